// Copyright (c) 2024, Tri Dao.
// Splitting the different head dimensions to different files to speed up compilation.
// This file is auto-generated. See "generate_kernels.py"
#include "namespace_config.h"
#include "flash_fwd_launch_template.h"

namespace FLASH_NAMESPACE {

template<>
void run_mha_fwd_<cutlass::half_t, 256, true>(Flash_fwd_params &params, cudaStream_t stream) {
    run_mha_fwd_hdim256<cutlass::half_t, true>(params, stream);
}

} // namespace FLASH_NAMESPACE

// ===== COMPILED SASS (sm_103a) =====

	.target	sm_103a

	.elftype	@"ET_EXEC"


//--------------------- .note.nv.tkinfo           --------------------------
	.section	.note.nv.tkinfo,"",@"SHT_NOTE"
	.sectionflags	@"SHF_NOTE_NV_TKINFO"
	.tkinfo
        /*0018*/ 	.word	0x00000002
        /*0030*/ 	.string	""
        /*0030*/ 	.string	"ptxas"
        /*0030*/ 	.string	"Cuda compilation tools, release 13.0, V13.0.88"
        /*0030*/ 	.string	"Build cuda_13.0.r13.0/compiler.36424714_0"
        /*0030*/ 	.string	"-arch sm_103a -m 64 "



//--------------------- .note.nv.cuinfo           --------------------------
	.section	.note.nv.cuinfo,"",@"SHT_NOTE"
	.sectionflags	@"SHF_NOTE_NV_CUINFO"
        /*0018*/ 	.short	0x0002
        /*001a*/ 	.short	0x0067
        /*001c*/ 	.short	0x0082
	.zero		2


//--------------------- .nv.info                  --------------------------
	.section	.nv.info,"",@"SHT_CUDA_INFO"
	.align	4


	//----- nvinfo : EIATTR_REGCOUNT
	.align		4
        /*0000*/ 	.byte	0x04, 0x2f
        /*0002*/ 	.short	(.L_12 - .L_11)
	.align		4
.L_11:
        /*0004*/ 	.word	index@(_ZN5flash16flash_fwd_kernelI23Flash_fwd_kernel_traitsILi256ELi128ELi64ELi8ELb0ELb0EN7cutlass6half_tE19Flash_kernel_traitsILi256ELi128ELi64ELi8ES3_EELb0ELb1ELb0ELb1ELb0ELb0ELb1ELb0EEEvNS_16Flash_fwd_paramsE)
        /*0008*/ 	.word	0x000000ff


	//----- nvinfo : EIATTR_FRAME_SIZE
	.align		4
.L_12:
        /*000c*/ 	.byte	0x04, 0x11
        /*000e*/ 	.short	(.L_14 - .L_13)
	.align		4
.L_13:
        /*0010*/ 	.word	index@(_ZN5flash16flash_fwd_kernelI23Flash_fwd_kernel_traitsILi256ELi128ELi64ELi8ELb0ELb0EN7cutlass6half_tE19Flash_kernel_traitsILi256ELi128ELi64ELi8ES3_EELb0ELb1ELb0ELb1ELb0ELb0ELb1ELb0EEEvNS_16Flash_fwd_paramsE)
        /*0014*/ 	.word	0x00000000


	//----- nvinfo : EIATTR_REGCOUNT
	.align		4
.L_14:
        /*0018*/ 	.byte	0x04, 0x2f
        /*001a*/ 	.short	(.L_16 - .L_15)
	.align		4
.L_15:
        /*001c*/ 	.word	index@(_ZN5flash16flash_fwd_kernelI23Flash_fwd_kernel_traitsILi256ELi128ELi64ELi8ELb0ELb0EN7cutlass6half_tE19Flash_kernel_traitsILi256ELi128ELi64ELi8ES3_EELb1ELb1ELb0ELb1ELb0ELb0ELb0ELb1EEEvNS_16Flash_fwd_paramsE)
        /*0020*/ 	.word	0x000000ff


	//----- nvinfo : EIATTR_FRAME_SIZE
	.align		4
.L_16:
        /*0024*/ 	.byte	0x04, 0x11
        /*0026*/ 	.short	(.L_18 - .L_17)
	.align		4
.L_17:
        /*0028*/ 	.word	index@(_ZN5flash16flash_fwd_kernelI23Flash_fwd_kernel_traitsILi256ELi128ELi64ELi8ELb0ELb0EN7cutlass6half_tE19Flash_kernel_traitsILi256ELi128ELi64ELi8ES3_EELb1ELb1ELb0ELb1ELb0ELb0ELb0ELb1EEEvNS_16Flash_fwd_paramsE)
        /*002c*/ 	.word	0x00000058


	//----- nvinfo : EIATTR_REGCOUNT
	.align		4
.L_18:
        /*0030*/ 	.byte	0x04, 0x2f
        /*0032*/ 	.short	(.L_20 - .L_19)
	.align		4
.L_19:
        /*0034*/ 	.word	index@(_ZN5flash16flash_fwd_kernelI23Flash_fwd_kernel_traitsILi256ELi128ELi64ELi8ELb0ELb0EN7cutlass6half_tE19Flash_kernel_traitsILi256ELi128ELi64ELi8ES3_EELb0ELb1ELb0ELb0ELb0ELb0ELb1ELb0EEEvNS_16Flash_fwd_paramsE)
        /*0038*/ 	.word	0x000000ff


	//----- nvinfo : EIATTR_FRAME_SIZE
	.align		4
.L_20:
        /*003c*/ 	.byte	0x04, 0x11
        /*003e*/ 	.short	(.L_22 - .L_21)
	.align		4
.L_21:
        /*0040*/ 	.word	index@(_ZN5flash16flash_fwd_kernelI23Flash_fwd_kernel_traitsILi256ELi128ELi64ELi8ELb0ELb0EN7cutlass6half_tE19Flash_kernel_traitsILi256ELi128ELi64ELi8ES3_EELb0ELb1ELb0ELb0ELb0ELb0ELb1ELb0EEEvNS_16Flash_fwd_paramsE)
        /*0044*/ 	.word	0x00000000


	//----- nvinfo : EIATTR_REGCOUNT
	.align		4
.L_22:
        /*0048*/ 	.byte	0x04, 0x2f
        /*004a*/ 	.short	(.L_24 - .L_23)
	.align		4
.L_23:
        /*004c*/ 	.word	index@(_ZN5flash16flash_fwd_kernelI23Flash_fwd_kernel_traitsILi256ELi128ELi64ELi8ELb0ELb0EN7cutlass6half_tE19Flash_kernel_traitsILi256ELi128ELi64ELi8ES3_EELb1ELb1ELb0ELb0ELb0ELb0ELb0ELb1EEEvNS_16Flash_fwd_paramsE)
        /*0050*/ 	.word	0x000000ff


	//----- nvinfo : EIATTR_FRAME_SIZE
	.align		4
.L_24:
        /*0054*/ 	.byte	0x04, 0x11
        /*0056*/ 	.short	(.L_26 - .L_25)
	.align		4
.L_25:
        /*0058*/ 	.word	index@(_ZN5flash16flash_fwd_kernelI23Flash_fwd_kernel_traitsILi256ELi128ELi64ELi8ELb0ELb0EN7cutlass6half_tE19Flash_kernel_traitsILi256ELi128ELi64ELi8ES3_EELb1ELb1ELb0ELb0ELb0ELb0ELb0ELb1EEEvNS_16Flash_fwd_paramsE)
        /*005c*/ 	.word	0x00000058


	//----- nvinfo : EIATTR_REGCOUNT
	.align		4
.L_26:
        /*0060*/ 	.byte	0x04, 0x2f
        /*0062*/ 	.short	(.L_28 - .L_27)
	.align		4
.L_27:
        /*0064*/ 	.word	index@(_ZN5flash16flash_fwd_kernelI23Flash_fwd_kernel_traitsILi256ELi128ELi64ELi8ELb0ELb0EN7cutlass6half_tE19Flash_kernel_traitsILi256ELi128ELi64ELi8ES3_EELb1ELb1ELb0ELb1ELb0ELb0ELb0ELb0EEEvNS_16Flash_fwd_paramsE)
        /*0068*/ 	.word	0x000000ff


	//----- nvinfo : EIATTR_FRAME_SIZE
	.align		4
.L_28:
        /*006c*/ 	.byte	0x04, 0x11
        /*006e*/ 	.short	(.L_30 - .L_29)
	.align		4
.L_29:
        /*0070*/ 	.word	index@(_ZN5flash16flash_fwd_kernelI23Flash_fwd_kernel_traitsILi256ELi128ELi64ELi8ELb0ELb0EN7cutlass6half_tE19Flash_kernel_traitsILi256ELi128ELi64ELi8ES3_EELb1ELb1ELb0ELb1ELb0ELb0ELb0ELb0EEEvNS_16Flash_fwd_paramsE)
        /*0074*/ 	.word	0x00000000


	//----- nvinfo : EIATTR_REGCOUNT
	.align		4
.L_30:
        /*0078*/ 	.byte	0x04, 0x2f
        /*007a*/ 	.short	(.L_32 - .L_31)
	.align		4
.L_31:
        /*007c*/ 	.word	index@(_ZN5flash16flash_fwd_kernelI23Flash_fwd_kernel_traitsILi256ELi128ELi64ELi8ELb0ELb0EN7cutlass6half_tE19Flash_kernel_traitsILi256ELi128ELi64ELi8ES3_EELb0ELb1ELb0ELb0ELb0ELb1ELb1ELb0EEEvNS_16Flash_fwd_paramsE)
        /*0080*/ 	.word	0x000000ff


	//----- nvinfo : EIATTR_FRAME_SIZE
	.align		4
.L_32:
        /*0084*/ 	.byte	0x04, 0x11
        /*0086*/ 	.short	(.L_34 - .L_33)
	.align		4
.L_33:
        /*0088*/ 	.word	index@(_ZN5flash16flash_fwd_kernelI23Flash_fwd_kernel_traitsILi256ELi128ELi64ELi8ELb0ELb0EN7cutlass6half_tE19Flash_kernel_traitsILi256ELi128ELi64ELi8ES3_EELb0ELb1ELb0ELb0ELb0ELb1ELb1ELb0EEEvNS_16Flash_fwd_paramsE)
        /*008c*/ 	.word	0x00000000


	//----- nvinfo : EIATTR_REGCOUNT
	.align		4
.L_34:
        /*0090*/ 	.byte	0x04, 0x2f
        /*0092*/ 	.short	(.L_36 - .L_35)
	.align		4
.L_35:
        /*0094*/ 	.word	index@(_ZN5flash16flash_fwd_kernelI23Flash_fwd_kernel_traitsILi256ELi128ELi64ELi8ELb0ELb0EN7cutlass6half_tE19Flash_kernel_traitsILi256ELi128ELi64ELi8ES3_EELb1ELb1ELb0ELb0ELb0ELb1ELb0ELb0EEEvNS_16Flash_fwd_paramsE)
        /*0098*/ 	.word	0x000000ff


	//----- nvinfo : EIATTR_FRAME_SIZE
	.align		4
.L_36:
        /*009c*/ 	.byte	0x04, 0x11
        /*009e*/ 	.short	(.L_38 - .L_37)
	.align		4
.L_37:
        /*00a0*/ 	.word	index@(_ZN5flash16flash_fwd_kernelI23Flash_fwd_kernel_traitsILi256ELi128ELi64ELi8ELb0ELb0EN7cutlass6half_tE19Flash_kernel_traitsILi256ELi128ELi64ELi8ES3_EELb1ELb1ELb0ELb0ELb0ELb1ELb0ELb0EEEvNS_16Flash_fwd_paramsE)
        /*00a4*/ 	.word	0x00000000


	//----- nvinfo : EIATTR_REGCOUNT
	.align		4
.L_38:
        /*00a8*/ 	.byte	0x04, 0x2f
        /*00aa*/ 	.short	(.L_40 - .L_39)
	.align		4
.L_39:
        /*00ac*/ 	.word	index@(_ZN5flash16flash_fwd_kernelI23Flash_fwd_kernel_traitsILi256ELi128ELi64ELi8ELb0ELb0EN7cutlass6half_tE19Flash_kernel_traitsILi256ELi128ELi64ELi8ES3_EELb1ELb1ELb0ELb0ELb0ELb0ELb0ELb0EEEvNS_16Flash_fwd_paramsE)
        /*00b0*/ 	.word	0x000000ff


	//----- nvinfo : EIATTR_FRAME_SIZE
	.align		4
.L_40:
        /*00b4*/ 	.byte	0x04, 0x11
        /*00b6*/ 	.short	(.L_42 - .L_41)
	.align		4
.L_41:
        /*00b8*/ 	.word	index@(_ZN5flash16flash_fwd_kernelI23Flash_fwd_kernel_traitsILi256ELi128ELi64ELi8ELb0ELb0EN7cutlass6half_tE19Flash_kernel_traitsILi256ELi128ELi64ELi8ES3_EELb1ELb1ELb0ELb0ELb0ELb0ELb0ELb0EEEvNS_16Flash_fwd_paramsE)
        /*00bc*/ 	.word	0x00000000


	//----- nvinfo : EIATTR_REGCOUNT
	.align		4
.L_42:
        /*00c0*/ 	.byte	0x04, 0x2f
        /*00c2*/ 	.short	(.L_44 - .L_43)
	.align		4
.L_43:
        /*00c4*/ 	.word	index@(_ZN5flash16flash_fwd_kernelI23Flash_fwd_kernel_traitsILi256ELi64ELi64ELi4ELb0ELb0EN7cutlass6half_tE19Flash_kernel_traitsILi256ELi64ELi64ELi4ES3_EELb0ELb1ELb0ELb1ELb0ELb0ELb1ELb0EEEvNS_16Flash_fwd_paramsE)
        /*00c8*/ 	.word	0x000000ff


	//----- nvinfo : EIATTR_FRAME_SIZE
	.align		4
.L_44:
        /*00cc*/ 	.byte	0x04, 0x11
        /*00ce*/ 	.short	(.L_46 - .L_45)
	.align		4
.L_45:
        /*00d0*/ 	.word	index@(_ZN5flash16flash_fwd_kernelI23Flash_fwd_kernel_traitsILi256ELi64ELi64ELi4ELb0ELb0EN7cutlass6half_tE19Flash_kernel_traitsILi256ELi64ELi64ELi4ES3_EELb0ELb1ELb0ELb1ELb0ELb0ELb1ELb0EEEvNS_16Flash_fwd_paramsE)
        /*00d4*/ 	.word	0x00000000


	//----- nvinfo : EIATTR_REGCOUNT
	.align		4
.L_46:
        /*00d8*/ 	.byte	0x04, 0x2f
        /*00da*/ 	.short	(.L_48 - .L_47)
	.align		4
.L_47:
        /*00dc*/ 	.word	index@(_ZN5flash16flash_fwd_kernelI23Flash_fwd_kernel_traitsILi256ELi64ELi64ELi4ELb0ELb0EN7cutlass6half_tE19Flash_kernel_traitsILi256ELi64ELi64ELi4ES3_EELb1ELb1ELb0ELb1ELb0ELb0ELb0ELb1EEEvNS_16Flash_fwd_paramsE)
        /*00e0*/ 	.word	0x000000ff


	//----- nvinfo : EIATTR_FRAME_SIZE
	.align		4
.L_48:
        /*00e4*/ 	.byte	0x04, 0x11
        /*00e6*/ 	.short	(.L_50 - .L_49)
	.align		4
.L_49:
        /*00e8*/ 	.word	index@(_ZN5flash16flash_fwd_kernelI23Flash_fwd_kernel_traitsILi256ELi64ELi64ELi4ELb0ELb0EN7cutlass6half_tE19Flash_kernel_traitsILi256ELi64ELi64ELi4ES3_EELb1ELb1ELb0ELb1ELb0ELb0ELb0ELb1EEEvNS_16Flash_fwd_paramsE)
        /*00ec*/ 	.word	0x00000058


	//----- nvinfo : EIATTR_REGCOUNT
	.align		4
.L_50:
        /*00f0*/ 	.byte	0x04, 0x2f
        /*00f2*/ 	.short	(.L_52 - .L_51)
	.align		4
.L_51:
        /*00f4*/ 	.word	index@(_ZN5flash16flash_fwd_kernelI23Flash_fwd_kernel_traitsILi256ELi64ELi64ELi4ELb0ELb0EN7cutlass6half_tE19Flash_kernel_traitsILi256ELi64ELi64ELi4ES3_EELb0ELb1ELb0ELb0ELb0ELb0ELb1ELb0EEEvNS_16Flash_fwd_paramsE)
        /*00f8*/ 	.word	0x000000ff


	//----- nvinfo : EIATTR_FRAME_SIZE
	.align		4
.L_52:
        /*00fc*/ 	.byte	0x04, 0x11
        /*00fe*/ 	.short	(.L_54 - .L_53)
	.align		4
.L_53:
        /*0100*/ 	.word	index@(_ZN5flash16flash_fwd_kernelI23Flash_fwd_kernel_traitsILi256ELi64ELi64ELi4ELb0ELb0EN7cutlass6half_tE19Flash_kernel_traitsILi256ELi64ELi64ELi4ES3_EELb0ELb1ELb0ELb0ELb0ELb0ELb1ELb0EEEvNS_16Flash_fwd_paramsE)
        /*0104*/ 	.word	0x00000000


	//----- nvinfo : EIATTR_REGCOUNT
	.align		4
.L_54:
        /*0108*/ 	.byte	0x04, 0x2f
        /*010a*/ 	.short	(.L_56 - .L_55)
	.align		4
.L_55:
        /*010c*/ 	.word	index@(_ZN5flash16flash_fwd_kernelI23Flash_fwd_kernel_traitsILi256ELi64ELi64ELi4ELb0ELb0EN7cutlass6half_tE19Flash_kernel_traitsILi256ELi64ELi64ELi4ES3_EELb1ELb1ELb0ELb0ELb0ELb0ELb0ELb1EEEvNS_16Flash_fwd_paramsE)
        /*0110*/ 	.word	0x000000ff


	//----- nvinfo : EIATTR_FRAME_SIZE
	.align		4
.L_56:
        /*0114*/ 	.byte	0x04, 0x11
        /*0116*/ 	.short	(.L_58 - .L_57)
	.align		4
.L_57:
        /*0118*/ 	.word	index@(_ZN5flash16flash_fwd_kernelI23Flash_fwd_kernel_traitsILi256ELi64ELi64ELi4ELb0ELb0EN7cutlass6half_tE19Flash_kernel_traitsILi256ELi64ELi64ELi4ES3_EELb1ELb1ELb0ELb0ELb0ELb0ELb0ELb1EEEvNS_16Flash_fwd_paramsE)
        /*011c*/ 	.word	0x00000160


	//----- nvinfo : EIATTR_REGCOUNT
	.align		4
.L_58:
        /*0120*/ 	.byte	0x04, 0x2f
        /*0122*/ 	.short	(.L_60 - .L_59)
	.align		4
.L_59:
        /*0124*/ 	.word	index@(_ZN5flash16flash_fwd_kernelI23Flash_fwd_kernel_traitsILi256ELi64ELi64ELi4ELb0ELb0EN7cutlass6half_tE19Flash_kernel_traitsILi256ELi64ELi64ELi4ES3_EELb1ELb1ELb0ELb1ELb0ELb0ELb0ELb0EEEvNS_16Flash_fwd_paramsE)
        /*0128*/ 	.word	0x000000ff


	//----- nvinfo : EIATTR_FRAME_SIZE
	.align		4
.L_60:
        /*012c*/ 	.byte	0x04, 0x11
        /*012e*/ 	.short	(.L_62 - .L_61)
	.align		4
.L_61:
        /*0130*/ 	.word	index@(_ZN5flash16flash_fwd_kernelI23Flash_fwd_kernel_traitsILi256ELi64ELi64ELi4ELb0ELb0EN7cutlass6half_tE19Flash_kernel_traitsILi256ELi64ELi64ELi4ES3_EELb1ELb1ELb0ELb1ELb0ELb0ELb0ELb0EEEvNS_16Flash_fwd_paramsE)
        /*0134*/ 	.word	0x00000000


	//----- nvinfo : EIATTR_REGCOUNT
	.align		4
.L_62:
        /*0138*/ 	.byte	0x04, 0x2f
        /*013a*/ 	.short	(.L_64 - .L_63)
	.align		4
.L_63:
        /*013c*/ 	.word	index@(_ZN5flash16flash_fwd_kernelI23Flash_fwd_kernel_traitsILi256ELi64ELi64ELi4ELb0ELb0EN7cutlass6half_tE19Flash_kernel_traitsILi256ELi64ELi64ELi4ES3_EELb0ELb1ELb0ELb0ELb0ELb1ELb1ELb0EEEvNS_16Flash_fwd_paramsE)
        /*0140*/ 	.word	0x000000fd


	//----- nvinfo : EIATTR_FRAME_SIZE
	.align		4
.L_64:
        /*0144*/ 	.byte	0x04, 0x11
        /*0146*/ 	.short	(.L_66 - .L_65)
	.align		4
.L_65:
        /*0148*/ 	.word	index@(_ZN5flash16flash_fwd_kernelI23Flash_fwd_kernel_traitsILi256ELi64ELi64ELi4ELb0ELb0EN7cutlass6half_tE19Flash_kernel_traitsILi256ELi64ELi64ELi4ES3_EELb0ELb1ELb0ELb0ELb0ELb1ELb1ELb0EEEvNS_16Flash_fwd_paramsE)
        /*014c*/ 	.word	0x00000000


	//----- nvinfo : EIATTR_REGCOUNT
	.align		4
.L_66:
        /*0150*/ 	.byte	0x04, 0x2f
        /*0152*/ 	.short	(.L_68 - .L_67)
	.align		4
.L_67:
        /*0154*/ 	.word	index@(_ZN5flash16flash_fwd_kernelI23Flash_fwd_kernel_traitsILi256ELi64ELi64ELi4ELb0ELb0EN7cutlass6half_tE19Flash_kernel_traitsILi256ELi64ELi64ELi4ES3_EELb1ELb1ELb0ELb0ELb0ELb1ELb0ELb0EEEvNS_16Flash_fwd_paramsE)
        /*0158*/ 	.word	0x000000ff


	//----- nvinfo : EIATTR_FRAME_SIZE
	.align		4
.L_68:
        /*015c*/ 	.byte	0x04, 0x11
        /*015e*/ 	.short	(.L_70 - .L_69)
	.align		4
.L_69:
        /*0160*/ 	.word	index@(_ZN5flash16flash_fwd_kernelI23Flash_fwd_kernel_traitsILi256ELi64ELi64ELi4ELb0ELb0EN7cutlass6half_tE19Flash_kernel_traitsILi256ELi64ELi64ELi4ES3_EELb1ELb1ELb0ELb0ELb0ELb1ELb0ELb0EEEvNS_16Flash_fwd_paramsE)
        /*0164*/ 	.word	0x00000000


	//----- nvinfo : EIATTR_REGCOUNT
	.align		4
.L_70:
        /*0168*/ 	.byte	0x04, 0x2f
        /*016a*/ 	.short	(.L_72 - .L_71)
	.align		4
.L_71:
        /*016c*/ 	.word	index@(_ZN5flash16flash_fwd_kernelI23Flash_fwd_kernel_traitsILi256ELi64ELi64ELi4ELb0ELb0EN7cutlass6half_tE19Flash_kernel_traitsILi256ELi64ELi64ELi4ES3_EELb1ELb1ELb0ELb0ELb0ELb0ELb0ELb0EEEvNS_16Flash_fwd_paramsE)
        /*0170*/ 	.word	0x000000ff


	//----- nvinfo : EIATTR_FRAME_SIZE
	.align		4
.L_72:
        /*0174*/ 	.byte	0x04, 0x11
        /*0176*/ 	.short	(.L_74 - .L_73)
	.align		4
.L_73:
        /*0178*/ 	.word	index@(_ZN5flash16flash_fwd_kernelI23Flash_fwd_kernel_traitsILi256ELi64ELi64ELi4ELb0ELb0EN7cutlass6half_tE19Flash_kernel_traitsILi256ELi64ELi64ELi4ES3_EELb1ELb1ELb0ELb0ELb0ELb0ELb0ELb0EEEvNS_16Flash_fwd_paramsE)
        /*017c*/ 	.word	0x00000000


	//----- nvinfo : EIATTR_REGCOUNT
	.align		4
.L_74:
        /*0180*/ 	.byte	0x04, 0x2f
        /*0182*/ 	.short	(.L_76 - .L_75)
	.align		4
.L_75:
        /*0184*/ 	.word	index@(_ZN5flash16flash_fwd_kernelI23Flash_fwd_kernel_traitsILi256ELi128ELi64ELi8ELb0ELb0EN7cutlass6half_tE19Flash_kernel_traitsILi256ELi128ELi64ELi8ES3_EELb0ELb1ELb0ELb1ELb0ELb0ELb0ELb0EEEvNS_16Flash_fwd_paramsE)
        /*0188*/ 	.word	0x000000ff


	//----- nvinfo : EIATTR_FRAME_SIZE
	.align		4
.L_76:
        /*018c*/ 	.byte	0x04, 0x11
        /*018e*/ 	.short	(.L_78 - .L_77)
	.align		4
.L_77:
        /*0190*/ 	.word	index@(_ZN5flash16flash_fwd_kernelI23Flash_fwd_kernel_traitsILi256ELi128ELi64ELi8ELb0ELb0EN7cutlass6half_tE19Flash_kernel_traitsILi256ELi128ELi64ELi8ES3_EELb0ELb1ELb0ELb1ELb0ELb0ELb0ELb0EEEvNS_16Flash_fwd_paramsE)
        /*0194*/ 	.word	0x00000000


	//----- nvinfo : EIATTR_REGCOUNT
	.align		4
.L_78:
        /*0198*/ 	.byte	0x04, 0x2f
        /*019a*/ 	.short	(.L_80 - .L_79)
	.align		4
.L_79:
        /*019c*/ 	.word	index@(_ZN5flash16flash_fwd_kernelI23Flash_fwd_kernel_traitsILi256ELi128ELi64ELi8ELb0ELb0EN7cutlass6half_tE19Flash_kernel_traitsILi256ELi128ELi64ELi8ES3_EELb0ELb1ELb0ELb0ELb0ELb0ELb0ELb0EEEvNS_16Flash_fwd_paramsE)
        /*01a0*/ 	.word	0x000000ff


	//----- nvinfo : EIATTR_FRAME_SIZE
	.align		4
.L_80:
        /*01a4*/ 	.byte	0x04, 0x11
        /*01a6*/ 	.short	(.L_82 - .L_81)
	.align		4
.L_81:
        /*01a8*/ 	.word	index@(_ZN5flash16flash_fwd_kernelI23Flash_fwd_kernel_traitsILi256ELi128ELi64ELi8ELb0ELb0EN7cutlass6half_tE19Flash_kernel_traitsILi256ELi128ELi64ELi8ES3_EELb0ELb1ELb0ELb0ELb0ELb0ELb0ELb0EEEvNS_16Flash_fwd_paramsE)
        /*01ac*/ 	.word	0x00000000


	//----- nvinfo : EIATTR_REGCOUNT
	.align		4
.L_82:
        /*01b0*/ 	.byte	0x04, 0x2f
        /*01b2*/ 	.short	(.L_84 - .L_83)
	.align		4
.L_83:
        /*01b4*/ 	.word	index@(_ZN5flash16flash_fwd_kernelI23Flash_fwd_kernel_traitsILi256ELi128ELi64ELi8ELb0ELb0EN7cutlass6half_tE19Flash_kernel_traitsILi256ELi128ELi64ELi8ES3_EELb0ELb1ELb0ELb0ELb0ELb1ELb0ELb0EEEvNS_16Flash_fwd_paramsE)
        /*01b8*/ 	.word	0x000000ff


	//----- nvinfo : EIATTR_FRAME_SIZE
	.align		4
.L_84:
        /*01bc*/ 	.byte	0x04, 0x11
        /*01be*/ 	.short	(.L_86 - .L_85)
	.align		4
.L_85:
        /*01c0*/ 	.word	index@(_ZN5flash16flash_fwd_kernelI23Flash_fwd_kernel_traitsILi256ELi128ELi64ELi8ELb0ELb0EN7cutlass6half_tE19Flash_kernel_traitsILi256ELi128ELi64ELi8ES3_EELb0ELb1ELb0ELb0ELb0ELb1ELb0ELb0EEEvNS_16Flash_fwd_paramsE)
        /*01c4*/ 	.word	0x00000000


	//----- nvinfo : EIATTR_REGCOUNT
	.align		4
.L_86:
        /*01c8*/ 	.byte	0x04, 0x2f
        /*01ca*/ 	.short	(.L_88 - .L_87)
	.align		4
.L_87:
        /*01cc*/ 	.word	index@(_ZN5flash16flash_fwd_kernelI23Flash_fwd_kernel_traitsILi256ELi64ELi64ELi4ELb0ELb0EN7cutlass6half_tE19Flash_kernel_traitsILi256ELi64ELi64ELi4ES3_EELb0ELb1ELb0ELb1ELb0ELb0ELb0ELb0EEEvNS_16Flash_fwd_paramsE)
        /*01d0*/ 	.word	0x000000fc


	//----- nvinfo : EIATTR_FRAME_SIZE
	.align		4
.L_88:
        /*01d4*/ 	.byte	0x04, 0x11
        /*01d6*/ 	.short	(.L_90 - .L_89)
	.align		4
.L_89:
        /*01d8*/ 	.word	index@(_ZN5flash16flash_fwd_kernelI23Flash_fwd_kernel_traitsILi256ELi64ELi64ELi4ELb0ELb0EN7cutlass6half_tE19Flash_kernel_traitsILi256ELi64ELi64ELi4ES3_EELb0ELb1ELb0ELb1ELb0ELb0ELb0ELb0EEEvNS_16Flash_fwd_paramsE)
        /*01dc*/ 	.word	0x00000000


	//----- nvinfo : EIATTR_REGCOUNT
	.align		4
.L_90:
        /*01e0*/ 	.byte	0x04, 0x2f
        /*01e2*/ 	.short	(.L_92 - .L_91)
	.align		4
.L_91:
        /*01e4*/ 	.word	index@(_ZN5flash16flash_fwd_kernelI23Flash_fwd_kernel_traitsILi256ELi64ELi64ELi4ELb0ELb0EN7cutlass6half_tE19Flash_kernel_traitsILi256ELi64ELi64ELi4ES3_EELb0ELb1ELb0ELb0ELb0ELb0ELb0ELb0EEEvNS_16Flash_fwd_paramsE)
        /*01e8*/ 	.word	0x000000fc


	//----- nvinfo : EIATTR_FRAME_SIZE
	.align		4
.L_92:
        /*01ec*/ 	.byte	0x04, 0x11
        /*01ee*/ 	.short	(.L_94 - .L_93)
	.align		4
.L_93:
        /*01f0*/ 	.word	index@(_ZN5flash16flash_fwd_kernelI23Flash_fwd_kernel_traitsILi256ELi64ELi64ELi4ELb0ELb0EN7cutlass6half_tE19Flash_kernel_traitsILi256ELi64ELi64ELi4ES3_EELb0ELb1ELb0ELb0ELb0ELb0ELb0ELb0EEEvNS_16Flash_fwd_paramsE)
        /*01f4*/ 	.word	0x00000000


	//----- nvinfo : EIATTR_REGCOUNT
	.align		4
.L_94:
        /*01f8*/ 	.byte	0x04, 0x2f
        /*01fa*/ 	.short	(.L_96 - .L_95)
	.align		4
.L_95:
        /*01fc*/ 	.word	index@(_ZN5flash16flash_fwd_kernelI23Flash_fwd_kernel_traitsILi256ELi64ELi64ELi4ELb0ELb0EN7cutlass6half_tE19Flash_kernel_traitsILi256ELi64ELi64ELi4ES3_EELb0ELb1ELb0ELb0ELb0ELb1ELb0ELb0EEEvNS_16Flash_fwd_paramsE)
        /*0200*/ 	.word	0x000000f4


	//----- nvinfo : EIATTR_FRAME_SIZE
	.align		4
.L_96:
        /*0204*/ 	.byte	0x04, 0x11
        /*0206*/ 	.short	(.L_98 - .L_97)
	.align		4
.L_97:
        /*0208*/ 	.word	index@(_ZN5flash16flash_fwd_kernelI23Flash_fwd_kernel_traitsILi256ELi64ELi64ELi4ELb0ELb0EN7cutlass6half_tE19Flash_kernel_traitsILi256ELi64ELi64ELi4ES3_EELb0ELb1ELb0ELb0ELb0ELb1ELb0ELb0EEEvNS_16Flash_fwd_paramsE)
        /*020c*/ 	.word	0x00000000


	//----- nvinfo : EIATTR_MIN_STACK_SIZE
	.align		4
.L_98:
        /*0210*/ 	.byte	0x04, 0x12
        /*0212*/ 	.short	(.L_100 - .L_99)
	.align		4
.L_99:
        /*0214*/ 	.word	index@(_ZN5flash16flash_fwd_kernelI23Flash_fwd_kernel_traitsILi256ELi64ELi64ELi4ELb0ELb0EN7cutlass6half_tE19Flash_kernel_traitsILi256ELi64ELi64ELi4ES3_EELb0ELb1ELb0ELb0ELb0ELb1ELb0ELb0EEEvNS_16Flash_fwd_paramsE)
        /*0218*/ 	.word	0x00000000


	//----- nvinfo : EIATTR_MIN_STACK_SIZE
	.align		4
.L_100:
        /*021c*/ 	.byte	0x04, 0x12
        /*021e*/ 	.short	(.L_102 - .L_101)
	.align		4
.L_101:
        /*0220*/ 	.word	index@(_ZN5flash16flash_fwd_kernelI23Flash_fwd_kernel_traitsILi256ELi64ELi64ELi4ELb0ELb0EN7cutlass6half_tE19Flash_kernel_traitsILi256ELi64ELi64ELi4ES3_EELb0ELb1ELb0ELb0ELb0ELb0ELb0ELb0EEEvNS_16Flash_fwd_paramsE)
        /*0224*/ 	.word	0x00000000


	//----- nvinfo : EIATTR_MIN_STACK_SIZE
	.align		4
.L_102:
        /*0228*/ 	.byte	0x04, 0x12
        /*022a*/ 	.short	(.L_104 - .L_103)
	.align		4
.L_103:
        /*022c*/ 	.word	index@(_ZN5flash16flash_fwd_kernelI23Flash_fwd_kernel_traitsILi256ELi64ELi64ELi4ELb0ELb0EN7cutlass6half_tE19Flash_kernel_traitsILi256ELi64ELi64ELi4ES3_EELb0ELb1ELb0ELb1ELb0ELb0ELb0ELb0EEEvNS_16Flash_fwd_paramsE)
        /*0230*/ 	.word	0x00000000


	//----- nvinfo : EIATTR_MIN_STACK_SIZE
	.align		4
.L_104:
        /*0234*/ 	.byte	0x04, 0x12
        /*0236*/ 	.short	(.L_106 - .L_105)
	.align		4
.L_105:
        /*0238*/ 	.word	index@(_ZN5flash16flash_fwd_kernelI23Flash_fwd_kernel_traitsILi256ELi128ELi64ELi8ELb0ELb0EN7cutlass6half_tE19Flash_kernel_traitsILi256ELi128ELi64ELi8ES3_EELb0ELb1ELb0ELb0ELb0ELb1ELb0ELb0EEEvNS_16Flash_fwd_paramsE)
        /*023c*/ 	.word	0x00000000


	//----- nvinfo : EIATTR_MIN_STACK_SIZE
	.align		4
.L_106:
        /*0240*/ 	.byte	0x04, 0x12
        /*0242*/ 	.short	(.L_108 - .L_107)
	.align		4
.L_107:
        /*0244*/ 	.word	index@(_ZN5flash16flash_fwd_kernelI23Flash_fwd_kernel_traitsILi256ELi128ELi64ELi8ELb0ELb0EN7cutlass6half_tE19Flash_kernel_traitsILi256ELi128ELi64ELi8ES3_EELb0ELb1ELb0ELb0ELb0ELb0ELb0ELb0EEEvNS_16Flash_fwd_paramsE)
        /*0248*/ 	.word	0x00000000


	//----- nvinfo : EIATTR_MIN_STACK_SIZE
	.align		4
.L_108:
        /*024c*/ 	.byte	0x04, 0x12
        /*024e*/ 	.short	(.L_110 - .L_109)
	.align		4
.L_109:
        /*0250*/ 	.word	index@(_ZN5flash16flash_fwd_kernelI23Flash_fwd_kernel_traitsILi256ELi128ELi64ELi8ELb0ELb0EN7cutlass6half_tE19Flash_kernel_traitsILi256ELi128ELi64ELi8ES3_EELb0ELb1ELb0ELb1ELb0ELb0ELb0ELb0EEEvNS_16Flash_fwd_paramsE)
        /*0254*/ 	.word	0x00000000


	//----- nvinfo : EIATTR_MIN_STACK_SIZE
	.align		4
.L_110:
        /*0258*/ 	.byte	0x04, 0x12
        /*025a*/ 	.short	(.L_112 - .L_111)
	.align		4
.L_111:
        /*025c*/ 	.word	index@(_ZN5flash16flash_fwd_kernelI23Flash_fwd_kernel_traitsILi256ELi64ELi64ELi4ELb0ELb0EN7cutlass6half_tE19Flash_kernel_traitsILi256ELi64ELi64ELi4ES3_EELb1ELb1ELb0ELb0ELb0ELb0ELb0ELb0EEEvNS_16Flash_fwd_paramsE)
        /*0260*/ 	.word	0x00000000


	//----- nvinfo : EIATTR_MIN_STACK_SIZE
	.align		4
.L_112:
        /*0264*/ 	.byte	0x04, 0x12
        /*0266*/ 	.short	(.L_114 - .L_113)
	.align		4
.L_113:
        /*0268*/ 	.word	index@(_ZN5flash16flash_fwd_kernelI23Flash_fwd_kernel_traitsILi256ELi64ELi64ELi4ELb0ELb0EN7cutlass6half_tE19Flash_kernel_traitsILi256ELi64ELi64ELi4ES3_EELb1ELb1ELb0ELb0ELb0ELb1ELb0ELb0EEEvNS_16Flash_fwd_paramsE)
        /*026c*/ 	.word	0x00000000


	//----- nvinfo : EIATTR_MIN_STACK_SIZE
	.align		4
.L_114:
        /*0270*/ 	.byte	0x04, 0x12
        /*0272*/ 	.short	(.L_116 - .L_115)
	.align		4
.L_115:
        /*0274*/ 	.word	index@(_ZN5flash16flash_fwd_kernelI23Flash_fwd_kernel_traitsILi256ELi64ELi64ELi4ELb0ELb0EN7cutlass6half_tE19Flash_kernel_traitsILi256ELi64ELi64ELi4ES3_EELb0ELb1ELb0ELb0ELb0ELb1ELb1ELb0EEEvNS_16Flash_fwd_paramsE)
        /*0278*/ 	.word	0x00000000


	//----- nvinfo : EIATTR_MIN_STACK_SIZE
	.align		4
.L_116:
        /*027c*/ 	.byte	0x04, 0x12
        /*027e*/ 	.short	(.L_118 - .L_117)
	.align		4
.L_117:
        /*0280*/ 	.word	index@(_ZN5flash16flash_fwd_kernelI23Flash_fwd_kernel_traitsILi256ELi64ELi64ELi4ELb0ELb0EN7cutlass6half_tE19Flash_kernel_traitsILi256ELi64ELi64ELi4ES3_EELb1ELb1ELb0ELb1ELb0ELb0ELb0ELb0EEEvNS_16Flash_fwd_paramsE)
        /*0284*/ 	.word	0x00000000


	//----- nvinfo : EIATTR_MIN_STACK_SIZE
	.align		4
.L_118:
        /*0288*/ 	.byte	0x04, 0x12
        /*028a*/ 	.short	(.L_120 - .L_119)
	.align		4
.L_119:
        /*028c*/ 	.word	index@(_ZN5flash16flash_fwd_kernelI23Flash_fwd_kernel_traitsILi256ELi64ELi64ELi4ELb0ELb0EN7cutlass6half_tE19Flash_kernel_traitsILi256ELi64ELi64ELi4ES3_EELb1ELb1ELb0ELb0ELb0ELb0ELb0ELb1EEEvNS_16Flash_fwd_paramsE)
        /*0290*/ 	.word	0x00000160


	//----- nvinfo : EIATTR_MIN_STACK_SIZE
	.align		4
.L_120:
        /*0294*/ 	.byte	0x04, 0x12
        /*0296*/ 	.short	(.L_122 - .L_121)
	.align		4
.L_121:
        /*0298*/ 	.word	index@(_ZN5flash16flash_fwd_kernelI23Flash_fwd_kernel_traitsILi256ELi64ELi64ELi4ELb0ELb0EN7cutlass6half_tE19Flash_kernel_traitsILi256ELi64ELi64ELi4ES3_EELb0ELb1ELb0ELb0ELb0ELb0ELb1ELb0EEEvNS_16Flash_fwd_paramsE)
        /*029c*/ 	.word	0x00000000


	//----- nvinfo : EIATTR_MIN_STACK_SIZE
	.align		4
.L_122:
        /*02a0*/ 	.byte	0x04, 0x12
        /*02a2*/ 	.short	(.L_124 - .L_123)
	.align		4
.L_123:
        /*02a4*/ 	.word	index@(_ZN5flash16flash_fwd_kernelI23Flash_fwd_kernel_traitsILi256ELi64ELi64ELi4ELb0ELb0EN7cutlass6half_tE19Flash_kernel_traitsILi256ELi64ELi64ELi4ES3_EELb1ELb1ELb0ELb1ELb0ELb0ELb0ELb1EEEvNS_16Flash_fwd_paramsE)
        /*02a8*/ 	.word	0x00000058


	//----- nvinfo : EIATTR_MIN_STACK_SIZE
	.align		4
.L_124:
        /*02ac*/ 	.byte	0x04, 0x12
        /*02ae*/ 	.short	(.L_126 - .L_125)
	.align		4
.L_125:
        /*02b0*/ 	.word	index@(_ZN5flash16flash_fwd_kernelI23Flash_fwd_kernel_traitsILi256ELi64ELi64ELi4ELb0ELb0EN7cutlass6half_tE19Flash_kernel_traitsILi256ELi64ELi64ELi4ES3_EELb0ELb1ELb0ELb1ELb0ELb0ELb1ELb0EEEvNS_16Flash_fwd_paramsE)
        /*02b4*/ 	.word	0x00000000


	//----- nvinfo : EIATTR_MIN_STACK_SIZE
	.align		4
.L_126:
        /*02b8*/ 	.byte	0x04, 0x12
        /*02ba*/ 	.short	(.L_128 - .L_127)
	.align		4
.L_127:
        /*02bc*/ 	.word	index@(_ZN5flash16flash_fwd_kernelI23Flash_fwd_kernel_traitsILi256ELi128ELi64ELi8ELb0ELb0EN7cutlass6half_tE19Flash_kernel_traitsILi256ELi128ELi64ELi8ES3_EELb1ELb1ELb0ELb0ELb0ELb0ELb0ELb0EEEvNS_16Flash_fwd_paramsE)
        /*02c0*/ 	.word	0x00000000


	//----- nvinfo : EIATTR_MIN_STACK_SIZE
	.align		4
.L_128:
        /*02c4*/ 	.byte	0x04, 0x12
        /*02c6*/ 	.short	(.L_130 - .L_129)
	.align		4
.L_129:
        /*02c8*/ 	.word	index@(_ZN5flash16flash_fwd_kernelI23Flash_fwd_kernel_traitsILi256ELi128ELi64ELi8ELb0ELb0EN7cutlass6half_tE19Flash_kernel_traitsILi256ELi128ELi64ELi8ES3_EELb1ELb1ELb0ELb0ELb0ELb1ELb0ELb0EEEvNS_16Flash_fwd_paramsE)
        /*02cc*/ 	.word	0x00000000


	//----- nvinfo : EIATTR_MIN_STACK_SIZE
	.align		4
.L_130:
        /*02d0*/ 	.byte	0x04, 0x12
        /*02d2*/ 	.short	(.L_132 - .L_131)
	.align		4
.L_131:
        /*02d4*/ 	.word	index@(_ZN5flash16flash_fwd_kernelI23Flash_fwd_kernel_traitsILi256ELi128ELi64ELi8ELb0ELb0EN7cutlass6half_tE19Flash_kernel_traitsILi256ELi128ELi64ELi8ES3_EELb0ELb1ELb0ELb0ELb0ELb1ELb1ELb0EEEvNS_16Flash_fwd_paramsE)
        /*02d8*/ 	.word	0x00000000


	//----- nvinfo : EIATTR_MIN_STACK_SIZE
	.align		4
.L_132:
        /*02dc*/ 	.byte	0x04, 0x12
        /*02de*/ 	.short	(.L_134 - .L_133)
	.align		4
.L_133:
        /*02e0*/ 	.word	index@(_ZN5flash16flash_fwd_kernelI23Flash_fwd_kernel_traitsILi256ELi128ELi64ELi8ELb0ELb0EN7cutlass6half_tE19Flash_kernel_traitsILi256ELi128ELi64ELi8ES3_EELb1ELb1ELb0ELb1ELb0ELb0ELb0ELb0EEEvNS_16Flash_fwd_paramsE)
        /*02e4*/ 	.word	0x00000000


	//----- nvinfo : EIATTR_MIN_STACK_SIZE
	.align		4
.L_134:
        /*02e8*/ 	.byte	0x04, 0x12
        /*02ea*/ 	.short	(.L_136 - .L_135)
	.align		4
.L_135:
        /*02ec*/ 	.word	index@(_ZN5flash16flash_fwd_kernelI23Flash_fwd_kernel_traitsILi256ELi128ELi64ELi8ELb0ELb0EN7cutlass6half_tE19Flash_kernel_traitsILi256ELi128ELi64ELi8ES3_EELb1ELb1ELb0ELb0ELb0ELb0ELb0ELb1EEEvNS_16Flash_fwd_paramsE)
        /*02f0*/ 	.word	0x00000058


	//----- nvinfo : EIATTR_MIN_STACK_SIZE
	.align		4
.L_136:
        /*02f4*/ 	.byte	0x04, 0x12
        /*02f6*/ 	.short	(.L_138 - .L_137)
	.align		4
.L_137:
        /*02f8*/ 	.word	index@(_ZN5flash16flash_fwd_kernelI23Flash_fwd_kernel_traitsILi256ELi128ELi64ELi8ELb0ELb0EN7cutlass6half_tE19Flash_kernel_traitsILi256ELi128ELi64ELi8ES3_EELb0ELb1ELb0ELb0ELb0ELb0ELb1ELb0EEEvNS_16Flash_fwd_paramsE)
        /*02fc*/ 	.word	0x00000000


	//----- nvinfo : EIATTR_MIN_STACK_SIZE
	.align		4
.L_138:
        /*0300*/ 	.byte	0x04, 0x12
        /*0302*/ 	.short	(.L_140 - .L_139)
	.align		4
.L_139:
        /*0304*/ 	.word	index@(_ZN5flash16flash_fwd_kernelI23Flash_fwd_kernel_traitsILi256ELi128ELi64ELi8ELb0ELb0EN7cutlass6half_tE19Flash_kernel_traitsILi256ELi128ELi64ELi8ES3_EELb1ELb1ELb0ELb1ELb0ELb0ELb0ELb1EEEvNS_16Flash_fwd_paramsE)
        /*0308*/ 	.word	0x00000058


	//----- nvinfo : EIATTR_MIN_STACK_SIZE
	.align		4
.L_140:
        /*030c*/ 	.byte	0x04, 0x12
        /*030e*/ 	.short	(.L_142 - .L_141)
	.align		4
.L_141:
        /*0310*/ 	.word	index@(_ZN5flash16flash_fwd_kernelI23Flash_fwd_kernel_traitsILi256ELi128ELi64ELi8ELb0ELb0EN7cutlass6half_tE19Flash_kernel_traitsILi256ELi128ELi64ELi8ES3_EELb0ELb1ELb0ELb1ELb0ELb0ELb1ELb0EEEvNS_16Flash_fwd_paramsE)
        /*0314*/ 	.word	0x00000000
.L_142:


//--------------------- .nv.compat                --------------------------
	.section	.nv.compat,"",@"SHT_CUDA_COMPAT_INFO"
	.align	4
        /*0000*/ 	.byte	0x02, 0x09, 0x01, 0x00, 0x02, 0x02, 0x01, 0x00, 0x02, 0x05, 0x05, 0x00, 0x03, 0x07, 0x01, 0x01
        /*0010*/ 	.byte	0x02, 0x03, 0x00, 0x00, 0x02, 0x06, 0x01, 0x00, 0x04, 0x0b, 0x08, 0x00, 0x00, 0x00, 0x00, 0x00
        /*0020*/ 	.byte	0x00, 0x00, 0x00, 0x00


//--------------------- .nv.info._ZN5flash16flash_fwd_kernelI23Flash_fwd_kernel_traitsILi256ELi64ELi64ELi4ELb0ELb0EN7cutlass6half_tE19Flash_kernel_traitsILi256ELi64ELi64ELi4ES3_EELb0ELb1ELb0ELb0ELb0ELb1ELb0ELb0EEEvNS_16Flash_fwd_paramsE --------------------------
	.section	.nv.info._ZN5flash16flash_fwd_kernelI23Flash_fwd_kernel_traitsILi256ELi64ELi64ELi4ELb0ELb0EN7cutlass6half_tE19Flash_kernel_traitsILi256ELi64ELi64ELi4ES3_EELb0ELb1ELb0ELb0ELb0ELb1ELb0ELb0EEEvNS_16Flash_fwd_paramsE,"",@"SHT_CUDA_INFO"
	.sectionflags	@""
	.align	4


	//----- nvinfo : EIATTR_CUDA_API_VERSION
	.align		4
        /*0000*/ 	.byte	0x04, 0x37
        /*0002*/ 	.short	(.L_144 - .L_143)
.L_143:
        /*0004*/ 	.word	0x00000082


	//----- nvinfo : EIATTR_KPARAM_INFO
	.align		4
.L_144:
        /*0008*/ 	.byte	0x04, 0x17
        /*000a*/ 	.short	(.L_146 - .L_145)
.L_145:
        /*000c*/ 	.word	0x00000000
        /*0010*/ 	.short	0x0000
        /*0012*/ 	.short	0x0000
        /*0014*/ 	.byte	0x00, 0xf0, 0x41, 0x07


	//----- nvinfo : EIATTR_SPARSE_MMA_MASK
	.align		4
.L_146:
        /*0018*/ 	.byte	0x03, 0x50
        /*001a*/ 	.short	0x0000


	//----- nvinfo : EIATTR_MAXREG_COUNT
	.align		4
        /*001c*/ 	.byte	0x03, 0x1b
        /*001e*/ 	.short	0x00ff


	//----- nvinfo : EIATTR_NUM_BARRIERS
	.align		4
        /*0020*/ 	.byte	0x02, 0x4c
        /*0022*/ 	.byte	0x01
	.zero		1


	//----- nvinfo : EIATTR_MERCURY_ISA_VERSION
	.align		4
        /*0024*/ 	.byte	0x03, 0x5f
        /*0026*/ 	.short	0x0101


	//----- nvinfo : EIATTR_INT_WARP_WIDE_INSTR_OFFSETS
	.align		4
        /*0028*/ 	.byte	0x04, 0x31
        /*002a*/ 	.short	(.L_148 - .L_147)


	//   ....[0]....
.L_147:
        /*002c*/ 	.word	0x00001cf0


	//   ....[1]....
        /*0030*/ 	.word	0x00001e40


	//   ....[2]....
        /*0034*/ 	.word	0x000022f0


	//----- nvinfo : EIATTR_COOP_GROUP_MASK_REGIDS
	.align		4
.L_148:
        /*0038*/ 	.byte	0x04, 0x29
        /*003a*/ 	.short	(.L_150 - .L_149)


	//   ....[0]....
.L_149:
        /*003c*/ 	.word	0xffffffff


	//   ....[1]....
        /*0040*/ 	.word	0xffffffff


	//   ....[2]....
        /*0044*/ 	.word	0xffffffff


	//   ....[3]....
        /*0048*/ 	.word	0xffffffff


	//   ....[4]....
        /*004c*/ 	.word	0xffffffff


	//   ....[5]....
        /*0050*/ 	.word	0xffffffff


	//   ....[6]....
        /*0054*/ 	.word	0xffffffff


	//   ....[7]....
        /*0058*/ 	.word	0xffffffff


	//   ....[8]....
        /*005c*/ 	.word	0xffffffff


	//   ....[9]....
        /*0060*/ 	.word	0xffffffff


	//   ....[10]....
        /*0064*/ 	.word	0xffffffff


	//   ....[11]....
        /*0068*/ 	.word	0xffffffff


	//   ....[12]....
        /*006c*/ 	.word	0xffffffff


	//   ....[13]....
        /*0070*/ 	.word	0xffffffff


	//   ....[14]....
        /*0074*/ 	.word	0xffffffff


	//   ....[15]....
        /*0078*/ 	.word	0xffffffff


	//----- nvinfo : EIATTR_COOP_GROUP_INSTR_OFFSETS
	.align		4
.L_150:
        /*007c*/ 	.byte	0x04, 0x28
        /*007e*/ 	.short	(.L_152 - .L_151)


	//   ....[0]....
.L_151:
        /*0080*/ 	.word	0x00003f90


	//   ....[1]....
        /*0084*/ 	.word	0x00003fe0


	//   ....[2]....
        /*0088*/ 	.word	0x00004070


	//   ....[3]....
        /*008c*/ 	.word	0x000040a0


	//   ....[4]....
        /*0090*/ 	.word	0x00007080


	//   ....[5]....
        /*0094*/ 	.word	0x00007100


	//   ....[6]....
        /*0098*/ 	.word	0x00007180


	//   ....[7]....
        /*009c*/ 	.word	0x000071a0


	//   ....[8]....
        /*00a0*/ 	.word	0x0000a4b0


	//   ....[9]....
        /*00a4*/ 	.word	0x0000a4d0


	//   ....[10]....
        /*00a8*/ 	.word	0x0000a540


	//   ....[11]....
        /*00ac*/ 	.word	0x0000a550


	//   ....[12]....
        /*00b0*/ 	.word	0x0000c1a0


	//   ....[13]....
        /*00b4*/ 	.word	0x0000c1e0


	//   ....[14]....
        /*00b8*/ 	.word	0x0000c2b0


	//   ....[15]....
        /*00bc*/ 	.word	0x0000c2d0


	//----- nvinfo : EIATTR_VRC_CTA_INIT_COUNT
	.align		4
.L_152:
        /*00c0*/ 	.byte	0x02, 0x4a
	.zero		1
	.zero		1


	//----- nvinfo : EIATTR_EXIT_INSTR_OFFSETS
	.align		4
        /*00c4*/ 	.byte	0x04, 0x1c
        /*00c6*/ 	.short	(.L_154 - .L_153)


	//   ....[0]....
.L_153:
        /*00c8*/ 	.word	0x000004a0


	//   ....[1]....
        /*00cc*/ 	.word	0x000010c0


	//   ....[2]....
        /*00d0*/ 	.word	0x00001150


	//   ....[3]....
        /*00d4*/ 	.word	0x0000df10


	//   ....[4]....
        /*00d8*/ 	.word	0x0000e020


	//----- nvinfo : EIATTR_CRS_STACK_SIZE
	.align		4
.L_154:
        /*00dc*/ 	.byte	0x04, 0x1e
        /*00de*/ 	.short	(.L_156 - .L_155)
.L_155:
        /*00e0*/ 	.word	0x00000000


	//----- nvinfo : EIATTR_CBANK_PARAM_SIZE
	.align		4
.L_156:
        /*00e4*/ 	.byte	0x03, 0x19
        /*00e6*/ 	.short	0x01d0


	//----- nvinfo : EIATTR_PARAM_CBANK
	.align		4
        /*00e8*/ 	.byte	0x04, 0x0a
        /*00ea*/ 	.short	(.L_158 - .L_157)
	.align		4
.L_157:
        /*00ec*/ 	.word	index@(.nv.constant0._ZN5flash16flash_fwd_kernelI23Flash_fwd_kernel_traitsILi256ELi64ELi64ELi4ELb0ELb0EN7cutlass6half_tE19Flash_kernel_traitsILi256ELi64ELi64ELi4ES3_EELb0ELb1ELb0ELb0ELb0ELb1ELb0ELb0EEEvNS_16Flash_fwd_paramsE)
        /*00f0*/ 	.short	0x0380
        /*00f2*/ 	.short	0x01d0


	//----- nvinfo : EIATTR_SW_WAR
	.align		4
.L_158:
        /*00f4*/ 	.byte	0x04, 0x36
        /*00f6*/ 	.short	(.L_160 - .L_159)
.L_159:
        /*00f8*/ 	.word	0x00000008
.L_160:


//--------------------- .nv.info._ZN5flash16flash_fwd_kernelI23Flash_fwd_kernel_traitsILi256ELi64ELi64ELi4ELb0ELb0EN7cutlass6half_tE19Flash_kernel_traitsILi256ELi64ELi64ELi4ES3_EELb0ELb1ELb0ELb0ELb0ELb0ELb0ELb0EEEvNS_16Flash_fwd_paramsE --------------------------
	.section	.nv.info._ZN5flash16flash_fwd_kernelI23Flash_fwd_kernel_traitsILi256ELi64ELi64ELi4ELb0ELb0EN7cutlass6half_tE19Flash_kernel_traitsILi256ELi64ELi64ELi4ES3_EELb0ELb1ELb0ELb0ELb0ELb0ELb0ELb0EEEvNS_16Flash_fwd_paramsE,"",@"SHT_CUDA_INFO"
	.sectionflags	@""
	.align	4


	//----- nvinfo : EIATTR_CUDA_API_VERSION
	.align		4
        /*0000*/ 	.byte	0x04, 0x37
        /*0002*/ 	.short	(.L_162 - .L_161)
.L_161:
        /*0004*/ 	.word	0x00000082


	//----- nvinfo : EIATTR_KPARAM_INFO
	.align		4
.L_162:
        /*0008*/ 	.byte	0x04, 0x17
        /*000a*/ 	.short	(.L_164 - .L_163)
.L_163:
        /*000c*/ 	.word	0x00000000
        /*0010*/ 	.short	0x0000
        /*0012*/ 	.short	0x0000
        /*0014*/ 	.byte	0x00, 0xf0, 0x41, 0x07


	//----- nvinfo : EIATTR_SPARSE_MMA_MASK
	.align		4
.L_164:
        /*0018*/ 	.byte	0x03, 0x50
        /*001a*/ 	.short	0x0000


	//----- nvinfo : EIATTR_MAXREG_COUNT
	.align		4
        /*001c*/ 	.byte	0x03, 0x1b
        /*001e*/ 	.short	0x00ff


	//----- nvinfo : EIATTR_NUM_BARRIERS
	.align		4
        /*0020*/ 	.byte	0x02, 0x4c
        /*0022*/ 	.byte	0x01
	.zero		1


	//----- nvinfo : EIATTR_MERCURY_ISA_VERSION
	.align		4
        /*0024*/ 	.byte	0x03, 0x5f
        /*0026*/ 	.short	0x0101


	//----- nvinfo : EIATTR_COOP_GROUP_MASK_REGIDS
	.align		4
        /*0028*/ 	.byte	0x04, 0x29
        /*002a*/ 	.short	(.L_166 - .L_165)


	//   ....[0]....
.L_165:
        /*002c*/ 	.word	0xffffffff


	//   ....[1]....
        /*0030*/ 	.word	0xffffffff


	//   ....[2]....
        /*0034*/ 	.word	0xffffffff


	//   ....[3]....
        /*0038*/ 	.word	0xffffffff


	//   ....[4]....
        /*003c*/ 	.word	0xffffffff


	//   ....[5]....
        /*0040*/ 	.word	0xffffffff


	//   ....[6]....
        /*0044*/ 	.word	0xffffffff


	//   ....[7]....
        /*0048*/ 	.word	0xffffffff


	//   ....[8]....
        /*004c*/ 	.word	0xffffffff


	//   ....[9]....
        /*0050*/ 	.word	0xffffffff


	//   ....[10]....
        /*0054*/ 	.word	0xffffffff


	//   ....[11]....
        /*0058*/ 	.word	0xffffffff


	//   ....[12]....
        /*005c*/ 	.word	0xffffffff


	//   ....[13]....
        /*0060*/ 	.word	0xffffffff


	//   ....[14]....
        /*0064*/ 	.word	0xffffffff


	//   ....[15]....
        /*0068*/ 	.word	0xffffffff


	//----- nvinfo : EIATTR_COOP_GROUP_INSTR_OFFSETS
	.align		4
.L_166:
        /*006c*/ 	.byte	0x04, 0x28
        /*006e*/ 	.short	(.L_168 - .L_167)


	//   ....[0]....
.L_167:
        /*0070*/ 	.word	0x000055a0


	//   ....[1]....
        /*0074*/ 	.word	0x000055e0


	//   ....[2]....
        /*0078*/ 	.word	0x00005680


	//   ....[3]....
        /*007c*/ 	.word	0x000056b0


	//   ....[4]....
        /*0080*/ 	.word	0x00008cb0


	//   ....[5]....
        /*0084*/ 	.word	0x00008d30


	//   ....[6]....
        /*0088*/ 	.word	0x00008dc0


	//   ....[7]....
        /*008c*/ 	.word	0x00008de0


	//   ....[8]....
        /*0090*/ 	.word	0x0000c8b0


	//   ....[9]....
        /*0094*/ 	.word	0x0000c8e0


	//   ....[10]....
        /*0098*/ 	.word	0x0000c940


	//   ....[11]....
        /*009c*/ 	.word	0x0000c950


	//   ....[12]....
        /*00a0*/ 	.word	0x0000e580


	//   ....[13]....
        /*00a4*/ 	.word	0x0000e5c0


	//   ....[14]....
        /*00a8*/ 	.word	0x0000e680


	//   ....[15]....
        /*00ac*/ 	.word	0x0000e6b0


	//----- nvinfo : EIATTR_VRC_CTA_INIT_COUNT
	.align		4
.L_168:
        /*00b0*/ 	.byte	0x02, 0x4a
	.zero		1
	.zero		1


	//----- nvinfo : EIATTR_EXIT_INSTR_OFFSETS
	.align		4
        /*00b4*/ 	.byte	0x04, 0x1c
        /*00b6*/ 	.short	(.L_170 - .L_169)


	//   ....[0]....
.L_169:
        /*00b8*/ 	.word	0x000004a0


	//   ....[1]....
        /*00bc*/ 	.word	0x00001220


	//   ....[2]....
        /*00c0*/ 	.word	0x000012b0


	//   ....[3]....
        /*00c4*/ 	.word	0x00010330


	//   ....[4]....
        /*00c8*/ 	.word	0x00010490


	//   ....[5]....
        /*00cc*/ 	.word	0x000104b0


	//----- nvinfo : EIATTR_CRS_STACK_SIZE
	.align		4
.L_170:
        /*00d0*/ 	.byte	0x04, 0x1e
        /*00d2*/ 	.short	(.L_172 - .L_171)
.L_171:
        /*00d4*/ 	.word	0x00000000


	//----- nvinfo : EIATTR_CBANK_PARAM_SIZE
	.align		4
.L_172:
        /*00d8*/ 	.byte	0x03, 0x19
        /*00da*/ 	.short	0x01d0


	//----- nvinfo : EIATTR_PARAM_CBANK
	.align		4
        /*00dc*/ 	.byte	0x04, 0x0a
        /*00de*/ 	.short	(.L_174 - .L_173)
	.align		4
.L_173:
        /*00e0*/ 	.word	index@(.nv.constant0._ZN5flash16flash_fwd_kernelI23Flash_fwd_kernel_traitsILi256ELi64ELi64ELi4ELb0ELb0EN7cutlass6half_tE19Flash_kernel_traitsILi256ELi64ELi64ELi4ES3_EELb0ELb1ELb0ELb0ELb0ELb0ELb0ELb0EEEvNS_16Flash_fwd_paramsE)
        /*00e4*/ 	.short	0x0380
        /*00e6*/ 	.short	0x01d0


	//----- nvinfo : EIATTR_SW_WAR
	.align		4
.L_174:
        /*00e8*/ 	.byte	0x04, 0x36
        /*00ea*/ 	.short	(.L_176 - .L_175)
.L_175:
        /*00ec*/ 	.word	0x00000008
.L_176:


//--------------------- .nv.info._ZN5flash16flash_fwd_kernelI23Flash_fwd_kernel_traitsILi256ELi64ELi64ELi4ELb0ELb0EN7cutlass6half_tE19Flash_kernel_traitsILi256ELi64ELi64ELi4ES3_EELb0ELb1ELb0ELb1ELb0ELb0ELb0ELb0EEEvNS_16Flash_fwd_paramsE --------------------------
	.section	.nv.info._ZN5flash16flash_fwd_kernelI23Flash_fwd_kernel_traitsILi256ELi64ELi64ELi4ELb0ELb0EN7cutlass6half_tE19Flash_kernel_traitsILi256ELi64ELi64ELi4ES3_EELb0ELb1ELb0ELb1ELb0ELb0ELb0ELb0EEEvNS_16Flash_fwd_paramsE,"",@"SHT_CUDA_INFO"
	.sectionflags	@""
	.align	4


	//----- nvinfo : EIATTR_CUDA_API_VERSION
	.align		4
        /*0000*/ 	.byte	0x04, 0x37
        /*0002*/ 	.short	(.L_178 - .L_177)
.L_177:
        /*0004*/ 	.word	0x00000082


	//----- nvinfo : EIATTR_KPARAM_INFO
	.align		4
.L_178:
        /*0008*/ 	.byte	0x04, 0x17
        /*000a*/ 	.short	(.L_180 - .L_179)
.L_179:
        /*000c*/ 	.word	0x00000000
        /*0010*/ 	.short	0x0000
        /*0012*/ 	.short	0x0000
        /*0014*/ 	.byte	0x00, 0xf0, 0x41, 0x07


	//----- nvinfo : EIATTR_SPARSE_MMA_MASK
	.align		4
.L_180:
        /*0018*/ 	.byte	0x03, 0x50
        /*001a*/ 	.short	0x0000


	//----- nvinfo : EIATTR_MAXREG_COUNT
	.align		4
        /*001c*/ 	.byte	0x03, 0x1b
        /*001e*/ 	.short	0x00ff


	//----- nvinfo : EIATTR_NUM_BARRIERS
	.align		4
        /*0020*/ 	.byte	0x02, 0x4c
        /*0022*/ 	.byte	0x01
	.zero		1


	//----- nvinfo : EIATTR_MERCURY_ISA_VERSION
	.align		4
        /*0024*/ 	.byte	0x03, 0x5f
        /*0026*/ 	.short	0x0101


	//----- nvinfo : EIATTR_COOP_GROUP_MASK_REGIDS
	.align		4
        /*0028*/ 	.byte	0x04, 0x29
        /*002a*/ 	.short	(.L_182 - .L_181)


	//   ....[0]....
.L_181:
        /*002c*/ 	.word	0xffffffff


	//   ....[1]....
        /*0030*/ 	.word	0xffffffff


	//   ....[2]....
        /*0034*/ 	.word	0xffffffff


	//   ....[3]....
        /*0038*/ 	.word	0xffffffff


	//   ....[4]....
        /*003c*/ 	.word	0xffffffff


	//   ....[5]....
        /*0040*/ 	.word	0xffffffff


	//   ....[6]....
        /*0044*/ 	.word	0xffffffff


	//   ....[7]....
        /*0048*/ 	.word	0xffffffff


	//   ....[8]....
        /*004c*/ 	.word	0xffffffff


	//   ....[9]....
        /*0050*/ 	.word	0xffffffff


	//   ....[10]....
        /*0054*/ 	.word	0xffffffff


	//   ....[11]....
        /*0058*/ 	.word	0xffffffff


	//   ....[12]....
        /*005c*/ 	.word	0xffffffff


	//   ....[13]....
        /*0060*/ 	.word	0xffffffff


	//   ....[14]....
        /*0064*/ 	.word	0xffffffff


	//   ....[15]....
        /*0068*/ 	.word	0xffffffff


	//----- nvinfo : EIATTR_COOP_GROUP_INSTR_OFFSETS
	.align		4
.L_182:
        /*006c*/ 	.byte	0x04, 0x28
        /*006e*/ 	.short	(.L_184 - .L_183)


	//   ....[0]....
.L_183:
        /*0070*/ 	.word	0x000059b0


	//   ....[1]....
        /*0074*/ 	.word	0x00005a10


	//   ....[2]....
        /*0078*/ 	.word	0x00005aa0


	//   ....[3]....
        /*007c*/ 	.word	0x00005ad0


	//   ....[4]....
        /*0080*/ 	.word	0x000093d0


	//   ....[5]....
        /*0084*/ 	.word	0x00009420


	//   ....[6]....
        /*0088*/ 	.word	0x00009440


	//   ....[7]....
        /*008c*/ 	.word	0x00009460


	//   ....[8]....
        /*0090*/ 	.word	0x0000d400


	//   ....[9]....
        /*0094*/ 	.word	0x0000d430


	//   ....[10]....
        /*0098*/ 	.word	0x0000d490


	//   ....[11]....
        /*009c*/ 	.word	0x0000d4a0


	//   ....[12]....
        /*00a0*/ 	.word	0x0000f0d0


	//   ....[13]....
        /*00a4*/ 	.word	0x0000f110


	//   ....[14]....
        /*00a8*/ 	.word	0x0000f1d0


	//   ....[15]....
        /*00ac*/ 	.word	0x0000f200


	//----- nvinfo : EIATTR_VRC_CTA_INIT_COUNT
	.align		4
.L_184:
        /*00b0*/ 	.byte	0x02, 0x4a
	.zero		1
	.zero		1


	//----- nvinfo : EIATTR_EXIT_INSTR_OFFSETS
	.align		4
        /*00b4*/ 	.byte	0x04, 0x1c
        /*00b6*/ 	.short	(.L_186 - .L_185)


	//   ....[0]....
.L_185:
        /*00b8*/ 	.word	0x000004a0


	//   ....[1]....
        /*00bc*/ 	.word	0x00001220


	//   ....[2]....
        /*00c0*/ 	.word	0x000012b0


	//   ....[3]....
        /*00c4*/ 	.word	0x00010e80


	//   ....[4]....
        /*00c8*/ 	.word	0x00010fe0


	//   ....[5]....
        /*00cc*/ 	.word	0x00011000


	//----- nvinfo : EIATTR_CRS_STACK_SIZE
	.align		4
.L_186:
        /*00d0*/ 	.byte	0x04, 0x1e
        /*00d2*/ 	.short	(.L_188 - .L_187)
.L_187:
        /*00d4*/ 	.word	0x00000000


	//----- nvinfo : EIATTR_CBANK_PARAM_SIZE
	.align		4
.L_188:
        /*00d8*/ 	.byte	0x03, 0x19
        /*00da*/ 	.short	0x01d0


	//----- nvinfo : EIATTR_PARAM_CBANK
	.align		4
        /*00dc*/ 	.byte	0x04, 0x0a
        /*00de*/ 	.short	(.L_190 - .L_189)
	.align		4
.L_189:
        /*00e0*/ 	.word	index@(.nv.constant0._ZN5flash16flash_fwd_kernelI23Flash_fwd_kernel_traitsILi256ELi64ELi64ELi4ELb0ELb0EN7cutlass6half_tE19Flash_kernel_traitsILi256ELi64ELi64ELi4ES3_EELb0ELb1ELb0ELb1ELb0ELb0ELb0ELb0EEEvNS_16Flash_fwd_paramsE)
        /*00e4*/ 	.short	0x0380
        /*00e6*/ 	.short	0x01d0


	//----- nvinfo : EIATTR_SW_WAR
	.align		4
.L_190:
        /*00e8*/ 	.byte	0x04, 0x36
        /*00ea*/ 	.short	(.L_192 - .L_191)
.L_191:
        /*00ec*/ 	.word	0x00000008
.L_192:


//--------------------- .nv.info._ZN5flash16flash_fwd_kernelI23Flash_fwd_kernel_traitsILi256ELi128ELi64ELi8ELb0ELb0EN7cutlass6half_tE19Flash_kernel_traitsILi256ELi128ELi64ELi8ES3_EELb0ELb1ELb0ELb0ELb0ELb1ELb0ELb0EEEvNS_16Flash_fwd_paramsE --------------------------
	.section	.nv.info._ZN5flash16flash_fwd_kernelI23Flash_fwd_kernel_traitsILi256ELi128ELi64ELi8ELb0ELb0EN7cutlass6half_tE19Flash_kernel_traitsILi256ELi128ELi64ELi8ES3_EELb0ELb1ELb0ELb0ELb0ELb1ELb0ELb0EEEvNS_16Flash_fwd_paramsE,"",@"SHT_CUDA_INFO"
	.sectionflags	@""
	.align	4


	//----- nvinfo : EIATTR_CUDA_API_VERSION
	.align		4
        /*0000*/ 	.byte	0x04, 0x37
        /*0002*/ 	.short	(.L_194 - .L_193)
.L_193:
        /*0004*/ 	.word	0x00000082


	//----- nvinfo : EIATTR_KPARAM_INFO
	.align		4
.L_194:
        /*0008*/ 	.byte	0x04, 0x17
        /*000a*/ 	.short	(.L_196 - .L_195)
.L_195:
        /*000c*/ 	.word	0x00000000
        /*0010*/ 	.short	0x0000
        /*0012*/ 	.short	0x0000
        /*0014*/ 	.byte	0x00, 0xf0, 0x41, 0x07


	//----- nvinfo : EIATTR_SPARSE_MMA_MASK
	.align		4
.L_196:
        /*0018*/ 	.byte	0x03, 0x50
        /*001a*/ 	.short	0x0000


	//----- nvinfo : EIATTR_MAXREG_COUNT
	.align		4
        /*001c*/ 	.byte	0x03, 0x1b
        /*001e*/ 	.short	0x00ff


	//----- nvinfo : EIATTR_NUM_BARRIERS
	.align		4
        /*0020*/ 	.byte	0x02, 0x4c
        /*0022*/ 	.byte	0x01
	.zero		1


	//----- nvinfo : EIATTR_MERCURY_ISA_VERSION
	.align		4
        /*0024*/ 	.byte	0x03, 0x5f
        /*0026*/ 	.short	0x0101


	//----- nvinfo : EIATTR_COOP_GROUP_MASK_REGIDS
	.align		4
        /*0028*/ 	.byte	0x04, 0x29
        /*002a*/ 	.short	(.L_198 - .L_197)


	//   ....[0]....
.L_197:
        /*002c*/ 	.word	0xffffffff


	//   ....[1]....
        /*0030*/ 	.word	0xffffffff


	//   ....[2]....
        /*0034*/ 	.word	0xffffffff


	//   ....[3]....
        /*0038*/ 	.word	0xffffffff


	//   ....[4]....
        /*003c*/ 	.word	0xffffffff


	//   ....[5]....
        /*0040*/ 	.word	0xffffffff


	//   ....[6]....
        /*0044*/ 	.word	0xffffffff


	//   ....[7]....
        /*0048*/ 	.word	0xffffffff


	//   ....[8]....
        /*004c*/ 	.word	0xffffffff


	//   ....[9]....
        /*0050*/ 	.word	0xffffffff


	//   ....[10]....
        /*0054*/ 	.word	0xffffffff


	//   ....[11]....
        /*0058*/ 	.word	0xffffffff


	//   ....[12]....
        /*005c*/ 	.word	0xffffffff


	//   ....[13]....
        /*0060*/ 	.word	0xffffffff


	//   ....[14]....
        /*0064*/ 	.word	0xffffffff


	//   ....[15]....
        /*0068*/ 	.word	0xffffffff


	//   ....[16]....
        /*006c*/ 	.word	0xffffffff


	//   ....[17]....
        /*0070*/ 	.word	0xffffffff


	//   ....[18]....
        /*0074*/ 	.word	0xffffffff


	//   ....[19]....
        /*0078*/ 	.word	0xffffffff


	//----- nvinfo : EIATTR_COOP_GROUP_INSTR_OFFSETS
	.align		4
.L_198:
        /*007c*/ 	.byte	0x04, 0x28
        /*007e*/ 	.short	(.L_200 - .L_199)


	//   ....[0]....
.L_199:
        /*0080*/ 	.word	0x000035f0


	//   ....[1]....
        /*0084*/ 	.word	0x00003650


	//   ....[2]....
        /*0088*/ 	.word	0x000036e0


	//   ....[3]....
        /*008c*/ 	.word	0x00003710


	//   ....[4]....
        /*0090*/ 	.word	0x000061f0


	//   ....[5]....
        /*0094*/ 	.word	0x00006240


	//   ....[6]....
        /*0098*/ 	.word	0x00006280


	//   ....[7]....
        /*009c*/ 	.word	0x000062d0


	//   ....[8]....
        /*00a0*/ 	.word	0x00009740


	//   ....[9]....
        /*00a4*/ 	.word	0x000097a0


	//   ....[10]....
        /*00a8*/ 	.word	0x00009830


	//   ....[11]....
        /*00ac*/ 	.word	0x00009850


	//   ....[12]....
        /*00b0*/ 	.word	0x0000c7d0


	//   ....[13]....
        /*00b4*/ 	.word	0x0000c7e0


	//   ....[14]....
        /*00b8*/ 	.word	0x0000c840


	//   ....[15]....
        /*00bc*/ 	.word	0x0000c850


	//   ....[16]....
        /*00c0*/ 	.word	0x0000e4a0


	//   ....[17]....
        /*00c4*/ 	.word	0x0000e4d0


	//   ....[18]....
        /*00c8*/ 	.word	0x0000e550


	//   ....[19]....
        /*00cc*/ 	.word	0x0000e560


	//----- nvinfo : EIATTR_VRC_CTA_INIT_COUNT
	.align		4
.L_200:
        /*00d0*/ 	.byte	0x02, 0x4a
	.zero		1
	.zero		1


	//----- nvinfo : EIATTR_EXIT_INSTR_OFFSETS
	.align		4
        /*00d4*/ 	.byte	0x04, 0x1c
        /*00d6*/ 	.short	(.L_202 - .L_201)


	//   ....[0]....
.L_201:
        /*00d8*/ 	.word	0x00000330


	//   ....[1]....
        /*00dc*/ 	.word	0x00000f30


	//   ....[2]....
        /*00e0*/ 	.word	0x00000fc0


	//   ....[3]....
        /*00e4*/ 	.word	0x000101e0


	//   ....[4]....
        /*00e8*/ 	.word	0x000102f0


	//----- nvinfo : EIATTR_CRS_STACK_SIZE
	.align		4
.L_202:
        /*00ec*/ 	.byte	0x04, 0x1e
        /*00ee*/ 	.short	(.L_204 - .L_203)
.L_203:
        /*00f0*/ 	.word	0x00000000


	//----- nvinfo : EIATTR_CBANK_PARAM_SIZE
	.align		4
.L_204:
        /*00f4*/ 	.byte	0x03, 0x19
        /*00f6*/ 	.short	0x01d0


	//----- nvinfo : EIATTR_PARAM_CBANK
	.align		4
        /*00f8*/ 	.byte	0x04, 0x0a
        /*00fa*/ 	.short	(.L_206 - .L_205)
	.align		4
.L_205:
        /*00fc*/ 	.word	index@(.nv.constant0._ZN5flash16flash_fwd_kernelI23Flash_fwd_kernel_traitsILi256ELi128ELi64ELi8ELb0ELb0EN7cutlass6half_tE19Flash_kernel_traitsILi256ELi128ELi64ELi8ES3_EELb0ELb1ELb0ELb0ELb0ELb1ELb0ELb0EEEvNS_16Flash_fwd_paramsE)
        /*0100*/ 	.short	0x0380
        /*0102*/ 	.short	0x01d0


	//----- nvinfo : EIATTR_SW_WAR
	.align		4
.L_206:
        /*0104*/ 	.byte	0x04, 0x36
        /*0106*/ 	.short	(.L_208 - .L_207)
.L_207:
        /*0108*/ 	.word	0x00000008
.L_208:


//--------------------- .nv.info._ZN5flash16flash_fwd_kernelI23Flash_fwd_kernel_traitsILi256ELi128ELi64ELi8ELb0ELb0EN7cutlass6half_tE19Flash_kernel_traitsILi256ELi128ELi64ELi8ES3_EELb0ELb1ELb0ELb0ELb0ELb0ELb0ELb0EEEvNS_16Flash_fwd_paramsE --------------------------
	.section	.nv.info._ZN5flash16flash_fwd_kernelI23Flash_fwd_kernel_traitsILi256ELi128ELi64ELi8ELb0ELb0EN7cutlass6half_tE19Flash_kernel_traitsILi256ELi128ELi64ELi8ES3_EELb0ELb1ELb0ELb0ELb0ELb0ELb0ELb0EEEvNS_16Flash_fwd_paramsE,"",@"SHT_CUDA_INFO"
	.sectionflags	@""
	.align	4


	//----- nvinfo : EIATTR_CUDA_API_VERSION
	.align		4
        /*0000*/ 	.byte	0x04, 0x37
        /*0002*/ 	.short	(.L_210 - .L_209)
.L_209:
        /*0004*/ 	.word	0x00000082


	//----- nvinfo : EIATTR_KPARAM_INFO
	.align		4
.L_210:
        /*0008*/ 	.byte	0x04, 0x17
        /*000a*/ 	.short	(.L_212 - .L_211)
.L_211:
        /*000c*/ 	.word	0x00000000
        /*0010*/ 	.short	0x0000
        /*0012*/ 	.short	0x0000
        /*0014*/ 	.byte	0x00, 0xf0, 0x41, 0x07


	//----- nvinfo : EIATTR_SPARSE_MMA_MASK
	.align		4
.L_212:
        /*0018*/ 	.byte	0x03, 0x50
        /*001a*/ 	.short	0x0000


	//----- nvinfo : EIATTR_MAXREG_COUNT
	.align		4
        /*001c*/ 	.byte	0x03, 0x1b
        /*001e*/ 	.short	0x00ff


	//----- nvinfo : EIATTR_NUM_BARRIERS
	.align		4
        /*0020*/ 	.byte	0x02, 0x4c
        /*0022*/ 	.byte	0x01
	.zero		1


	//----- nvinfo : EIATTR_MERCURY_ISA_VERSION
	.align		4
        /*0024*/ 	.byte	0x03, 0x5f
        /*0026*/ 	.short	0x0101


	//----- nvinfo : EIATTR_COOP_GROUP_MASK_REGIDS
	.align		4
        /*0028*/ 	.byte	0x04, 0x29
        /*002a*/ 	.short	(.L_214 - .L_213)


	//   ....[0]....
.L_213:
        /*002c*/ 	.word	0xffffffff


	//   ....[1]....
        /*0030*/ 	.word	0xffffffff


	//   ....[2]....
        /*0034*/ 	.word	0xffffffff


	//   ....[3]....
        /*0038*/ 	.word	0xffffffff


	//   ....[4]....
        /*003c*/ 	.word	0xffffffff


	//   ....[5]....
        /*0040*/ 	.word	0xffffffff


	//   ....[6]....
        /*0044*/ 	.word	0xffffffff


	//   ....[7]....
        /*0048*/ 	.word	0xffffffff


	//   ....[8]....
        /*004c*/ 	.word	0xffffffff


	//   ....[9]....
        /*0050*/ 	.word	0xffffffff


	//   ....[10]....
        /*0054*/ 	.word	0xffffffff


	//   ....[11]....
        /*0058*/ 	.word	0xffffffff


	//   ....[12]....
        /*005c*/ 	.word	0xffffffff


	//   ....[13]....
        /*0060*/ 	.word	0xffffffff


	//   ....[14]....
        /*0064*/ 	.word	0xffffffff


	//   ....[15]....
        /*0068*/ 	.word	0xffffffff


	//   ....[16]....
        /*006c*/ 	.word	0xffffffff


	//   ....[17]....
        /*0070*/ 	.word	0xffffffff


	//   ....[18]....
        /*0074*/ 	.word	0xffffffff


	//   ....[19]....
        /*0078*/ 	.word	0xffffffff


	//----- nvinfo : EIATTR_COOP_GROUP_INSTR_OFFSETS
	.align		4
.L_214:
        /*007c*/ 	.byte	0x04, 0x28
        /*007e*/ 	.short	(.L_216 - .L_215)


	//   ....[0]....
.L_215:
        /*0080*/ 	.word	0x00004830


	//   ....[1]....
        /*0084*/ 	.word	0x00004890


	//   ....[2]....
        /*0088*/ 	.word	0x00004920


	//   ....[3]....
        /*008c*/ 	.word	0x00004950


	//   ....[4]....
        /*0090*/ 	.word	0x00007860


	//   ....[5]....
        /*0094*/ 	.word	0x000078a0


	//   ....[6]....
        /*0098*/ 	.word	0x000078d0


	//   ....[7]....
        /*009c*/ 	.word	0x00007900


	//   ....[8]....
        /*00a0*/ 	.word	0x0000b160


	//   ....[9]....
        /*00a4*/ 	.word	0x0000b1e0


	//   ....[10]....
        /*00a8*/ 	.word	0x0000b250


	//   ....[11]....
        /*00ac*/ 	.word	0x0000b270


	//   ....[12]....
        /*00b0*/ 	.word	0x0000e740


	//   ....[13]....
        /*00b4*/ 	.word	0x0000e770


	//   ....[14]....
        /*00b8*/ 	.word	0x0000e7d0


	//   ....[15]....
        /*00bc*/ 	.word	0x0000e7e0


	//   ....[16]....
        /*00c0*/ 	.word	0x00010410


	//   ....[17]....
        /*00c4*/ 	.word	0x00010450


	//   ....[18]....
        /*00c8*/ 	.word	0x00010500


	//   ....[19]....
        /*00cc*/ 	.word	0x00010530


	//----- nvinfo : EIATTR_VRC_CTA_INIT_COUNT
	.align		4
.L_216:
        /*00d0*/ 	.byte	0x02, 0x4a
	.zero		1
	.zero		1


	//----- nvinfo : EIATTR_EXIT_INSTR_OFFSETS
	.align		4
        /*00d4*/ 	.byte	0x04, 0x1c
        /*00d6*/ 	.short	(.L_218 - .L_217)


	//   ....[0]....
.L_217:
        /*00d8*/ 	.word	0x000004a0


	//   ....[1]....
        /*00dc*/ 	.word	0x00001220


	//   ....[2]....
        /*00e0*/ 	.word	0x000012b0


	//   ....[3]....
        /*00e4*/ 	.word	0x000121c0


	//   ....[4]....
        /*00e8*/ 	.word	0x00012320


	//   ....[5]....
        /*00ec*/ 	.word	0x00012340


	//----- nvinfo : EIATTR_CRS_STACK_SIZE
	.align		4
.L_218:
        /*00f0*/ 	.byte	0x04, 0x1e
        /*00f2*/ 	.short	(.L_220 - .L_219)
.L_219:
        /*00f4*/ 	.word	0x00000000


	//----- nvinfo : EIATTR_CBANK_PARAM_SIZE
	.align		4
.L_220:
        /*00f8*/ 	.byte	0x03, 0x19
        /*00fa*/ 	.short	0x01d0


	//----- nvinfo : EIATTR_PARAM_CBANK
	.align		4
        /*00fc*/ 	.byte	0x04, 0x0a
        /*00fe*/ 	.short	(.L_222 - .L_221)
	.align		4
.L_221:
        /*0100*/ 	.word	index@(.nv.constant0._ZN5flash16flash_fwd_kernelI23Flash_fwd_kernel_traitsILi256ELi128ELi64ELi8ELb0ELb0EN7cutlass6half_tE19Flash_kernel_traitsILi256ELi128ELi64ELi8ES3_EELb0ELb1ELb0ELb0ELb0ELb0ELb0ELb0EEEvNS_16Flash_fwd_paramsE)
        /*0104*/ 	.short	0x0380
        /*0106*/ 	.short	0x01d0


	//----- nvinfo : EIATTR_SW_WAR
	.align		4
.L_222:
        /*0108*/ 	.byte	0x04, 0x36
        /*010a*/ 	.short	(.L_224 - .L_223)
.L_223:
        /*010c*/ 	.word	0x00000008
.L_224:


//--------------------- .nv.info._ZN5flash16flash_fwd_kernelI23Flash_fwd_kernel_traitsILi256ELi128ELi64ELi8ELb0ELb0EN7cutlass6half_tE19Flash_kernel_traitsILi256ELi128ELi64ELi8ES3_EELb0ELb1ELb0ELb1ELb0ELb0ELb0ELb0EEEvNS_16Flash_fwd_paramsE --------------------------
	.section	.nv.info._ZN5flash16flash_fwd_kernelI23Flash_fwd_kernel_traitsILi256ELi128ELi64ELi8ELb0ELb0EN7cutlass6half_tE19Flash_kernel_traitsILi256ELi128ELi64ELi8ES3_EELb0ELb1ELb0ELb1ELb0ELb0ELb0ELb0EEEvNS_16Flash_fwd_paramsE,"",@"SHT_CUDA_INFO"
	.sectionflags	@""
	.align	4


	//----- nvinfo : EIATTR_CUDA_API_VERSION
	.align		4
        /*0000*/ 	.byte	0x04, 0x37
        /*0002*/ 	.short	(.L_226 - .L_225)
.L_225:
        /*0004*/ 	.word	0x00000082


	//----- nvinfo : EIATTR_KPARAM_INFO
	.align		4
.L_226:
        /*0008*/ 	.byte	0x04, 0x17
        /*000a*/ 	.short	(.L_228 - .L_227)
.L_227:
        /*000c*/ 	.word	0x00000000
        /*0010*/ 	.short	0x0000
        /*0012*/ 	.short	0x0000
        /*0014*/ 	.byte	0x00, 0xf0, 0x41, 0x07


	//----- nvinfo : EIATTR_SPARSE_MMA_MASK
	.align		4
.L_228:
        /*0018*/ 	.byte	0x03, 0x50
        /*001a*/ 	.short	0x0000


	//----- nvinfo : EIATTR_MAXREG_COUNT
	.align		4
        /*001c*/ 	.byte	0x03, 0x1b
        /*001e*/ 	.short	0x00ff


	//----- nvinfo : EIATTR_NUM_BARRIERS
	.align		4
        /*0020*/ 	.byte	0x02, 0x4c
        /*0022*/ 	.byte	0x01
	.zero		1


	//----- nvinfo : EIATTR_MERCURY_ISA_VERSION
	.align		4
        /*0024*/ 	.byte	0x03, 0x5f
        /*0026*/ 	.short	0x0101


	//----- nvinfo : EIATTR_COOP_GROUP_MASK_REGIDS
	.align		4
        /*0028*/ 	.byte	0x04, 0x29
        /*002a*/ 	.short	(.L_230 - .L_229)


	//   ....[0]....
.L_229:
        /*002c*/ 	.word	0xffffffff


	//   ....[1]....
        /*0030*/ 	.word	0xffffffff


	//   ....[2]....
        /*0034*/ 	.word	0xffffffff


	//   ....[3]....
        /*0038*/ 	.word	0xffffffff


	//   ....[4]....
        /*003c*/ 	.word	0xffffffff


	//   ....[5]....
        /*0040*/ 	.word	0xffffffff


	//   ....[6]....
        /*0044*/ 	.word	0xffffffff


	//   ....[7]....
        /*0048*/ 	.word	0xffffffff


	//   ....[8]....
        /*004c*/ 	.word	0xffffffff


	//   ....[9]....
        /*0050*/ 	.word	0xffffffff


	//   ....[10]....
        /*0054*/ 	.word	0xffffffff


	//   ....[11]....
        /*0058*/ 	.word	0xffffffff


	//   ....[12]....
        /*005c*/ 	.word	0xffffffff


	//   ....[13]....
        /*0060*/ 	.word	0xffffffff


	//   ....[14]....
        /*0064*/ 	.word	0xffffffff


	//   ....[15]....
        /*0068*/ 	.word	0xffffffff


	//   ....[16]....
        /*006c*/ 	.word	0xffffffff


	//   ....[17]....
        /*0070*/ 	.word	0xffffffff


	//   ....[18]....
        /*0074*/ 	.word	0xffffffff


	//   ....[19]....
        /*0078*/ 	.word	0xffffffff


	//----- nvinfo : EIATTR_COOP_GROUP_INSTR_OFFSETS
	.align		4
.L_230:
        /*007c*/ 	.byte	0x04, 0x28
        /*007e*/ 	.short	(.L_232 - .L_231)


	//   ....[0]....
.L_231:
        /*0080*/ 	.word	0x00004c50


	//   ....[1]....
        /*0084*/ 	.word	0x00004cb0


	//   ....[2]....
        /*0088*/ 	.word	0x00004d40


	//   ....[3]....
        /*008c*/ 	.word	0x00004d70


	//   ....[4]....
        /*0090*/ 	.word	0x00007fb0


	//   ....[5]....
        /*0094*/ 	.word	0x00008020


	//   ....[6]....
        /*0098*/ 	.word	0x00008050


	//   ....[7]....
        /*009c*/ 	.word	0x00008070


	//   ....[8]....
        /*00a0*/ 	.word	0x0000bb90


	//   ....[9]....
        /*00a4*/ 	.word	0x0000bc00


	//   ....[10]....
        /*00a8*/ 	.word	0x0000bc20


	//   ....[11]....
        /*00ac*/ 	.word	0x0000bc40


	//   ....[12]....
        /*00b0*/ 	.word	0x0000f590


	//   ....[13]....
        /*00b4*/ 	.word	0x0000f5c0


	//   ....[14]....
        /*00b8*/ 	.word	0x0000f620


	//   ....[15]....
        /*00bc*/ 	.word	0x0000f630


	//   ....[16]....
        /*00c0*/ 	.word	0x00011260


	//   ....[17]....
        /*00c4*/ 	.word	0x000112a0


	//   ....[18]....
        /*00c8*/ 	.word	0x00011360


	//   ....[19]....
        /*00cc*/ 	.word	0x00011390


	//----- nvinfo : EIATTR_VRC_CTA_INIT_COUNT
	.align		4
.L_232:
        /*00d0*/ 	.byte	0x02, 0x4a
	.zero		1
	.zero		1


	//----- nvinfo : EIATTR_EXIT_INSTR_OFFSETS
	.align		4
        /*00d4*/ 	.byte	0x04, 0x1c
        /*00d6*/ 	.short	(.L_234 - .L_233)


	//   ....[0]....
.L_233:
        /*00d8*/ 	.word	0x000004a0


	//   ....[1]....
        /*00dc*/ 	.word	0x00001220


	//   ....[2]....
        /*00e0*/ 	.word	0x000012b0


	//   ....[3]....
        /*00e4*/ 	.word	0x00013010


	//   ....[4]....
        /*00e8*/ 	.word	0x00013170


	//   ....[5]....
        /*00ec*/ 	.word	0x00013190


	//----- nvinfo : EIATTR_CRS_STACK_SIZE
	.align		4
.L_234:
        /*00f0*/ 	.byte	0x04, 0x1e
        /*00f2*/ 	.short	(.L_236 - .L_235)
.L_235:
        /*00f4*/ 	.word	0x00000000


	//----- nvinfo : EIATTR_CBANK_PARAM_SIZE
	.align		4
.L_236:
        /*00f8*/ 	.byte	0x03, 0x19
        /*00fa*/ 	.short	0x01d0


	//----- nvinfo : EIATTR_PARAM_CBANK
	.align		4
        /*00fc*/ 	.byte	0x04, 0x0a
        /*00fe*/ 	.short	(.L_238 - .L_237)
	.align		4
.L_237:
        /*0100*/ 	.word	index@(.nv.constant0._ZN5flash16flash_fwd_kernelI23Flash_fwd_kernel_traitsILi256ELi128ELi64ELi8ELb0ELb0EN7cutlass6half_tE19Flash_kernel_traitsILi256ELi128ELi64ELi8ES3_EELb0ELb1ELb0ELb1ELb0ELb0ELb0ELb0EEEvNS_16Flash_fwd_paramsE)
        /*0104*/ 	.short	0x0380
        /*0106*/ 	.short	0x01d0


	//----- nvinfo : EIATTR_SW_WAR
	.align		4
.L_238:
        /*0108*/ 	.byte	0x04, 0x36
        /*010a*/ 	.short	(.L_240 - .L_239)
.L_239:
        /*010c*/ 	.word	0x00000008
.L_240:


//--------------------- .nv.info._ZN5flash16flash_fwd_kernelI23Flash_fwd_kernel_traitsILi256ELi64ELi64ELi4ELb0ELb0EN7cutlass6half_tE19Flash_kernel_traitsILi256ELi64ELi64ELi4ES3_EELb1ELb1ELb0ELb0ELb0ELb0ELb0ELb0EEEvNS_16Flash_fwd_paramsE --------------------------
	.section	.nv.info._ZN5flash16flash_fwd_kernelI23Flash_fwd_kernel_traitsILi256ELi64ELi64ELi4ELb0ELb0EN7cutlass6half_tE19Flash_kernel_traitsILi256ELi64ELi64ELi4ES3_EELb1ELb1ELb0ELb0ELb0ELb0ELb0ELb0EEEvNS_16Flash_fwd_paramsE,"",@"SHT_CUDA_INFO"
	.sectionflags	@""
	.align	4


	//----- nvinfo : EIATTR_CUDA_API_VERSION
	.align		4
        /*0000*/ 	.byte	0x04, 0x37
        /*0002*/ 	.short	(.L_242 - .L_241)
.L_241:
        /*0004*/ 	.word	0x00000082


	//----- nvinfo : EIATTR_KPARAM_INFO
	.align		4
.L_242:
        /*0008*/ 	.byte	0x04, 0x17
        /*000a*/ 	.short	(.L_244 - .L_243)
.L_243:
        /*000c*/ 	.word	0x00000000
        /*0010*/ 	.short	0x0000
        /*0012*/ 	.short	0x0000
        /*0014*/ 	.byte	0x00, 0xf0, 0x41, 0x07


	//----- nvinfo : EIATTR_SPARSE_MMA_MASK
	.align		4
.L_244:
        /*0018*/ 	.byte	0x03, 0x50
        /*001a*/ 	.short	0x0000


	//----- nvinfo : EIATTR_MAXREG_COUNT
	.align		4
        /*001c*/ 	.byte	0x03, 0x1b
        /*001e*/ 	.short	0x00ff


	//----- nvinfo : EIATTR_NUM_BARRIERS
	.align		4
        /*0020*/ 	.byte	0x02, 0x4c
        /*0022*/ 	.byte	0x01
	.zero		1


	//----- nvinfo : EIATTR_MERCURY_ISA_VERSION
	.align		4
        /*0024*/ 	.byte	0x03, 0x5f
        /*0026*/ 	.short	0x0101


	//----- nvinfo : EIATTR_COOP_GROUP_MASK_REGIDS
	.align		4
        /*0028*/ 	.byte	0x04, 0x29
        /*002a*/ 	.short	(.L_246 - .L_245)


	//   ....[0]....
.L_245:
        /*002c*/ 	.word	0xffffffff


	//   ....[1]....
        /*0030*/ 	.word	0xffffffff


	//   ....[2]....
        /*0034*/ 	.word	0xffffffff


	//   ....[3]....
        /*0038*/ 	.word	0xffffffff


	//   ....[4]....
        /*003c*/ 	.word	0xffffffff


	//   ....[5]....
        /*0040*/ 	.word	0xffffffff


	//   ....[6]....
        /*0044*/ 	.word	0xffffffff


	//   ....[7]....
        /*0048*/ 	.word	0xffffffff


	//   ....[8]....
        /*004c*/ 	.word	0xffffffff


	//   ....[9]....
        /*0050*/ 	.word	0xffffffff


	//   ....[10]....
        /*0054*/ 	.word	0xffffffff


	//   ....[11]....
        /*0058*/ 	.word	0xffffffff


	//   ....[12]....
        /*005c*/ 	.word	0xffffffff


	//   ....[13]....
        /*0060*/ 	.word	0xffffffff


	//   ....[14]....
        /*0064*/ 	.word	0xffffffff


	//   ....[15]....
        /*0068*/ 	.word	0xffffffff


	//----- nvinfo : EIATTR_COOP_GROUP_INSTR_OFFSETS
	.align		4
.L_246:
        /*006c*/ 	.byte	0x04, 0x28
        /*006e*/ 	.short	(.L_248 - .L_247)


	//   ....[0]....
.L_247:
        /*0070*/ 	.word	0x000057e0


	//   ....[1]....
        /*0074*/ 	.word	0x00005820


	//   ....[2]....
        /*0078*/ 	.word	0x00005a20


	//   ....[3]....
        /*007c*/ 	.word	0x00005a60


	//   ....[4]....
        /*0080*/ 	.word	0x00009870


	//   ....[5]....
        /*0084*/ 	.word	0x00009970


	//   ....[6]....
        /*0088*/ 	.word	0x00009a10


	//   ....[7]....
        /*008c*/ 	.word	0x00009ac0


	//   ....[8]....
        /*0090*/ 	.word	0x0000de30


	//   ....[9]....
        /*0094*/ 	.word	0x0000dea0


	//   ....[10]....
        /*0098*/ 	.word	0x0000e030


	//   ....[11]....
        /*009c*/ 	.word	0x0000e060


	//   ....[12]....
        /*00a0*/ 	.word	0x00010510


	//   ....[13]....
        /*00a4*/ 	.word	0x00010550


	//   ....[14]....
        /*00a8*/ 	.word	0x00010640


	//   ....[15]....
        /*00ac*/ 	.word	0x00010650


	//----- nvinfo : EIATTR_VRC_CTA_INIT_COUNT
	.align		4
.L_248:
        /*00b0*/ 	.byte	0x02, 0x4a
	.zero		1
	.zero		1


	//----- nvinfo : EIATTR_EXIT_INSTR_OFFSETS
	.align		4
        /*00b4*/ 	.byte	0x04, 0x1c
        /*00b6*/ 	.short	(.L_250 - .L_249)


	//   ....[0]....
.L_249:
        /*00b8*/ 	.word	0x00000630


	//   ....[1]....
        /*00bc*/ 	.word	0x00001390


	//   ....[2]....
        /*00c0*/ 	.word	0x00001420


	//   ....[3]....
        /*00c4*/ 	.word	0x00012300


	//   ....[4]....
        /*00c8*/ 	.word	0x00012460


	//   ....[5]....
        /*00cc*/ 	.word	0x00012480


	//----- nvinfo : EIATTR_CRS_STACK_SIZE
	.align		4
.L_250:
        /*00d0*/ 	.byte	0x04, 0x1e
        /*00d2*/ 	.short	(.L_252 - .L_251)
.L_251:
        /*00d4*/ 	.word	0x00000000


	//----- nvinfo : EIATTR_CBANK_PARAM_SIZE
	.align		4
.L_252:
        /*00d8*/ 	.byte	0x03, 0x19
        /*00da*/ 	.short	0x01d0


	//----- nvinfo : EIATTR_PARAM_CBANK
	.align		4
        /*00dc*/ 	.byte	0x04, 0x0a
        /*00de*/ 	.short	(.L_254 - .L_253)
	.align		4
.L_253:
        /*00e0*/ 	.word	index@(.nv.constant0._ZN5flash16flash_fwd_kernelI23Flash_fwd_kernel_traitsILi256ELi64ELi64ELi4ELb0ELb0EN7cutlass6half_tE19Flash_kernel_traitsILi256ELi64ELi64ELi4ES3_EELb1ELb1ELb0ELb0ELb0ELb0ELb0ELb0EEEvNS_16Flash_fwd_paramsE)
        /*00e4*/ 	.short	0x0380
        /*00e6*/ 	.short	0x01d0


	//----- nvinfo : EIATTR_SW_WAR
	.align		4
.L_254:
        /*00e8*/ 	.byte	0x04, 0x36
        /*00ea*/ 	.short	(.L_256 - .L_255)
.L_255:
        /*00ec*/ 	.word	0x00000008
.L_256:


//--------------------- .nv.info._ZN5flash16flash_fwd_kernelI23Flash_fwd_kernel_traitsILi256ELi64ELi64ELi4ELb0ELb0EN7cutlass6half_tE19Flash_kernel_traitsILi256ELi64ELi64ELi4ES3_EELb1ELb1ELb0ELb0ELb0ELb1ELb0ELb0EEEvNS_16Flash_fwd_paramsE --------------------------
	.section	.nv.info._ZN5flash16flash_fwd_kernelI23Flash_fwd_kernel_traitsILi256ELi64ELi64ELi4ELb0ELb0EN7cutlass6half_tE19Flash_kernel_traitsILi256ELi64ELi64ELi4ES3_EELb1ELb1ELb0ELb0ELb0ELb1ELb0ELb0EEEvNS_16Flash_fwd_paramsE,"",@"SHT_CUDA_INFO"
	.sectionflags	@""
	.align	4


	//----- nvinfo : EIATTR_CUDA_API_VERSION
	.align		4
        /*0000*/ 	.byte	0x04, 0x37
        /*0002*/ 	.short	(.L_258 - .L_257)
.L_257:
        /*0004*/ 	.word	0x00000082


	//----- nvinfo : EIATTR_KPARAM_INFO
	.align		4
.L_258:
        /*0008*/ 	.byte	0x04, 0x17
        /*000a*/ 	.short	(.L_260 - .L_259)
.L_259:
        /*000c*/ 	.word	0x00000000
        /*0010*/ 	.short	0x0000
        /*0012*/ 	.short	0x0000
        /*0014*/ 	.byte	0x00, 0xf0, 0x41, 0x07


	//----- nvinfo : EIATTR_SPARSE_MMA_MASK
	.align		4
.L_260:
        /*0018*/ 	.byte	0x03, 0x50
        /*001a*/ 	.short	0x0000


	//----- nvinfo : EIATTR_MAXREG_COUNT
	.align		4
        /*001c*/ 	.byte	0x03, 0x1b
        /*001e*/ 	.short	0x00ff


	//----- nvinfo : EIATTR_NUM_BARRIERS
	.align		4
        /*0020*/ 	.byte	0x02, 0x4c
        /*0022*/ 	.byte	0x01
	.zero		1


	//----- nvinfo : EIATTR_MERCURY_ISA_VERSION
	.align		4
        /*0024*/ 	.byte	0x03, 0x5f
        /*0026*/ 	.short	0x0101


	//----- nvinfo : EIATTR_INT_WARP_WIDE_INSTR_OFFSETS
	.align		4
        /*0028*/ 	.byte	0x04, 0x31
        /*002a*/ 	.short	(.L_262 - .L_261)


	//   ....[0]....
.L_261:
        /*002c*/ 	.word	0x00001e10


	//   ....[1]....
        /*0030*/ 	.word	0x00002060


	//   ....[2]....
        /*0034*/ 	.word	0x00002400


	//----- nvinfo : EIATTR_COOP_GROUP_MASK_REGIDS
	.align		4
.L_262:
        /*0038*/ 	.byte	0x04, 0x29
        /*003a*/ 	.short	(.L_264 - .L_263)


	//   ....[0]....
.L_263:
        /*003c*/ 	.word	0xffffffff


	//   ....[1]....
        /*0040*/ 	.word	0xffffffff


	//   ....[2]....
        /*0044*/ 	.word	0xffffffff


	//   ....[3]....
        /*0048*/ 	.word	0xffffffff


	//   ....[4]....
        /*004c*/ 	.word	0xffffffff


	//   ....[5]....
        /*0050*/ 	.word	0xffffffff


	//   ....[6]....
        /*0054*/ 	.word	0xffffffff


	//   ....[7]....
        /*0058*/ 	.word	0xffffffff


	//   ....[8]....
        /*005c*/ 	.word	0xffffffff


	//   ....[9]....
        /*0060*/ 	.word	0xffffffff


	//   ....[10]....
        /*0064*/ 	.word	0xffffffff


	//   ....[11]....
        /*0068*/ 	.word	0xffffffff


	//   ....[12]....
        /*006c*/ 	.word	0xffffffff


	//   ....[13]....
        /*0070*/ 	.word	0xffffffff


	//   ....[14]....
        /*0074*/ 	.word	0xffffffff


	//   ....[15]....
        /*0078*/ 	.word	0xffffffff


	//----- nvinfo : EIATTR_COOP_GROUP_INSTR_OFFSETS
	.align		4
.L_264:
        /*007c*/ 	.byte	0x04, 0x28
        /*007e*/ 	.short	(.L_266 - .L_265)


	//   ....[0]....
.L_265:
        /*0080*/ 	.word	0x000041b0


	//   ....[1]....
        /*0084*/ 	.word	0x00004220


	//   ....[2]....
        /*0088*/ 	.word	0x00004360


	//   ....[3]....
        /*008c*/ 	.word	0x00004410


	//   ....[4]....
        /*0090*/ 	.word	0x00007c30


	//   ....[5]....
        /*0094*/ 	.word	0x00007cd0


	//   ....[6]....
        /*0098*/ 	.word	0x00007e10


	//   ....[7]....
        /*009c*/ 	.word	0x00007e70


	//   ....[8]....
        /*00a0*/ 	.word	0x0000ba20


	//   ....[9]....
        /*00a4*/ 	.word	0x0000ba60


	//   ....[10]....
        /*00a8*/ 	.word	0x0000bc20


	//   ....[11]....
        /*00ac*/ 	.word	0x0000bc40


	//   ....[12]....
        /*00b0*/ 	.word	0x0000e1a0


	//   ....[13]....
        /*00b4*/ 	.word	0x0000e1e0


	//   ....[14]....
        /*00b8*/ 	.word	0x0000e2d0


	//   ....[15]....
        /*00bc*/ 	.word	0x0000e2f0


	//----- nvinfo : EIATTR_VRC_CTA_INIT_COUNT
	.align		4
.L_266:
        /*00c0*/ 	.byte	0x02, 0x4a
	.zero		1
	.zero		1


	//----- nvinfo : EIATTR_EXIT_INSTR_OFFSETS
	.align		4
        /*00c4*/ 	.byte	0x04, 0x1c
        /*00c6*/ 	.short	(.L_268 - .L_267)


	//   ....[0]....
.L_267:
        /*00c8*/ 	.word	0x00000630


	//   ....[1]....
        /*00cc*/ 	.word	0x00001220


	//   ....[2]....
        /*00d0*/ 	.word	0x000012b0


	//   ....[3]....
        /*00d4*/ 	.word	0x0000feb0


	//   ....[4]....
        /*00d8*/ 	.word	0x0000ffc0


	//----- nvinfo : EIATTR_CRS_STACK_SIZE
	.align		4
.L_268:
        /*00dc*/ 	.byte	0x04, 0x1e
        /*00de*/ 	.short	(.L_270 - .L_269)
.L_269:
        /*00e0*/ 	.word	0x00000000


	//----- nvinfo : EIATTR_CBANK_PARAM_SIZE
	.align		4
.L_270:
        /*00e4*/ 	.byte	0x03, 0x19
        /*00e6*/ 	.short	0x01d0


	//----- nvinfo : EIATTR_PARAM_CBANK
	.align		4
        /*00e8*/ 	.byte	0x04, 0x0a
        /*00ea*/ 	.short	(.L_272 - .L_271)
	.align		4
.L_271:
        /*00ec*/ 	.word	index@(.nv.constant0._ZN5flash16flash_fwd_kernelI23Flash_fwd_kernel_traitsILi256ELi64ELi64ELi4ELb0ELb0EN7cutlass6half_tE19Flash_kernel_traitsILi256ELi64ELi64ELi4ES3_EELb1ELb1ELb0ELb0ELb0ELb1ELb0ELb0EEEvNS_16Flash_fwd_paramsE)
        /*00f0*/ 	.short	0x0380
        /*00f2*/ 	.short	0x01d0


	//----- nvinfo : EIATTR_SW_WAR
	.align		4
.L_272:
        /*00f4*/ 	.byte	0x04, 0x36
        /*00f6*/ 	.short	(.L_274 - .L_273)
.L_273:
        /*00f8*/ 	.word	0x00000008
.L_274:


//--------------------- .nv.info._ZN5flash16flash_fwd_kernelI23Flash_fwd_kernel_traitsILi256ELi64ELi64ELi4ELb0ELb0EN7cutlass6half_tE19Flash_kernel_traitsILi256ELi64ELi64ELi4ES3_EELb0ELb1ELb0ELb0ELb0ELb1ELb1ELb0EEEvNS_16Flash_fwd_paramsE --------------------------
	.section	.nv.info._ZN5flash16flash_fwd_kernelI23Flash_fwd_kernel_traitsILi256ELi64ELi64ELi4ELb0ELb0EN7cutlass6half_tE19Flash_kernel_traitsILi256ELi64ELi64ELi4ES3_EELb0ELb1ELb0ELb0ELb0ELb1ELb1ELb0EEEvNS_16Flash_fwd_paramsE,"",@"SHT_CUDA_INFO"
	.sectionflags	@""
	.align	4


	//----- nvinfo : EIATTR_CUDA_API_VERSION
	.align		4
        /*0000*/ 	.byte	0x04, 0x37
        /*0002*/ 	.short	(.L_276 - .L_275)
.L_275:
        /*0004*/ 	.word	0x00000082


	//----- nvinfo : EIATTR_KPARAM_INFO
	.align		4
.L_276:
        /*0008*/ 	.byte	0x04, 0x17
        /*000a*/ 	.short	(.L_278 - .L_277)
.L_277:
        /*000c*/ 	.word	0x00000000
        /*0010*/ 	.short	0x0000
        /*0012*/ 	.short	0x0000
        /*0014*/ 	.byte	0x00, 0xf0, 0x41, 0x07


	//----- nvinfo : EIATTR_SPARSE_MMA_MASK
	.align		4
.L_278:
        /*0018*/ 	.byte	0x03, 0x50
        /*001a*/ 	.short	0x0000


	//----- nvinfo : EIATTR_MAXREG_COUNT
	.align		4
        /*001c*/ 	.byte	0x03, 0x1b
        /*001e*/ 	.short	0x00ff


	//----- nvinfo : EIATTR_NUM_BARRIERS
	.align		4
        /*0020*/ 	.byte	0x02, 0x4c
        /*0022*/ 	.byte	0x01
	.zero		1


	//----- nvinfo : EIATTR_MERCURY_ISA_VERSION
	.align		4
        /*0024*/ 	.byte	0x03, 0x5f
        /*0026*/ 	.short	0x0101


	//----- nvinfo : EIATTR_INT_WARP_WIDE_INSTR_OFFSETS
	.align		4
        /*0028*/ 	.byte	0x04, 0x31
        /*002a*/ 	.short	(.L_280 - .L_279)


	//   ....[0]....
.L_279:
        /*002c*/ 	.word	0x00001cf0


	//   ....[1]....
        /*0030*/ 	.word	0x00001e40


	//   ....[2]....
        /*0034*/ 	.word	0x000022f0


	//----- nvinfo : EIATTR_COOP_GROUP_MASK_REGIDS
	.align		4
.L_280:
        /*0038*/ 	.byte	0x04, 0x29
        /*003a*/ 	.short	(.L_282 - .L_281)


	//   ....[0]....
.L_281:
        /*003c*/ 	.word	0xffffffff


	//   ....[1]....
        /*0040*/ 	.word	0xffffffff


	//   ....[2]....
        /*0044*/ 	.word	0xffffffff


	//   ....[3]....
        /*0048*/ 	.word	0xffffffff


	//   ....[4]....
        /*004c*/ 	.word	0xffffffff


	//   ....[5]....
        /*0050*/ 	.word	0xffffffff


	//   ....[6]....
        /*0054*/ 	.word	0xffffffff


	//   ....[7]....
        /*0058*/ 	.word	0xffffffff


	//   ....[8]....
        /*005c*/ 	.word	0xffffffff


	//   ....[9]....
        /*0060*/ 	.word	0xffffffff


	//   ....[10]....
        /*0064*/ 	.word	0xffffffff


	//   ....[11]....
        /*0068*/ 	.word	0xffffffff


	//   ....[12]....
        /*006c*/ 	.word	0xffffffff


	//   ....[13]....
        /*0070*/ 	.word	0xffffffff


	//   ....[14]....
        /*0074*/ 	.word	0xffffffff


	//   ....[15]....
        /*0078*/ 	.word	0xffffffff


	//----- nvinfo : EIATTR_COOP_GROUP_INSTR_OFFSETS
	.align		4
.L_282:
        /*007c*/ 	.byte	0x04, 0x28
        /*007e*/ 	.short	(.L_284 - .L_283)


	//   ....[0]....
.L_283:
        /*0080*/ 	.word	0x00004390


	//   ....[1]....
        /*0084*/ 	.word	0x000043f0


	//   ....[2]....
        /*0088*/ 	.word	0x00004490


	//   ....[3]....
        /*008c*/ 	.word	0x000044c0


	//   ....[4]....
        /*0090*/ 	.word	0x000078a0


	//   ....[5]....
        /*0094*/ 	.word	0x00007930


	//   ....[6]....
        /*0098*/ 	.word	0x00007980


	//   ....[7]....
        /*009c*/ 	.word	0x000079a0


	//   ....[8]....
        /*00a0*/ 	.word	0x0000b100


	//   ....[9]....
        /*00a4*/ 	.word	0x0000b140


	//   ....[10]....
        /*00a8*/ 	.word	0x0000b1f0


	//   ....[11]....
        /*00ac*/ 	.word	0x0000b200


	//   ....[12]....
        /*00b0*/ 	.word	0x0000cdf0


	//   ....[13]....
        /*00b4*/ 	.word	0x0000ce30


	//   ....[14]....
        /*00b8*/ 	.word	0x0000cf00


	//   ....[15]....
        /*00bc*/ 	.word	0x0000cf20


	//----- nvinfo : EIATTR_VRC_CTA_INIT_COUNT
	.align		4
.L_284:
        /*00c0*/ 	.byte	0x02, 0x4a
	.zero		1
	.zero		1


	//----- nvinfo : EIATTR_EXIT_INSTR_OFFSETS
	.align		4
        /*00c4*/ 	.byte	0x04, 0x1c
        /*00c6*/ 	.short	(.L_286 - .L_285)


	//   ....[0]....
.L_285:
        /*00c8*/ 	.word	0x000004a0


	//   ....[1]....
        /*00cc*/ 	.word	0x000010c0


	//   ....[2]....
        /*00d0*/ 	.word	0x00001150


	//   ....[3]....
        /*00d4*/ 	.word	0x0000eb60


	//   ....[4]....
        /*00d8*/ 	.word	0x0000ec70


	//----- nvinfo : EIATTR_CRS_STACK_SIZE
	.align		4
.L_286:
        /*00dc*/ 	.byte	0x04, 0x1e
        /*00de*/ 	.short	(.L_288 - .L_287)
.L_287:
        /*00e0*/ 	.word	0x00000000


	//----- nvinfo : EIATTR_CBANK_PARAM_SIZE
	.align		4
.L_288:
        /*00e4*/ 	.byte	0x03, 0x19
        /*00e6*/ 	.short	0x01d0


	//----- nvinfo : EIATTR_PARAM_CBANK
	.align		4
        /*00e8*/ 	.byte	0x04, 0x0a
        /*00ea*/ 	.short	(.L_290 - .L_289)
	.align		4
.L_289:
        /*00ec*/ 	.word	index@(.nv.constant0._ZN5flash16flash_fwd_kernelI23Flash_fwd_kernel_traitsILi256ELi64ELi64ELi4ELb0ELb0EN7cutlass6half_tE19Flash_kernel_traitsILi256ELi64ELi64ELi4ES3_EELb0ELb1ELb0ELb0ELb0ELb1ELb1ELb0EEEvNS_16Flash_fwd_paramsE)
        /*00f0*/ 	.short	0x0380
        /*00f2*/ 	.short	0x01d0


	//----- nvinfo : EIATTR_SW_WAR
	.align		4
.L_290:
        /*00f4*/ 	.byte	0x04, 0x36
        /*00f6*/ 	.short	(.L_292 - .L_291)
.L_291:
        /*00f8*/ 	.word	0x00000008
.L_292:


//--------------------- .nv.info._ZN5flash16flash_fwd_kernelI23Flash_fwd_kernel_traitsILi256ELi64ELi64ELi4ELb0ELb0EN7cutlass6half_tE19Flash_kernel_traitsILi256ELi64ELi64ELi4ES3_EELb1ELb1ELb0ELb1ELb0ELb0ELb0ELb0EEEvNS_16Flash_fwd_paramsE --------------------------
	.section	.nv.info._ZN5flash16flash_fwd_kernelI23Flash_fwd_kernel_traitsILi256ELi64ELi64ELi4ELb0ELb0EN7cutlass6half_tE19Flash_kernel_traitsILi256ELi64ELi64ELi4ES3_EELb1ELb1ELb0ELb1ELb0ELb0ELb0ELb0EEEvNS_16Flash_fwd_paramsE,"",@"SHT_CUDA_INFO"
	.sectionflags	@""
	.align	4


	//----- nvinfo : EIATTR_CUDA_API_VERSION
	.align		4
        /*0000*/ 	.byte	0x04, 0x37
        /*0002*/ 	.short	(.L_294 - .L_293)
.L_293:
        /*0004*/ 	.word	0x00000082


	//----- nvinfo : EIATTR_KPARAM_INFO
	.align		4
.L_294:
        /*0008*/ 	.byte	0x04, 0x17
        /*000a*/ 	.short	(.L_296 - .L_295)
.L_295:
        /*000c*/ 	.word	0x00000000
        /*0010*/ 	.short	0x0000
        /*0012*/ 	.short	0x0000
        /*0014*/ 	.byte	0x00, 0xf0, 0x41, 0x07


	//----- nvinfo : EIATTR_SPARSE_MMA_MASK
	.align		4
.L_296:
        /*0018*/ 	.byte	0x03, 0x50
        /*001a*/ 	.short	0x0000


	//----- nvinfo : EIATTR_MAXREG_COUNT
	.align		4
        /*001c*/ 	.byte	0x03, 0x1b
        /*001e*/ 	.short	0x00ff


	//----- nvinfo : EIATTR_NUM_BARRIERS
	.align		4
        /*0020*/ 	.byte	0x02, 0x4c
        /*0022*/ 	.byte	0x01
	.zero		1


	//----- nvinfo : EIATTR_MERCURY_ISA_VERSION
	.align		4
        /*0024*/ 	.byte	0x03, 0x5f
        /*0026*/ 	.short	0x0101


	//----- nvinfo : EIATTR_COOP_GROUP_MASK_REGIDS
	.align		4
        /*0028*/ 	.byte	0x04, 0x29
        /*002a*/ 	.short	(.L_298 - .L_297)


	//   ....[0]....
.L_297:
        /*002c*/ 	.word	0xffffffff


	//   ....[1]....
        /*0030*/ 	.word	0xffffffff


	//   ....[2]....
        /*0034*/ 	.word	0xffffffff


	//   ....[3]....
        /*0038*/ 	.word	0xffffffff


	//   ....[4]....
        /*003c*/ 	.word	0xffffffff


	//   ....[5]....
        /*0040*/ 	.word	0xffffffff


	//   ....[6]....
        /*0044*/ 	.word	0xffffffff


	//   ....[7]....
        /*0048*/ 	.word	0xffffffff


	//   ....[8]....
        /*004c*/ 	.word	0xffffffff


	//   ....[9]....
        /*0050*/ 	.word	0xffffffff


	//   ....[10]....
        /*0054*/ 	.word	0xffffffff


	//   ....[11]....
        /*0058*/ 	.word	0xffffffff


	//   ....[12]....
        /*005c*/ 	.word	0xffffffff


	//   ....[13]....
        /*0060*/ 	.word	0xffffffff


	//   ....[14]....
        /*0064*/ 	.word	0xffffffff


	//   ....[15]....
        /*0068*/ 	.word	0xffffffff


	//----- nvinfo : EIATTR_COOP_GROUP_INSTR_OFFSETS
	.align		4
.L_298:
        /*006c*/ 	.byte	0x04, 0x28
        /*006e*/ 	.short	(.L_300 - .L_299)


	//   ....[0]....
.L_299:
        /*0070*/ 	.word	0x00005c40


	//   ....[1]....
        /*0074*/ 	.word	0x00005c80


	//   ....[2]....
        /*0078*/ 	.word	0x00005e30


	//   ....[3]....
        /*007c*/ 	.word	0x00005e70


	//   ....[4]....
        /*0080*/ 	.word	0x00009fa0


	//   ....[5]....
        /*0084*/ 	.word	0x0000a0a0


	//   ....[6]....
        /*0088*/ 	.word	0x0000a150


	//   ....[7]....
        /*008c*/ 	.word	0x0000a1f0


	//   ....[8]....
        /*0090*/ 	.word	0x0000e9d0


	//   ....[9]....
        /*0094*/ 	.word	0x0000ea00


	//   ....[10]....
        /*0098*/ 	.word	0x0000eb80


	//   ....[11]....
        /*009c*/ 	.word	0x0000ebb0


	//   ....[12]....
        /*00a0*/ 	.word	0x000110a0


	//   ....[13]....
        /*00a4*/ 	.word	0x000110e0


	//   ....[14]....
        /*00a8*/ 	.word	0x00011230


	//   ....[15]....
        /*00ac*/ 	.word	0x00011270


	//----- nvinfo : EIATTR_VRC_CTA_INIT_COUNT
	.align		4
.L_300:
        /*00b0*/ 	.byte	0x02, 0x4a
	.zero		1
	.zero		1


	//----- nvinfo : EIATTR_EXIT_INSTR_OFFSETS
	.align		4
        /*00b4*/ 	.byte	0x04, 0x1c
        /*00b6*/ 	.short	(.L_302 - .L_301)


	//   ....[0]....
.L_301:
        /*00b8*/ 	.word	0x00000630


	//   ....[1]....
        /*00bc*/ 	.word	0x00001390


	//   ....[2]....
        /*00c0*/ 	.word	0x00001420


	//   ....[3]....
        /*00c4*/ 	.word	0x00012e70


	//   ....[4]....
        /*00c8*/ 	.word	0x00012fd0


	//   ....[5]....
        /*00cc*/ 	.word	0x00012ff0


	//----- nvinfo : EIATTR_CRS_STACK_SIZE
	.align		4
.L_302:
        /*00d0*/ 	.byte	0x04, 0x1e
        /*00d2*/ 	.short	(.L_304 - .L_303)
.L_303:
        /*00d4*/ 	.word	0x00000000


	//----- nvinfo : EIATTR_CBANK_PARAM_SIZE
	.align		4
.L_304:
        /*00d8*/ 	.byte	0x03, 0x19
        /*00da*/ 	.short	0x01d0


	//----- nvinfo : EIATTR_PARAM_CBANK
	.align		4
        /*00dc*/ 	.byte	0x04, 0x0a
        /*00de*/ 	.short	(.L_306 - .L_305)
	.align		4
.L_305:
        /*00e0*/ 	.word	index@(.nv.constant0._ZN5flash16flash_fwd_kernelI23Flash_fwd_kernel_traitsILi256ELi64ELi64ELi4ELb0ELb0EN7cutlass6half_tE19Flash_kernel_traitsILi256ELi64ELi64ELi4ES3_EELb1ELb1ELb0ELb1ELb0ELb0ELb0ELb0EEEvNS_16Flash_fwd_paramsE)
        /*00e4*/ 	.short	0x0380
        /*00e6*/ 	.short	0x01d0


	//----- nvinfo : EIATTR_SW_WAR
	.align		4
.L_306:
        /*00e8*/ 	.byte	0x04, 0x36
        /*00ea*/ 	.short	(.L_308 - .L_307)
.L_307:
        /*00ec*/ 	.word	0x00000008
.L_308:


//--------------------- .nv.info._ZN5flash16flash_fwd_kernelI23Flash_fwd_kernel_traitsILi256ELi64ELi64ELi4ELb0ELb0EN7cutlass6half_tE19Flash_kernel_traitsILi256ELi64ELi64ELi4ES3_EELb1ELb1ELb0ELb0ELb0ELb0ELb0ELb1EEEvNS_16Flash_fwd_paramsE --------------------------
	.section	.nv.info._ZN5flash16flash_fwd_kernelI23Flash_fwd_kernel_traitsILi256ELi64ELi64ELi4ELb0ELb0EN7cutlass6half_tE19Flash_kernel_traitsILi256ELi64ELi64ELi4ES3_EELb1ELb1ELb0ELb0ELb0ELb0ELb0ELb1EEEvNS_16Flash_fwd_paramsE,"",@"SHT_CUDA_INFO"
	.sectionflags	@""
	.align	4


	//----- nvinfo : EIATTR_CUDA_API_VERSION
	.align		4
        /*0000*/ 	.byte	0x04, 0x37
        /*0002*/ 	.short	(.L_310 - .L_309)
.L_309:
        /*0004*/ 	.word	0x00000082


	//----- nvinfo : EIATTR_KPARAM_INFO
	.align		4
.L_310:
        /*0008*/ 	.byte	0x04, 0x17
        /*000a*/ 	.short	(.L_312 - .L_311)
.L_311:
        /*000c*/ 	.word	0x00000000
        /*0010*/ 	.short	0x0000
        /*0012*/ 	.short	0x0000
        /*0014*/ 	.byte	0x00, 0xf0, 0x41, 0x07


	//----- nvinfo : EIATTR_SPARSE_MMA_MASK
	.align		4
.L_312:
        /*0018*/ 	.byte	0x03, 0x50
        /*001a*/ 	.short	0x0000


	//----- nvinfo : EIATTR_MAXREG_COUNT
	.align		4
        /*001c*/ 	.byte	0x03, 0x1b
        /*001e*/ 	.short	0x00ff


	//----- nvinfo : EIATTR_NUM_BARRIERS
	.align		4
        /*0020*/ 	.byte	0x02, 0x4c
        /*0022*/ 	.byte	0x01
	.zero		1


	//----- nvinfo : EIATTR_ANNOTATIONS
	.align		4
        /*0024*/ 	.byte	0x04, 0x55
        /*0026*/ 	.short	(.L_314 - .L_313)


	//   ....[0]....
.L_313:
        /*0028*/ 	.word	0x00000001
        /*002c*/ 	.byte	0xb0, 0x19, 0x00, 0x00, 0x01, 0x00, 0x00, 0x00, 0xe0, 0x1c, 0x00, 0x00, 0x01, 0x00, 0x00, 0x00
        /* <DEDUP_REMOVED lines=93> */
        /*060c*/ 	.byte	0x70, 0x6b, 0x01, 0x00


	//----- nvinfo : EIATTR_MERCURY_ISA_VERSION
	.align		4
.L_314:
        /*0610*/ 	.byte	0x03, 0x5f
        /*0612*/ 	.short	0x0101


	//----- nvinfo : EIATTR_COOP_GROUP_MASK_REGIDS
	.align		4
        /*0614*/ 	.byte	0x04, 0x29
        /*0616*/ 	.short	(.L_316 - .L_315)


	//   ....[0]....
.L_315:
        /*0618*/ 	.word	0xffffffff


	//   ....[1]....
        /*061c*/ 	.word	0xffffffff


	//   ....[2]....
        /*0620*/ 	.word	0xffffffff


	//   ....[3]....
        /*0624*/ 	.word	0xffffffff


	//   ....[4]....
        /*0628*/ 	.word	0xffffffff


	//   ....[5]....
        /*062c*/ 	.word	0xffffffff


	//   ....[6]....
        /*0630*/ 	.word	0xffffffff


	//   ....[7]....
        /*0634*/ 	.word	0xffffffff


	//   ....[8]....
        /*0638*/ 	.word	0xffffffff


	//   ....[9]....
        /*063c*/ 	.word	0xffffffff


	//   ....[10]....
        /*0640*/ 	.word	0xffffffff


	//   ....[11]....
        /*0644*/ 	.word	0xffffffff


	//   ....[12]....
        /*0648*/ 	.word	0xffffffff


	//   ....[13]....
        /*064c*/ 	.word	0xffffffff


	//   ....[14]....
        /*0650*/ 	.word	0xffffffff


	//   ....[15]....
        /*0654*/ 	.word	0xffffffff


	//----- nvinfo : EIATTR_COOP_GROUP_INSTR_OFFSETS
	.align		4
.L_316:
        /*0658*/ 	.byte	0x04, 0x28
        /*065a*/ 	.short	(.L_318 - .L_317)


	//   ....[0]....
.L_317:
        /*065c*/ 	.word	0x000059a0


	//   ....[1]....
        /*0660*/ 	.word	0x00005ad0


	//   ....[2]....
        /*0664*/ 	.word	0x00005af0


	//   ....[3]....
        /*0668*/ 	.word	0x00005bd0


	//   ....[4]....
        /*066c*/ 	.word	0x0000ae60


	//   ....[5]....
        /*0670*/ 	.word	0x0000b020


	//   ....[6]....
        /*0674*/ 	.word	0x0000b090


	//   ....[7]....
        /*0678*/ 	.word	0x0000b270


	//   ....[8]....
        /*067c*/ 	.word	0x00011e80


	//   ....[9]....
        /*0680*/ 	.word	0x00011ec0


	//   ....[10]....
        /*0684*/ 	.word	0x00012220


	//   ....[11]....
        /*0688*/ 	.word	0x00012250


	//   ....[12]....
        /*068c*/ 	.word	0x000153c0


	//   ....[13]....
        /*0690*/ 	.word	0x00015400


	//   ....[14]....
        /*0694*/ 	.word	0x000154a0


	//   ....[15]....
        /*0698*/ 	.word	0x000154c0


	//----- nvinfo : EIATTR_VRC_CTA_INIT_COUNT
	.align		4
.L_318:
        /*069c*/ 	.byte	0x02, 0x4a
	.zero		1
	.zero		1


	//----- nvinfo : EIATTR_EXIT_INSTR_OFFSETS
	.align		4
        /*06a0*/ 	.byte	0x04, 0x1c
        /*06a2*/ 	.short	(.L_320 - .L_319)


	//   ....[0]....
.L_319:
        /*06a4*/ 	.word	0x00000660


	//   ....[1]....
        /*06a8*/ 	.word	0x000013e0


	//   ....[2]....
        /*06ac*/ 	.word	0x00001470


	//   ....[3]....
        /*06b0*/ 	.word	0x000171b0


	//   ....[4]....
        /*06b4*/ 	.word	0x00017310


	//   ....[5]....
        /*06b8*/ 	.word	0x00017330


	//----- nvinfo : EIATTR_CRS_STACK_SIZE
	.align		4
.L_320:
        /*06bc*/ 	.byte	0x04, 0x1e
        /*06be*/ 	.short	(.L_322 - .L_321)
.L_321:
        /*06c0*/ 	.word	0x00000000


	//----- nvinfo : EIATTR_CBANK_PARAM_SIZE
	.align		4
.L_322:
        /*06c4*/ 	.byte	0x03, 0x19
        /*06c6*/ 	.short	0x01d0


	//----- nvinfo : EIATTR_PARAM_CBANK
	.align		4
        /*06c8*/ 	.byte	0x04, 0x0a
        /*06ca*/ 	.short	(.L_324 - .L_323)
	.align		4
.L_323:
        /*06cc*/ 	.word	index@(.nv.constant0._ZN5flash16flash_fwd_kernelI23Flash_fwd_kernel_traitsILi256ELi64ELi64ELi4ELb0ELb0EN7cutlass6half_tE19Flash_kernel_traitsILi256ELi64ELi64ELi4ES3_EELb1ELb1ELb0ELb0ELb0ELb0ELb0ELb1EEEvNS_16Flash_fwd_paramsE)
        /*06d0*/ 	.short	0x0380
        /*06d2*/ 	.short	0x01d0


	//----- nvinfo : EIATTR_SW_WAR
	.align		4
.L_324:
        /*06d4*/ 	.byte	0x04, 0x36
        /*06d6*/ 	.short	(.L_326 - .L_325)
.L_325:
        /*06d8*/ 	.word	0x00000008
.L_326:


//--------------------- .nv.info._ZN5flash16flash_fwd_kernelI23Flash_fwd_kernel_traitsILi256ELi64ELi64ELi4ELb0ELb0EN7cutlass6half_tE19Flash_kernel_traitsILi256ELi64ELi64ELi4ES3_EELb0ELb1ELb0ELb0ELb0ELb0ELb1ELb0EEEvNS_16Flash_fwd_paramsE --------------------------
	.section	.nv.info._ZN5flash16flash_fwd_kernelI23Flash_fwd_kernel_traitsILi256ELi64ELi64ELi4ELb0ELb0EN7cutlass6half_tE19Flash_kernel_traitsILi256ELi64ELi64ELi4ES3_EELb0ELb1ELb0ELb0ELb0ELb0ELb1ELb0EEEvNS_16Flash_fwd_paramsE,"",@"SHT_CUDA_INFO"
	.sectionflags	@""
	.align	4


	//----- nvinfo : EIATTR_CUDA_API_VERSION
	.align		4
        /*0000*/ 	.byte	0x04, 0x37
        /*0002*/ 	.short	(.L_328 - .L_327)
.L_327:
        /*0004*/ 	.word	0x00000082


	//----- nvinfo : EIATTR_KPARAM_INFO
	.align		4
.L_328:
        /*0008*/ 	.byte	0x04, 0x17
        /*000a*/ 	.short	(.L_330 - .L_329)
.L_329:
        /*000c*/ 	.word	0x00000000
        /*0010*/ 	.short	0x0000
        /*0012*/ 	.short	0x0000
        /*0014*/ 	.byte	0x00, 0xf0, 0x41, 0x07


	//----- nvinfo : EIATTR_SPARSE_MMA_MASK
	.align		4
.L_330:
        /*0018*/ 	.byte	0x03, 0x50
        /*001a*/ 	.short	0x0000


	//----- nvinfo : EIATTR_MAXREG_COUNT
	.align		4
        /*001c*/ 	.byte	0x03, 0x1b
        /*001e*/ 	.short	0x00ff


	//----- nvinfo : EIATTR_NUM_BARRIERS
	.align		4
        /*0020*/ 	.byte	0x02, 0x4c
        /*0022*/ 	.byte	0x01
	.zero		1


	//----- nvinfo : EIATTR_MERCURY_ISA_VERSION
	.align		4
        /*0024*/ 	.byte	0x03, 0x5f
        /*0026*/ 	.short	0x0101


	//----- nvinfo : EIATTR_COOP_GROUP_MASK_REGIDS
	.align		4
        /*0028*/ 	.byte	0x04, 0x29
        /*002a*/ 	.short	(.L_332 - .L_331)


	//   ....[0]....
.L_331:
        /*002c*/ 	.word	0xffffffff


	//   ....[1]....
        /*0030*/ 	.word	0xffffffff


	//   ....[2]....
        /*0034*/ 	.word	0xffffffff


	//   ....[3]....
        /*0038*/ 	.word	0xffffffff


	//   ....[4]....
        /*003c*/ 	.word	0xffffffff


	//   ....[5]....
        /*0040*/ 	.word	0xffffffff


	//   ....[6]....
        /*0044*/ 	.word	0xffffffff


	//   ....[7]....
        /*0048*/ 	.word	0xffffffff


	//   ....[8]....
        /*004c*/ 	.word	0xffffffff


	//   ....[9]....
        /*0050*/ 	.word	0xffffffff


	//   ....[10]....
        /*0054*/ 	.word	0xffffffff


	//   ....[11]....
        /*0058*/ 	.word	0xffffffff


	//   ....[12]....
        /*005c*/ 	.word	0xffffffff


	//   ....[13]....
        /*0060*/ 	.word	0xffffffff


	//   ....[14]....
        /*0064*/ 	.word	0xffffffff


	//   ....[15]....
        /*0068*/ 	.word	0xffffffff


	//----- nvinfo : EIATTR_COOP_GROUP_INSTR_OFFSETS
	.align		4
.L_332:
        /*006c*/ 	.byte	0x04, 0x28
        /*006e*/ 	.short	(.L_334 - .L_333)


	//   ....[0]....
.L_333:
        /*0070*/ 	.word	0x000059b0


	//   ....[1]....
        /*0074*/ 	.word	0x000059f0


	//   ....[2]....
        /*0078*/ 	.word	0x00005a90


	//   ....[3]....
        /*007c*/ 	.word	0x00005ac0


	//   ....[4]....
        /*0080*/ 	.word	0x000094d0


	//   ....[5]....
        /*0084*/ 	.word	0x00009550


	//   ....[6]....
        /*0088*/ 	.word	0x000095d0


	//   ....[7]....
        /*008c*/ 	.word	0x000095f0


	//   ....[8]....
        /*0090*/ 	.word	0x0000d4e0


	//   ....[9]....
        /*0094*/ 	.word	0x0000d520


	//   ....[10]....
        /*0098*/ 	.word	0x0000d5c0


	//   ....[11]....
        /*009c*/ 	.word	0x0000d5d0


	//   ....[12]....
        /*00a0*/ 	.word	0x0000f1b0


	//   ....[13]....
        /*00a4*/ 	.word	0x0000f1f0


	//   ....[14]....
        /*00a8*/ 	.word	0x0000f2b0


	//   ....[15]....
        /*00ac*/ 	.word	0x0000f2e0


	//----- nvinfo : EIATTR_VRC_CTA_INIT_COUNT
	.align		4
.L_334:
        /*00b0*/ 	.byte	0x02, 0x4a
	.zero		1
	.zero		1


	//----- nvinfo : EIATTR_EXIT_INSTR_OFFSETS
	.align		4
        /*00b4*/ 	.byte	0x04, 0x1c
        /*00b6*/ 	.short	(.L_336 - .L_335)


	//   ....[0]....
.L_335:
        /*00b8*/ 	.word	0x000004a0


	//   ....[1]....
        /*00bc*/ 	.word	0x00001220


	//   ....[2]....
        /*00c0*/ 	.word	0x000012b0


	//   ....[3]....
        /*00c4*/ 	.word	0x00010f60


	//   ....[4]....
        /*00c8*/ 	.word	0x000110c0


	//   ....[5]....
        /*00cc*/ 	.word	0x000110e0


	//----- nvinfo : EIATTR_CRS_STACK_SIZE
	.align		4
.L_336:
        /*00d0*/ 	.byte	0x04, 0x1e
        /*00d2*/ 	.short	(.L_338 - .L_337)
.L_337:
        /*00d4*/ 	.word	0x00000000


	//----- nvinfo : EIATTR_CBANK_PARAM_SIZE
	.align		4
.L_338:
        /*00d8*/ 	.byte	0x03, 0x19
        /*00da*/ 	.short	0x01d0


	//----- nvinfo : EIATTR_PARAM_CBANK
	.align		4
        /*00dc*/ 	.byte	0x04, 0x0a
        /*00de*/ 	.short	(.L_340 - .L_339)
	.align		4
.L_339:
        /*00e0*/ 	.word	index@(.nv.constant0._ZN5flash16flash_fwd_kernelI23Flash_fwd_kernel_traitsILi256ELi64ELi64ELi4ELb0ELb0EN7cutlass6half_tE19Flash_kernel_traitsILi256ELi64ELi64ELi4ES3_EELb0ELb1ELb0ELb0ELb0ELb0ELb1ELb0EEEvNS_16Flash_fwd_paramsE)
        /*00e4*/ 	.short	0x0380
        /*00e6*/ 	.short	0x01d0


	//----- nvinfo : EIATTR_SW_WAR
	.align		4
.L_340:
        /*00e8*/ 	.byte	0x04, 0x36
        /*00ea*/ 	.short	(.L_342 - .L_341)
.L_341:
        /*00ec*/ 	.word	0x00000008
.L_342:


//--------------------- .nv.info._ZN5flash16flash_fwd_kernelI23Flash_fwd_kernel_traitsILi256ELi64ELi64ELi4ELb0ELb0EN7cutlass6half_tE19Flash_kernel_traitsILi256ELi64ELi64ELi4ES3_EELb1ELb1ELb0ELb1ELb0ELb0ELb0ELb1EEEvNS_16Flash_fwd_paramsE --------------------------
	.section	.nv.info._ZN5flash16flash_fwd_kernelI23Flash_fwd_kernel_traitsILi256ELi64ELi64ELi4ELb0ELb0EN7cutlass6half_tE19Flash_kernel_traitsILi256ELi64ELi64ELi4ES3_EELb1ELb1ELb0ELb1ELb0ELb0ELb0ELb1EEEvNS_16Flash_fwd_paramsE,"",@"SHT_CUDA_INFO"
	.sectionflags	@""
	.align	4


	//----- nvinfo : EIATTR_CUDA_API_VERSION
	.align		4
        /*0000*/ 	.byte	0x04, 0x37
        /*0002*/ 	.short	(.L_344 - .L_343)
.L_343:
        /*0004*/ 	.word	0x00000082


	//----- nvinfo : EIATTR_KPARAM_INFO
	.align		4
.L_344:
        /*0008*/ 	.byte	0x04, 0x17
        /*000a*/ 	.short	(.L_346 - .L_345)
.L_345:
        /*000c*/ 	.word	0x00000000
        /*0010*/ 	.short	0x0000
        /*0012*/ 	.short	0x0000
        /*0014*/ 	.byte	0x00, 0xf0, 0x41, 0x07


	//----- nvinfo : EIATTR_SPARSE_MMA_MASK
	.align		4
.L_346:
        /*0018*/ 	.byte	0x03, 0x50
        /*001a*/ 	.short	0x0000


	//----- nvinfo : EIATTR_MAXREG_COUNT
	.align		4
        /*001c*/ 	.byte	0x03, 0x1b
        /*001e*/ 	.short	0x00ff


	//----- nvinfo : EIATTR_NUM_BARRIERS
	.align		4
        /*0020*/ 	.byte	0x02, 0x4c
        /*0022*/ 	.byte	0x01
	.zero		1


	//----- nvinfo : EIATTR_ANNOTATIONS
	.align		4
        /*0024*/ 	.byte	0x04, 0x55
        /*0026*/ 	.short	(.L_348 - .L_347)


	//   ....[0]....
.L_347:
        /* <DEDUP_REMOVED lines=30> */
        /*01fc*/ 	.byte	0x00, 0x56, 0x01, 0x00, 0x01, 0x00, 0x00, 0x00, 0x10, 0x56, 0x01, 0x00


	//----- nvinfo : EIATTR_MERCURY_ISA_VERSION
	.align		4
.L_348:
        /*0208*/ 	.byte	0x03, 0x5f
        /*020a*/ 	.short	0x0101


	//----- nvinfo : EIATTR_COOP_GROUP_MASK_REGIDS
	.align		4
        /*020c*/ 	.byte	0x04, 0x29
        /*020e*/ 	.short	(.L_350 - .L_349)


	//   ....[0]....
.L_349:
        /*0210*/ 	.word	0xffffffff


	//   ....[1]....
        /*0214*/ 	.word	0xffffffff


	//   ....[2]....
        /*0218*/ 	.word	0xffffffff


	//   ....[3]....
        /*021c*/ 	.word	0xffffffff


	//   ....[4]....
        /*0220*/ 	.word	0xffffffff


	//   ....[5]....
        /*0224*/ 	.word	0xffffffff


	//   ....[6]....
        /*0228*/ 	.word	0xffffffff


	//   ....[7]....
        /*022c*/ 	.word	0xffffffff


	//   ....[8]....
        /*0230*/ 	.word	0xffffffff


	//   ....[9]....
        /*0234*/ 	.word	0xffffffff


	//   ....[10]....
        /*0238*/ 	.word	0xffffffff


	//   ....[11]....
        /*023c*/ 	.word	0xffffffff


	//   ....[12]....
        /*0240*/ 	.word	0xffffffff


	//   ....[13]....
        /*0244*/ 	.word	0xffffffff


	//   ....[14]....
        /*0248*/ 	.word	0xffffffff


	//   ....[15]....
        /*024c*/ 	.word	0xffffffff


	//----- nvinfo : EIATTR_COOP_GROUP_INSTR_OFFSETS
	.align		4
.L_350:
        /*0250*/ 	.byte	0x04, 0x28
        /*0252*/ 	.short	(.L_352 - .L_351)


	//   ....[0]....
.L_351:
        /*0254*/ 	.word	0x00005ed0


	//   ....[1]....
        /*0258*/ 	.word	0x00005f20


	//   ....[2]....
        /*025c*/ 	.word	0x00005fb0


	//   ....[3]....
        /*0260*/ 	.word	0x00005fe0


	//   ....[4]....
        /*0264*/ 	.word	0x0000ae70


	//   ....[5]....
        /*0268*/ 	.word	0x0000af10


	//   ....[6]....
        /*026c*/ 	.word	0x0000af60


	//   ....[7]....
        /*0270*/ 	.word	0x0000b070


	//   ....[8]....
        /*0274*/ 	.word	0x000108c0


	//   ....[9]....
        /*0278*/ 	.word	0x00010a80


	//   ....[10]....
        /*027c*/ 	.word	0x00010ac0


	//   ....[11]....
        /*0280*/ 	.word	0x00010c30


	//   ....[12]....
        /*0284*/ 	.word	0x00013f90


	//   ....[13]....
        /*0288*/ 	.word	0x00013fa0


	//   ....[14]....
        /*028c*/ 	.word	0x00013ff0


	//   ....[15]....
        /*0290*/ 	.word	0x00014010


	//----- nvinfo : EIATTR_VRC_CTA_INIT_COUNT
	.align		4
.L_352:
        /*0294*/ 	.byte	0x02, 0x4a
	.zero		1
	.zero		1


	//----- nvinfo : EIATTR_EXIT_INSTR_OFFSETS
	.align		4
        /*0298*/ 	.byte	0x04, 0x1c
        /*029a*/ 	.short	(.L_354 - .L_353)


	//   ....[0]....
.L_353:
        /*029c*/ 	.word	0x00000640


	//   ....[1]....
        /*02a0*/ 	.word	0x000013b0


	//   ....[2]....
        /*02a4*/ 	.word	0x00001440


	//   ....[3]....
        /*02a8*/ 	.word	0x00015c50


	//   ....[4]....
        /*02ac*/ 	.word	0x00015db0


	//   ....[5]....
        /*02b0*/ 	.word	0x00015dd0


	//----- nvinfo : EIATTR_CRS_STACK_SIZE
	.align		4
.L_354:
        /*02b4*/ 	.byte	0x04, 0x1e
        /*02b6*/ 	.short	(.L_356 - .L_355)
.L_355:
        /*02b8*/ 	.word	0x00000000


	//----- nvinfo : EIATTR_CBANK_PARAM_SIZE
	.align		4
.L_356:
        /*02bc*/ 	.byte	0x03, 0x19
        /*02be*/ 	.short	0x01d0


	//----- nvinfo : EIATTR_PARAM_CBANK
	.align		4
        /*02c0*/ 	.byte	0x04, 0x0a
        /*02c2*/ 	.short	(.L_358 - .L_357)
	.align		4
.L_357:
        /*02c4*/ 	.word	index@(.nv.constant0._ZN5flash16flash_fwd_kernelI23Flash_fwd_kernel_traitsILi256ELi64ELi64ELi4ELb0ELb0EN7cutlass6half_tE19Flash_kernel_traitsILi256ELi64ELi64ELi4ES3_EELb1ELb1ELb0ELb1ELb0ELb0ELb0ELb1EEEvNS_16Flash_fwd_paramsE)
        /*02c8*/ 	.short	0x0380
        /*02ca*/ 	.short	0x01d0


	//----- nvinfo : EIATTR_SW_WAR
	.align		4
.L_358:
        /*02cc*/ 	.byte	0x04, 0x36
        /*02ce*/ 	.short	(.L_360 - .L_359)
.L_359:
        /*02d0*/ 	.word	0x00000008
.L_360:


//--------------------- .nv.info._ZN5flash16flash_fwd_kernelI23Flash_fwd_kernel_traitsILi256ELi64ELi64ELi4ELb0ELb0EN7cutlass6half_tE19Flash_kernel_traitsILi256ELi64ELi64ELi4ES3_EELb0ELb1ELb0ELb1ELb0ELb0ELb1ELb0EEEvNS_16Flash_fwd_paramsE --------------------------
	.section	.nv.info._ZN5flash16flash_fwd_kernelI23Flash_fwd_kernel_traitsILi256ELi64ELi64ELi4ELb0ELb0EN7cutlass6half_tE19Flash_kernel_traitsILi256ELi64ELi64ELi4ES3_EELb0ELb1ELb0ELb1ELb0ELb0ELb1ELb0EEEvNS_16Flash_fwd_paramsE,"",@"SHT_CUDA_INFO"
	.sectionflags	@""
	.align	4


	//----- nvinfo : EIATTR_CUDA_API_VERSION
	.align		4
        /*0000*/ 	.byte	0x04, 0x37
        /*0002*/ 	.short	(.L_362 - .L_361)
.L_361:
        /*0004*/ 	.word	0x00000082


	//----- nvinfo : EIATTR_KPARAM_INFO
	.align		4
.L_362:
        /*0008*/ 	.byte	0x04, 0x17
        /*000a*/ 	.short	(.L_364 - .L_363)
.L_363:
        /*000c*/ 	.word	0x00000000
        /*0010*/ 	.short	0x0000
        /*0012*/ 	.short	0x0000
        /*0014*/ 	.byte	0x00, 0xf0, 0x41, 0x07


	//----- nvinfo : EIATTR_SPARSE_MMA_MASK
	.align		4
.L_364:
        /*0018*/ 	.byte	0x03, 0x50
        /*001a*/ 	.short	0x0000


	//----- nvinfo : EIATTR_MAXREG_COUNT
	.align		4
        /*001c*/ 	.byte	0x03, 0x1b
        /*001e*/ 	.short	0x00ff


	//----- nvinfo : EIATTR_NUM_BARRIERS
	.align		4
        /*0020*/ 	.byte	0x02, 0x4c
        /*0022*/ 	.byte	0x01
	.zero		1


	//----- nvinfo : EIATTR_MERCURY_ISA_VERSION
	.align		4
        /*0024*/ 	.byte	0x03, 0x5f
        /*0026*/ 	.short	0x0101


	//----- nvinfo : EIATTR_COOP_GROUP_MASK_REGIDS
	.align		4
        /*0028*/ 	.byte	0x04, 0x29
        /*002a*/ 	.short	(.L_366 - .L_365)


	//   ....[0]....
.L_365:
        /*002c*/ 	.word	0xffffffff


	//   ....[1]....
        /*0030*/ 	.word	0xffffffff


	//   ....[2]....
        /*0034*/ 	.word	0xffffffff


	//   ....[3]....
        /*0038*/ 	.word	0xffffffff


	//   ....[4]....
        /*003c*/ 	.word	0xffffffff


	//   ....[5]....
        /*0040*/ 	.word	0xffffffff


	//   ....[6]....
        /*0044*/ 	.word	0xffffffff


	//   ....[7]....
        /*0048*/ 	.word	0xffffffff


	//   ....[8]....
        /*004c*/ 	.word	0xffffffff


	//   ....[9]....
        /*0050*/ 	.word	0xffffffff


	//   ....[10]....
        /*0054*/ 	.word	0xffffffff


	//   ....[11]....
        /*0058*/ 	.word	0xffffffff


	//   ....[12]....
        /*005c*/ 	.word	0xffffffff


	//   ....[13]....
        /*0060*/ 	.word	0xffffffff


	//   ....[14]....
        /*0064*/ 	.word	0xffffffff


	//   ....[15]....
        /*0068*/ 	.word	0xffffffff


	//----- nvinfo : EIATTR_COOP_GROUP_INSTR_OFFSETS
	.align		4
.L_366:
        /*006c*/ 	.byte	0x04, 0x28
        /*006e*/ 	.short	(.L_368 - .L_367)


	//   ....[0]....
.L_367:
        /*0070*/ 	.word	0x00005dc0


	//   ....[1]....
        /*0074*/ 	.word	0x00005e20


	//   ....[2]....
        /*0078*/ 	.word	0x00005eb0


	//   ....[3]....
        /*007c*/ 	.word	0x00005ee0


	//   ....[4]....
        /*0080*/ 	.word	0x00009bf0


	//   ....[5]....
        /*0084*/ 	.word	0x00009c60


	//   ....[6]....
        /*0088*/ 	.word	0x00009cc0


	//   ....[7]....
        /*008c*/ 	.word	0x00009ce0


	//   ....[8]....
        /*0090*/ 	.word	0x0000e030


	//   ....[9]....
        /*0094*/ 	.word	0x0000e070


	//   ....[10]....
        /*0098*/ 	.word	0x0000e100


	//   ....[11]....
        /*009c*/ 	.word	0x0000e110


	//   ....[12]....
        /*00a0*/ 	.word	0x0000fd00


	//   ....[13]....
        /*00a4*/ 	.word	0x0000fd40


	//   ....[14]....
        /*00a8*/ 	.word	0x0000fe00


	//   ....[15]....
        /*00ac*/ 	.word	0x0000fe30


	//----- nvinfo : EIATTR_VRC_CTA_INIT_COUNT
	.align		4
.L_368:
        /*00b0*/ 	.byte	0x02, 0x4a
	.zero		1
	.zero		1


	//----- nvinfo : EIATTR_EXIT_INSTR_OFFSETS
	.align		4
        /*00b4*/ 	.byte	0x04, 0x1c
        /*00b6*/ 	.short	(.L_370 - .L_369)


	//   ....[0]....
.L_369:
        /*00b8*/ 	.word	0x000004a0


	//   ....[1]....
        /*00bc*/ 	.word	0x00001220


	//   ....[2]....
        /*00c0*/ 	.word	0x000012b0


	//   ....[3]....
        /*00c4*/ 	.word	0x00011ab0


	//   ....[4]....
        /*00c8*/ 	.word	0x00011c10


	//   ....[5]....
        /*00cc*/ 	.word	0x00011c30


	//----- nvinfo : EIATTR_CRS_STACK_SIZE
	.align		4
.L_370:
        /*00d0*/ 	.byte	0x04, 0x1e
        /*00d2*/ 	.short	(.L_372 - .L_371)
.L_371:
        /*00d4*/ 	.word	0x00000000


	//----- nvinfo : EIATTR_CBANK_PARAM_SIZE
	.align		4
.L_372:
        /*00d8*/ 	.byte	0x03, 0x19
        /*00da*/ 	.short	0x01d0


	//----- nvinfo : EIATTR_PARAM_CBANK
	.align		4
        /*00dc*/ 	.byte	0x04, 0x0a
        /*00de*/ 	.short	(.L_374 - .L_373)
	.align		4
.L_373:
        /*00e0*/ 	.word	index@(.nv.constant0._ZN5flash16flash_fwd_kernelI23Flash_fwd_kernel_traitsILi256ELi64ELi64ELi4ELb0ELb0EN7cutlass6half_tE19Flash_kernel_traitsILi256ELi64ELi64ELi4ES3_EELb0ELb1ELb0ELb1ELb0ELb0ELb1ELb0EEEvNS_16Flash_fwd_paramsE)
        /*00e4*/ 	.short	0x0380
        /*00e6*/ 	.short	0x01d0


	//----- nvinfo : EIATTR_SW_WAR
	.align		4
.L_374:
        /*00e8*/ 	.byte	0x04, 0x36
        /*00ea*/ 	.short	(.L_376 - .L_375)
.L_375:
        /*00ec*/ 	.word	0x00000008
.L_376:


//--------------------- .nv.info._ZN5flash16flash_fwd_kernelI23Flash_fwd_kernel_traitsILi256ELi128ELi64ELi8ELb0ELb0EN7cutlass6half_tE19Flash_kernel_traitsILi256ELi128ELi64ELi8ES3_EELb1ELb1ELb0ELb0ELb0ELb0ELb0ELb0EEEvNS_16Flash_fwd_paramsE --------------------------
	.section	.nv.info._ZN5flash16flash_fwd_kernelI23Flash_fwd_kernel_traitsILi256ELi128ELi64ELi8ELb0ELb0EN7cutlass6half_tE19Flash_kernel_traitsILi256ELi128ELi64ELi8ES3_EELb1ELb1ELb0ELb0ELb0ELb0ELb0ELb0EEEvNS_16Flash_fwd_paramsE,"",@"SHT_CUDA_INFO"
	.sectionflags	@""
	.align	4


	//----- nvinfo : EIATTR_CUDA_API_VERSION
	.align		4
        /*0000*/ 	.byte	0x04, 0x37
        /*0002*/ 	.short	(.L_378 - .L_377)
.L_377:
        /*0004*/ 	.word	0x00000082


	//----- nvinfo : EIATTR_KPARAM_INFO
	.align		4
.L_378:
        /*0008*/ 	.byte	0x04, 0x17
        /*000a*/ 	.short	(.L_380 - .L_379)
.L_379:
        /*000c*/ 	.word	0x00000000
        /*0010*/ 	.short	0x0000
        /*0012*/ 	.short	0x0000
        /*0014*/ 	.byte	0x00, 0xf0, 0x41, 0x07


	//----- nvinfo : EIATTR_SPARSE_MMA_MASK
	.align		4
.L_380:
        /*0018*/ 	.byte	0x03, 0x50
        /*001a*/ 	.short	0x0000


	//----- nvinfo : EIATTR_MAXREG_COUNT
	.align		4
        /*001c*/ 	.byte	0x03, 0x1b
        /*001e*/ 	.short	0x00ff


	//----- nvinfo : EIATTR_NUM_BARRIERS
	.align		4
        /*0020*/ 	.byte	0x02, 0x4c
        /*0022*/ 	.byte	0x01
	.zero		1


	//----- nvinfo : EIATTR_MERCURY_ISA_VERSION
	.align		4
        /*0024*/ 	.byte	0x03, 0x5f
        /*0026*/ 	.short	0x0101


	//----- nvinfo : EIATTR_COOP_GROUP_MASK_REGIDS
	.align		4
        /*0028*/ 	.byte	0x04, 0x29
        /*002a*/ 	.short	(.L_382 - .L_381)


	//   ....[0]....
.L_381:
        /*002c*/ 	.word	0xffffffff


	//   ....[1]....
        /*0030*/ 	.word	0xffffffff


	//   ....[2]....
        /*0034*/ 	.word	0xffffffff


	//   ....[3]....
        /*0038*/ 	.word	0xffffffff


	//   ....[4]....
        /*003c*/ 	.word	0xffffffff


	//   ....[5]....
        /*0040*/ 	.word	0xffffffff


	//   ....[6]....
        /*0044*/ 	.word	0xffffffff


	//   ....[7]....
        /*0048*/ 	.word	0xffffffff


	//   ....[8]....
        /*004c*/ 	.word	0xffffffff


	//   ....[9]....
        /*0050*/ 	.word	0xffffffff


	//   ....[10]....
        /*0054*/ 	.word	0xffffffff


	//   ....[11]....
        /*0058*/ 	.word	0xffffffff


	//   ....[12]....
        /*005c*/ 	.word	0xffffffff


	//   ....[13]....
        /*0060*/ 	.word	0xffffffff


	//   ....[14]....
        /*0064*/ 	.word	0xffffffff


	//   ....[15]....
        /*0068*/ 	.word	0xffffffff


	//   ....[16]....
        /*006c*/ 	.word	0xffffffff


	//   ....[17]....
        /*0070*/ 	.word	0xffffffff


	//   ....[18]....
        /*0074*/ 	.word	0xffffffff


	//   ....[19]....
        /*0078*/ 	.word	0xffffffff


	//----- nvinfo : EIATTR_COOP_GROUP_INSTR_OFFSETS
	.align		4
.L_382:
        /*007c*/ 	.byte	0x04, 0x28
        /*007e*/ 	.short	(.L_384 - .L_383)


	//   ....[0]....
.L_383:
        /*0080*/ 	.word	0x00004a90


	//   ....[1]....
        /*0084*/ 	.word	0x00004b10


	//   ....[2]....
        /*0088*/ 	.word	0x00004c60


	//   ....[3]....
        /*008c*/ 	.word	0x00004d40


	//   ....[4]....
        /*0090*/ 	.word	0x00008540


	//   ....[5]....
        /*0094*/ 	.word	0x00008580


	//   ....[6]....
        /*0098*/ 	.word	0x00008690


	//   ....[7]....
        /*009c*/ 	.word	0x000086d0


	//   ....[8]....
        /*00a0*/ 	.word	0x0000c8f0


	//   ....[9]....
        /*00a4*/ 	.word	0x0000ca10


	//   ....[10]....
        /*00a8*/ 	.word	0x0000cae0


	//   ....[11]....
        /*00ac*/ 	.word	0x0000cb70


	//   ....[12]....
        /*00b0*/ 	.word	0x00010890


	//   ....[13]....
        /*00b4*/ 	.word	0x00010900


	//   ....[14]....
        /*00b8*/ 	.word	0x00010a70


	//   ....[15]....
        /*00bc*/ 	.word	0x00010ab0


	//   ....[16]....
        /*00c0*/ 	.word	0x00012f70


	//   ....[17]....
        /*00c4*/ 	.word	0x00012fb0


	//   ....[18]....
        /*00c8*/ 	.word	0x000130b0


	//   ....[19]....
        /*00cc*/ 	.word	0x000130c0


	//----- nvinfo : EIATTR_VRC_CTA_INIT_COUNT
	.align		4
.L_384:
        /*00d0*/ 	.byte	0x02, 0x4a
	.zero		1
	.zero		1


	//----- nvinfo : EIATTR_EXIT_INSTR_OFFSETS
	.align		4
        /*00d4*/ 	.byte	0x04, 0x1c
        /*00d6*/ 	.short	(.L_386 - .L_385)


	//   ....[0]....
.L_385:
        /*00d8*/ 	.word	0x00000630


	//   ....[1]....
        /*00dc*/ 	.word	0x00001390


	//   ....[2]....
        /*00e0*/ 	.word	0x00001420


	//   ....[3]....
        /*00e4*/ 	.word	0x00014d60


	//   ....[4]....
        /*00e8*/ 	.word	0x00014ec0


	//   ....[5]....
        /*00ec*/ 	.word	0x00014ee0


	//----- nvinfo : EIATTR_CRS_STACK_SIZE
	.align		4
.L_386:
        /*00f0*/ 	.byte	0x04, 0x1e
        /*00f2*/ 	.short	(.L_388 - .L_387)
.L_387:
        /*00f4*/ 	.word	0x00000000


	//----- nvinfo : EIATTR_CBANK_PARAM_SIZE
	.align		4
.L_388:
        /*00f8*/ 	.byte	0x03, 0x19
        /*00fa*/ 	.short	0x01d0


	//----- nvinfo : EIATTR_PARAM_CBANK
	.align		4
        /*00fc*/ 	.byte	0x04, 0x0a
        /*00fe*/ 	.short	(.L_390 - .L_389)
	.align		4
.L_389:
        /*0100*/ 	.word	index@(.nv.constant0._ZN5flash16flash_fwd_kernelI23Flash_fwd_kernel_traitsILi256ELi128ELi64ELi8ELb0ELb0EN7cutlass6half_tE19Flash_kernel_traitsILi256ELi128ELi64ELi8ES3_EELb1ELb1ELb0ELb0ELb0ELb0ELb0ELb0EEEvNS_16Flash_fwd_paramsE)
        /*0104*/ 	.short	0x0380
        /*0106*/ 	.short	0x01d0


	//----- nvinfo : EIATTR_SW_WAR
	.align		4
.L_390:
        /*0108*/ 	.byte	0x04, 0x36
        /*010a*/ 	.short	(.L_392 - .L_391)
.L_391:
        /*010c*/ 	.word	0x00000008
.L_392:


//--------------------- .nv.info._ZN5flash16flash_fwd_kernelI23Flash_fwd_kernel_traitsILi256ELi128ELi64ELi8ELb0ELb0EN7cutlass6half_tE19Flash_kernel_traitsILi256ELi128ELi64ELi8ES3_EELb1ELb1ELb0ELb0ELb0ELb1ELb0ELb0EEEvNS_16Flash_fwd_paramsE --------------------------
	.section	.nv.info._ZN5flash16flash_fwd_kernelI23Flash_fwd_kernel_traitsILi256ELi128ELi64ELi8ELb0ELb0EN7cutlass6half_tE19Flash_kernel_traitsILi256ELi128ELi64ELi8ES3_EELb1ELb1ELb0ELb0ELb0ELb1ELb0ELb0EEEvNS_16Flash_fwd_paramsE,"",@"SHT_CUDA_INFO"
	.sectionflags	@""
	.align	4


	//----- nvinfo : EIATTR_CUDA_API_VERSION
	.align		4
        /*0000*/ 	.byte	0x04, 0x37
        /*0002*/ 	.short	(.L_394 - .L_393)
.L_393:
        /*0004*/ 	.word	0x00000082


	//----- nvinfo : EIATTR_KPARAM_INFO
	.align		4
.L_394:
        /*0008*/ 	.byte	0x04, 0x17
        /*000a*/ 	.short	(.L_396 - .L_395)
.L_395:
        /*000c*/ 	.word	0x00000000
        /*0010*/ 	.short	0x0000
        /*0012*/ 	.short	0x0000
        /*0014*/ 	.byte	0x00, 0xf0, 0x41, 0x07


	//----- nvinfo : EIATTR_SPARSE_MMA_MASK
	.align		4
.L_396:
        /*0018*/ 	.byte	0x03, 0x50
        /*001a*/ 	.short	0x0000


	//----- nvinfo : EIATTR_MAXREG_COUNT
	.align		4
        /*001c*/ 	.byte	0x03, 0x1b
        /*001e*/ 	.short	0x00ff


	//----- nvinfo : EIATTR_NUM_BARRIERS
	.align		4
        /*0020*/ 	.byte	0x02, 0x4c
        /*0022*/ 	.byte	0x01
	.zero		1


	//----- nvinfo : EIATTR_MERCURY_ISA_VERSION
	.align		4
        /*0024*/ 	.byte	0x03, 0x5f
        /*0026*/ 	.short	0x0101


	//----- nvinfo : EIATTR_INT_WARP_WIDE_INSTR_OFFSETS
	.align		4
        /*0028*/ 	.byte	0x04, 0x31
        /*002a*/ 	.short	(.L_398 - .L_397)


	//   ....[0]....
.L_397:
        /*002c*/ 	.word	0x00001df0


	//----- nvinfo : EIATTR_COOP_GROUP_MASK_REGIDS
	.align		4
.L_398:
        /*0030*/ 	.byte	0x04, 0x29
        /*0032*/ 	.short	(.L_400 - .L_399)


	//   ....[0]....
.L_399:
        /*0034*/ 	.word	0xffffffff


	//   ....[1]....
        /*0038*/ 	.word	0xffffffff


	//   ....[2]....
        /*003c*/ 	.word	0xffffffff


	//   ....[3]....
        /*0040*/ 	.word	0xffffffff


	//   ....[4]....
        /*0044*/ 	.word	0xffffffff


	//   ....[5]....
        /*0048*/ 	.word	0xffffffff


	//   ....[6]....
        /*004c*/ 	.word	0xffffffff


	//   ....[7]....
        /*0050*/ 	.word	0xffffffff


	//   ....[8]....
        /*0054*/ 	.word	0xffffffff


	//   ....[9]....
        /*0058*/ 	.word	0xffffffff


	//   ....[10]....
        /*005c*/ 	.word	0xffffffff


	//   ....[11]....
        /*0060*/ 	.word	0xffffffff


	//   ....[12]....
        /*0064*/ 	.word	0xffffffff


	//   ....[13]....
        /*0068*/ 	.word	0xffffffff


	//   ....[14]....
        /*006c*/ 	.word	0xffffffff


	//   ....[15]....
        /*0070*/ 	.word	0xffffffff


	//   ....[16]....
        /*0074*/ 	.word	0xffffffff


	//   ....[17]....
        /*0078*/ 	.word	0xffffffff


	//   ....[18]....
        /*007c*/ 	.word	0xffffffff


	//   ....[19]....
        /*0080*/ 	.word	0xffffffff


	//----- nvinfo : EIATTR_COOP_GROUP_INSTR_OFFSETS
	.align		4
.L_400:
        /*0084*/ 	.byte	0x04, 0x28
        /*0086*/ 	.short	(.L_402 - .L_401)


	//   ....[0]....
.L_401:
        /*0088*/ 	.word	0x00003b30


	//   ....[1]....
        /*008c*/ 	.word	0x00003bb0


	//   ....[2]....
        /*0090*/ 	.word	0x00003cd0


	//   ....[3]....
        /*0094*/ 	.word	0x00003d60


	//   ....[4]....
        /*0098*/ 	.word	0x000071a0


	//   ....[5]....
        /*009c*/ 	.word	0x00007280


	//   ....[6]....
        /*00a0*/ 	.word	0x00007340


	//   ....[7]....
        /*00a4*/ 	.word	0x000073f0


	//   ....[8]....
        /*00a8*/ 	.word	0x0000b0d0


	//   ....[9]....
        /*00ac*/ 	.word	0x0000b150


	//   ....[10]....
        /*00b0*/ 	.word	0x0000b260


	//   ....[11]....
        /*00b4*/ 	.word	0x0000b2c0


	//   ....[12]....
        /*00b8*/ 	.word	0x0000eb20


	//   ....[13]....
        /*00bc*/ 	.word	0x0000eb80


	//   ....[14]....
        /*00c0*/ 	.word	0x0000ece0


	//   ....[15]....
        /*00c4*/ 	.word	0x0000ed40


	//   ....[16]....
        /*00c8*/ 	.word	0x00011230


	//   ....[17]....
        /*00cc*/ 	.word	0x00011260


	//   ....[18]....
        /*00d0*/ 	.word	0x00011390


	//   ....[19]....
        /*00d4*/ 	.word	0x000113b0


	//----- nvinfo : EIATTR_VRC_CTA_INIT_COUNT
	.align		4
.L_402:
        /*00d8*/ 	.byte	0x02, 0x4a
	.zero		1
	.zero		1


	//----- nvinfo : EIATTR_EXIT_INSTR_OFFSETS
	.align		4
        /*00dc*/ 	.byte	0x04, 0x1c
        /*00de*/ 	.short	(.L_404 - .L_403)


	//   ....[0]....
.L_403:
        /*00e0*/ 	.word	0x00000650


	//   ....[1]....
        /*00e4*/ 	.word	0x00001240


	//   ....[2]....
        /*00e8*/ 	.word	0x000012d0


	//   ....[3]....
        /*00ec*/ 	.word	0x00012f50


	//   ....[4]....
        /*00f0*/ 	.word	0x00013060


	//----- nvinfo : EIATTR_CRS_STACK_SIZE
	.align		4
.L_404:
        /*00f4*/ 	.byte	0x04, 0x1e
        /*00f6*/ 	.short	(.L_406 - .L_405)
.L_405:
        /*00f8*/ 	.word	0x00000000


	//----- nvinfo : EIATTR_CBANK_PARAM_SIZE
	.align		4
.L_406:
        /*00fc*/ 	.byte	0x03, 0x19
        /*00fe*/ 	.short	0x01d0


	//----- nvinfo : EIATTR_PARAM_CBANK
	.align		4
        /*0100*/ 	.byte	0x04, 0x0a
        /*0102*/ 	.short	(.L_408 - .L_407)
	.align		4
.L_407:
        /*0104*/ 	.word	index@(.nv.constant0._ZN5flash16flash_fwd_kernelI23Flash_fwd_kernel_traitsILi256ELi128ELi64ELi8ELb0ELb0EN7cutlass6half_tE19Flash_kernel_traitsILi256ELi128ELi64ELi8ES3_EELb1ELb1ELb0ELb0ELb0ELb1ELb0ELb0EEEvNS_16Flash_fwd_paramsE)
        /*0108*/ 	.short	0x0380
        /*010a*/ 	.short	0x01d0


	//----- nvinfo : EIATTR_SW_WAR
	.align		4
.L_408:
        /*010c*/ 	.byte	0x04, 0x36
        /*010e*/ 	.short	(.L_410 - .L_409)
.L_409:
        /*0110*/ 	.word	0x00000008
.L_410:


//--------------------- .nv.info._ZN5flash16flash_fwd_kernelI23Flash_fwd_kernel_traitsILi256ELi128ELi64ELi8ELb0ELb0EN7cutlass6half_tE19Flash_kernel_traitsILi256ELi128ELi64ELi8ES3_EELb0ELb1ELb0ELb0ELb0ELb1ELb1ELb0EEEvNS_16Flash_fwd_paramsE --------------------------
	.section	.nv.info._ZN5flash16flash_fwd_kernelI23Flash_fwd_kernel_traitsILi256ELi128ELi64ELi8ELb0ELb0EN7cutlass6half_tE19Flash_kernel_traitsILi256ELi128ELi64ELi8ES3_EELb0ELb1ELb0ELb0ELb0ELb1ELb1ELb0EEEvNS_16Flash_fwd_paramsE,"",@"SHT_CUDA_INFO"
	.sectionflags	@""
	.align	4


	//----- nvinfo : EIATTR_CUDA_API_VERSION
	.align		4
        /*0000*/ 	.byte	0x04, 0x37
        /*0002*/ 	.short	(.L_412 - .L_411)
.L_411:
        /*0004*/ 	.word	0x00000082


	//----- nvinfo : EIATTR_KPARAM_INFO
	.align		4
.L_412:
        /*0008*/ 	.byte	0x04, 0x17
        /*000a*/ 	.short	(.L_414 - .L_413)
.L_413:
        /*000c*/ 	.word	0x00000000
        /*0010*/ 	.short	0x0000
        /*0012*/ 	.short	0x0000
        /*0014*/ 	.byte	0x00, 0xf0, 0x41, 0x07


	//----- nvinfo : EIATTR_SPARSE_MMA_MASK
	.align		4
.L_414:
        /*0018*/ 	.byte	0x03, 0x50
        /*001a*/ 	.short	0x0000


	//----- nvinfo : EIATTR_MAXREG_COUNT
	.align		4
        /*001c*/ 	.byte	0x03, 0x1b
        /*001e*/ 	.short	0x00ff


	//----- nvinfo : EIATTR_NUM_BARRIERS
	.align		4
        /*0020*/ 	.byte	0x02, 0x4c
        /*0022*/ 	.byte	0x01
	.zero		1


	//----- nvinfo : EIATTR_MERCURY_ISA_VERSION
	.align		4
        /*0024*/ 	.byte	0x03, 0x5f
        /*0026*/ 	.short	0x0101


	//----- nvinfo : EIATTR_COOP_GROUP_MASK_REGIDS
	.align		4
        /*0028*/ 	.byte	0x04, 0x29
        /*002a*/ 	.short	(.L_416 - .L_415)


	//   ....[0]....
.L_415:
        /*002c*/ 	.word	0xffffffff


	//   ....[1]....
        /*0030*/ 	.word	0xffffffff


	//   ....[2]....
        /*0034*/ 	.word	0xffffffff


	//   ....[3]....
        /*0038*/ 	.word	0xffffffff


	//   ....[4]....
        /*003c*/ 	.word	0xffffffff


	//   ....[5]....
        /*0040*/ 	.word	0xffffffff


	//   ....[6]....
        /*0044*/ 	.word	0xffffffff


	//   ....[7]....
        /*0048*/ 	.word	0xffffffff


	//   ....[8]....
        /*004c*/ 	.word	0xffffffff


	//   ....[9]....
        /*0050*/ 	.word	0xffffffff


	//   ....[10]....
        /*0054*/ 	.word	0xffffffff


	//   ....[11]....
        /*0058*/ 	.word	0xffffffff


	//   ....[12]....
        /*005c*/ 	.word	0xffffffff


	//   ....[13]....
        /*0060*/ 	.word	0xffffffff


	//   ....[14]....
        /*0064*/ 	.word	0xffffffff


	//   ....[15]....
        /*0068*/ 	.word	0xffffffff


	//   ....[16]....
        /*006c*/ 	.word	0xffffffff


	//   ....[17]....
        /*0070*/ 	.word	0xffffffff


	//   ....[18]....
        /*0074*/ 	.word	0xffffffff


	//   ....[19]....
        /*0078*/ 	.word	0xffffffff


	//----- nvinfo : EIATTR_COOP_GROUP_INSTR_OFFSETS
	.align		4
.L_416:
        /*007c*/ 	.byte	0x04, 0x28
        /*007e*/ 	.short	(.L_418 - .L_417)


	//   ....[0]....
.L_417:
        /*0080*/ 	.word	0x000039c0


	//   ....[1]....
        /*0084*/ 	.word	0x00003a30


	//   ....[2]....
        /*0088*/ 	.word	0x00003ab0


	//   ....[3]....
        /*008c*/ 	.word	0x00003af0


	//   ....[4]....
        /*0090*/ 	.word	0x000069c0


	//   ....[5]....
        /*0094*/ 	.word	0x00006a50


	//   ....[6]....
        /*0098*/ 	.word	0x00006a80


	//   ....[7]....
        /*009c*/ 	.word	0x00006ad0


	//   ....[8]....
        /*00a0*/ 	.word	0x0000a330


	//   ....[9]....
        /*00a4*/ 	.word	0x0000a3c0


	//   ....[10]....
        /*00a8*/ 	.word	0x0000a410


	//   ....[11]....
        /*00ac*/ 	.word	0x0000a430


	//   ....[12]....
        /*00b0*/ 	.word	0x0000d7f0


	//   ....[13]....
        /*00b4*/ 	.word	0x0000d820


	//   ....[14]....
        /*00b8*/ 	.word	0x0000d8b0


	//   ....[15]....
        /*00bc*/ 	.word	0x0000d8c0


	//   ....[16]....
        /*00c0*/ 	.word	0x0000f4c0


	//   ....[17]....
        /*00c4*/ 	.word	0x0000f4f0


	//   ....[18]....
        /*00c8*/ 	.word	0x0000f570


	//   ....[19]....
        /*00cc*/ 	.word	0x0000f580


	//----- nvinfo : EIATTR_VRC_CTA_INIT_COUNT
	.align		4
.L_418:
        /*00d0*/ 	.byte	0x02, 0x4a
	.zero		1
	.zero		1


	//----- nvinfo : EIATTR_EXIT_INSTR_OFFSETS
	.align		4
        /*00d4*/ 	.byte	0x04, 0x1c
        /*00d6*/ 	.short	(.L_420 - .L_419)


	//   ....[0]....
.L_419:
        /*00d8*/ 	.word	0x00000330


	//   ....[1]....
        /*00dc*/ 	.word	0x00000f30


	//   ....[2]....
        /*00e0*/ 	.word	0x00000fc0


	//   ....[3]....
        /*00e4*/ 	.word	0x00011200


	//   ....[4]....
        /*00e8*/ 	.word	0x00011310


	//----- nvinfo : EIATTR_CRS_STACK_SIZE
	.align		4
.L_420:
        /*00ec*/ 	.byte	0x04, 0x1e
        /*00ee*/ 	.short	(.L_422 - .L_421)
.L_421:
        /*00f0*/ 	.word	0x00000000


	//----- nvinfo : EIATTR_CBANK_PARAM_SIZE
	.align		4
.L_422:
        /*00f4*/ 	.byte	0x03, 0x19
        /*00f6*/ 	.short	0x01d0


	//----- nvinfo : EIATTR_PARAM_CBANK
	.align		4
        /*00f8*/ 	.byte	0x04, 0x0a
        /*00fa*/ 	.short	(.L_424 - .L_423)
	.align		4
.L_423:
        /*00fc*/ 	.word	index@(.nv.constant0._ZN5flash16flash_fwd_kernelI23Flash_fwd_kernel_traitsILi256ELi128ELi64ELi8ELb0ELb0EN7cutlass6half_tE19Flash_kernel_traitsILi256ELi128ELi64ELi8ES3_EELb0ELb1ELb0ELb0ELb0ELb1ELb1ELb0EEEvNS_16Flash_fwd_paramsE)
        /*0100*/ 	.short	0x0380
        /*0102*/ 	.short	0x01d0


	//----- nvinfo : EIATTR_SW_WAR
	.align		4
.L_424:
        /*0104*/ 	.byte	0x04, 0x36
        /*0106*/ 	.short	(.L_426 - .L_425)
.L_425:
        /*0108*/ 	.word	0x00000008
.L_426:


//--------------------- .nv.info._ZN5flash16flash_fwd_kernelI23Flash_fwd_kernel_traitsILi256ELi128ELi64ELi8ELb0ELb0EN7cutlass6half_tE19Flash_kernel_traitsILi256ELi128ELi64ELi8ES3_EELb1ELb1ELb0ELb1ELb0ELb0ELb0ELb0EEEvNS_16Flash_fwd_paramsE --------------------------
	.section	.nv.info._ZN5flash16flash_fwd_kernelI23Flash_fwd_kernel_traitsILi256ELi128ELi64ELi8ELb0ELb0EN7cutlass6half_tE19Flash_kernel_traitsILi256ELi128ELi64ELi8ES3_EELb1ELb1ELb0ELb1ELb0ELb0ELb0ELb0EEEvNS_16Flash_fwd_paramsE,"",@"SHT_CUDA_INFO"
	.sectionflags	@""
	.align	4


	//----- nvinfo : EIATTR_CUDA_API_VERSION
	.align		4
        /*0000*/ 	.byte	0x04, 0x37
        /*0002*/ 	.short	(.L_428 - .L_427)
.L_427:
        /*0004*/ 	.word	0x00000082


	//----- nvinfo : EIATTR_KPARAM_INFO
	.align		4
.L_428:
        /*0008*/ 	.byte	0x04, 0x17
        /*000a*/ 	.short	(.L_430 - .L_429)
.L_429:
        /*000c*/ 	.word	0x00000000
        /*0010*/ 	.short	0x0000
        /*0012*/ 	.short	0x0000
        /*0014*/ 	.byte	0x00, 0xf0, 0x41, 0x07


	//----- nvinfo : EIATTR_SPARSE_MMA_MASK
	.align		4
.L_430:
        /*0018*/ 	.byte	0x03, 0x50
        /*001a*/ 	.short	0x0000


	//----- nvinfo : EIATTR_MAXREG_COUNT
	.align		4
        /*001c*/ 	.byte	0x03, 0x1b
        /*001e*/ 	.short	0x00ff


	//----- nvinfo : EIATTR_NUM_BARRIERS
	.align		4
        /*0020*/ 	.byte	0x02, 0x4c
        /*0022*/ 	.byte	0x01
	.zero		1


	//----- nvinfo : EIATTR_MERCURY_ISA_VERSION
	.align		4
        /*0024*/ 	.byte	0x03, 0x5f
        /*0026*/ 	.short	0x0101


	//----- nvinfo : EIATTR_COOP_GROUP_MASK_REGIDS
	.align		4
        /*0028*/ 	.byte	0x04, 0x29
        /*002a*/ 	.short	(.L_432 - .L_431)


	//   ....[0]....
.L_431:
        /*002c*/ 	.word	0xffffffff


	//   ....[1]....
        /*0030*/ 	.word	0xffffffff


	//   ....[2]....
        /*0034*/ 	.word	0xffffffff


	//   ....[3]....
        /*0038*/ 	.word	0xffffffff


	//   ....[4]....
        /*003c*/ 	.word	0xffffffff


	//   ....[5]....
        /*0040*/ 	.word	0xffffffff


	//   ....[6]....
        /*0044*/ 	.word	0xffffffff


	//   ....[7]....
        /*0048*/ 	.word	0xffffffff


	//   ....[8]....
        /*004c*/ 	.word	0xffffffff


	//   ....[9]....
        /*0050*/ 	.word	0xffffffff


	//   ....[10]....
        /*0054*/ 	.word	0xffffffff


	//   ....[11]....
        /*0058*/ 	.word	0xffffffff


	//   ....[12]....
        /*005c*/ 	.word	0xffffffff


	//   ....[13]....
        /*0060*/ 	.word	0xffffffff


	//   ....[14]....
        /*0064*/ 	.word	0xffffffff


	//   ....[15]....
        /*0068*/ 	.word	0xffffffff


	//   ....[16]....
        /*006c*/ 	.word	0xffffffff


	//   ....[17]....
        /*0070*/ 	.word	0xffffffff


	//   ....[18]....
        /*0074*/ 	.word	0xffffffff


	//   ....[19]....
        /*0078*/ 	.word	0xffffffff


	//----- nvinfo : EIATTR_COOP_GROUP_INSTR_OFFSETS
	.align		4
.L_432:
        /*007c*/ 	.byte	0x04, 0x28
        /*007e*/ 	.short	(.L_434 - .L_433)


	//   ....[0]....
.L_433:
        /*0080*/ 	.word	0x00004ed0


	//   ....[1]....
        /*0084*/ 	.word	0x00004f60


	//   ....[2]....
        /*0088*/ 	.word	0x000050a0


	//   ....[3]....
        /*008c*/ 	.word	0x00005170


	//   ....[4]....
        /*0090*/ 	.word	0x00008c20


	//   ....[5]....
        /*0094*/ 	.word	0x00008d20


	//   ....[6]....
        /*0098*/ 	.word	0x00008d90


	//   ....[7]....
        /*009c*/ 	.word	0x00008e20


	//   ....[8]....
        /*00a0*/ 	.word	0x0000d3f0


	//   ....[9]....
        /*00a4*/ 	.word	0x0000d460


	//   ....[10]....
        /*00a8*/ 	.word	0x0000d530


	//   ....[11]....
        /*00ac*/ 	.word	0x0000d590


	//   ....[12]....
        /*00b0*/ 	.word	0x000116d0


	//   ....[13]....
        /*00b4*/ 	.word	0x00011700


	//   ....[14]....
        /*00b8*/ 	.word	0x00011880


	//   ....[15]....
        /*00bc*/ 	.word	0x000118b0


	//   ....[16]....
        /*00c0*/ 	.word	0x00013da0


	//   ....[17]....
        /*00c4*/ 	.word	0x00013de0


	//   ....[18]....
        /*00c8*/ 	.word	0x00013f30


	//   ....[19]....
        /*00cc*/ 	.word	0x00013f70


	//----- nvinfo : EIATTR_VRC_CTA_INIT_COUNT
	.align		4
.L_434:
        /*00d0*/ 	.byte	0x02, 0x4a
	.zero		1
	.zero		1


	//----- nvinfo : EIATTR_EXIT_INSTR_OFFSETS
	.align		4
        /*00d4*/ 	.byte	0x04, 0x1c
        /*00d6*/ 	.short	(.L_436 - .L_435)


	//   ....[0]....
.L_435:
        /*00d8*/ 	.word	0x00000630


	//   ....[1]....
        /*00dc*/ 	.word	0x00001390


	//   ....[2]....
        /*00e0*/ 	.word	0x00001420


	//   ....[3]....
        /*00e4*/ 	.word	0x00015b70


	//   ....[4]....
        /*00e8*/ 	.word	0x00015cd0


	//   ....[5]....
        /*00ec*/ 	.word	0x00015cf0


	//----- nvinfo : EIATTR_CRS_STACK_SIZE
	.align		4
.L_436:
        /*00f0*/ 	.byte	0x04, 0x1e
        /*00f2*/ 	.short	(.L_438 - .L_437)
.L_437:
        /*00f4*/ 	.word	0x00000000


	//----- nvinfo : EIATTR_CBANK_PARAM_SIZE
	.align		4
.L_438:
        /*00f8*/ 	.byte	0x03, 0x19
        /*00fa*/ 	.short	0x01d0


	//----- nvinfo : EIATTR_PARAM_CBANK
	.align		4
        /*00fc*/ 	.byte	0x04, 0x0a
        /*00fe*/ 	.short	(.L_440 - .L_439)
	.align		4
.L_439:
        /*0100*/ 	.word	index@(.nv.constant0._ZN5flash16flash_fwd_kernelI23Flash_fwd_kernel_traitsILi256ELi128ELi64ELi8ELb0ELb0EN7cutlass6half_tE19Flash_kernel_traitsILi256ELi128ELi64ELi8ES3_EELb1ELb1ELb0ELb1ELb0ELb0ELb0ELb0EEEvNS_16Flash_fwd_paramsE)
        /*0104*/ 	.short	0x0380
        /*0106*/ 	.short	0x01d0


	//----- nvinfo : EIATTR_SW_WAR
	.align		4
.L_440:
        /*0108*/ 	.byte	0x04, 0x36
        /*010a*/ 	.short	(.L_442 - .L_441)
.L_441:
        /*010c*/ 	.word	0x00000008
.L_442:


//--------------------- .nv.info._ZN5flash16flash_fwd_kernelI23Flash_fwd_kernel_traitsILi256ELi128ELi64ELi8ELb0ELb0EN7cutlass6half_tE19Flash_kernel_traitsILi256ELi128ELi64ELi8ES3_EELb1ELb1ELb0ELb0ELb0ELb0ELb0ELb1EEEvNS_16Flash_fwd_paramsE --------------------------
	.section	.nv.info._ZN5flash16flash_fwd_kernelI23Flash_fwd_kernel_traitsILi256ELi128ELi64ELi8ELb0ELb0EN7cutlass6half_tE19Flash_kernel_traitsILi256ELi128ELi64ELi8ES3_EELb1ELb1ELb0ELb0ELb0ELb0ELb0ELb1EEEvNS_16Flash_fwd_paramsE,"",@"SHT_CUDA_INFO"
	.sectionflags	@""
	.align	4


	//----- nvinfo : EIATTR_CUDA_API_VERSION
	.align		4
        /*0000*/ 	.byte	0x04, 0x37
        /*0002*/ 	.short	(.L_444 - .L_443)
.L_443:
        /*0004*/ 	.word	0x00000082


	//----- nvinfo : EIATTR_KPARAM_INFO
	.align		4
.L_444:
        /*0008*/ 	.byte	0x04, 0x17
        /*000a*/ 	.short	(.L_446 - .L_445)
.L_445:
        /*000c*/ 	.word	0x00000000
        /*0010*/ 	.short	0x0000
        /*0012*/ 	.short	0x0000
        /*0014*/ 	.byte	0x00, 0xf0, 0x41, 0x07


	//----- nvinfo : EIATTR_SPARSE_MMA_MASK
	.align		4
.L_446:
        /*0018*/ 	.byte	0x03, 0x50
        /*001a*/ 	.short	0x0000


	//----- nvinfo : EIATTR_MAXREG_COUNT
	.align		4
        /*001c*/ 	.byte	0x03, 0x1b
        /*001e*/ 	.short	0x00ff


	//----- nvinfo : EIATTR_NUM_BARRIERS
	.align		4
        /*0020*/ 	.byte	0x02, 0x4c
        /*0022*/ 	.byte	0x01
	.zero		1


	//----- nvinfo : EIATTR_ANNOTATIONS
	.align		4
        /*0024*/ 	.byte	0x04, 0x55
        /*0026*/ 	.short	(.L_448 - .L_447)


	//   ....[0]....
.L_447:
        /* <DEDUP_REMOVED lines=31> */


	//----- nvinfo : EIATTR_MERCURY_ISA_VERSION
	.align		4
.L_448:
        /*0208*/ 	.byte	0x03, 0x5f
        /*020a*/ 	.short	0x0101


	//----- nvinfo : EIATTR_COOP_GROUP_MASK_REGIDS
	.align		4
        /*020c*/ 	.byte	0x04, 0x29
        /*020e*/ 	.short	(.L_450 - .L_449)


	//   ....[0]....
.L_449:
        /*0210*/ 	.word	0xffffffff


	//   ....[1]....
        /*0214*/ 	.word	0xffffffff


	//   ....[2]....
        /*0218*/ 	.word	0xffffffff


	//   ....[3]....
        /*021c*/ 	.word	0xffffffff


	//   ....[4]....
        /*0220*/ 	.word	0xffffffff


	//   ....[5]....
        /*0224*/ 	.word	0xffffffff


	//   ....[6]....
        /*0228*/ 	.word	0xffffffff


	//   ....[7]....
        /*022c*/ 	.word	0xffffffff


	//   ....[8]....
        /*0230*/ 	.word	0xffffffff


	//   ....[9]....
        /*0234*/ 	.word	0xffffffff


	//   ....[10]....
        /*0238*/ 	.word	0xffffffff


	//   ....[11]....
        /*023c*/ 	.word	0xffffffff


	//   ....[12]....
        /*0240*/ 	.word	0xffffffff


	//   ....[13]....
        /*0244*/ 	.word	0xffffffff


	//   ....[14]....
        /*0248*/ 	.word	0xffffffff


	//   ....[15]....
        /*024c*/ 	.word	0xffffffff


	//   ....[16]....
        /*0250*/ 	.word	0xffffffff


	//   ....[17]....
        /*0254*/ 	.word	0xffffffff


	//   ....[18]....
        /*0258*/ 	.word	0xffffffff


	//   ....[19]....
        /*025c*/ 	.word	0xffffffff


	//----- nvinfo : EIATTR_COOP_GROUP_INSTR_OFFSETS
	.align		4
.L_450:
        /*0260*/ 	.byte	0x04, 0x28
        /*0262*/ 	.short	(.L_452 - .L_451)


	//   ....[0]....
.L_451:
        /*0264*/ 	.word	0x00004c90


	//   ....[1]....
        /*0268*/ 	.word	0x00004d20


	//   ....[2]....
        /*026c*/ 	.word	0x00004dc0


	//   ....[3]....
        /*0270*/ 	.word	0x00004e50


	//   ....[4]....
        /*0274*/ 	.word	0x00009030


	//   ....[5]....
        /*0278*/ 	.word	0x00009270


	//   ....[6]....
        /*027c*/ 	.word	0x000092d0


	//   ....[7]....
        /*0280*/ 	.word	0x00009440


	//   ....[8]....
        /*0284*/ 	.word	0x0000e1e0


	//   ....[9]....
        /*0288*/ 	.word	0x0000e260


	//   ....[10]....
        /*028c*/ 	.word	0x0000e490


	//   ....[11]....
        /*0290*/ 	.word	0x0000e670


	//   ....[12]....
        /*0294*/ 	.word	0x000131f0


	//   ....[13]....
        /*0298*/ 	.word	0x00013220


	//   ....[14]....
        /*029c*/ 	.word	0x00013380


	//   ....[15]....
        /*02a0*/ 	.word	0x00013410


	//   ....[16]....
        /*02a4*/ 	.word	0x000167e0


	//   ....[17]....
        /*02a8*/ 	.word	0x000167f0


	//   ....[18]....
        /*02ac*/ 	.word	0x00016840


	//   ....[19]....
        /*02b0*/ 	.word	0x00016860


	//----- nvinfo : EIATTR_VRC_CTA_INIT_COUNT
	.align		4
.L_452:
        /*02b4*/ 	.byte	0x02, 0x4a
	.zero		1
	.zero		1


	//----- nvinfo : EIATTR_EXIT_INSTR_OFFSETS
	.align		4
        /*02b8*/ 	.byte	0x04, 0x1c
        /*02ba*/ 	.short	(.L_454 - .L_453)


	//   ....[0]....
.L_453:
        /*02bc*/ 	.word	0x00000640


	//   ....[1]....
        /*02c0*/ 	.word	0x000013b0


	//   ....[2]....
        /*02c4*/ 	.word	0x00001440


	//   ....[3]....
        /*02c8*/ 	.word	0x000184b0


	//   ....[4]....
        /*02cc*/ 	.word	0x00018610


	//   ....[5]....
        /*02d0*/ 	.word	0x00018630


	//----- nvinfo : EIATTR_CRS_STACK_SIZE
	.align		4
.L_454:
        /*02d4*/ 	.byte	0x04, 0x1e
        /*02d6*/ 	.short	(.L_456 - .L_455)
.L_455:
        /*02d8*/ 	.word	0x00000000


	//----- nvinfo : EIATTR_CBANK_PARAM_SIZE
	.align		4
.L_456:
        /*02dc*/ 	.byte	0x03, 0x19
        /*02de*/ 	.short	0x01d0


	//----- nvinfo : EIATTR_PARAM_CBANK
	.align		4
        /*02e0*/ 	.byte	0x04, 0x0a
        /*02e2*/ 	.short	(.L_458 - .L_457)
	.align		4
.L_457:
        /*02e4*/ 	.word	index@(.nv.constant0._ZN5flash16flash_fwd_kernelI23Flash_fwd_kernel_traitsILi256ELi128ELi64ELi8ELb0ELb0EN7cutlass6half_tE19Flash_kernel_traitsILi256ELi128ELi64ELi8ES3_EELb1ELb1ELb0ELb0ELb0ELb0ELb0ELb1EEEvNS_16Flash_fwd_paramsE)
        /*02e8*/ 	.short	0x0380
        /*02ea*/ 	.short	0x01d0


	//----- nvinfo : EIATTR_SW_WAR
	.align		4
.L_458:
        /*02ec*/ 	.byte	0x04, 0x36
        /*02ee*/ 	.short	(.L_460 - .L_459)
.L_459:
        /*02f0*/ 	.word	0x00000008
.L_460:


//--------------------- .nv.info._ZN5flash16flash_fwd_kernelI23Flash_fwd_kernel_traitsILi256ELi128ELi64ELi8ELb0ELb0EN7cutlass6half_tE19Flash_kernel_traitsILi256ELi128ELi64ELi8ES3_EELb0ELb1ELb0ELb0ELb0ELb0ELb1ELb0EEEvNS_16Flash_fwd_paramsE --------------------------
	.section	.nv.info._ZN5flash16flash_fwd_kernelI23Flash_fwd_kernel_traitsILi256ELi128ELi64ELi8ELb0ELb0EN7cutlass6half_tE19Flash_kernel_traitsILi256ELi128ELi64ELi8ES3_EELb0ELb1ELb0ELb0ELb0ELb0ELb1ELb0EEEvNS_16Flash_fwd_paramsE,"",@"SHT_CUDA_INFO"
	.sectionflags	@""
	.align	4


	//----- nvinfo : EIATTR_CUDA_API_VERSION
	.align		4
        /*0000*/ 	.byte	0x04, 0x37
        /*0002*/ 	.short	(.L_462 - .L_461)
.L_461:
        /*0004*/ 	.word	0x00000082


	//----- nvinfo : EIATTR_KPARAM_INFO
	.align		4
.L_462:
        /*0008*/ 	.byte	0x04, 0x17
        /*000a*/ 	.short	(.L_464 - .L_463)
.L_463:
        /*000c*/ 	.word	0x00000000
        /*0010*/ 	.short	0x0000
        /*0012*/ 	.short	0x0000
        /*0014*/ 	.byte	0x00, 0xf0, 0x41, 0x07


	//----- nvinfo : EIATTR_SPARSE_MMA_MASK
	.align		4
.L_464:
        /*0018*/ 	.byte	0x03, 0x50
        /*001a*/ 	.short	0x0000


	//----- nvinfo : EIATTR_MAXREG_COUNT
	.align		4
        /*001c*/ 	.byte	0x03, 0x1b
        /*001e*/ 	.short	0x00ff


	//----- nvinfo : EIATTR_NUM_BARRIERS
	.align		4
        /*0020*/ 	.byte	0x02, 0x4c
        /*0022*/ 	.byte	0x01
	.zero		1


	//----- nvinfo : EIATTR_MERCURY_ISA_VERSION
	.align		4
        /*0024*/ 	.byte	0x03, 0x5f
        /*0026*/ 	.short	0x0101


	//----- nvinfo : EIATTR_COOP_GROUP_MASK_REGIDS
	.align		4
        /*0028*/ 	.byte	0x04, 0x29
        /*002a*/ 	.short	(.L_466 - .L_465)


	//   ....[0]....
.L_465:
        /*002c*/ 	.word	0xffffffff


	//   ....[1]....
        /*0030*/ 	.word	0xffffffff


	//   ....[2]....
        /*0034*/ 	.word	0xffffffff


	//   ....[3]....
        /*0038*/ 	.word	0xffffffff


	//   ....[4]....
        /*003c*/ 	.word	0xffffffff


	//   ....[5]....
        /*0040*/ 	.word	0xffffffff


	//   ....[6]....
        /*0044*/ 	.word	0xffffffff


	//   ....[7]....
        /*0048*/ 	.word	0xffffffff


	//   ....[8]....
        /*004c*/ 	.word	0xffffffff


	//   ....[9]....
        /*0050*/ 	.word	0xffffffff


	//   ....[10]....
        /*0054*/ 	.word	0xffffffff


	//   ....[11]....
        /*0058*/ 	.word	0xffffffff


	//   ....[12]....
        /*005c*/ 	.word	0xffffffff


	//   ....[13]....
        /*0060*/ 	.word	0xffffffff


	//   ....[14]....
        /*0064*/ 	.word	0xffffffff


	//   ....[15]....
        /*0068*/ 	.word	0xffffffff


	//   ....[16]....
        /*006c*/ 	.word	0xffffffff


	//   ....[17]....
        /*0070*/ 	.word	0xffffffff


	//   ....[18]....
        /*0074*/ 	.word	0xffffffff


	//   ....[19]....
        /*0078*/ 	.word	0xffffffff


	//----- nvinfo : EIATTR_COOP_GROUP_INSTR_OFFSETS
	.align		4
.L_466:
        /*007c*/ 	.byte	0x04, 0x28
        /*007e*/ 	.short	(.L_468 - .L_467)


	//   ....[0]....
.L_467:
        /*0080*/ 	.word	0x00004c60


	//   ....[1]....
        /*0084*/ 	.word	0x00004ca0


	//   ....[2]....
        /*0088*/ 	.word	0x00004d30


	//   ....[3]....
        /*008c*/ 	.word	0x00004d60


	//   ....[4]....
        /*0090*/ 	.word	0x00008070


	//   ....[5]....
        /*0094*/ 	.word	0x000080c0


	//   ....[6]....
        /*0098*/ 	.word	0x00008100


	//   ....[7]....
        /*009c*/ 	.word	0x00008180


	//   ....[8]....
        /*00a0*/ 	.word	0x0000bd80


	//   ....[9]....
        /*00a4*/ 	.word	0x0000be00


	//   ....[10]....
        /*00a8*/ 	.word	0x0000be80


	//   ....[11]....
        /*00ac*/ 	.word	0x0000bea0


	//   ....[12]....
        /*00b0*/ 	.word	0x0000f770


	//   ....[13]....
        /*00b4*/ 	.word	0x0000f7b0


	//   ....[14]....
        /*00b8*/ 	.word	0x0000f860


	//   ....[15]....
        /*00bc*/ 	.word	0x0000f870


	//   ....[16]....
        /*00c0*/ 	.word	0x00011440


	//   ....[17]....
        /*00c4*/ 	.word	0x00011480


	//   ....[18]....
        /*00c8*/ 	.word	0x00011530


	//   ....[19]....
        /*00cc*/ 	.word	0x00011560


	//----- nvinfo : EIATTR_VRC_CTA_INIT_COUNT
	.align		4
.L_468:
        /*00d0*/ 	.byte	0x02, 0x4a
	.zero		1
	.zero		1


	//----- nvinfo : EIATTR_EXIT_INSTR_OFFSETS
	.align		4
        /*00d4*/ 	.byte	0x04, 0x1c
        /*00d6*/ 	.short	(.L_470 - .L_469)


	//   ....[0]....
.L_469:
        /*00d8*/ 	.word	0x000004a0


	//   ....[1]....
        /*00dc*/ 	.word	0x00001220


	//   ....[2]....
        /*00e0*/ 	.word	0x000012b0


	//   ....[3]....
        /*00e4*/ 	.word	0x000131f0


	//   ....[4]....
        /*00e8*/ 	.word	0x00013350


	//   ....[5]....
        /*00ec*/ 	.word	0x00013370


	//----- nvinfo : EIATTR_CRS_STACK_SIZE
	.align		4
.L_470:
        /*00f0*/ 	.byte	0x04, 0x1e
        /*00f2*/ 	.short	(.L_472 - .L_471)
.L_471:
        /*00f4*/ 	.word	0x00000000


	//----- nvinfo : EIATTR_CBANK_PARAM_SIZE
	.align		4
.L_472:
        /*00f8*/ 	.byte	0x03, 0x19
        /*00fa*/ 	.short	0x01d0


	//----- nvinfo : EIATTR_PARAM_CBANK
	.align		4
        /*00fc*/ 	.byte	0x04, 0x0a
        /*00fe*/ 	.short	(.L_474 - .L_473)
	.align		4
.L_473:
        /*0100*/ 	.word	index@(.nv.constant0._ZN5flash16flash_fwd_kernelI23Flash_fwd_kernel_traitsILi256ELi128ELi64ELi8ELb0ELb0EN7cutlass6half_tE19Flash_kernel_traitsILi256ELi128ELi64ELi8ES3_EELb0ELb1ELb0ELb0ELb0ELb0ELb1ELb0EEEvNS_16Flash_fwd_paramsE)
        /*0104*/ 	.short	0x0380
        /*0106*/ 	.short	0x01d0


	//----- nvinfo : EIATTR_SW_WAR
	.align		4
.L_474:
        /*0108*/ 	.byte	0x04, 0x36
        /*010a*/ 	.short	(.L_476 - .L_475)
.L_475:
        /*010c*/ 	.word	0x00000008
.L_476:


//--------------------- .nv.info._ZN5flash16flash_fwd_kernelI23Flash_fwd_kernel_traitsILi256ELi128ELi64ELi8ELb0ELb0EN7cutlass6half_tE19Flash_kernel_traitsILi256ELi128ELi64ELi8ES3_EELb1ELb1ELb0ELb1ELb0ELb0ELb0ELb1EEEvNS_16Flash_fwd_paramsE --------------------------
	.section	.nv.info._ZN5flash16flash_fwd_kernelI23Flash_fwd_kernel_traitsILi256ELi128ELi64ELi8ELb0ELb0EN7cutlass6half_tE19Flash_kernel_traitsILi256ELi128ELi64ELi8ES3_EELb1ELb1ELb0ELb1ELb0ELb0ELb0ELb1EEEvNS_16Flash_fwd_paramsE,"",@"SHT_CUDA_INFO"
	.sectionflags	@""
	.align	4


	//----- nvinfo : EIATTR_CUDA_API_VERSION
	.align		4
        /*0000*/ 	.byte	0x04, 0x37
        /*0002*/ 	.short	(.L_478 - .L_477)
.L_477:
        /*0004*/ 	.word	0x00000082


	//----- nvinfo : EIATTR_KPARAM_INFO
	.align		4
.L_478:
        /*0008*/ 	.byte	0x04, 0x17
        /*000a*/ 	.short	(.L_480 - .L_479)
.L_479:
        /*000c*/ 	.word	0x00000000
        /*0010*/ 	.short	0x0000
        /*0012*/ 	.short	0x0000
        /*0014*/ 	.byte	0x00, 0xf0, 0x41, 0x07


	//----- nvinfo : EIATTR_SPARSE_MMA_MASK
	.align		4
.L_480:
        /*0018*/ 	.byte	0x03, 0x50
        /*001a*/ 	.short	0x0000


	//----- nvinfo : EIATTR_MAXREG_COUNT
	.align		4
        /*001c*/ 	.byte	0x03, 0x1b
        /*001e*/ 	.short	0x00ff


	//----- nvinfo : EIATTR_NUM_BARRIERS
	.align		4
        /*0020*/ 	.byte	0x02, 0x4c
        /*0022*/ 	.byte	0x01
	.zero		1


	//----- nvinfo : EIATTR_ANNOTATIONS
	.align		4
        /*0024*/ 	.byte	0x04, 0x55
        /*0026*/ 	.short	(.L_482 - .L_481)


	//   ....[0]....
.L_481:
        /* <DEDUP_REMOVED lines=31> */


	//----- nvinfo : EIATTR_MERCURY_ISA_VERSION
	.align		4
.L_482:
        /*0208*/ 	.byte	0x03, 0x5f
        /*020a*/ 	.short	0x0101


	//----- nvinfo : EIATTR_COOP_GROUP_MASK_REGIDS
	.align		4
        /*020c*/ 	.byte	0x04, 0x29
        /*020e*/ 	.short	(.L_484 - .L_483)


	//   ....[0]....
.L_483:
        /*0210*/ 	.word	0xffffffff


	//   ....[1]....
        /*0214*/ 	.word	0xffffffff


	//   ....[2]....
        /*0218*/ 	.word	0xffffffff


	//   ....[3]....
        /*021c*/ 	.word	0xffffffff


	//   ....[4]....
        /*0220*/ 	.word	0xffffffff


	//   ....[5]....
        /*0224*/ 	.word	0xffffffff


	//   ....[6]....
        /*0228*/ 	.word	0xffffffff


	//   ....[7]....
        /*022c*/ 	.word	0xffffffff


	//   ....[8]....
        /*0230*/ 	.word	0xffffffff


	//   ....[9]....
        /*0234*/ 	.word	0xffffffff


	//   ....[10]....
        /*0238*/ 	.word	0xffffffff


	//   ....[11]....
        /*023c*/ 	.word	0xffffffff


	//   ....[12]....
        /*0240*/ 	.word	0xffffffff


	//   ....[13]....
        /*0244*/ 	.word	0xffffffff


	//   ....[14]....
        /*0248*/ 	.word	0xffffffff


	//   ....[15]....
        /*024c*/ 	.word	0xffffffff


	//   ....[16]....
        /*0250*/ 	.word	0xffffffff


	//   ....[17]....
        /*0254*/ 	.word	0xffffffff


	//   ....[18]....
        /*0258*/ 	.word	0xffffffff


	//   ....[19]....
        /*025c*/ 	.word	0xffffffff


	//----- nvinfo : EIATTR_COOP_GROUP_INSTR_OFFSETS
	.align		4
.L_484:
        /*0260*/ 	.byte	0x04, 0x28
        /*0262*/ 	.short	(.L_486 - .L_485)


	//   ....[0]....
.L_485:
        /*0264*/ 	.word	0x00005190


	//   ....[1]....
        /*0268*/ 	.word	0x00005210


	//   ....[2]....
        /*026c*/ 	.word	0x00005290


	//   ....[3]....
        /*0270*/ 	.word	0x00005310


	//   ....[4]....
        /*0274*/ 	.word	0x000098f0


	//   ....[5]....
        /*0278*/ 	.word	0x00009ae0


	//   ....[6]....
        /*027c*/ 	.word	0x00009c60


	//   ....[7]....
        /*0280*/ 	.word	0x00009d50


	//   ....[8]....
        /*0284*/ 	.word	0x0000ed80


	//   ....[9]....
        /*0288*/ 	.word	0x0000ee20


	//   ....[10]....
        /*028c*/ 	.word	0x0000ef60


	//   ....[11]....
        /*0290*/ 	.word	0x0000f070


	//   ....[12]....
        /*0294*/ 	.word	0x00014240


	//   ....[13]....
        /*0298*/ 	.word	0x00014280


	//   ....[14]....
        /*029c*/ 	.word	0x000143e0


	//   ....[15]....
        /*02a0*/ 	.word	0x00014410


	//   ....[16]....
        /*02a4*/ 	.word	0x00017670


	//   ....[17]....
        /*02a8*/ 	.word	0x00017680


	//   ....[18]....
        /*02ac*/ 	.word	0x000176d0


	//   ....[19]....
        /*02b0*/ 	.word	0x000176f0


	//----- nvinfo : EIATTR_VRC_CTA_INIT_COUNT
	.align		4
.L_486:
        /*02b4*/ 	.byte	0x02, 0x4a
	.zero		1
	.zero		1


	//----- nvinfo : EIATTR_EXIT_INSTR_OFFSETS
	.align		4
        /*02b8*/ 	.byte	0x04, 0x1c
        /*02ba*/ 	.short	(.L_488 - .L_487)


	//   ....[0]....
.L_487:
        /*02bc*/ 	.word	0x00000640


	//   ....[1]....
        /*02c0*/ 	.word	0x000013b0


	//   ....[2]....
        /*02c4*/ 	.word	0x00001440


	//   ....[3]....
        /*02c8*/ 	.word	0x00019320


	//   ....[4]....
        /*02cc*/ 	.word	0x00019480


	//   ....[5]....
        /*02d0*/ 	.word	0x000194a0


	//----- nvinfo : EIATTR_CRS_STACK_SIZE
	.align		4
.L_488:
        /*02d4*/ 	.byte	0x04, 0x1e
        /*02d6*/ 	.short	(.L_490 - .L_489)
.L_489:
        /*02d8*/ 	.word	0x00000000


	//----- nvinfo : EIATTR_CBANK_PARAM_SIZE
	.align		4
.L_490:
        /*02dc*/ 	.byte	0x03, 0x19
        /*02de*/ 	.short	0x01d0


	//----- nvinfo : EIATTR_PARAM_CBANK
	.align		4
        /*02e0*/ 	.byte	0x04, 0x0a
        /*02e2*/ 	.short	(.L_492 - .L_491)
	.align		4
.L_491:
        /*02e4*/ 	.word	index@(.nv.constant0._ZN5flash16flash_fwd_kernelI23Flash_fwd_kernel_traitsILi256ELi128ELi64ELi8ELb0ELb0EN7cutlass6half_tE19Flash_kernel_traitsILi256ELi128ELi64ELi8ES3_EELb1ELb1ELb0ELb1ELb0ELb0ELb0ELb1EEEvNS_16Flash_fwd_paramsE)
        /*02e8*/ 	.short	0x0380
        /*02ea*/ 	.short	0x01d0


	//----- nvinfo : EIATTR_SW_WAR
	.align		4
.L_492:
        /*02ec*/ 	.byte	0x04, 0x36
        /*02ee*/ 	.short	(.L_494 - .L_493)
.L_493:
        /*02f0*/ 	.word	0x00000008
.L_494:


//--------------------- .nv.info._ZN5flash16flash_fwd_kernelI23Flash_fwd_kernel_traitsILi256ELi128ELi64ELi8ELb0ELb0EN7cutlass6half_tE19Flash_kernel_traitsILi256ELi128ELi64ELi8ES3_EELb0ELb1ELb0ELb1ELb0ELb0ELb1ELb0EEEvNS_16Flash_fwd_paramsE --------------------------
	.section	.nv.info._ZN5flash16flash_fwd_kernelI23Flash_fwd_kernel_traitsILi256ELi128ELi64ELi8ELb0ELb0EN7cutlass6half_tE19Flash_kernel_traitsILi256ELi128ELi64ELi8ES3_EELb0ELb1ELb0ELb1ELb0ELb0ELb1ELb0EEEvNS_16Flash_fwd_paramsE,"",@"SHT_CUDA_INFO"
	.sectionflags	@""
	.align	4


	//----- nvinfo : EIATTR_CUDA_API_VERSION
	.align		4
        /*0000*/ 	.byte	0x04, 0x37
        /*0002*/ 	.short	(.L_496 - .L_495)
.L_495:
        /*0004*/ 	.word	0x00000082


	//----- nvinfo : EIATTR_KPARAM_INFO
	.align		4
.L_496:
        /*0008*/ 	.byte	0x04, 0x17
        /*000a*/ 	.short	(.L_498 - .L_497)
.L_497:
        /*000c*/ 	.word	0x00000000
        /*0010*/ 	.short	0x0000
        /*0012*/ 	.short	0x0000
        /*0014*/ 	.byte	0x00, 0xf0, 0x41, 0x07


	//----- nvinfo : EIATTR_SPARSE_MMA_MASK
	.align		4
.L_498:
        /*0018*/ 	.byte	0x03, 0x50
        /*001a*/ 	.short	0x0000


	//----- nvinfo : EIATTR_MAXREG_COUNT
	.align		4
        /*001c*/ 	.byte	0x03, 0x1b
        /*001e*/ 	.short	0x00ff


	//----- nvinfo : EIATTR_NUM_BARRIERS
	.align		4
        /*0020*/ 	.byte	0x02, 0x4c
        /*0022*/ 	.byte	0x01
	.zero		1


	//----- nvinfo : EIATTR_MERCURY_ISA_VERSION
	.align		4
        /*0024*/ 	.byte	0x03, 0x5f
        /*0026*/ 	.short	0x0101


	//----- nvinfo : EIATTR_COOP_GROUP_MASK_REGIDS
	.align		4
        /*0028*/ 	.byte	0x04, 0x29
        /*002a*/ 	.short	(.L_500 - .L_499)


	//   ....[0]....
.L_499:
        /*002c*/ 	.word	0xffffffff


	//   ....[1]....
        /*0030*/ 	.word	0xffffffff


	//   ....[2]....
        /*0034*/ 	.word	0xffffffff


	//   ....[3]....
        /*0038*/ 	.word	0xffffffff


	//   ....[4]....
        /*003c*/ 	.word	0xffffffff


	//   ....[5]....
        /*0040*/ 	.word	0xffffffff


	//   ....[6]....
        /*0044*/ 	.word	0xffffffff


	//   ....[7]....
        /*0048*/ 	.word	0xffffffff


	//   ....[8]....
        /*004c*/ 	.word	0xffffffff


	//   ....[9]....
        /*0050*/ 	.word	0xffffffff


	//   ....[10]....
        /*0054*/ 	.word	0xffffffff


	//   ....[11]....
        /*0058*/ 	.word	0xffffffff


	//   ....[12]....
        /*005c*/ 	.word	0xffffffff


	//   ....[13]....
        /*0060*/ 	.word	0xffffffff


	//   ....[14]....
        /*0064*/ 	.word	0xffffffff


	//   ....[15]....
        /*0068*/ 	.word	0xffffffff


	//   ....[16]....
        /*006c*/ 	.word	0xffffffff


	//   ....[17]....
        /*0070*/ 	.word	0xffffffff


	//   ....[18]....
        /*0074*/ 	.word	0xffffffff


	//   ....[19]....
        /*0078*/ 	.word	0xffffffff


	//----- nvinfo : EIATTR_COOP_GROUP_INSTR_OFFSETS
	.align		4
.L_500:
        /*007c*/ 	.byte	0x04, 0x28
        /*007e*/ 	.short	(.L_502 - .L_501)


	//   ....[0]....
.L_501:
        /*0080*/ 	.word	0x00005060


	//   ....[1]....
        /*0084*/ 	.word	0x000050c0


	//   ....[2]....
        /*0088*/ 	.word	0x00005150


	//   ....[3]....
        /*008c*/ 	.word	0x00005180


	//   ....[4]....
        /*0090*/ 	.word	0x000087c0


	//   ....[5]....
        /*0094*/ 	.word	0x00008830


	//   ....[6]....
        /*0098*/ 	.word	0x00008880


	//   ....[7]....
        /*009c*/ 	.word	0x000088a0


	//   ....[8]....
        /*00a0*/ 	.word	0x0000c7c0


	//   ....[9]....
        /*00a4*/ 	.word	0x0000c820


	//   ....[10]....
        /*00a8*/ 	.word	0x0000c880


	//   ....[11]....
        /*00ac*/ 	.word	0x0000c8a0


	//   ....[12]....
        /*00b0*/ 	.word	0x000105d0


	//   ....[13]....
        /*00b4*/ 	.word	0x00010610


	//   ....[14]....
        /*00b8*/ 	.word	0x000106a0


	//   ....[15]....
        /*00bc*/ 	.word	0x000106b0


	//   ....[16]....
        /*00c0*/ 	.word	0x000122a0


	//   ....[17]....
        /*00c4*/ 	.word	0x000122e0


	//   ....[18]....
        /*00c8*/ 	.word	0x000123a0


	//   ....[19]....
        /*00cc*/ 	.word	0x000123d0


	//----- nvinfo : EIATTR_VRC_CTA_INIT_COUNT
	.align		4
.L_502:
        /*00d0*/ 	.byte	0x02, 0x4a
	.zero		1
	.zero		1


	//----- nvinfo : EIATTR_EXIT_INSTR_OFFSETS
	.align		4
        /*00d4*/ 	.byte	0x04, 0x1c
        /*00d6*/ 	.short	(.L_504 - .L_503)


	//   ....[0]....
.L_503:
        /*00d8*/ 	.word	0x000004a0


	//   ....[1]....
        /*00dc*/ 	.word	0x00001220


	//   ....[2]....
        /*00e0*/ 	.word	0x000012b0


	//   ....[3]....
        /*00e4*/ 	.word	0x00014050


	//   ....[4]....
        /*00e8*/ 	.word	0x000141b0


	//   ....[5]....
        /*00ec*/ 	.word	0x000141d0


	//----- nvinfo : EIATTR_CRS_STACK_SIZE
	.align		4
.L_504:
        /*00f0*/ 	.byte	0x04, 0x1e
        /*00f2*/ 	.short	(.L_506 - .L_505)
.L_505:
        /*00f4*/ 	.word	0x00000000


	//----- nvinfo : EIATTR_CBANK_PARAM_SIZE
	.align		4
.L_506:
        /*00f8*/ 	.byte	0x03, 0x19
        /*00fa*/ 	.short	0x01d0


	//----- nvinfo : EIATTR_PARAM_CBANK
	.align		4
        /*00fc*/ 	.byte	0x04, 0x0a
        /*00fe*/ 	.short	(.L_508 - .L_507)
	.align		4
.L_507:
        /*0100*/ 	.word	index@(.nv.constant0._ZN5flash16flash_fwd_kernelI23Flash_fwd_kernel_traitsILi256ELi128ELi64ELi8ELb0ELb0EN7cutlass6half_tE19Flash_kernel_traitsILi256ELi128ELi64ELi8ES3_EELb0ELb1ELb0ELb1ELb0ELb0ELb1ELb0EEEvNS_16Flash_fwd_paramsE)
        /*0104*/ 	.short	0x0380
        /*0106*/ 	.short	0x01d0


	//----- nvinfo : EIATTR_SW_WAR
	.align		4
.L_508:
        /*0108*/ 	.byte	0x04, 0x36
        /*010a*/ 	.short	(.L_510 - .L_509)
.L_509:
        /*010c*/ 	.word	0x00000008
.L_510:


//--------------------- .nv.callgraph             --------------------------
	.section	.nv.callgraph,"",@"SHT_CUDA_CALLGRAPH"
	.align	4
	.sectionentsize	8
	.align		4
        /*0000*/ 	.word	0x00000000
	.align		4
        /*0004*/ 	.word	0xffffffff
	.align		4
        /*0008*/ 	.word	0x00000000
	.align		4
        /*000c*/ 	.word	0xfffffffe
	.align		4
        /*0010*/ 	.word	0x00000000
	.align		4
        /*0014*/ 	.word	0xfffffffd
	.align		4
        /*0018*/ 	.word	0x00000000
	.align		4
        /*001c*/ 	.word	0xfffffffc


//--------------------- .nv.constant4             --------------------------
	.section	.nv.constant4,"a",@progbits
	.align	8
	.align		8
.nv.constant4:
        /*0000*/ 	.dword	_ZN73_INTERNAL_8babfbd3_37_flash_fwd_hdim256_fp16_causal_sm80_cu_a6473388_29124cuda3std3__45__cpo5beginE
	.align		8
        /*0008*/ 	.dword	_ZN73_INTERNAL_8babfbd3_37_flash_fwd_hdim256_fp16_causal_sm80_cu_a6473388_29124cuda3std3__45__cpo3endE
	.align		8
        /*0010*/ 	.dword	_ZN73_INTERNAL_8babfbd3_37_flash_fwd_hdim256_fp16_causal_sm80_cu_a6473388_29124cuda3std3__45__cpo6cbeginE
	.align		8
        /*0018*/ 	.dword	_ZN73_INTERNAL_8babfbd3_37_flash_fwd_hdim256_fp16_causal_sm80_cu_a6473388_29124cuda3std3__45__cpo4cendE
	.align		8
        /*0020*/ 	.dword	_ZN73_INTERNAL_8babfbd3_37_flash_fwd_hdim256_fp16_causal_sm80_cu_a6473388_29124cuda3std3__475_GLOBAL__N__8babfbd3_37_flash_fwd_hdim256_fp16_causal_sm80_cu_a6473388_29126ignoreE
	.align		8
        /*0028*/ 	.dword	_ZN73_INTERNAL_8babfbd3_37_flash_fwd_hdim256_fp16_causal_sm80_cu_a6473388_29124cuda3std3__419piecewise_constructE
	.align		8
        /*0030*/ 	.dword	_ZN73_INTERNAL_8babfbd3_37_flash_fwd_hdim256_fp16_causal_sm80_cu_a6473388_29124cuda3std3__48in_placeE
	.align		8
        /*0038*/ 	.dword	_ZN73_INTERNAL_8babfbd3_37_flash_fwd_hdim256_fp16_causal_sm80_cu_a6473388_29124cuda3std6ranges3__45__cpo4swapE
	.align		8
        /*0040*/ 	.dword	_ZN73_INTERNAL_8babfbd3_37_flash_fwd_hdim256_fp16_causal_sm80_cu_a6473388_29124cuda3std6ranges3__45__cpo9iter_moveE
	.align		8
        /*0048*/ 	.dword	_ZN73_INTERNAL_8babfbd3_37_flash_fwd_hdim256_fp16_causal_sm80_cu_a6473388_29124cute7productE
	.align		8
        /*0050*/ 	.dword	_ZN73_INTERNAL_8babfbd3_37_flash_fwd_hdim256_fp16_causal_sm80_cu_a6473388_29124cute1_E


//--------------------- .text._ZN5flash16flash_fwd_kernelI23Flash_fwd_kernel_traitsILi256ELi64ELi64ELi4ELb0ELb0EN7cutlass6half_tE19Flash_kernel_traitsILi256ELi64ELi64ELi4ES3_EELb0ELb1ELb0ELb0ELb0ELb1ELb0ELb0EEEvNS_16Flash_fwd_paramsE --------------------------
	.section	.text._ZN5flash16flash_fwd_kernelI23Flash_fwd_kernel_traitsILi256ELi64ELi64ELi4ELb0ELb0EN7cutlass6half_tE19Flash_kernel_traitsILi256ELi64ELi64ELi4ES3_EELb0ELb1ELb0ELb0ELb0ELb1ELb0ELb0EEEvNS_16Flash_fwd_paramsE,"ax",@progbits
	.align	128
        .global         _ZN5flash16flash_fwd_kernelI23Flash_fwd_kernel_traitsILi256ELi64ELi64ELi4ELb0ELb0EN7cutlass6half_tE19Flash_kernel_traitsILi256ELi64ELi64ELi4ES3_EELb0ELb1ELb0ELb0ELb0ELb1ELb0ELb0EEEvNS_16Flash_fwd_paramsE
        .type           _ZN5flash16flash_fwd_kernelI23Flash_fwd_kernel_traitsILi256ELi64ELi64ELi4ELb0ELb0EN7cutlass6half_tE19Flash_kernel_traitsILi256ELi64ELi64ELi4ES3_EELb0ELb1ELb0ELb0ELb0ELb1ELb0ELb0EEEvNS_16Flash_fwd_paramsE,@function
        .size           _ZN5flash16flash_fwd_kernelI23Flash_fwd_kernel_traitsILi256ELi64ELi64ELi4ELb0ELb0EN7cutlass6half_tE19Flash_kernel_traitsILi256ELi64ELi64ELi4ES3_EELb0ELb1ELb0ELb0ELb0ELb1ELb0ELb0EEEvNS_16Flash_fwd_paramsE,(.L_x_1183 - _ZN5flash16flash_fwd_kernelI23Flash_fwd_kernel_traitsILi256ELi64ELi64ELi4ELb0ELb0EN7cutlass6half_tE19Flash_kernel_traitsILi256ELi64ELi64ELi4ES3_EELb0ELb1ELb0ELb0ELb0ELb1ELb0ELb0EEEvNS_16Flash_fwd_paramsE)
        .other          _ZN5flash16flash_fwd_kernelI23Flash_fwd_kernel_traitsILi256ELi64ELi64ELi4ELb0ELb0EN7cutlass6half_tE19Flash_kernel_traitsILi256ELi64ELi64ELi4ES3_EELb0ELb1ELb0ELb0ELb0ELb1ELb0ELb0EEEvNS_16Flash_fwd_paramsE,@"STO_CUDA_ENTRY STV_DEFAULT"
_ZN5flash16flash_fwd_kernelI23Flash_fwd_kernel_traitsILi256ELi64ELi64ELi4ELb0ELb0EN7cutlass6half_tE19Flash_kernel_traitsILi256ELi64ELi64ELi4ES3_EELb0ELb1ELb0ELb0ELb0ELb1ELb0ELb0EEEvNS_16Flash_fwd_paramsE:
.text._ZN5flash16flash_fwd_kernelI23Flash_fwd_kernel_traitsILi256ELi64ELi64ELi4ELb0ELb0EN7cutlass6half_tE19Flash_kernel_traitsILi256ELi64ELi64ELi4ES3_EELb0ELb1ELb0ELb0ELb0ELb1ELb0ELb0EEEvNS_16Flash_fwd_paramsE:
[----:B------:R-:W-:Y:S01]  /*0000*/  LDC R1, c[0x0][0x37c] ;  /* 0x0000df00ff017b82 */ /* 0x000fe20000000800 */
[----:B------:R-:W1:Y:S07]  /*0010*/  LDCU.64 UR10, c[0x0][0x460] ;  /* 0x00008c00ff0a77ac */ /* 0x000e6e0008000a00 */
[----:B------:R-:W2:Y:S01]  /*0020*/  S2UR UR19, SR_CTAID.Y ;  /* 0x00000000001379c3 */ /* 0x000ea20000002600 */
[----:B------:R-:W3:Y:S01]  /*0030*/  LDCU.64 UR8, c[0x0][0x470] ;  /* 0x00008e00ff0877ac */ /* 0x000ee20008000a00 */
[----:B------:R-:W2:Y:S01]  /*0040*/  LDCU.64 UR16, c[0x0][0x460] ;  /* 0x00008c00ff1077ac */ /* 0x000ea20008000a00 */
[----:B------:R-:W4:Y:S01]  /*0050*/  LDCU.U8 UR12, c[0x0][0x532] ;  /* 0x0000a640ff0c77ac */ /* 0x000f220008000000 */
[----:B------:R-:W4:Y:S01]  /*0060*/  LDCU.64 UR6, c[0x0][0x468] ;  /* 0x00008d00ff0677ac */ /* 0x000f220008000a00 */
[----:B-1----:R-:W-:Y:S01]  /*0070*/  ISETP.NE.U32.AND P4, PT, RZ, UR10, PT ;  /* 0x0000000aff007c0c */ /* 0x002fe2000bf85070 */
[----:B------:R-:W-:Y:S01]  /*0080*/  UISETP.NE.U32.AND UP4, UPT, UR10, URZ, UPT ;  /* 0x000000ff0a00728c */ /* 0x000fe2000bf85070 */
[----:B------:R-:W1:Y:S02]  /*0090*/  LDCU.64 UR4, c[0x0][0x478] ;  /* 0x00008f00ff0477ac */ /* 0x000e640008000a00 */
[----:B------:R-:W-:Y:S01]  /*00a0*/  ISETP.NE.AND.EX P4, PT, RZ, UR11, PT, P4 ;  /* 0x0000000bff007c0c */ /* 0x000fe2000bf85340 */
[----:B---3--:R-:W-:-:S02]  /*00b0*/  UISETP.NE.U32.AND UP3, UPT, UR8, URZ, UPT ;  /* 0x000000ff0800728c */ /* 0x008fc4000bf65070 */
[----:B------:R-:W-:Y:S01]  /*00c0*/  UISETP.NE.AND.EX UP4, UPT, UR11, URZ, UPT, UP4 ;  /* 0x000000ff0b00728c */ /* 0x000fe2000bf85340 */
[----:B------:R-:W3:Y:S01]  /*00d0*/  LDCU.64 UR14, c[0x0][0x358] ;  /* 0x00006b00ff0e77ac */ /* 0x000ee20008000a00 */
[----:B------:R-:W-:-:S04]  /*00e0*/  UISETP.NE.AND.EX UP3, UPT, UR9, URZ, UPT, UP3 ;  /* 0x000000ff0900728c */ /* 0x000fc8000bf65330 */
[----:B------:R-:W-:Y:S01]  /*00f0*/  PLOP3.LUT P2, PT, PT, PT, UP4, 0x80, 0x8 ;  /* 0x000000000008781c */ /* 0x000fe20003f4f048 */
[----:B--2---:R-:W-:Y:S02]  /*0100*/  UIMAD.WIDE.U32 UR16, UR19, 0x4, UR16 ;  /* 0x00000004131078a5 */ /* 0x004fe4000f8e0010 */
[----:B------:R-:W-:Y:S02]  /*0110*/  USHF.L.U32 UR11, UR19, 0x2, URZ ;  /* 0x00000002130b7899 */ /* 0x000fe400080006ff */
[----:B----4-:R-:W-:Y:S02]  /*0120*/  UISETP.NE.AND UP5, UPT, UR12, URZ, UPT ;  /* 0x000000ff0c00728c */ /* 0x010fe4000bfa5270 */
[----:B------:R-:W-:Y:S01]  /*0130*/  UISETP.EQ.U32.AND UP2, UPT, UR6, URZ, UPT ;  /* 0x000000ff0600728c */ /* 0x000fe2000bf42070 */
[----:B------:R-:W-:Y:S01]  /*0140*/  IMAD.U32 R6, RZ, RZ, UR16 ;  /* 0x00000010ff067e24 */ /* 0x000fe2000f8e00ff */
[----:B------:R-:W-:Y:S01]  /*0150*/  USHF.R.U32.HI UR10, URZ, 0x1e, UR19 ;  /* 0x0000001eff0a7899 */ /* 0x000fe20008011613 */
[----:B------:R-:W-:Y:S01]  /*0160*/  IMAD.U32 R7, RZ, RZ, UR17 ;  /* 0x00000011ff077e24 */ /* 0x000fe2000f8e00ff */
[----:B------:R-:W-:-:S02]  /*0170*/  @UP3 UIADD3 UR12, UP1, UPT, UR11, UR8, URZ ;  /* 0x000000080b0c3290 */ /* 0x000fc4000ff3e0ff */
[----:B------:R-:W-:Y:S02]  /*0180*/  UISETP.EQ.OR.EX UP2, UPT, UR7, URZ, !UP5, UP2 ;  /* 0x000000ff0700728c */ /* 0x000fe4000ef42720 */
[----:B-1----:R-:W-:Y:S01]  /*0190*/  UISETP.NE.U32.AND UP0, UPT, UR4, URZ, UPT ;  /* 0x000000ff0400728c */ /* 0x002fe2000bf05070 */
[----:B---3--:R-:W2:Y:S01]  /*01a0*/  @P4 LDG.E R5, desc[UR14][R6.64] ;  /* 0x0000000e06054981 */ /* 0x008ea2000c1e1900 */
[----:B------:R-:W-:Y:S02]  /*01b0*/  @UP3 UIADD3.X UR13, UPT, UPT, UR10, UR9, URZ, UP1, !UPT ;  /* 0x000000090a0d3290 */ /* 0x000fe40008ffe4ff */
[----:B------:R-:W-:Y:S01]  /*01c0*/  UIADD3 UR8, UP1, UPT, UR11, UR6, URZ ;  /* 0x000000060b087290 */ /* 0x000fe2000ff3e0ff */
[----:B------:R1:W3:Y:S01]  /*01d0*/  @P2 LDG.E R2, desc[UR14][R6.64+0x4] ;  /* 0x0000040e06022981 */ /* 0x0002e2000c1e1900 */
[----:B------:R-:W-:Y:S01]  /*01e0*/  UISETP.NE.AND.EX UP0, UPT, UR5, URZ, UPT, UP0 ;  /* 0x000000ff0500728c */ /* 0x000fe2000bf05300 */
[----:B------:R-:W-:Y:S01]  /*01f0*/  PLOP3.LUT P3, PT, PT, PT, UP2, 0x80, 0x8 ;  /* 0x000000000008781c */ /* 0x000fe20003f6f028 */
[----:B------:R-:W-:Y:S01]  /*0200*/  UIADD3.X UR9, UPT, UPT, UR10, UR7, URZ, UP1, !UPT ;  /* 0x000000070a097290 */ /* 0x000fe20008ffe4ff */
[----:B------:R-:W-:Y:S01]  /*0210*/  PLOP3.LUT P1, PT, PT, PT, UP3, 0x80, 0x8 ;  /* 0x000000000008781c */ /* 0x000fe20003f2f038 */
[----:B------:R-:W-:-:S02]  /*0220*/  IMAD.U32 R10, RZ, RZ, UR12 ;  /* 0x0000000cff0a7e24 */ /* 0x000fc4000f8e00ff */
[----:B------:R-:W-:Y:S01]  /*0230*/  PLOP3.LUT P0, PT, PT, PT, UP0, 0x80, 0x8 ;  /* 0x000000000008781c */ /* 0x000fe20003f0f008 */
[----:B------:R-:W-:-:S04]  /*0240*/  IMAD.U32 R11, RZ, RZ, UR13 ;  /* 0x0000000dff0b7e24 */ /* 0x000fc8000f8e00ff */
[----:B------:R-:W-:-:S04]  /*0250*/  @UP0 UIADD3 UR4, UP1, UPT, UR11, UR4, URZ ;  /* 0x000000040b040290 */ /* 0x000fc8000ff3e0ff */
[----:B------:R-:W-:Y:S01]  /*0260*/  @UP0 UIADD3.X UR5, UPT, UPT, UR10, UR5, URZ, UP1, !UPT ;  /* 0x000000050a050290 */ /* 0x000fe20008ffe4ff */
[----:B------:R-:W4:Y:S01]  /*0270*/  @P1 LDG.E R3, desc[UR14][R10.64] ;  /* 0x0000000e0a031981 */ /* 0x000f22000c1e1900 */
[----:B-1----:R-:W-:Y:S02]  /*0280*/  IMAD.U32 R6, RZ, RZ, UR8 ;  /* 0x00000008ff067e24 */ /* 0x002fe4000f8e00ff */
[----:B------:R-:W-:-:S05]  /*0290*/  IMAD.U32 R7, RZ, RZ, UR9 ;  /* 0x00000009ff077e24 */ /* 0x000fca000f8e00ff */
[----:B------:R-:W4:Y:S01]  /*02a0*/  @!P3 LDG.E R4, desc[UR14][R6.64] ;  /* 0x0000000e0604b981 */ /* 0x000f22000c1e1900 */
[----:B------:R-:W-:Y:S02]  /*02b0*/  IMAD.U32 R8, RZ, RZ, UR4 ;  /* 0x00000004ff087e24 */ /* 0x000fe4000f8e00ff */
[----:B------:R-:W-:Y:S01]  /*02c0*/  IMAD.U32 R9, RZ, RZ, UR5 ;  /* 0x00000005ff097e24 */ /* 0x000fe2000f8e00ff */
[----:B------:R-:W1:Y:S01]  /*02d0*/  S2UR UR8, SR_CTAID.X ;  /* 0x00000000000879c3 */ /* 0x000e620000002500 */
[----:B------:R-:W3:Y:S03]  /*02e0*/  @!UP4 LDCU UR23, c[0x0][0x434] ;  /* 0x00008680ff17c7ac */ /* 0x000ee60008000800 */
[----:B------:R2:W5:Y:S01]  /*02f0*/  @P0 LDG.E R0, desc[UR14][R8.64] ;  /* 0x0000000e08000981 */ /* 0x000562000c1e1900 */
[----:B------:R-:W-:Y:S01]  /*0300*/  UMOV UR13, 0xffffffff ;  /* 0xffffffff000d7882 */ /* 0x000fe20000000000 */
[----:B------:R-:W4:Y:S01]  /*0310*/  @!UP0 LDCU.64 UR4, c[0x0][0x488] ;  /* 0x00009100ff0487ac */ /* 0x000f220008000a00 */
[----:B------:R-:W-:Y:S01]  /*0320*/  UISETP.NE.U32.AND UP1, UPT, UR6, URZ, UPT ;  /* 0x000000ff0600728c */ /* 0x000fe2000bf25070 */
[----:B------:R-:W-:Y:S01]  /*0330*/  UMOV UR12, 0xffffffff ;  /* 0xffffffff000c7882 */ /* 0x000fe20000000000 */
[----:B------:R-:W2:Y:S02]  /*0340*/  @!UP0 LDCU UR6, c[0x0][0x43c] ;  /* 0x00008780ff0687ac */ /* 0x000ea40008000800 */
[----:B------:R-:W-:-:S02]  /*0350*/  UISETP.NE.AND.EX UP1, UPT, UR7, URZ, UPT, UP1 ;  /* 0x000000ff0700728c */ /* 0x000fc4000bf25310 */
[----:B-1----:R-:W-:Y:S01]  /*0360*/  USHF.L.U32 UR21, UR8, 0x6, URZ ;  /* 0x0000000608157899 */ /* 0x002fe200080006ff */
[----:B--2---:R-:W-:Y:S02]  /*0370*/  @P4 R2UR UR13, R5 ;  /* 0x00000000050d42ca */ /* 0x004fe400000e0000 */
[----:B---3--:R-:W-:-:S13]  /*0380*/  @P2 R2UR UR9, R2 ;  /* 0x00000000020922ca */ /* 0x008fda00000e0000 */
[----:B------:R-:W-:-:S03]  /*0390*/  @UP4 UIADD3 UR23, UPT, UPT, UR9, -UR13, URZ ;  /* 0x8000000d09174290 */ /* 0x000fc6000fffe0ff */
[----:B------:R-:W-:Y:S01]  /*03a0*/  UMOV UR9, URZ ;  /* 0x000000ff00097c82 */ /* 0x000fe20008000000 */
[----:B------:R-:W-:Y:S01]  /*03b0*/  UISETP.GT.AND UP2, UPT, UR23, UR21, UPT ;  /* 0x000000151700728c */ /* 0x000fe2000bf44270 */
[----:B----4-:R-:W-:-:S05]  /*03c0*/  @P1 R2UR UR9, R3 ;  /* 0x00000000030912ca */ /* 0x010fca00000e0000 */
[----:B------:R-:W-:Y:S01]  /*03d0*/  PLOP3.LUT P1, PT, PT, PT, UP2, 0x80, 0x8 ;  /* 0x000000000008781c */ /* 0x000fe20003f2f028 */
[----:B------:R-:W-:Y:S01]  /*03e0*/  @!UP0 UISETP.NE.U32.AND UP2, UPT, UR4, URZ, UPT ;  /* 0x000000ff0400828c */ /* 0x000fe2000bf45070 */
[----:B------:R-:W1:Y:S01]  /*03f0*/  @!UP1 LDCU UR4, c[0x0][0x438] ;  /* 0x00008700ff0497ac */ /* 0x000e620008000800 */
[----:B------:R-:W-:Y:S01]  /*0400*/  @!P3 R2UR UR12, R4 ;  /* 0x00000000040cb2ca */ /* 0x000fe200000e0000 */
[----:B------:R-:W-:-:S14]  /*0410*/  BRA.U !UP1, `(.L_x_0) ;  /* 0x0000000109187547 */ /* 0x000fdc000b800000 */
[----:B------:R-:W-:-:S13]  /*0420*/  PLOP3.LUT P2, PT, PT, PT, UP5, 0x80, 0x8 ;  /* 0x000000000008781c */ /* 0x000fda0003f4f058 */
[----:B------:R-:W1:Y:S04]  /*0430*/  @P2 LDG.E R2, desc[UR14][R6.64+0x4] ;  /* 0x0000040e06022981 */ /* 0x000e68000c1e1900 */
[----:B------:R-:W2:Y:S01]  /*0440*/  @!P2 LDG.E R3, desc[UR14][R6.64] ;  /* 0x0000000e0603a981 */ /* 0x000ea2000c1e1900 */
[----:B-1----:R-:W-:-:S13]  /*0450*/  @P2 R2UR UR4, R2 ;  /* 0x00000000020422ca */ /* 0x002fda00000e0000 */
[----:B------:R-:W-:-:S07]  /*0460*/  @UP5 UIADD3 UR4, UPT, UPT, UR4, -UR12, URZ ;  /* 0x8000000c04045290 */ /* 0x000fce000fffe0ff */
[----:B--2---:R-:W-:Y:S02]  /*0470*/  @!P2 R2UR UR4, R3 ;  /* 0x000000000304a2ca */ /* 0x004fe400000e0000 */
.L_x_0:
[----:B-----5:R-:W-:Y:S01]  /*0480*/  @P0 R2UR UR22, R0 ;  /* 0x00000000001602ca */ /* 0x020fe200000e0000 */
[----:B------:R-:W-:Y:S01]  /*0490*/  @!UP0 UISETP.NE.AND.EX UP2, UPT, UR5, URZ, UPT, UP2 ;  /* 0x000000ff0500828c */ /* 0x000fe2000bf45320 */
[----:B-1----:R-:W-:-:S13]  /*04a0*/  @!P1 EXIT ;  /* 0x000000000000994d */ /* 0x002fda0003800000 */
[----:B------:R-:W1:Y:S01]  /*04b0*/  LDCU UR18, c[0x0][0x508] ;  /* 0x0000a100ff1277ac */ /* 0x000e620008000800 */
[----:B------:R-:W2:Y:S01]  /*04c0*/  S2R R82, SR_TID.X ;  /* 0x0000000000527919 */ /* 0x000ea20000002100 */
[----:B------:R-:W3:Y:S01]  /*04d0*/  S2UR UR25, SR_CTAID.Z ;  /* 0x00000000001979c3 */ /* 0x000ee20000002700 */
[----:B------:R-:W-:Y:S02]  /*04e0*/  @!UP0 USEL UR6, UR6, URZ, UP2 ;  /* 0x000000ff06068287 */ /* 0x000fe40009000000 */
[----:B------:R-:W-:Y:S02]  /*04f0*/  @UP0 UIADD3 UR22, UPT, UPT, UR22, -UR9, URZ ;  /* 0x8000000916160290 */ /* 0x000fe4000fffe0ff */
[----:B------:R-:W-:Y:S02]  /*0500*/  @!UP0 UIADD3 UR22, UPT, UPT, UR6, UR4, -UR9 ;  /* 0x0000000406168290 */ /* 0x000fe4000fffe809 */
[----:B------:R-:W-:Y:S02]  /*0510*/  UIADD3 UR5, UPT, UPT, UR8, 0x1, URZ ;  /* 0x0000000108057890 */ /* 0x000fe4000fffe0ff */
[----:B------:R-:W-:-:S02]  /*0520*/  UIADD3 UR7, UPT, UPT, UR22, 0x3f, URZ ;  /* 0x0000003f16077890 */ /* 0x000fc4000fffe0ff */
[----:B------:R-:W-:Y:S02]  /*0530*/  ULEA UR5, UR5, -UR23, 0x6 ;  /* 0x8000001705057291 */ /* 0x000fe4000f8e30ff */
[----:B------:R-:W-:Y:S02]  /*0540*/  USHF.R.S32.HI UR6, URZ, 0x1f, UR7 ;  /* 0x0000001fff067899 */ /* 0x000fe40008011407 */
[----:B-1----:R-:W-:Y:S02]  /*0550*/  UIADD3 UR5, UPT, UPT, UR7, UR18, UR5 ;  /* 0x0000001207057290 */ /* 0x002fe4000fffe005 */
[----:B------:R-:W-:Y:S02]  /*0560*/  ULEA.HI UR6, UR6, UR7, URZ, 0x6 ;  /* 0x0000000706067291 */ /* 0x000fe4000f8f30ff */
[----:B------:R-:W-:Y:S02]  /*0570*/  USHF.R.S32.HI UR4, URZ, 0x1f, UR5 ;  /* 0x0000001fff047899 */ /* 0x000fe40008011405 */
[----:B------:R-:W-:-:S02]  /*0580*/  USHF.R.S32.HI UR6, URZ, 0x6, UR6 ;  /* 0x00000006ff067899 */ /* 0x000fc40008011406 */
[----:B------:R-:W-:-:S04]  /*0590*/  ULEA.HI UR4, UR4, UR5, URZ, 0x6 ;  /* 0x0000000504047291 */ /* 0x000fc8000f8f30ff */
[----:B------:R-:W-:-:S04]  /*05a0*/  USHF.R.S32.HI UR4, URZ, 0x6, UR4 ;  /* 0x00000006ff047899 */ /* 0x000fc80008011404 */
[----:B------:R-:W-:-:S04]  /*05b0*/  UISETP.LT.AND UP0, UPT, UR6, UR4, UPT ;  /* 0x000000040600728c */ /* 0x000fc8000bf01270 */
[----:B------:R-:W-:-:S04]  /*05c0*/  USEL UR17, UR6, UR4, UP0 ;  /* 0x0000000406117287 */ /* 0x000fc80008000000 */
[----:B------:R-:W-:-:S09]  /*05d0*/  UISETP.GT.AND UP0, UPT, UR17, URZ, UPT ;  /* 0x000000ff1100728c */ /* 0x000fd2000bf04270 */
[----:B--23--:R-:W-:Y:S05]  /*05e0*/  BRA.U UP0, `(.L_x_1) ;  /* 0x0000000900dc7547 */ /* 0x00cfea000b800000 */
[----:B------:R-:W1:Y:S01]  /*05f0*/  LDCU.U8 UR4, c[0x0][0x549] ;  /* 0x0000a920ff0477ac */ /* 0x000e620008000000 */
[----:B------:R-:W-:Y:S01]  /*0600*/  UISETP.NE.AND UP0, UPT, UR13, -0x1, UPT ;  /* 0xffffffff0d00788c */ /* 0x000fe2000bf05270 */
[----:B------:R-:W2:Y:S10]  /*0610*/  LDCU.U8 UR10, c[0x0][0x548] ;  /* 0x0000a900ff0a77ac */ /* 0x000eb40008000000 */
[----:B------:R-:W3:Y:S01]  /*0620*/  @!UP0 LDCU.64 UR8, c[0x0][0x400] ;  /* 0x00008000ff0887ac */ /* 0x000ee20008000a00 */
[----:B-1----:R-:W-:Y:S01]  /*0630*/  UISETP.NE.AND UP1, UPT, UR4, URZ, UPT ;  /* 0x000000ff0400728c */ /* 0x002fe2000bf25270 */
[----:B------:R-:W1:Y:S10]  /*0640*/  @UP0 LDCU.64 UR6, c[0x0][0x408] ;  /* 0x00008100ff0607ac */ /* 0x000e740008000a00 */
[----:B------:R-:W4:Y:S01]  /*0650*/  @UP1 LDCU.64 UR4, c[0x0][0x430] ;  /* 0x00008600ff0417ac */ /* 0x000f220008000a00 */
[----:B---3--:R-:W-:Y:S01]  /*0660*/  @!UP0 UIMAD.WIDE.U32 UR26, UR19, UR8, URZ ;  /* 0x00000008131a82a5 */ /* 0x008fe2000f8e00ff */
[----:B------:R-:W3:Y:S01]  /*0670*/  @UP1 LDCU UR8, c[0x0][0x430] ;  /* 0x00008600ff0817ac */ /* 0x000ee20008000800 */
[----:B-1----:R-:W-:-:S02]  /*0680*/  @UP0 UIMAD.WIDE.U32 UR16, UR13, UR6, URZ ;  /* 0x000000060d1002a5 */ /* 0x002fc4000f8e00ff */
[----:B------:R-:W-:Y:S02]  /*0690*/  @!UP0 UIMAD UR9, UR19, UR9, UR27 ;  /* 0x00000009130982a4 */ /* 0x000fe4000f8e021b */
[----:B------:R-:W-:Y:S01]  /*06a0*/  @UP0 UIMAD UR9, UR13, UR7, UR17 ;  /* 0x000000070d0902a4 */ /* 0x000fe2000f8e0211 */
[----:B------:R-:W-:Y:S02]  /*06b0*/  @!UP0 UMOV UR12, UR26 ;  /* 0x0000001a000c8c82 */ /* 0x000fe40008000000 */
[----:B------:R-:W-:Y:S01]  /*06c0*/  @UP1 UMOV UR7, 0x1 ;  /* 0x0000000100071882 */ /* 0x000fe20000000000 */
[----:B----4-:R-:W-:Y:S01]  /*06d0*/  @UP1 UIMAD UR11, UR4, UR5, URZ ;  /* 0x00000005040b12a4 */ /* 0x010fe2000f8e02ff */
[----:B------:R-:W-:Y:S01]  /*06e0*/  @UP0 UMOV UR12, UR16 ;  /* 0x00000010000c0c82 */ /* 0x000fe20008000000 */
[----:B--23--:R-:W-:Y:S10]  /*06f0*/  BRA.U UP1, `(.L_x_2) ;  /* 0x0000000101287547 */ /* 0x00cff4000b800000 */
[----:B------:R-:W-:Y:S01]  /*0700*/  UISETP.NE.AND UP0, UPT, UR10, URZ, UPT ;  /* 0x000000ff0a00728c */ /* 0x000fe2000bf05270 */
[----:B------:R-:W1:Y:S10]  /*0710*/  LDCU UR5, c[0x0][0x3e0] ;  /* 0x00007c00ff0577ac */ /* 0x000e740008000800 */
[----:B------:R-:W1:Y:S01]  /*0720*/  @UP0 LDCU UR7, c[0x0][0x454] ;  /* 0x00008a80ff0707ac */ /* 0x000e620008000800 */
[----:B------:R-:W2:Y:S01]  /*0730*/  @!UP0 LDCU UR4, c[0x0][0x434] ;  /* 0x00008680ff0487ac */ /* 0x000ea20008000800 */
[----:B------:R-:W3:Y:S01]  /*0740*/  @UP0 LDCU UR11, c[0x0][0x454] ;  /* 0x00008a80ff0b07ac */ /* 0x000ee20008000800 */
[----:B------:R-:W-:Y:S01]  /*0750*/  @UP0 UMOV UR8, 0x1 ;  /* 0x0000000100080882 */ /* 0x000fe20000000000 */
[----:B---3--:R-:W3:Y:S01]  /*0760*/  @!UP0 LDCU UR11, c[0x0][0x434] ;  /* 0x00008680ff0b87ac */ /* 0x008ee20008000800 */
[----:B------:R-:W-:Y:S01]  /*0770*/  @!UP0 UMOV UR8, 0x1 ;  /* 0x0000000100088882 */ /* 0x000fe20000000000 */
[----:B-1----:R-:W-:-:S02]  /*0780*/  @UP0 UIMAD UR7, UR7, UR5, URZ ;  /* 0x00000005070702a4 */ /* 0x002fc4000f8e02ff */
[----:B--2---:R-:W-:-:S12]  /*0790*/  @!UP0 UIMAD UR7, UR4, UR5, URZ ;  /* 0x00000005040782a4 */ /* 0x004fd8000f8e02ff */
.L_x_2:
[----:B------:R-:W1:Y:S01]  /*07a0*/  LDCU.64 UR4, c[0x0][0x410] ;  /* 0x00008200ff0477ac */ /* 0x000e620008000a00 */
[----:B------:R-:W2:Y:S01]  /*07b0*/  S2R R13, SR_CTAID.X ;  /* 0x00000000000d7919 */ /* 0x000ea20000002500 */
[----:B------:R-:W-:Y:S01]  /*07c0*/  IMAD.SHL.U32 R0, R82, 0x8, RZ ;  /* 0x0000000852007824 */ /* 0x000fe200078e00ff */
[----:B------:R-:W-:Y:S01]  /*07d0*/  SHF.R.U32.HI R6, RZ, 0x3, R82 ;  /* 0x00000003ff067819 */ /* 0x000fe20000011652 */
[----:B------:R-:W4:Y:S01]  /*07e0*/  LDCU UR6, c[0x0][0x434] ;  /* 0x00008680ff0677ac */ /* 0x000f220008000800 */
[----:B------:R-:W-:Y:S01]  /*07f0*/  MOV R7, RZ ;  /* 0x000000ff00077202 */ /* 0x000fe20000000f00 */
[----:B------:R-:W-:Y:S01]  /*0800*/  BSSY.RECONVERGENT B0, `(.L_x_3) ;  /* 0x0000030000007945 */ /* 0x000fe20003800200 */
[----:B------:R-:W-:Y:S01]  /*0810*/  LOP3.LUT R0, R0, 0x38, RZ, 0xc0, !PT ;  /* 0x0000003800007812 */ /* 0x000fe200078ec0ff */
[----:B------:R-:W-:Y:S01]  /*0820*/  UISETP.NE.AND UP1, UPT, UR10, URZ, !UP1 ;  /* 0x000000ff0a00728c */ /* 0x000fe2000cf25270 */
[----:B------:R-:W-:Y:S01]  /*0830*/  VIADD R4, R6, 0x10 ;  /* 0x0000001006047836 */ /* 0x000fe20000000000 */
[----:B------:R-:W-:Y:S01]  /*0840*/  UISETP.NE.AND UP0, UPT, UR13, -0x1, UPT ;  /* 0xffffffff0d00788c */ /* 0x000fe2000bf05270 */
[----:B------:R-:W-:Y:S01]  /*0850*/  IADD3 R14, P1, PT, R0, UR12, RZ ;  /* 0x0000000c000e7c10 */ /* 0x000fe2000ff3e0ff */
[----:B---3--:R-:W-:Y:S01]  /*0860*/  UIMAD UR11, UR25, UR11, URZ ;  /* 0x0000000b190b72a4 */ /* 0x008fe2000f8e02ff */
[C---:B------:R-:W-:Y:S01]  /*0870*/  IADD3 R3, PT, PT, R6.reuse, 0x20, RZ ;  /* 0x0000002006037810 */ /* 0x040fe20007ffe0ff */
[----:B------:R-:W-:Y:S01]  /*0880*/  VIADD R2, R6, 0x30 ;  /* 0x0000003006027836 */ /* 0x000fe20000000000 */
[----:B------:R-:W-:Y:S01]  /*0890*/  LOP3.LUT P6, R82, R82, 0x7, RZ, 0xc0, !PT ;  /* 0x0000000752527812 */ /* 0x000fe200078cc0ff */
[----:B------:R-:W-:-:S02]  /*08a0*/  IMAD.X R15, RZ, RZ, UR9, P1 ;  /* 0x00000009ff0f7e24 */ /* 0x000fc400088e06ff */
[----:B-1----:R-:W-:Y:S01]  /*08b0*/  IMAD.U32 R8, RZ, RZ, UR4 ;  /* 0x00000004ff087e24 */ /* 0x002fe2000f8e00ff */
[----:B------:R-:W-:Y:S01]  /*08c0*/  UIMAD UR4, UR21, UR8, URZ ;  /* 0x00000008150472a4 */ /* 0x000fe2000f8e02ff */
[----:B------:R-:W-:Y:S01]  /*08d0*/  IMAD.U32 R11, RZ, RZ, UR5 ;  /* 0x00000005ff0b7e24 */ /* 0x000fe2000f8e00ff */
[----:B------:R-:W-:Y:S01]  /*08e0*/  UIADD3 UR21, UPT, UPT, -UR21, UR23, URZ ;  /* 0x0000001715157290 */ /* 0x000fe2000fffe1ff */
[----:B------:R-:W-:Y:S01]  /*08f0*/  IMAD.WIDE.U32 R8, R8, UR25, R14 ;  /* 0x0000001908087c25 */ /* 0x000fe2000f8e000e */
[----:B----4-:R-:W-:Y:S02]  /*0900*/  UIMAD UR6, UR19, UR6, URZ ;  /* 0x00000006130672a4 */ /* 0x010fe4000f8e02ff */
[----:B------:R-:W-:Y:S01]  /*0910*/  @!UP1 UIMAD UR11, UR19, UR7, UR11 ;  /* 0x00000007130b92a4 */ /* 0x000fe2000f8e020b */
[----:B------:R-:W-:Y:S01]  /*0920*/  IMAD R11, R11, UR25, R9 ;  /* 0x000000190b0b7c24 */ /* 0x000fe2000f8e0209 */
[----:B------:R-:W-:Y:S01]  /*0930*/  USEL UR9, UR6, UR13, !UP0 ;  /* 0x0000000d06097287 */ /* 0x000fe2000c000000 */
[----:B------:R-:W-:Y:S01]  /*0940*/  ISETP.GE.AND P3, PT, R6, UR21, PT ;  /* 0x0000001506007c0c */ /* 0x000fe2000bf66270 */
[----:B------:R-:W-:Y:S01]  /*0950*/  USHF.R.S32.HI UR10, URZ, 0x1f, UR4 ;  /* 0x0000001fff0a7899 */ /* 0x000fe20008011404 */
[----:B------:R-:W-:Y:S01]  /*0960*/  ISETP.GE.AND P0, PT, R4, UR21, PT ;  /* 0x0000001504007c0c */ /* 0x000fe2000bf06270 */
[----:B------:R-:W-:Y:S01]  /*0970*/  USHF.R.S32.HI UR5, URZ, 0x1f, UR9 ;  /* 0x0000001fff057899 */ /* 0x000fe20008011409 */
[----:B------:R-:W-:Y:S01]  /*0980*/  ISETP.GE.AND P2, PT, R3, UR21, PT ;  /* 0x0000001503007c0c */ /* 0x000fe2000bf46270 */
[----:B------:R-:W-:Y:S01]  /*0990*/  USEL UR9, UR9, URZ, UP1 ;  /* 0x000000ff09097287 */ /* 0x000fe20008800000 */
[----:B------:R-:W-:Y:S01]  /*09a0*/  ISETP.GE.AND P1, PT, R2, UR21, PT ;  /* 0x0000001502007c0c */ /* 0x000fe2000bf26270 */
[----:B------:R-:W-:Y:S01]  /*09b0*/  USEL UR5, UR5, URZ, UP1 ;  /* 0x000000ff05057287 */ /* 0x000fe20008800000 */
[C---:B------:R-:W-:Y:S01]  /*09c0*/  ISETP.NE.OR P5, PT, R82.reuse, RZ, P0 ;  /* 0x000000ff5200720c */ /* 0x040fe200007a5670 */
[----:B------:R-:W-:Y:S01]  /*09d0*/  USHF.R.S32.HI UR6, URZ, 0x1f, UR11 ;  /* 0x0000001fff067899 */ /* 0x000fe2000801140b */
[----:B------:R-:W-:Y:S01]  /*09e0*/  ISETP.NE.OR P4, PT, R82, RZ, P2 ;  /* 0x000000ff5200720c */ /* 0x000fe20001785670 */
[----:B------:R-:W-:Y:S01]  /*09f0*/  UIADD3 UR9, UP1, UP0, UR4, UR9, UR11 ;  /* 0x0000000904097290 */ /* 0x000fe2000f83e00b */
[----:B--2---:R-:W-:-:S03]  /*0a00*/  IMAD.WIDE.U32 R12, R13, 0x40, R6 ;  /* 0x000000400d0c7825 */ /* 0x004fc600078e0006 */
[----:B------:R-:W-:Y:S01]  /*0a10*/  UIADD3.X UR10, UPT, UPT, UR10, UR5, UR6, UP1, UP0 ;  /* 0x000000050a0a7290 */ /* 0x000fe20008fe0406 */
[----:B------:R-:W-:Y:S11]  /*0a20*/  @P3 BRA `(.L_x_4) ;  /* 0x0000000000343947 */ /* 0x000ff60003800000 */
[----:B------:R-:W1:Y:S01]  /*0a30*/  LDCU.64 UR4, c[0x0][0x408] ;  /* 0x00008100ff0477ac */ /* 0x000e620008000a00 */
[----:B------:R-:W-:Y:S01]  /*0a40*/  MOV R10, R8 ;  /* 0x00000008000a7202 */ /* 0x000fe20000000f00 */
[----:B------:R-:W2:Y:S01]  /*0a50*/  LDCU.64 UR6, c[0x0][0x3f0] ;  /* 0x00007e00ff0677ac */ /* 0x000ea20008000a00 */
[----:B-1----:R-:W-:-:S03]  /*0a60*/  IMAD R0, R13, UR4, RZ ;  /* 0x000000040d007c24 */ /* 0x002fc6000f8e02ff */
[----:B------:R-:W-:-:S04]  /*0a70*/  IMAD.WIDE.U32 R14, R12, UR4, R10 ;  /* 0x000000040c0e7c25 */ /* 0x000fc8000f8e000a */
[----:B------:R-:W-:Y:S01]  /*0a80*/  IMAD R0, R12, UR5, R0 ;  /* 0x000000050c007c24 */ /* 0x000fe2000f8e0200 */
[----:B--2---:R-:W-:-:S04]  /*0a90*/  LEA R16, P3, R14, UR6, 0x1 ;  /* 0x000000060e107c11 */ /* 0x004fc8000f8608ff */
[----:B------:R-:W-:-:S04]  /*0aa0*/  IADD3 R0, PT, PT, R15, R0, RZ ;  /* 0x000000000f007210 */ /* 0x000fc80007ffe0ff */
[----:B------:R-:W-:-:S05]  /*0ab0*/  LEA.HI.X R17, R14, UR7, R0, 0x1, P3 ;  /* 0x000000070e117c11 */ /* 0x000fca00098f0c00 */
[----:B------:R1:W-:Y:S04]  /*0ac0*/  STG.E.128 desc[UR14][R16.64], RZ ;  /* 0x000000ff10007986 */ /* 0x0003e8000c101d0e */
[----:B------:R1:W-:Y:S04]  /*0ad0*/  STG.E.128 desc[UR14][R16.64+0x80], RZ ;  /* 0x000080ff10007986 */ /* 0x0003e8000c101d0e */
[----:B------:R1:W-:Y:S04]  /*0ae0*/  STG.E.128 desc[UR14][R16.64+0x100], RZ ;  /* 0x000100ff10007986 */ /* 0x0003e8000c101d0e */
[----:B------:R1:W-:Y:S02]  /*0af0*/  STG.E.128 desc[UR14][R16.64+0x180], RZ ;  /* 0x000180ff10007986 */ /* 0x0003e4000c101d0e */
.L_x_4:
[----:B------:R-:W-:Y:S05]  /*0b00*/  BSYNC.RECONVERGENT B0 ;  /* 0x0000000000007941 */ /* 0x000fea0003800200 */
.L_x_3:
[----:B------:R-:W-:Y:S01]  /*0b10*/  BSSY.RECONVERGENT B0, `(.L_x_5) ;  /* 0x0000014000007945 */ /* 0x000fe20003800200 */
[----:B------:R-:W-:Y:S02]  /*0b20*/  ISETP.NE.OR P3, PT, R82, RZ, P1 ;  /* 0x000000ff5200720c */ /* 0x000fe40000f65670 */
[----:B------:R-:W-:Y:S01]  /*0b30*/  ISETP.GE.OR P6, PT, R6, UR21, P6 ;  /* 0x0000001506007c0c */ /* 0x000fe2000b7c6670 */
[----:B------:R-:W-:-:S12]  /*0b40*/  @P0 BRA `(.L_x_6) ;  /* 0x0000000000400947 */ /* 0x000fd80003800000 */
[----:B------:R-:W2:Y:S01]  /*0b50*/  LDCU.64 UR6, c[0x0][0x408] ;  /* 0x00008100ff0677ac */ /* 0x000ea20008000a00 */
[----:B------:R-:W-:Y:S01]  /*0b60*/  IADD3 R5, P0, PT, R12, 0x10, RZ ;  /* 0x000000100c057810 */ /* 0x000fe20007f1e0ff */
[----:B------:R-:W-:Y:S01]  /*0b70*/  IMAD.MOV.U32 R14, RZ, RZ, R8 ;  /* 0x000000ffff0e7224 */ /* 0x000fe200078e0008 */
[----:B------:R-:W-:Y:S01]  /*0b80*/  MOV R15, R11 ;  /* 0x0000000b000f7202 */ /* 0x000fe20000000f00 */
[----:B------:R-:W1:Y:S02]  /*0b90*/  LDCU.64 UR4, c[0x0][0x3f0] ;  /* 0x00007e00ff0477ac */ /* 0x000e640008000a00 */
[----:B------:R-:W-:-:S04]  /*0ba0*/  IMAD.X R0, RZ, RZ, R13, P0 ;  /* 0x000000ffff007224 */ /* 0x000fc800000e060d */
[----:B--2---:R-:W-:Y:S02]  /*0bb0*/  IMAD R0, R0, UR6, RZ ;  /* 0x0000000600007c24 */ /* 0x004fe4000f8e02ff */
[----:B------:R-:W-:-:S04]  /*0bc0*/  IMAD.WIDE.U32 R14, R5, UR6, R14 ;  /* 0x00000006050e7c25 */ /* 0x000fc8000f8e000e */
[----:B------:R-:W-:Y:S01]  /*0bd0*/  IMAD R0, R5, UR7, R0 ;  /* 0x0000000705007c24 */ /* 0x000fe2000f8e0200 */
[----:B-1----:R-:W-:-:S04]  /*0be0*/  LEA R16, P0, R14, UR4, 0x1 ;  /* 0x000000040e107c11 */ /* 0x002fc8000f8008ff */
[----:B------:R-:W-:-:S04]  /*0bf0*/  IADD3 R0, PT, PT, R15, R0, RZ ;  /* 0x000000000f007210 */ /* 0x000fc80007ffe0ff */
[----:B------:R-:W-:-:S05]  /*0c00*/  LEA.HI.X R17, R14, UR5, R0, 0x1, P0 ;  /* 0x000000050e117c11 */ /* 0x000fca00080f0c00 */
[----:B------:R2:W-:Y:S04]  /*0c10*/  STG.E.128 desc[UR14][R16.64], RZ ;  /* 0x000000ff10007986 */ /* 0x0005e8000c101d0e */
[----:B------:R2:W-:Y:S04]  /*0c20*/  STG.E.128 desc[UR14][R16.64+0x80], RZ ;  /* 0x000080ff10007986 */ /* 0x0005e8000c101d0e */
[----:B------:R2:W-:Y:S04]  /*0c30*/  STG.E.128 desc[UR14][R16.64+0x100], RZ ;  /* 0x000100ff10007986 */ /* 0x0005e8000c101d0e */
[----:B------:R2:W-:Y:S02]  /*0c40*/  STG.E.128 desc[UR14][R16.64+0x180], RZ ;  /* 0x000180ff10007986 */ /* 0x0005e4000c101d0e */
.L_x_6:
[----:B------:R-:W-:Y:S05]  /*0c50*/  BSYNC.RECONVERGENT B0 ;  /* 0x0000000000007941 */ /* 0x000fea0003800200 */
.L_x_5:
[----:B------:R-:W-:Y:S04]  /*0c60*/  BSSY.RECONVERGENT B0, `(.L_x_7) ;  /* 0x0000012000007945 */ /* 0x000fe80003800200 */
[----:B------:R-:W-:Y:S05]  /*0c70*/  @P2 BRA `(.L_x_8) ;  /* 0x0000000000402947 */ /* 0x000fea0003800000 */
[----:B------:R-:W3:Y:S01]  /*0c80*/  LDCU.64 UR6, c[0x0][0x408] ;  /* 0x00008100ff0677ac */ /* 0x000ee20008000a00 */
[----:B------:R-:W-:Y:S01]  /*0c90*/  IADD3 R5, P0, PT, R12, 0x20, RZ ;  /* 0x000000200c057810 */ /* 0x000fe20007f1e0ff */
[----:B------:R-:W-:Y:S01]  /*0ca0*/  IMAD.MOV.U32 R14, RZ, RZ, R8 ;  /* 0x000000ffff0e7224 */ /* 0x000fe200078e0008 */
[----:B------:R-:W-:Y:S01]  /*0cb0*/  MOV R15, R11 ;  /* 0x0000000b000f7202 */ /* 0x000fe20000000f00 */
[----:B------:R-:W1:Y:S02]  /*0cc0*/  LDCU.64 UR4, c[0x0][0x3f0] ;  /* 0x00007e00ff0477ac */ /* 0x000e640008000a00 */
[----:B------:R-:W-:-:S04]  /*0cd0*/  IMAD.X R0, RZ, RZ, R13, P0 ;  /* 0x000000ffff007224 */ /* 0x000fc800000e060d */
[----:B---3--:R-:W-:Y:S02]  /*0ce0*/  IMAD R0, R0, UR6, RZ ;  /* 0x0000000600007c24 */ /* 0x008fe4000f8e02ff */
[----:B------:R-:W-:-:S04]  /*0cf0*/  IMAD.WIDE.U32 R14, R5, UR6, R14 ;  /* 0x00000006050e7c25 */ /* 0x000fc8000f8e000e */
[----:B------:R-:W-:Y:S01]  /*0d00*/  IMAD R0, R5, UR7, R0 ;  /* 0x0000000705007c24 */ /* 0x000fe2000f8e0200 */
[----:B-12---:R-:W-:-:S04]  /*0d10*/  LEA R16, P0, R14, UR4, 0x1 ;  /* 0x000000040e107c11 */ /* 0x006fc8000f8008ff */
[----:B------:R-:W-:-:S04]  /*0d20*/  IADD3 R0, PT, PT, R15, R0, RZ ;  /* 0x000000000f007210 */ /* 0x000fc80007ffe0ff */
[----:B------:R-:W-:-:S05]  /*0d30*/  LEA.HI.X R17, R14, UR5, R0, 0x1, P0 ;  /* 0x000000050e117c11 */ /* 0x000fca00080f0c00 */
[----:B------:R3:W-:Y:S04]  /*0d40*/  STG.E.128 desc[UR14][R16.64], RZ ;  /* 0x000000ff10007986 */ /* 0x0007e8000c101d0e */
[----:B------:R3:W-:Y:S04]  /*0d50*/  STG.E.128 desc[UR14][R16.64+0x80], RZ ;  /* 0x000080ff10007986 */ /* 0x0007e8000c101d0e */
[----:B------:R3:W-:Y:S04]  /*0d60*/  STG.E.128 desc[UR14][R16.64+0x100], RZ ;  /* 0x000100ff10007986 */ /* 0x0007e8000c101d0e */
[----:B------:R3:W-:Y:S02]  /*0d70*/  STG.E.128 desc[UR14][R16.64+0x180], RZ ;  /* 0x000180ff10007986 */ /* 0x0007e4000c101d0e */
.L_x_8:
[----:B------:R-:W-:Y:S05]  /*0d80*/  BSYNC.RECONVERGENT B0 ;  /* 0x0000000000007941 */ /* 0x000fea0003800200 */
.L_x_7:
[----:B------:R-:W-:Y:S04]  /*0d90*/  BSSY.RECONVERGENT B0, `(.L_x_9) ;  /* 0x0000011000007945 */ /* 0x000fe80003800200 */
[----:B------:R-:W-:Y:S05]  /*0da0*/  @P1 BRA `(.L_x_10) ;  /* 0x00000000003c1947 */ /* 0x000fea0003800000 */
[----:B------:R-:W4:Y:S01]  /*0db0*/  LDCU.64 UR6, c[0x0][0x408] ;  /* 0x00008100ff0677ac */ /* 0x000f220008000a00 */
[----:B------:R-:W-:Y:S02]  /*0dc0*/  IADD3 R0, P0, PT, R12, 0x30, RZ ;  /* 0x000000300c007810 */ /* 0x000fe40007f1e0ff */
[----:B------:R-:W-:Y:S01]  /*0dd0*/  MOV R9, R11 ;  /* 0x0000000b00097202 */ /* 0x000fe20000000f00 */
[----:B------:R-:W5:Y:S01]  /*0de0*/  LDCU.64 UR4, c[0x0][0x3f0] ;  /* 0x00007e00ff0477ac */ /* 0x000f620008000a00 */
[----:B------:R-:W-:-:S05]  /*0df0*/  IADD3.X R5, PT, PT, RZ, R13, RZ, P0, !PT ;  /* 0x0000000dff057210 */ /* 0x000fca00007fe4ff */
[----:B----4-:R-:W-:Y:S02]  /*0e00*/  IMAD R5, R5, UR6, RZ ;  /* 0x0000000605057c24 */ /* 0x010fe4000f8e02ff */
[----:B------:R-:W-:-:S04]  /*0e10*/  IMAD.WIDE.U32 R8, R0, UR6, R8 ;  /* 0x0000000600087c25 */ /* 0x000fc8000f8e0008 */
[----:B------:R-:W-:Y:S01]  /*0e20*/  IMAD R5, R0, UR7, R5 ;  /* 0x0000000700057c24 */ /* 0x000fe2000f8e0205 */
[----:B-----5:R-:W-:-:S04]  /*0e30*/  LEA R10, P0, R8, UR4, 0x1 ;  /* 0x00000004080a7c11 */ /* 0x020fc8000f8008ff */
[----:B------:R-:W-:-:S04]  /*0e40*/  IADD3 R5, PT, PT, R9, R5, RZ ;  /* 0x0000000509057210 */ /* 0x000fc80007ffe0ff */
[----:B------:R-:W-:-:S05]  /*0e50*/  LEA.HI.X R11, R8, UR5, R5, 0x1, P0 ;  /* 0x00000005080b7c11 */ /* 0x000fca00080f0c05 */
[----:B------:R4:W-:Y:S04]  /*0e60*/  STG.E.128 desc[UR14][R10.64], RZ ;  /* 0x000000ff0a007986 */ /* 0x0009e8000c101d0e */
[----:B------:R4:W-:Y:S04]  /*0e70*/  STG.E.128 desc[UR14][R10.64+0x80], RZ ;  /* 0x000080ff0a007986 */ /* 0x0009e8000c101d0e */
[----:B------:R4:W-:Y:S04]  /*0e80*/  STG.E.128 desc[UR14][R10.64+0x100], RZ ;  /* 0x000100ff0a007986 */ /* 0x0009e8000c101d0e */
[----:B------:R4:W-:Y:S02]  /*0e90*/  STG.E.128 desc[UR14][R10.64+0x180], RZ ;  /* 0x000180ff0a007986 */ /* 0x0009e4000c101d0e */
.L_x_10:
[----:B------:R-:W-:Y:S05]  /*0ea0*/  BSYNC.RECONVERGENT B0 ;  /* 0x0000000000007941 */ /* 0x000fea0003800200 */
.L_x_9:
[----:B------:R-:W-:Y:S04]  /*0eb0*/  BSSY.RECONVERGENT B0, `(.L_x_11) ;  /* 0x000000a000007945 */ /* 0x000fe80003800200 */
[----:B------:R-:W-:Y:S05]  /*0ec0*/  @P6 BRA `(.L_x_12) ;  /* 0x0000000000206947 */ /* 0x000fea0003800000 */
[----:B------:R-:W5:Y:S01]  /*0ed0*/  LDCU.64 UR4, c[0x0][0x420] ;  /* 0x00008400ff0477ac */ /* 0x000f620008000a00 */
[----:B------:R-:W-:-:S05]  /*0ee0*/  IMAD R0, R6, UR8, RZ ;  /* 0x0000000806007c24 */ /* 0x000fca000f8e02ff */
[----:B------:R-:W-:-:S04]  /*0ef0*/  IADD3 R5, P0, PT, R0, UR9, RZ ;  /* 0x0000000900057c10 */ /* 0x000fc8000ff1e0ff */
[----:B------:R-:W-:Y:S02]  /*0f00*/  LEA.HI.X.SX32 R0, R0, UR10, 0x1, P0 ;  /* 0x0000000a00007c11 */ /* 0x000fe400080f0eff */
[----:B-----5:R-:W-:-:S04]  /*0f10*/  LEA R6, P0, R5, UR4, 0x2 ;  /* 0x0000000405067c11 */ /* 0x020fc8000f8010ff */
[----:B------:R-:W-:Y:S01]  /*0f20*/  LEA.HI.X R7, R5, UR5, R0, 0x2, P0 ;  /* 0x0000000505077c11 */ /* 0x000fe200080f1400 */
[----:B------:R-:W-:-:S05]  /*0f30*/  IMAD.MOV.U32 R5, RZ, RZ, 0x7f800000 ;  /* 0x7f800000ff057424 */ /* 0x000fca00078e00ff */
[----:B------:R1:W-:Y:S03]  /*0f40*/  STG.E desc[UR14][R6.64], R5 ;  /* 0x0000000506007986 */ /* 0x0003e6000c10190e */
.L_x_12:
[----:B------:R-:W-:Y:S05]  /*0f50*/  BSYNC.RECONVERGENT B0 ;  /* 0x0000000000007941 */ /* 0x000fea0003800200 */
.L_x_11:
[----:B------:R-:W-:Y:S04]  /*0f60*/  BSSY.RECONVERGENT B0, `(.L_x_13) ;  /* 0x000000a000007945 */ /* 0x000fe80003800200 */
[----:B------:R-:W-:Y:S05]  /*0f70*/  @P5 BRA `(.L_x_14) ;  /* 0x0000000000205947 */ /* 0x000fea0003800000 */
[----:B------:R-:W5:Y:S01]  /*0f80*/  LDCU.64 UR4, c[0x0][0x420] ;  /* 0x00008400ff0477ac */ /* 0x000f620008000a00 */
[----:B------:R-:W-:Y:S02]  /*0f90*/  IMAD R0, R4, UR8, RZ ;  /* 0x0000000804007c24 */ /* 0x000fe4000f8e02ff */
[----:B-1----:R-:W-:-:S03]  /*0fa0*/  IMAD.MOV.U32 R7, RZ, RZ, 0x7f800000 ;  /* 0x7f800000ff077424 */ /* 0x002fc600078e00ff */
[----:B------:R-:W-:-:S04]  /*0fb0*/  IADD3 R5, P0, PT, R0, UR9, RZ ;  /* 0x0000000900057c10 */ /* 0x000fc8000ff1e0ff */
[----:B------:R-:W-:Y:S02]  /*0fc0*/  LEA.HI.X.SX32 R0, R0, UR10, 0x1, P0 ;  /* 0x0000000a00007c11 */ /* 0x000fe400080f0eff */
[----:B-----5:R-:W-:-:S04]  /*0fd0*/  LEA R4, P0, R5, UR4, 0x2 ;  /* 0x0000000405047c11 */ /* 0x020fc8000f8010ff */
[----:B------:R-:W-:-:S05]  /*0fe0*/  LEA.HI.X R5, R5, UR5, R0, 0x2, P0 ;  /* 0x0000000505057c11 */ /* 0x000fca00080f1400 */
[----:B------:R1:W-:Y:S04]  /*0ff0*/  STG.E desc[UR14][R4.64], R7 ;  /* 0x0000000704007986 */ /* 0x0003e8000c10190e */
.L_x_14:
[----:B------:R-:W-:Y:S05]  /*1000*/  BSYNC.RECONVERGENT B0 ;  /* 0x0000000000007941 */ /* 0x000fea0003800200 */
.L_x_13:
[----:B------:R-:W-:Y:S04]  /*1010*/  BSSY.RECONVERGENT B0, `(.L_x_15) ;  /* 0x000000a000007945 */ /* 0x000fe80003800200 */
[----:B------:R-:W-:Y:S05]  /*1020*/  @P4 BRA `(.L_x_16) ;  /* 0x0000000000204947 */ /* 0x000fea0003800000 */
[----:B------:R-:W1:Y:S01]  /*1030*/  LDCU.64 UR4, c[0x0][0x420] ;  /* 0x00008400ff0477ac */ /* 0x000e620008000a00 */
[----:B------:R-:W-:-:S05]  /*1040*/  IMAD R0, R3, UR8, RZ ;  /* 0x0000000803007c24 */ /* 0x000fca000f8e02ff */
[----:B------:R-:W-:-:S04]  /*1050*/  IADD3 R3, P0, PT, R0, UR9, RZ ;  /* 0x0000000900037c10 */ /* 0x000fc8000ff1e0ff */
[----:B------:R-:W-:Y:S02]  /*1060*/  LEA.HI.X.SX32 R0, R0, UR10, 0x1, P0 ;  /* 0x0000000a00007c11 */ /* 0x000fe400080f0eff */
[----:B-1----:R-:W-:-:S04]  /*1070*/  LEA R4, P0, R3, UR4, 0x2 ;  /* 0x0000000403047c11 */ /* 0x002fc8000f8010ff */
[----:B------:R-:W-:Y:S01]  /*1080*/  LEA.HI.X R5, R3, UR5, R0, 0x2, P0 ;  /* 0x0000000503057c11 */ /* 0x000fe200080f1400 */
[----:B------:R-:W-:-:S05]  /*1090*/  IMAD.MOV.U32 R3, RZ, RZ, 0x7f800000 ;  /* 0x7f800000ff037424 */ /* 0x000fca00078e00ff */
[----:B------:R1:W-:Y:S03]  /*10a0*/  STG.E desc[UR14][R4.64], R3 ;  /* 0x0000000304007986 */ /* 0x0003e6000c10190e */
.L_x_16:
[----:B------:R-:W-:Y:S05]  /*10b0*/  BSYNC.RECONVERGENT B0 ;  /* 0x0000000000007941 */ /* 0x000fea0003800200 */
.L_x_15:
[----:B------:R-:W-:Y:S05]  /*10c0*/  @P3 EXIT ;  /* 0x000000000000394d */ /* 0x000fea0003800000 */
[----:B------:R-:W5:Y:S01]  /*10d0*/  LDCU.64 UR4, c[0x0][0x420] ;  /* 0x00008400ff0477ac */ /* 0x000f620008000a00 */
[----:B------:R-:W-:Y:S02]  /*10e0*/  IMAD R0, R2, UR8, RZ ;  /* 0x0000000802007c24 */ /* 0x000fe4000f8e02ff */
[----:B-1----:R-:W-:-:S03]  /*10f0*/  IMAD.MOV.U32 R5, RZ, RZ, 0x7f800000 ;  /* 0x7f800000ff057424 */ /* 0x002fc600078e00ff */
[----:B------:R-:W-:-:S04]  /*1100*/  IADD3 R3, P0, PT, R0, UR9, RZ ;  /* 0x0000000900037c10 */ /* 0x000fc8000ff1e0ff */
[----:B------:R-:W-:Y:S02]  /*1110*/  LEA.HI.X.SX32 R0, R0, UR10, 0x1, P0 ;  /* 0x0000000a00007c11 */ /* 0x000fe400080f0eff */
[----:B-----5:R-:W-:-:S04]  /*1120*/  LEA R2, P0, R3, UR4, 0x2 ;  /* 0x0000000403027c11 */ /* 0x020fc8000f8010ff */
[----:B------:R-:W-:-:S05]  /*1130*/  LEA.HI.X R3, R3, UR5, R0, 0x2, P0 ;  /* 0x0000000503037c11 */ /* 0x000fca00080f1400 */
[----:B------:R-:W-:Y:S01]  /*1140*/  STG.E desc[UR14][R2.64], R5 ;  /* 0x0000000502007986 */ /* 0x000fe2000c10190e */
[----:B------:R-:W-:Y:S05]  /*1150*/  EXIT ;  /* 0x000000000000794d */ /* 0x000fea0003800000 */
.L_x_1:
[----:B------:R-:W-:Y:S02]  /*1160*/  UISETP.NE.AND UP0, UPT, UR13, -0x1, UPT ;  /* 0xffffffff0d00788c */ /* 0x000fe4000bf05270 */
[----:B------:R-:W-:-:S09]  /*1170*/  UISETP.NE.AND UP1, UPT, UR12, -0x1, UPT ;  /* 0xffffffff0c00788c */ /* 0x000fd2000bf25270 */
[----:B------:R-:W1:Y:S01]  /*1180*/  @!UP0 LDCU.64 UR6, c[0x0][0x398] ;  /* 0x00007300ff0687ac */ /* 0x000e620008000a00 */
[----:B------:R-:W2:Y:S01]  /*1190*/  @UP0 LDCU.64 UR4, c[0x0][0x3b0] ;  /* 0x00007600ff0407ac */ /* 0x000ea20008000a00 */
[----:B-1----:R-:W-:Y:S02]  /*11a0*/  @!UP0 UIMAD.WIDE.U32 UR26, UR19, UR6, URZ ;  /* 0x00000006131a82a5 */ /* 0x002fe4000f8e00ff */
[----:B--2---:R-:W-:Y:S02]  /*11b0*/  @UP0 UIMAD.WIDE.U32 UR10, UR13, UR4, URZ ;  /* 0x000000040d0a02a5 */ /* 0x004fe4000f8e00ff */
[----:B------:R-:W-:-:S03]  /*11c0*/  @!UP0 UIMAD UR24, UR19, UR7, UR27 ;  /* 0x00000007131882a4 */ /* 0x000fc6000f8e021b */
[----:B------:R-:W-:Y:S01]  /*11d0*/  @!UP0 UMOV UR8, UR26 ;  /* 0x0000001a00088c82 */ /* 0x000fe20008000000 */
[----:B------:R-:W-:Y:S01]  /*11e0*/  @UP0 UIMAD UR24, UR13, UR5, UR11 ;  /* 0x000000050d1802a4 */ /* 0x000fe2000f8e020b */
[----:B------:R-:W-:Y:S01]  /*11f0*/  @UP0 UMOV UR8, UR10 ;  /* 0x0000000a00080c82 */ /* 0x000fe20008000000 */
[----:B------:R-:W-:Y:S10]  /*1200*/  BRA.U UP1, `(.L_x_17) ;  /* 0x00000001012c7547 */ /* 0x000ff4000b800000 */
[----:B------:R-:W1:Y:S01]  /*1210*/  LDCU.64 UR10, c[0x0][0x3b8] ;  /* 0x00007700ff0a77ac */ /* 0x000e620008000a00 */
[----:B------:R-:W2:Y:S01]  /*1220*/  LDCU.64 UR4, c[0x0][0x3a0] ;  /* 0x00007400ff0477ac */ /* 0x000ea20008000a00 */
[----:B------:R-:W-:-:S04]  /*1230*/  USHF.R.S32.HI UR6, URZ, 0x1f, UR9 ;  /* 0x0000001fff067899 */ /* 0x000fc80008011409 */
[----:B-1----:R-:W-:Y:S02]  /*1240*/  UIMAD UR6, UR6, UR10, URZ ;  /* 0x0000000a060672a4 */ /* 0x002fe4000f8e02ff */
[----:B------:R-:W-:Y:S02]  /*1250*/  UIMAD.WIDE.U32 UR26, UR9, UR10, URZ ;  /* 0x0000000a091a72a5 */ /* 0x000fe4000f8e00ff */
[----:B------:R-:W-:-:S04]  /*1260*/  UIMAD UR6, UR9, UR11, UR6 ;  /* 0x0000000b090672a4 */ /* 0x000fc8000f8e0206 */
[----:B------:R-:W-:-:S03]  /*1270*/  UIADD3 UR7, UPT, UPT, UR27, UR6, URZ ;  /* 0x000000061b077290 */ /* 0x000fc6000fffe0ff */
[----:B------:R-:W-:Y:S02]  /*1280*/  UMOV UR6, UR26 ;  /* 0x0000001a00067c82 */ /* 0x000fe40008000000 */
[----:B--2---:R-:W-:-:S04]  /*1290*/  UIMAD.WIDE.U32 UR28, UR19, UR4, UR6 ;  /* 0x00000004131c72a5 */ /* 0x004fc8000f8e0006 */
[----:B------:R-:W-:Y:S01]  /*12a0*/  UIMAD UR26, UR19, UR5, UR29 ;  /* 0x00000005131a72a4 */ /* 0x000fe2000f8e021d */
[----:B------:R-:W-:Y:S11]  /*12b0*/  BRA `(.L_x_18) ;  /* 0x0000000000147947 */ /* 0x000ff60003800000 */
.L_x_17:
[----:B------:R-:W1:Y:S01]  /*12c0*/  LDCU.64 UR10, c[0x0][0x3b8] ;  /* 0x00007700ff0a77ac */ /* 0x000e620008000a00 */
[----:B------:R-:W-:-:S04]  /*12d0*/  UIADD3 UR26, UPT, UPT, UR9, UR12, URZ ;  /* 0x0000000c091a7290 */ /* 0x000fc8000fffe0ff */
[----:B-1----:R-:W-:Y:S02]  /*12e0*/  UIMAD.WIDE.U32 UR28, UR26, UR10, URZ ;  /* 0x0000000a1a1c72a5 */ /* 0x002fe4000f8e00ff */
[----:B------:R-:W-:-:S04]  /*12f0*/  UIMAD UR26, UR26, UR11, URZ ;  /* 0x0000000b1a1a72a4 */ /* 0x000fc8000f8e02ff */
[----:B------:R-:W-:Y:S02]  /*1300*/  UIADD3 UR26, UPT, UPT, UR29, UR26, URZ ;  /* 0x0000001a1d1a7290 */ /* 0x000fe4000fffe0ff */
.L_x_18:
[----:B------:R-:W1:Y:S01]  /*1310*/  LDCU UR4, c[0x0][0x3e8] ;  /* 0x00007d00ff0477ac */ /* 0x000e620008000800 */
[----:B------:R-:W2:Y:S01]  /*1320*/  S2R R2, SR_CTAID.Z ;  /* 0x0000000000027919 */ /* 0x000ea20000002700 */
[----:B------:R-:W-:Y:S01]  /*1330*/  UMOV UR30, URZ ;  /* 0x000000ff001e7c82 */ /* 0x000fe20008000000 */
[----:B-1----:R-:W-:-:S05]  /*1340*/  IMAD.U32 R0, RZ, RZ, UR4 ;  /* 0x00000004ff007e24 */ /* 0x002fca000f8e00ff */
[----:B------:R-:W-:-:S04]  /*1350*/  IABS R0, R0 ;  /* 0x0000000000007213 */ /* 0x000fc80000000000 */
[----:B------:R-:W-:Y:S02]  /*1360*/  R2UR UR7, R0 ;  /* 0x00000000000772ca */ /* 0x000fe400000e0000 */
[----:B--2---:R-:W-:-:S04]  /*1370*/  IABS R2, R2 ;  /* 0x0000000200027213 */ /* 0x004fc80000000000 */
[----:B------:R-:W-:-:S07]  /*1380*/  R2UR UR6, R2 ;  /* 0x00000000020672ca */ /* 0x000fce00000e0000 */
[----:B------:R-:W1:Y:S08]  /*1390*/  I2F.RP R3, UR7 ;  /* 0x0000000700037d06 */ /* 0x000e700008209400 */
[----:B-1----:R-:W1:Y:S02]  /*13a0*/  MUFU.RCP R0, R3 ;  /* 0x0000000300007308 */ /* 0x002e640000001000 */
[----:B-1----:R-:W-:-:S06]  /*13b0*/  VIADD R0, R0, 0xffffffe ;  /* 0x0ffffffe00007836 */ /* 0x002fcc0000000000 */
[----:B------:R-:W1:Y:S02]  /*13c0*/  F2I.FTZ.U32.TRUNC.NTZ R0, R0 ;  /* 0x0000000000007305 */ /* 0x000e64000021f000 */
[----:B-1----:R-:W-:-:S13]  /*13d0*/  R2UR UR31, R0 ;  /* 0x00000000001f72ca */ /* 0x002fda00000e0000 */
[----:B------:R-:W-:-:S04]  /*13e0*/  UIADD3 UR5, UPT, UPT, URZ, -UR31, URZ ;  /* 0x8000001fff057290 */ /* 0x000fc8000fffe0ff */
[----:B------:R-:W-:-:S04]  /*13f0*/  UIMAD UR5, UR5, UR7, URZ ;  /* 0x00000007050572a4 */ /* 0x000fc8000f8e02ff */
[----:B------:R-:W-:-:S07]  /*1400*/  UIMAD.WIDE.U32 UR30, UR31, UR5, UR30 ;  /* 0x000000051f1e72a5 */ /* 0x000fce000f8e001e */
[----:B------:R-:W-:Y:S02]  /*1410*/  UMOV UR5, UR31 ;  /* 0x0000001f00057c82 */ /* 0x000fe40008000000 */
[----:B------:R-:W-:-:S07]  /*1420*/  UIMAD.WIDE.U32 UR30, UR5, UR6, URZ ;  /* 0x00000006051e72a5 */ /* 0x000fce000f8e00ff */
[----:B------:R-:W-:Y:S02]  /*1430*/  UMOV UR16, UR31 ;  /* 0x0000001f00107c82 */ /* 0x000fe40008000000 */
[----:B------:R-:W-:-:S04]  /*1440*/  UIADD3 UR5, UPT, UPT, -UR16, URZ, URZ ;  /* 0x000000ff10057290 */ /* 0x000fc8000fffe1ff */
[----:B------:R-:W-:-:S04]  /*1450*/  UIMAD UR5, UR7, UR5, UR6 ;  /* 0x00000005070572a4 */ /* 0x000fc8000f8e0206 */
[----:B------:R-:W-:-:S11]  /*1460*/  UISETP.GT.U32.AND UP0, UPT, UR7, UR5, UPT ;  /* 0x000000050700728c */ /* 0x000fd6000bf04070 */
[----:B------:R-:W-:Y:S02]  /*1470*/  @!UP0 UIADD3 UR5, UPT, UPT, UR5, -UR7, URZ ;  /* 0x8000000705058290 */ /* 0x000fe4000fffe0ff */
[----:B------:R-:W-:Y:S02]  /*1480*/  @!UP0 UIADD3 UR16, UPT, UPT, UR16, 0x1, URZ ;  /* 0x0000000110108890 */ /* 0x000fe4000fffe0ff */
[----:B------:R-:W-:Y:S02]  /*1490*/  UISETP.GE.U32.AND UP2, UPT, UR5, UR7, UPT ;  /* 0x000000070500728c */ /* 0x000fe4000bf46070 */
[----:B------:R-:W-:-:S04]  /*14a0*/  ULOP3.LUT UR5, UR25, UR4, URZ, 0x3c, !UPT ;  /* 0x0000000419057292 */ /* 0x000fc8000f8e3cff */
[----:B------:R-:W-:-:S05]  /*14b0*/  UISETP.GE.AND UP0, UPT, UR5, URZ, UPT ;  /* 0x000000ff0500728c */ /* 0x000fca000bf06270 */
[----:B------:R-:W-:Y:S02]  /*14c0*/  @UP2 UIADD3 UR16, UPT, UPT, UR16, 0x1, URZ ;  /* 0x0000000110102890 */ /* 0x000fe4000fffe0ff */
[----:B------:R-:W-:-:S04]  /*14d0*/  UISETP.NE.AND UP2, UPT, UR4, URZ, UPT ;  /* 0x000000ff0400728c */ /* 0x000fc8000bf45270 */
[----:B------:R-:W-:-:S07]  /*14e0*/  @!UP0 UIADD3 UR16, UPT, UPT, -UR16, URZ, URZ ;  /* 0x000000ff10108290 */ /* 0x000fce000fffe1ff */
[----:B------:R-:W-:Y:S01]  /*14f0*/  @!UP2 ULOP3.LUT UR16, URZ, UR4, URZ, 0x33, !UPT ;  /* 0x00000004ff10a292 */ /* 0x000fe2000f8e33ff */
[----:B------:R-:W-:Y:S11]  /*1500*/  BRA.U UP1, `(.L_x_19) ;  /* 0x00000001012c7547 */ /* 0x000ff6000b800000 */
[----:B------:R-:W1:Y:S01]  /*1510*/  LDCU.64 UR6, c[0x0][0x3c0] ;  /* 0x00007800ff0677ac */ /* 0x000e620008000a00 */
[----:B------:R-:W2:Y:S01]  /*1520*/  LDCU.64 UR4, c[0x0][0x3a8] ;  /* 0x00007500ff0477ac */ /* 0x000ea20008000a00 */
[----:B------:R-:W-:-:S04]  /*1530*/  USHF.R.S32.HI UR12, URZ, 0x1f, UR9 ;  /* 0x0000001fff0c7899 */ /* 0x000fc80008011409 */
[----:B-1----:R-:W-:Y:S02]  /*1540*/  UIMAD UR12, UR12, UR6, URZ ;  /* 0x000000060c0c72a4 */ /* 0x002fe4000f8e02ff */
[----:B------:R-:W-:Y:S02]  /*1550*/  UIMAD.WIDE.U32 UR30, UR9, UR6, URZ ;  /* 0x00000006091e72a5 */ /* 0x000fe4000f8e00ff */
[----:B------:R-:W-:-:S04]  /*1560*/  UIMAD UR12, UR9, UR7, UR12 ;  /* 0x00000007090c72a4 */ /* 0x000fc8000f8e020c */
[----:B------:R-:W-:-:S04]  /*1570*/  UIADD3 UR31, UPT, UPT, UR31, UR12, URZ ;  /* 0x0000000c1f1f7290 */ /* 0x000fc8000fffe0ff */
[----:B--2---:R-:W-:-:S04]  /*1580*/  UIMAD.WIDE.U32 UR30, UR19, UR4, UR30 ;  /* 0x00000004131e72a5 */ /* 0x004fc8000f8e001e */
[----:B------:R-:W-:-:S03]  /*1590*/  UIMAD UR19, UR19, UR5, UR31 ;  /* 0x00000005131372a4 */ /* 0x000fc6000f8e021f */
[----:B------:R-:W-:Y:S01]  /*15a0*/  UMOV UR20, UR30 ;  /* 0x0000001e00147c82 */ /* 0x000fe20008000000 */
[----:B------:R-:W-:Y:S08]  /*15b0*/  BRA `(.L_x_20) ;  /* 0x0000000000187947 */ /* 0x000ff00003800000 */
.L_x_19:
[----:B------:R-:W1:Y:S01]  /*15c0*/  LDCU.64 UR6, c[0x0][0x3c0] ;  /* 0x00007800ff0677ac */ /* 0x000e620008000a00 */
[----:B------:R-:W-:-:S04]  /*15d0*/  UIADD3 UR9, UPT, UPT, UR9, UR12, URZ ;  /* 0x0000000c09097290 */ /* 0x000fc8000fffe0ff */
[----:B-1----:R-:W-:Y:S02]  /*15e0*/  UIMAD.WIDE.U32 UR4, UR9, UR6, URZ ;  /* 0x00000006090472a5 */ /* 0x002fe4000f8e00ff */
[----:B------:R-:W-:-:S04]  /*15f0*/  UIMAD UR9, UR9, UR7, URZ ;  /* 0x00000007090972a4 */ /* 0x000fc8000f8e02ff */
[----:B------:R-:W-:Y:S01]  /*1600*/  UIADD3 UR19, UPT, UPT, UR5, UR9, URZ ;  /* 0x0000000905137290 */ /* 0x000fe2000fffe0ff */
[----:B------:R-:W-:-:S11]  /*1610*/  UMOV UR20, UR4 ;  /* 0x0000000400147c82 */ /* 0x000fd60008000000 */
.L_x_20:
[----:B------:R-:W1:Y:S01]  /*1620*/  LDCU.64 UR4, c[0x0][0x3c8] ;  /* 0x00007900ff0477ac */ /* 0x000e620008000a00 */
[----:B------:R-:W-:Y:S01]  /*1630*/  IMAD.SHL.U32 R11, R82, 0x8, RZ ;  /* 0x00000008520b7824 */ /* 0x000fe200078e00ff */
[----:B------:R-:W-:Y:S01]  /*1640*/  SHF.R.U32.HI R0, RZ, 0x3, R82 ;  /* 0x00000003ff007819 */ /* 0x000fe20000011652 */
[----:B------:R-:W2:Y:S01]  /*1650*/  S2R R30, SR_CTAID.X ;  /* 0x00000000001e7919 */ /* 0x000ea20000002500 */
[----:B------:R-:W-:Y:S01]  /*1660*/  UIADD3 UR12, UPT, UPT, -UR21, UR23, URZ ;  /* 0x00000017150c7290 */ /* 0x000fe2000fffe1ff */
[----:B------:R-:W-:Y:S01]  /*1670*/  IMAD.MOV.U32 R19, RZ, RZ, RZ ;  /* 0x000000ffff137224 */ /* 0x000fe200078e00ff */
[C---:B------:R-:W-:Y:S01]  /*1680*/  LOP3.LUT R14, R11.reuse, 0x38, RZ, 0xc0, !PT ;  /* 0x000000380b0e7812 */ /* 0x040fe200078ec0ff */
[C---:B------:R-:W-:Y:S01]  /*1690*/  VIADD R13, R0.reuse, 0x10 ;  /* 0x00000010000d7836 */ /* 0x040fe20000000000 */
[----:B------:R-:W-:Y:S01]  /*16a0*/  LOP3.LUT R25, R11, 0x1f8, RZ, 0xc0, !PT ;  /* 0x000001f80b197812 */ /* 0x000fe200078ec0ff */
[C---:B------:R-:W-:Y:S01]  /*16b0*/  IMAD R7, R0.reuse, UR11, RZ ;  /* 0x0000000b00077c24 */ /* 0x040fe2000f8e02ff */
[----:B------:R-:W-:Y:S01]  /*16c0*/  ISETP.GE.AND P6, PT, R0, UR12, PT ;  /* 0x0000000c00007c0c */ /* 0x000fe2000bfc6270 */
[----:B------:R-:W-:Y:S01]  /*16d0*/  IMAD.MOV.U32 R18, RZ, RZ, R0 ;  /* 0x000000ffff127224 */ /* 0x000fe200078e0000 */
[----:B------:R-:W-:Y:S01]  /*16e0*/  IADD3 R2, P0, PT, R14, UR8, RZ ;  /* 0x000000080e027c10 */ /* 0x000fe2000ff1e0ff */
[----:B------:R-:W3:Y:S01]  /*16f0*/  LDCU.64 UR8, c[0x0][0x3d0] ;  /* 0x00007a00ff0877ac */ /* 0x000ee20008000a00 */
[----:B------:R-:W-:Y:S01]  /*1700*/  ISETP.GE.AND P4, PT, R13, UR12, PT ;  /* 0x0000000c0d007c0c */ /* 0x000fe2000bf86270 */
[----:B------:R-:W-:Y:S01]  /*1710*/  VIADD R10, R0, 0x20 ;  /* 0x00000020000a7836 */ /* 0x000fe20000000000 */
[----:B------:R-:W-:Y:S01]  /*1720*/  LOP3.LUT R216, R25, 0x38, R82, 0x78, !PT ;  /* 0x0000003819d87812 */ /* 0x000fe200078e7852 */
[----:B------:R-:W-:Y:S01]  /*1730*/  IMAD.X R3, RZ, RZ, UR24, P0 ;  /* 0x00000018ff037e24 */ /* 0x000fe200080e06ff */
[----:B------:R-:W-:Y:S01]  /*1740*/  USHF.R.S32.HI UR24, URZ, 0x1f, UR16 ;  /* 0x0000001fff187899 */ /* 0x000fe20008011410 */
[----:B-1----:R-:W-:Y:S01]  /*1750*/  IMAD.U32 R16, RZ, RZ, UR4 ;  /* 0x00000004ff107e24 */ /* 0x002fe2000f8e00ff */
[----:B------:R-:W-:Y:S01]  /*1760*/  ISETP.GE.AND P5, PT, R10, UR12, PT ;  /* 0x0000000c0a007c0c */ /* 0x000fe2000bfa6270 */
[----:B------:R-:W-:Y:S01]  /*1770*/  VIADD R12, R0, 0x30 ;  /* 0x00000030000c7836 */ /* 0x000fe20000000000 */
[----:B------:R-:W-:Y:S01]  /*1780*/  LOP3.LUT R77, R216, 0x1e00, R11, 0xf8, !PT ;  /* 0x00001e00d84d7812 */ /* 0x000fe200078ef80b */
[----:B------:R-:W-:Y:S01]  /*1790*/  IMAD.WIDE.U32 R16, R16, UR25, R2 ;  /* 0x0000001910107c25 */ /* 0x000fe2000f8e0002 */
[----:B------:R-:W1:Y:S01]  /*17a0*/  @!P6 LDC.64 R8, c[0x0][0x3b0] ;  /* 0x0000ec00ff08eb82 */ /* 0x000e620000000a00 */
[----:B------:R-:W-:Y:S01]  /*17b0*/  IADD3 R2, P0, PT, R14, UR28, RZ ;  /* 0x0000001c0e027c10 */ /* 0x000fe2000ff1e0ff */
[----:B------:R-:W-:Y:S01]  /*17c0*/  UIADD3 UR27, UPT, UPT, UR17, -0x1, URZ ;  /* 0xffffffff111b7890 */ /* 0x000fe2000fffe0ff */
[----:B------:R-:W-:Y:S01]  /*17d0*/  ISETP.GE.AND P3, PT, R12, UR12, PT ;  /* 0x0000000c0c007c0c */ /* 0x000fe2000bf66270 */
[----:B------:R-:W-:Y:S01]  /*17e0*/  IMAD.U32 R34, RZ, RZ, UR5 ;  /* 0x00000005ff227e24 */ /* 0x000fe2000f8e00ff */
[----:B------:R-:W4:Y:S01]  /*17f0*/  LDCU.64 UR4, c[0x0][0x388] ;  /* 0x00007100ff0477ac */ /* 0x000f220008000a00 */
[----:B------:R-:W-:Y:S01]  /*1800*/  IMAD.X R3, RZ, RZ, UR26, P0 ;  /* 0x0000001aff037e24 */ /* 0x000fe200080e06ff */
[----:B------:R-:W-:Y:S01]  /*1810*/  SHF.R.U32.HI R88, RZ, 0x1, R82 ;  /* 0x00000001ff587819 */ /* 0x000fe20000011652 */
[----:B------:R-:W5:Y:S01]  /*1820*/  @!P4 LDC.64 R4, c[0x0][0x3b0] ;  /* 0x0000ec00ff04cb82 */ /* 0x000f620000000a00 */
[----:B---3--:R-:W-:Y:S01]  /*1830*/  IMAD.U32 R26, RZ, RZ, UR8 ;  /* 0x00000008ff1a7e24 */ /* 0x008fe2000f8e00ff */
[----:B------:R-:W-:Y:S01]  /*1840*/  UIMAD UR8, UR24, UR8, URZ ;  /* 0x00000008180872a4 */ /* 0x000fe2000f8e02ff */
[----:B------:R-:W-:Y:S01]  /*1850*/  IMAD.WIDE.U32 R2, R0, UR10, R2 ;  /* 0x0000000a00027c25 */ /* 0x000fe2000f8e0002 */
[----:B------:R-:W-:-:S02]  /*1860*/  USHF.L.U32 UR31, UR10, 0x6, URZ ;  /* 0x000000060a1f7899 */ /* 0x000fc400080006ff */
[----:B------:R-:W-:Y:S01]  /*1870*/  UIMAD UR9, UR16, UR9, UR8 ;  /* 0x00000009100972a4 */ /* 0x000fe2000f8e0208 */
[----:B------:R-:W-:Y:S01]  /*1880*/  IMAD.IADD R3, R3, 0x1, R7 ;  /* 0x0000000103037824 */ /* 0x000fe200078e0207 */
[----:B------:R-:W3:Y:S01]  /*1890*/  S2UR UR26, SR_CgaCtaId ;  /* 0x00000000001a79c3 */ /* 0x000ee20000008800 */
[----:B--2---:R-:W-:Y:S01]  /*18a0*/  IMAD.WIDE.U32 R30, R30, 0x40, R18 ;  /* 0x000000401e1e7825 */ /* 0x004fe200078e0012 */
[----:B------:R-:W-:Y:S01]  /*18b0*/  UMOV UR8, 0x400 ;  /* 0x0000040000087882 */ /* 0x000fe20000000000 */
[----:B------:R-:W-:Y:S02]  /*18c0*/  USHF.L.U64.HI UR30, UR10, 0x6, UR11 ;  /* 0x000000060a1e7899 */ /* 0x000fe4000801020b */
[----:B------:R-:W-:Y:S01]  /*18d0*/  IMAD.WIDE.U32 R26, R26, UR16, R2 ;  /* 0x000000101a1a7c25 */ /* 0x000fe2000f8e0002 */
[C---:B------:R-:W-:Y:S01]  /*18e0*/  @!P4 IADD3 R32, P0, PT, R30.reuse, 0x10, RZ ;  /* 0x000000101e20c810 */ /* 0x040fe20007f1e0ff */
[----:B------:R-:W-:Y:S01]  /*18f0*/  UIMAD.WIDE.U32 UR36, UR31, UR27, URZ ;  /* 0x0000001b1f2472a5 */ /* 0x000fe2000f8e00ff */
[----:B------:R-:W2:Y:S01]  /*1900*/  @!P4 LDC.64 R2, c[0x0][0x380] ;  /* 0x0000e000ff02cb82 */ /* 0x000ea20000000a00 */
[----:B-1----:R-:W-:Y:S01]  /*1910*/  @!P6 IMAD R20, R31, R8, RZ ;  /* 0x000000081f14e224 */ /* 0x002fe200078e02ff */
[----:B------:R-:W-:Y:S01]  /*1920*/  @!P5 IADD3 R18, P1, PT, R30, 0x20, RZ ;  /* 0x000000201e12d810 */ /* 0x000fe20007f3e0ff */
[----:B------:R-:W-:Y:S01]  /*1930*/  IMAD R35, R34, UR25, R17 ;  /* 0x0000001922237c24 */ /* 0x000fe2000f8e0211 */
[----:B------:R-:W-:Y:S01]  /*1940*/  UIMAD UR25, UR27, -0x40, UR22 ;  /* 0xffffffc01b1978a4 */ /* 0x000fe2000f8e0216 */
[----:B------:R-:W-:Y:S01]  /*1950*/  @!P6 IMAD R20, R30, R9, R20 ;  /* 0x000000091e14e224 */ /* 0x000fe200078e0214 */
[----:B----4-:R-:W-:Y:S01]  /*1960*/  LEA R220, P2, R26, UR4, 0x1 ;  /* 0x000000041adc7c11 */ /* 0x010fe2000f8408ff */
[----:B------:R-:W-:Y:S01]  /*1970*/  @!P4 IMAD.X R9, RZ, RZ, R31, P0 ;  /* 0x000000ffff09c224 */ /* 0x000fe200000e061f */
[----:B------:R-:W1:Y:S01]  /*1980*/  @!P6 LDC.64 R6, c[0x0][0x380] ;  /* 0x0000e000ff06eb82 */ /* 0x000e620000000a00 */
[----:B------:R-:W-:Y:S01]  /*1990*/  @!P4 IMAD.MOV.U32 R28, RZ, RZ, R16 ;  /* 0x000000ffff1cc224 */ /* 0x000fe200078e0010 */
[----:B------:R-:W-:Y:S01]  /*19a0*/  @!P3 IADD3 R19, P0, PT, R30, 0x30, RZ ;  /* 0x000000301e13b810 */ /* 0x000fe20007f1e0ff */
[-C--:B-----5:R-:W-:Y:S01]  /*19b0*/  @!P4 IMAD R24, R9, R4.reuse, RZ ;  /* 0x000000040918c224 */ /* 0x0a0fe200078e02ff */
[----:B------:R-:W-:Y:S01]  /*19c0*/  USHF.L.U32 UR33, UR10, 0x4, URZ ;  /* 0x000000040a217899 */ /* 0x000fe200080006ff */
[----:B------:R-:W-:Y:S01]  /*19d0*/  @!P4 IMAD.MOV.U32 R29, RZ, RZ, R35 ;  /* 0x000000ffff1dc224 */ /* 0x000fe200078e0023 */
[----:B------:R-:W-:Y:S01]  /*19e0*/  USHF.L.U64.HI UR32, UR10, 0x4, UR11 ;  /* 0x000000040a207899 */ /* 0x000fe2000801020b */
[C---:B------:R-:W-:Y:S01]  /*19f0*/  @!P4 IMAD R24, R32.reuse, R5, R24 ;  /* 0x000000052018c224 */ /* 0x040fe200078e0218 */
[----:B---3--:R-:W-:Y:S01]  /*1a00*/  ULEA UR26, UR26, UR8, 0x18 ;  /* 0x000000081a1a7291 */ /* 0x008fe2000f8ec0ff */
[----:B------:R-:W-:Y:S01]  /*1a10*/  @!P6 IMAD.MOV.U32 R34, RZ, RZ, R16 ;  /* 0x000000ffff22e224 */ /* 0x000fe200078e0010 */
[----:B------:R-:W-:Y:S01]  /*1a20*/  UIMAD UR8, UR30, UR27, URZ ;  /* 0x0000001b1e0872a4 */ /* 0x000fe2000f8e02ff */
[----:B------:R-:W-:Y:S01]  /*1a30*/  @!P4 IMAD.WIDE.U32 R32, R32, R4, R28 ;  /* 0x000000042020c225 */ /* 0x000fe200078e001c */
[----:B------:R-:W-:Y:S01]  /*1a40*/  UIMAD.WIDE.U32 UR34, UR10, 0x20, URZ ;  /* 0x000000200a2278a5 */ /* 0x000fe2000f8e00ff */
[----:B------:R-:W3:Y:S01]  /*1a50*/  @!P3 LDC.64 R4, c[0x0][0x3b0] ;  /* 0x0000ec00ff04bb82 */ /* 0x000ee20000000a00 */
[----:B------:R-:W-:Y:S01]  /*1a60*/  LEA R77, R77, UR26, 0x1 ;  /* 0x0000001a4d4d7c11 */ /* 0x000fe2000f8e08ff */
[--C-:B------:R-:W-:Y:S01]  /*1a70*/  @!P5 IMAD.X R21, RZ, RZ, R31.reuse, P1 ;  /* 0x000000ffff15d224 */ /* 0x100fe200008e061f */
[----:B------:R-:W-:Y:S01]  /*1a80*/  UIADD3 UR8, UPT, UPT, UR37, UR8, URZ ;  /* 0x0000000825087290 */ /* 0x000fe2000fffe0ff */
[----:B------:R-:W-:-:S02]  /*1a90*/  @!P3 IMAD.X R15, RZ, RZ, R31, P0 ;  /* 0x000000ffff0fb224 */ /* 0x000fc400000e061f */
[----:B------:R-:W-:Y:S01]  /*1aa0*/  @!P6 IMAD.WIDE.U32 R30, R30, R8, R34 ;  /* 0x000000081e1ee225 */ /* 0x000fe200078e0022 */
[----:B--2---:R-:W-:Y:S01]  /*1ab0*/  @!P4 LEA R34, P0, R32, R2, 0x1 ;  /* 0x000000022022c211 */ /* 0x004fe200078008ff */
[----:B------:R-:W2:Y:S02]  /*1ac0*/  @!P5 LDC.64 R8, c[0x0][0x3b0] ;  /* 0x0000ec00ff08db82 */ /* 0x000ea40000000a00 */
[----:B------:R-:W-:Y:S01]  /*1ad0*/  @!P4 IMAD.IADD R24, R33, 0x1, R24 ;  /* 0x000000012118c824 */ /* 0x000fe200078e0218 */
[----:B-1----:R-:W-:Y:S01]  /*1ae0*/  @!P6 LEA R28, P1, R30, R6, 0x1 ;  /* 0x000000061e1ce211 */ /* 0x002fe200078208ff */
[--C-:B------:R-:W-:Y:S02]  /*1af0*/  @!P5 IMAD.MOV.U32 R23, RZ, RZ, R35.reuse ;  /* 0x000000ffff17d224 */ /* 0x100fe400078e0023 */
[----:B------:R-:W-:Y:S01]  /*1b00*/  @!P3 IMAD.MOV.U32 R17, RZ, RZ, R35 ;  /* 0x000000ffff11b224 */ /* 0x000fe200078e0023 */
[----:B------:R-:W-:Y:S01]  /*1b10*/  @!P4 LEA.HI.X R35, R32, R3, R24, 0x1, P0 ;  /* 0x000000032023c211 */ /* 0x000fe200000f0c18 */
[----:B------:R-:W-:Y:S01]  /*1b20*/  @!P6 IMAD.IADD R20, R31, 0x1, R20 ;  /* 0x000000011f14e824 */ /* 0x000fe200078e0214 */
[----:B------:R-:W1:Y:S01]  /*1b30*/  @!P3 LDC.64 R2, c[0x0][0x380] ;  /* 0x0000e000ff02bb82 */ /* 0x000e620000000a00 */
[----:B------:R-:W-:-:S02]  /*1b40*/  @!P5 IMAD.MOV.U32 R22, RZ, RZ, R16 ;  /* 0x000000ffff16d224 */ /* 0x000fc400078e0010 */
[----:B------:R-:W-:Y:S01]  /*1b50*/  VIADD R219, R27, UR9 ;  /* 0x000000091bdb7c36 */ /* 0x000fe20008000000 */
[----:B------:R-:W-:Y:S01]  /*1b60*/  @!P6 LEA.HI.X R29, R30, R7, R20, 0x1, P1 ;  /* 0x000000071e1de211 */ /* 0x000fe200008f0c14 */
[----:B------:R-:W-:Y:S01]  /*1b70*/  USHF.L.U32 UR9, UR11, 0x5, URZ ;  /* 0x000000050b097899 */ /* 0x000fe200080006ff */
[----:B------:R-:W-:Y:S02]  /*1b80*/  IMAD.SHL.U32 R78, R82, 0x40, RZ ;  /* 0x00000040524e7824 */ /* 0x000fe400078e00ff */
[----:B------:R-:W4:Y:S01]  /*1b90*/  @!P5 LDC.64 R6, c[0x0][0x380] ;  /* 0x0000e000ff06db82 */ /* 0x000f220000000a00 */
[----:B------:R-:W-:Y:S01]  /*1ba0*/  @!PT LDS RZ, [RZ] ;  /* 0x00000000fffff984 */ /* 0x000fe20000000800 */
[----:B------:R-:W-:Y:S01]  /*1bb0*/  @!PT LDS RZ, [RZ] ;  /* 0x00000000fffff984 */ /* 0x000fe20000000800 */
[----:B------:R-:W-:Y:S01]  /*1bc0*/  @!PT LDS RZ, [RZ] ;  /* 0x00000000fffff984 */ /* 0x000fe20000000800 */
[----:B------:R-:W-:Y:S01]  /*1bd0*/  @!P6 LDGSTS.E.BYPASS.LTC128B.128 [R77], desc[UR14][R28.64] ;  /* 0x000000001c4defae */ /* 0x000fe2000b981a0e */
[-C--:B---3--:R-:W-:Y:S01]  /*1be0*/  @!P3 IMAD R20, R15, R4.reuse, RZ ;  /* 0x000000040f14b224 */ /* 0x088fe200078e02ff */
[----:B------:R-:W-:Y:S01]  /*1bf0*/  LEA.HI.X R219, R26, UR5, R219, 0x1, P2 ;  /* 0x000000051adb7c11 */ /* 0x000fe200090f0cdb */
[----:B------:R-:W-:Y:S01]  /*1c00*/  @!P3 IMAD.WIDE.U32 R16, R19, R4, R16 ;  /* 0x000000041310b225 */ /* 0x000fe200078e0010 */
[----:B------:R-:W-:Y:S01]  /*1c10*/  @!P6 LDGSTS.E.BYPASS.LTC128B.128 [R77+0x2000], desc[UR14][R28.64+0x80] ;  /* 0x020000801c4defae */ /* 0x000fe2000b981a0e */
[----:B------:R-:W-:Y:S01]  /*1c20*/  ISETP.GE.AND P2, PT, R10, UR25, PT ;  /* 0x000000190a007c0c */ /* 0x000fe2000bf46270 */
[----:B------:R-:W3:Y:S01]  /*1c30*/  LDCU.64 UR4, c[0x0][0x3d8] ;  /* 0x00007b00ff0477ac */ /* 0x000ee20008000a00 */
[-C--:B--2---:R-:W-:Y:S01]  /*1c40*/  @!P5 IMAD R21, R21, R8.reuse, RZ ;  /* 0x000000081515d224 */ /* 0x084fe200078e02ff */
[----:B------:R-:W-:Y:S01]  /*1c50*/  @!P6 LDGSTS.E.BYPASS.LTC128B.128 [R77+0x4000], desc[UR14][R28.64+0x100] ;  /* 0x040001001c4defae */ /* 0x000fe2000b981a0e */
[----:B------:R-:W-:Y:S01]  /*1c60*/  @!P3 IMAD R5, R19, R5, R20 ;  /* 0x000000051305b224 */ /* 0x000fe200078e0214 */
[----:B------:R-:W-:Y:S01]  /*1c70*/  LOP3.LUT R86, R78, 0x400, RZ, 0xc0, !PT ;  /* 0x000004004e567812 */ /* 0x000fe200078ec0ff */
[----:B------:R-:W-:Y:S01]  /*1c80*/  @!P5 IMAD R9, R18, R9, R21 ;  /* 0x000000091209d224 */ /* 0x000fe200078e0215 */
[----:B------:R-:W-:Y:S01]  /*1c90*/  @!P6 LDGSTS.E.BYPASS.LTC128B.128 [R77+0x6000], desc[UR14][R28.64+0x180] ;  /* 0x060001801c4defae */ /* 0x000fe2000b981a0e */
[----:B------:R-:W-:Y:S01]  /*1ca0*/  ISETP.GE.AND P6, PT, R0, UR25, PT ;  /* 0x0000001900007c0c */ /* 0x000fe2000bfc6270 */
[----:B------:R-:W-:Y:S01]  /*1cb0*/  @!P5 IMAD.WIDE.U32 R22, R18, R8, R22 ;  /* 0x000000081216d225 */ /* 0x000fe200078e0016 */
[----:B-1----:R-:W-:Y:S01]  /*1cc0*/  @!P3 LEA R18, P0, R16, R2, 0x1 ;  /* 0x000000021012b211 */ /* 0x002fe200078008ff */
[----:B------:R-:W-:Y:S02]  /*1cd0*/  @!P4 LDGSTS.E.BYPASS.LTC128B.128 [R77+0x800], desc[UR14][R34.64] ;  /* 0x00800000224dcfae */ /* 0x000fe4000b981a0e */
[----:B------:R-:W-:Y:S01]  /*1ce0*/  @!P3 IMAD.IADD R4, R17, 0x1, R5 ;  /* 0x000000011104b824 */ /* 0x000fe200078e0205 */
[----:B------:R-:W-:Y:S01]  /*1cf0*/  VOTEU.ALL UP0, P2 ;  /* 0x0000000000ff7886 */ /* 0x000fe20001000000 */
[----:B------:R-:W-:Y:S01]  /*1d00*/  @!P4 LDGSTS.E.BYPASS.LTC128B.128 [R77+0x2800], desc[UR14][R34.64+0x80] ;  /* 0x02800080224dcfae */ /* 0x000fe2000b981a0e */
[----:B------:R-:W-:-:S02]  /*1d10*/  IMAD.U32 R2, RZ, RZ, UR8 ;  /* 0x00000008ff027e24 */ /* 0x000fc4000f8e00ff */
[----:B------:R-:W-:Y:S01]  /*1d20*/  @!P3 LEA.HI.X R19, R16, R3, R4, 0x1, P0 ;  /* 0x000000031013b211 */ /* 0x000fe200000f0c04 */
[----:B------:R-:W-:Y:S01]  /*1d30*/  @!P4 LDGSTS.E.BYPASS.LTC128B.128 [R77+0x4800], desc[UR14][R34.64+0x100] ;  /* 0x04800100224dcfae */ /* 0x000fe2000b981a0e */
[----:B------:R-:W-:Y:S01]  /*1d40*/  IMAD.U32 R4, RZ, RZ, UR36 ;  /* 0x00000024ff047e24 */ /* 0x000fe2000f8e00ff */
[----:B----4-:R-:W-:Y:S01]  /*1d50*/  @!P5 LEA R6, P1, R22, R6, 0x1 ;  /* 0x000000061606d211 */ /* 0x010fe200078208ff */
[----:B------:R-:W-:Y:S01]  /*1d60*/  @!P5 IMAD.IADD R9, R23, 0x1, R9 ;  /* 0x000000011709d824 */ /* 0x000fe200078e0209 */
[----:B------:R-:W-:Y:S01]  /*1d70*/  @!P4 LDGSTS.E.BYPASS.LTC128B.128 [R77+0x6800], desc[UR14][R34.64+0x180] ;  /* 0x06800180224dcfae */ /* 0x000fe2000b981a0e */
[----:B------:R-:W-:Y:S01]  /*1d80*/  ISETP.GE.AND P4, PT, R13, UR25, PT ;  /* 0x000000190d007c0c */ /* 0x000fe2000bf86270 */
[----:B------:R-:W-:Y:S01]  /*1d90*/  IMAD.U32 R23, RZ, RZ, UR37 ;  /* 0x00000025ff177e24 */ /* 0x000fe2000f8e00ff */
[----:B------:R-:W-:Y:S01]  /*1da0*/  @!P6 LEA R16, P0, R4, R220, 0x1 ;  /* 0x000000dc0410e211 */ /* 0x000fe200078008ff */
[----:B------:R-:W-:Y:S01]  /*1db0*/  IMAD.U32 R23, RZ, RZ, UR8 ;  /* 0x00000008ff177e24 */ /* 0x000fe2000f8e00ff */
[----:B------:R-:W-:Y:S01]  /*1dc0*/  @!P5 LEA.HI.X R7, R22, R7, R9, 0x1, P1 ;  /* 0x000000071607d211 */ /* 0x000fe200008f0c09 */
[----:B------:R-:W-:Y:S01]  /*1dd0*/  IMAD.U32 R22, RZ, RZ, UR36 ;  /* 0x00000024ff167e24 */ /* 0x000fe2000f8e00ff */
[----:B------:R-:W-:Y:S01]  /*1de0*/  @!P6 LEA.HI.X R17, R4, R219, R2, 0x1, P0 ;  /* 0x000000db0411e211 */ /* 0x000fe200000f0c02 */
[----:B------:R-:W-:Y:S01]  /*1df0*/  IMAD.U32 R5, RZ, RZ, UR37 ;  /* 0x00000025ff057e24 */ /* 0x000fe2000f8e00ff */
[----:B------:R-:W-:Y:S01]  /*1e00*/  IADD3 R24, P0, PT, R14, UR20, RZ ;  /* 0x000000140e187c10 */ /* 0x000fe2000ff1e0ff */
[----:B------:R-:W-:Y:S01]  /*1e10*/  @!P5 LDGSTS.E.BYPASS.LTC128B.128 [R77+0x1000], desc[UR14][R6.64] ;  /* 0x01000000064ddfae */ /* 0x000fe2000b981a0e */
[----:B------:R-:W-:Y:S01]  /*1e20*/  ISETP.GE.AND P1, PT, R12, UR25, PT ;  /* 0x000000190c007c0c */ /* 0x000fe2000bf26270 */
[----:B------:R-:W-:-:S02]  /*1e30*/  IMAD R2, R0, UR7, RZ ;  /* 0x0000000700027c24 */ /* 0x000fc4000f8e02ff */
[----:B------:R-:W-:Y:S01]  /*1e40*/  VOTEU.ALL UP1, P4 ;  /* 0x0000000000ff7886 */ /* 0x000fe20002020000 */
[----:B------:R-:W-:Y:S01]  /*1e50*/  IMAD.X R25, RZ, RZ, UR19, P0 ;  /* 0x00000013ff197e24 */ /* 0x000fe200080e06ff */
[----:B------:R-:W-:Y:S01]  /*1e60*/  @!P5 LDGSTS.E.BYPASS.LTC128B.128 [R77+0x3000], desc[UR14][R6.64+0x80] ;  /* 0x03000080064ddfae */ /* 0x000fe2000b981a0e */
[----:B------:R-:W-:Y:S02]  /*1e70*/  IMAD.MOV.U32 R76, RZ, RZ, 0x20 ;  /* 0x00000020ff4c7424 */ /* 0x000fe400078e00ff */
[----:B------:R-:W-:Y:S01]  /*1e80*/  @!UP1 UIADD3 UR29, UP2, UPT, UR33, UR36, URZ ;  /* 0x00000024211d9290 */ /* 0x000fe2000ff5e0ff */
[----:B------:R-:W-:Y:S01]  /*1e90*/  IMAD.WIDE.U32 R24, R0, UR6, R24 ;  /* 0x0000000600187c25 */ /* 0x000fe2000f8e0018 */
[----:B------:R-:W-:Y:S02]  /*1ea0*/  @!P5 LDGSTS.E.BYPASS.LTC128B.128 [R77+0x5000], desc[UR14][R6.64+0x100] ;  /* 0x05000100064ddfae */ /* 0x000fe4000b981a0e */
[----:B------:R-:W-:Y:S01]  /*1eb0*/  @!UP1 UIADD3.X UR28, UPT, UPT, UR32, UR8, URZ, UP2, !UPT ;  /* 0x00000008201c9290 */ /* 0x000fe200097fe4ff */
[----:B------:R-:W-:Y:S01]  /*1ec0*/  IMAD.IADD R25, R25, 0x1, R2 ;  /* 0x0000000119197824 */ /* 0x000fe200078e0202 */
[----:B------:R1:W-:Y:S01]  /*1ed0*/  @!P5 LDGSTS.E.BYPASS.LTC128B.128 [R77+0x7000], desc[UR14][R6.64+0x180] ;  /* 0x07000180064ddfae */ /* 0x0003e2000b981a0e */
[----:B------:R-:W-:Y:S01]  /*1ee0*/  IMAD.U32 R3, RZ, RZ, UR29 ;  /* 0x0000001dff037e24 */ /* 0x000fe2000f8e00ff */
[----:B------:R-:W-:Y:S01]  /*1ef0*/  @!UP0 UIADD3 UR29, UP1, UPT, UR36, UR34, URZ ;  /* 0x00000022241d8290 */ /* 0x000fe2000ff3e0ff */
[----:B------:R-:W-:Y:S01]  /*1f00*/  ISETP.GE.AND P5, PT, R13, UR25, PT ;  /* 0x000000190d007c0c */ /* 0x000fe2000bfa6270 */
[----:B------:R-:W-:Y:S01]  /*1f10*/  IMAD.U32 R4, RZ, RZ, UR28 ;  /* 0x0000001cff047e24 */ /* 0x000fe2000f8e00ff */
[----:B------:R-:W-:Y:S01]  /*1f20*/  @!P3 LDGSTS.E.BYPASS.LTC128B.128 [R77+0x1800], desc[UR14][R18.64] ;  /* 0x01800000124dbfae */ /* 0x000fe2000b981a0e */
[CC--:B------:R-:W-:Y:S01]  /*1f30*/  @!P4 LEA R20, P0, R3.reuse, R220.reuse, 0x1 ;  /* 0x000000dc0314c211 */ /* 0x0c0fe200078008ff */
[----:B------:R-:W-:Y:S01]  /*1f40*/  @!UP0 UIADD3.X UR9, UPT, UPT, UR8, UR35, UR9, UP1, !UPT ;  /* 0x0000002308098290 */ /* 0x000fe20008ffe409 */
[----:B------:R-:W-:Y:S01]  /*1f50*/  IMAD.U32 R5, RZ, RZ, UR29 ;  /* 0x0000001dff057e24 */ /* 0x000fe2000f8e00ff */
[----:B------:R-:W-:Y:S01]  /*1f60*/  @!P3 LDGSTS.E.BYPASS.LTC128B.128 [R77+0x3800], desc[UR14][R18.64+0x80] ;  /* 0x03800080124dbfae */ /* 0x000fe2000b981a0e */
[-C--:B------:R-:W-:Y:S01]  /*1f70*/  @!P4 LEA.HI.X R21, R3, R219.reuse, R4, 0x1, P0 ;  /* 0x000000db0315c211 */ /* 0x080fe200000f0c04 */
[----:B------:R-:W-:Y:S01]  /*1f80*/  IMAD.U32 R3, RZ, RZ, UR10 ;  /* 0x0000000aff037e24 */ /* 0x000fe2000f8e00ff */
[----:B---3--:R-:W-:Y:S01]  /*1f90*/  UIMAD UR28, UR24, UR4, URZ ;  /* 0x00000004181c72a4 */ /* 0x008fe2000f8e02ff */
[----:B------:R-:W-:Y:S01]  /*1fa0*/  IMAD.U32 R4, RZ, RZ, UR4 ;  /* 0x00000004ff047e24 */ /* 0x000fe2000f8e00ff */
[-C--:B------:R-:W-:Y:S01]  /*1fb0*/  @!P2 LEA R8, P0, R5, R220.reuse, 0x1 ;  /* 0x000000dc0508a211 */ /* 0x080fe200078008ff */
[----:B------:R-:W-:Y:S01]  /*1fc0*/  @!P1 IMAD.WIDE.U32 R22, R3, 0x30, R22 ;  /* 0x0000003003169825 */ /* 0x000fe200078e0016 */
[----:B------:R-:W-:Y:S01]  /*1fd0*/  @!P3 LDGSTS.E.BYPASS.LTC128B.128 [R77+0x5800], desc[UR14][R18.64+0x100] ;  /* 0x05800100124dbfae */ /* 0x000fe2000b981a0e */
[----:B------:R-:W-:Y:S01]  /*1fe0*/  UIMAD UR28, UR16, UR5, UR28 ;  /* 0x00000005101c72a4 */ /* 0x000fe2000f8e021c */
[----:B------:R-:W-:Y:S01]  /*1ff0*/  LOP3.LUT R13, R78, 0x200, RZ, 0xc0, !PT ;  /* 0x000002004e0d7812 */ /* 0x000fe200078ec0ff */
[----:B------:R-:W-:Y:S01]  /*2000*/  IMAD.U32 R3, RZ, RZ, UR11 ;  /* 0x0000000bff037e24 */ /* 0x000fe2000f8e00ff */
[----:B------:R-:W-:Y:S01]  /*2010*/  @!P3 LDGSTS.E.BYPASS.LTC128B.128 [R77+0x7800], desc[UR14][R18.64+0x180] ;  /* 0x07800180124dbfae */ /* 0x000fe2000b981a0e */
[----:B------:R-:W-:Y:S01]  /*2020*/  IMAD.U32 R14, RZ, RZ, UR9 ;  /* 0x00000009ff0e7e24 */ /* 0x000fe2000f8e00ff */
[----:B------:R-:W2:Y:S01]  /*2030*/  LDCU.64 UR8, c[0x0][0x390] ;  /* 0x00007200ff0877ac */ /* 0x000ea20008000a00 */
[----:B------:R-:W-:Y:S01]  /*2040*/  @!P1 IMAD R3, R3, 0x30, RZ ;  /* 0x0000003003039824 */ /* 0x000fe200078e02ff */
[----:B------:R-:W-:Y:S01]  /*2050*/  @!P6 LDGSTS.E.BYPASS.LTC128B.128 [R77+0x8000], desc[UR14][R16.64] ;  /* 0x08000000104defae */ /* 0x000fe2000b981a0e */
[----:B------:R-:W-:Y:S01]  /*2060*/  IMAD.WIDE.U32 R24, R4, UR16, R24 ;  /* 0x0000001004187c25 */ /* 0x000fe2000f8e0018 */
[-C--:B------:R-:W-:Y:S01]  /*2070*/  @!P2 LEA.HI.X R9, R5, R219.reuse, R14, 0x1, P0 ;  /* 0x000000db0509a211 */ /* 0x080fe200000f0c0e */
[----:B------:R-:W-:Y:S01]  /*2080*/  USHF.L.U32 UR34, UR6, 0x6, URZ ;  /* 0x0000000606227899 */ /* 0x000fe200080006ff */
[----:B------:R-:W-:Y:S01]  /*2090*/  @!P6 LDGSTS.E.BYPASS.LTC128B.128 [R77+0xa000], desc[UR14][R16.64+0x80] ;  /* 0x0a000080104defae */ /* 0x000fe2000b981a0e */
[----:B------:R-:W-:Y:S01]  /*20a0*/  @!P1 IMAD.IADD R4, R23, 0x1, R3 ;  /* 0x0000000117049824 */ /* 0x000fe200078e0203 */
[C---:B------:R-:W-:Y:S01]  /*20b0*/  @!P1 LEA R14, P3, R22.reuse, R220, 0x1 ;  /* 0x000000dc160e9211 */ /* 0x040fe200078608ff */
[----:B------:R-:W-:Y:S01]  /*20c0*/  VIADD R5, R25, UR28 ;  /* 0x0000001c19057c36 */ /* 0x000fe20008000000 */
[----:B------:R-:W-:Y:S01]  /*20d0*/  @!P6 LDGSTS.E.BYPASS.LTC128B.128 [R77+0xc000], desc[UR14][R16.64+0x100] ;  /* 0x0c000100104defae */ /* 0x000fe2000b981a0e */
[----:B------:R-:W-:Y:S01]  /*20e0*/  USHF.L.U64.HI UR28, UR6, 0x6, UR7 ;  /* 0x00000006061c7899 */ /* 0x000fe20008010207 */
[----:B------:R-:W-:Y:S01]  /*20f0*/  @!P1 LEA.HI.X R15, R22, R219, R4, 0x1, P3 ;  /* 0x000000db160f9211 */ /* 0x000fe200018f0c04 */
[----:B------:R-:W-:Y:S01]  /*2100*/  UIMAD.WIDE.U32 UR34, UR34, UR27, URZ ;  /* 0x0000001b222272a5 */ /* 0x000fe2000f8e00ff */
[----:B------:R3:W-:Y:S01]  /*2110*/  @!P6 LDGSTS.E.BYPASS.LTC128B.128 [R77+0xe000], desc[UR14][R16.64+0x180] ;  /* 0x0e000180104defae */ /* 0x0007e2000b981a0e */
[----:B------:R-:W-:Y:S01]  /*2120*/  UIMAD UR27, UR28, UR27, URZ ;  /* 0x0000001b1c1b72a4 */ /* 0x000fe2000f8e02ff */
[----:B------:R-:W-:Y:S01]  /*2130*/  ISETP.GE.AND P3, PT, R12, UR25, PT ;  /* 0x000000190c007c0c */ /* 0x000fe2000bf66270 */
[----:B-1----:R-:W-:Y:S01]  /*2140*/  IMAD.U32 R7, RZ, RZ, UR6 ;  /* 0x00000006ff077e24 */ /* 0x002fe2000f8e00ff */
[----:B------:R-:W-:Y:S01]  /*2150*/  @!P4 LDGSTS.E.BYPASS.LTC128B.128 [R77+0x8800], desc[UR14][R20.64] ;  /* 0x08800000144dcfae */ /* 0x000fe2000b981a0e */
[C---:B--2---:R-:W-:Y:S01]  /*2160*/  LEA R3, P0, R24.reuse, UR8, 0x1 ;  /* 0x0000000818037c11 */ /* 0x044fe2000f8008ff */
[----:B------:R-:W-:Y:S01]  /*2170*/  UIADD3 UR27, UPT, UPT, UR35, UR27, URZ ;  /* 0x0000001b231b7290 */ /* 0x000fe2000fffe0ff */
[----:B------:R-:W-:Y:S01]  /*2180*/  IMAD.U32 R12, RZ, RZ, UR7 ;  /* 0x00000007ff0c7e24 */ /* 0x000fe2000f8e00ff */
[----:B------:R-:W-:Y:S01]  /*2190*/  @!P4 LDGSTS.E.BYPASS.LTC128B.128 [R77+0xa800], desc[UR14][R20.64+0x80] ;  /* 0x0a800080144dcfae */ /* 0x000fe2000b981a0e */
[----:B------:R-:W-:Y:S01]  /*21a0*/  LEA.HI.X R4, R24, UR9, R5, 0x1, P0 ;  /* 0x0000000918047c11 */ /* 0x000fe200080f0c05 */
[----:B------:R-:W-:Y:S01]  /*21b0*/  IMAD.U32 R5, RZ, RZ, UR6 ;  /* 0x00000006ff057e24 */ /* 0x000fe2000f8e00ff */
[----:B------:R-:W-:Y:S01]  /*21c0*/  UIMAD.WIDE.U32 UR28, UR6, 0x20, URZ ;  /* 0x00000020061c78a5 */ /* 0x000fe2000f8e00ff */
[----:B------:R-:W-:Y:S01]  /*21d0*/  @!P4 LDGSTS.E.BYPASS.LTC128B.128 [R77+0xc800], desc[UR14][R20.64+0x100] ;  /* 0x0c800100144dcfae */ /* 0x000fe2000b981a0e */
[----:B------:R-:W-:Y:S01]  /*21e0*/  IMAD.SHL.U32 R6, R82, 0x20, RZ ;  /* 0x0000002052067824 */ /* 0x000fe200078e00ff */
[----:B------:R-:W-:Y:S01]  /*21f0*/  UISETP.NE.AND UP2, UPT, UR17, 0x1, UPT ;  /* 0x000000011100788c */ /* 0x000fe2000bf45270 */
[----:B------:R-:W-:Y:S01]  /*2200*/  @!P5 LEA R5, P0, R5, UR34, 0x4 ;  /* 0x000000220505dc11 */ /* 0x000fe2000f8020ff */
[----:B------:R1:W-:Y:S01]  /*2210*/  @!P4 LDGSTS.E.BYPASS.LTC128B.128 [R77+0xe800], desc[UR14][R20.64+0x180] ;  /* 0x0e800180144dcfae */ /* 0x0003e2000b981a0e */
[----:B------:R-:W-:Y:S01]  /*2220*/  ISETP.GE.AND P4, PT, R10, UR25, PT ;  /* 0x000000190a007c0c */ /* 0x000fe2000bf86270 */
[----:B------:R-:W-:Y:S01]  /*2230*/  USHF.L.U32 UR25, UR7, 0x5, URZ ;  /* 0x0000000507197899 */ /* 0x000fe200080006ff */
[----:B------:R-:W-:Y:S01]  /*2240*/  @!P5 LEA.HI.X R12, R7, UR27, R12, 0x4, P0 ;  /* 0x0000001b070cdc11 */ /* 0x000fe200080f240c */
[----:B------:R-:W-:Y:S01]  /*2250*/  @!P2 LDGSTS.E.BYPASS.LTC128B.128 [R77+0x9000], desc[UR14][R8.64] ;  /* 0x09000000084dafae */ /* 0x000fe2000b981a0e */
[----:B------:R-:W-:Y:S01]  /*2260*/  IMAD.U32 R7, RZ, RZ, UR27 ;  /* 0x0000001bff077e24 */ /* 0x000fe2000f8e00ff */
[----:B------:R-:W-:Y:S01]  /*2270*/  UIADD3 UR25, UPT, UPT, UR29, UR25, URZ ;  /* 0x000000191d197290 */ /* 0x000fe2000fffe0ff */
[----:B------:R-:W-:Y:S01]  /*2280*/  IMAD.U32 R10, RZ, RZ, UR7 ;  /* 0x00000007ff0a7e24 */ /* 0x000fe2000f8e00ff */
[----:B------:R-:W-:Y:S01]  /*2290*/  @!P2 LDGSTS.E.BYPASS.LTC128B.128 [R77+0xb000], desc[UR14][R8.64+0x80] ;  /* 0x0b000080084dafae */ /* 0x000fe2000b981a0e */
[----:B------:R-:W-:Y:S01]  /*22a0*/  LOP3.LUT R6, R13, 0x7c00, R6, 0xf8, !PT ;  /* 0x00007c000d067812 */ /* 0x000fe200078ef806 */
[----:B------:R-:W-:Y:S01]  /*22b0*/  IMAD.U32 R13, RZ, RZ, UR6 ;  /* 0x00000006ff0d7e24 */ /* 0x000fe2000f8e00ff */
[----:B---3--:R-:W-:Y:S01]  /*22c0*/  LOP3.LUT R16, R78, 0x1c0, RZ, 0xc0, !PT ;  /* 0x000001c04e107812 */ /* 0x008fe200078ec0ff */
[----:B------:R-:W-:Y:S01]  /*22d0*/  @!P2 LDGSTS.E.BYPASS.LTC128B.128 [R77+0xd000], desc[UR14][R8.64+0x100] ;  /* 0x0d000100084dafae */ /* 0x000fe2000b981a0e */
[----:B------:R-:W-:Y:S01]  /*22e0*/  IMAD.MOV.U32 R196, RZ, RZ, 0x40 ;  /* 0x00000040ffc47424 */ /* 0x000fe200078e00ff */
[----:B------:R-:W-:Y:S01]  /*22f0*/  VOTEU.ALL UP0, P4 ;  /* 0x0000000000ff7886 */ /* 0x000fe20002000000 */
[----:B------:R-:W-:Y:S01]  /*2300*/  LOP3.LUT R11, R16, 0x38, R11, 0xf8, !PT ;  /* 0x00000038100b7812 */ /* 0x000fe200078ef80b */
[----:B------:R2:W-:Y:S01]  /*2310*/  @!P2 LDGSTS.E.BYPASS.LTC128B.128 [R77+0xf000], desc[UR14][R8.64+0x180] ;  /* 0x0f000180084dafae */ /* 0x0005e2000b981a0e */
[----:B------:R-:W-:-:S03]  /*2320*/  IMAD.U32 R218, RZ, RZ, UR22 ;  /* 0x00000016ffda7e24 */ /* 0x000fc6000f8e00ff */
[----:B------:R-:W-:Y:S04]  /*2330*/  @!P1 LDGSTS.E.BYPASS.LTC128B.128 [R77+0x9800], desc[UR14][R14.64] ;  /* 0x098000000e4d9fae */ /* 0x000fe8000b981a0e */
[----:B------:R-:W-:Y:S01]  /*2340*/  @!P1 LDGSTS.E.BYPASS.LTC128B.128 [R77+0xb800], desc[UR14][R14.64+0x80] ;  /* 0x0b8000800e4d9fae */ /* 0x000fe2000b981a0e */
[----:B-1----:R-:W-:-:S03]  /*2350*/  IMAD.U32 R20, RZ, RZ, UR34 ;  /* 0x00000022ff147e24 */ /* 0x002fc6000f8e00ff */
[----:B------:R-:W-:Y:S01]  /*2360*/  @!P1 LDGSTS.E.BYPASS.LTC128B.128 [R77+0xd800], desc[UR14][R14.64+0x100] ;  /* 0x0d8001000e4d9fae */ /* 0x000fe2000b981a0e */
[----:B------:R-:W-:Y:S02]  /*2370*/  IMAD.U32 R21, RZ, RZ, UR35 ;  /* 0x00000023ff157e24 */ /* 0x000fe4000f8e00ff */
[----:B------:R-:W-:Y:S01]  /*2380*/  IMAD.U32 R21, RZ, RZ, UR27 ;  /* 0x0000001bff157e24 */ /* 0x000fe2000f8e00ff */
[----:B------:R1:W-:Y:S01]  /*2390*/  @!P1 LDGSTS.E.BYPASS.LTC128B.128 [R77+0xf800], desc[UR14][R14.64+0x180] ;  /* 0x0f8001800e4d9fae */ /* 0x0003e2000b981a0e */
[----:B------:R-:W-:-:S03]  /*23a0*/  @!P3 IMAD.WIDE.U32 R20, R13, 0x30, R20 ;  /* 0x000000300d14b825 */ /* 0x000fc600078e0014 */
[----:B------:R-:W0:Y:S01]  /*23b0*/  LDGDEPBAR ;  /* 0x00000000000079af */ /* 0x000e220000000000 */
[----:B------:R-:W-:-:S05]  /*23c0*/  LOP3.LUT R13, R11, 0x8, R82, 0x78, !PT ;  /* 0x000000080b0d7812 */ /* 0x000fca00078e7852 */
[----:B------:R-:W-:Y:S02]  /*23d0*/  IMAD R86, R13, 0x2, R86 ;  /* 0x000000020d567824 */ /* 0x000fe400078e0256 */
[----:B--2---:R-:W-:Y:S01]  /*23e0*/  IMAD.U32 R8, RZ, RZ, UR34 ;  /* 0x00000022ff087e24 */ /* 0x004fe2000f8e00ff */
[----:B------:R-:W-:Y:S01]  /*23f0*/  @!UP0 UIADD3 UR34, UP1, UPT, UR34, UR28, URZ ;  /* 0x0000001c22228290 */ /* 0x000fe2000ff3e0ff */
[----:B------:R-:W-:Y:S02]  /*2400*/  IMAD.U32 R9, RZ, RZ, UR35 ;  /* 0x00000023ff097e24 */ /* 0x000fe4000f8e00ff */
[----:B------:R-:W-:Y:S01]  /*2410*/  @!P3 IMAD R9, R10, 0x30, RZ ;  /* 0x000000300a09b824 */ /* 0x000fe200078e02ff */
[CC--:B------:R-:W-:Y:S01]  /*2420*/  @!P6 LEA R18, P0, R8.reuse, R3.reuse, 0x1 ;  /* 0x000000030812e211 */ /* 0x0c0fe200078008ff */
[----:B------:R-:W-:Y:S01]  /*2430*/  @!UP0 UIADD3.X UR27, UPT, UPT, UR25, UR27, URZ, UP1, !UPT ;  /* 0x0000001b191b8290 */ /* 0x000fe20008ffe4ff */
[----:B------:R-:W-:Y:S02]  /*2440*/  IMAD.U32 R10, RZ, RZ, UR34 ;  /* 0x00000022ff0a7e24 */ /* 0x000fe4000f8e00ff */
[----:B------:R-:W-:Y:S01]  /*2450*/  @!P6 LEA.HI.X R19, R8, R4, R7, 0x1, P0 ;  /* 0x000000040813e211 */ /* 0x000fe200000f0c07 */
[----:B------:R-:W-:Y:S01]  /*2460*/  @!P3 IMAD.IADD R9, R21, 0x1, R9 ;  /* 0x000000011509b824 */ /* 0x000fe200078e0209 */
[-C--:B------:R-:W-:Y:S01]  /*2470*/  @!P3 LEA R8, P0, R20, R3.reuse, 0x1 ;  /* 0x000000031408b211 */ /* 0x080fe200078008ff */
[----:B------:R-:W-:Y:S01]  /*2480*/  IMAD.U32 R7, RZ, RZ, UR27 ;  /* 0x0000001bff077e24 */ /* 0x000fe2000f8e00ff */
[-C--:B------:R-:W-:Y:S01]  /*2490*/  @!P4 LEA R16, P1, R10, R3.reuse, 0x1 ;  /* 0x000000030a10c211 */ /* 0x080fe200078208ff */
[----:B------:R-:W-:Y:S01]  /*24a0*/  VIADD R81, R86, UR26 ;  /* 0x0000001a56517c36 */ /* 0x000fe20008000000 */
[----:B-1----:R-:W-:Y:S01]  /*24b0*/  @!P5 LEA R14, P2, R5, R3, 0x1 ;  /* 0x00000003050ed211 */ /* 0x002fe200078408ff */
[----:B------:R-:W-:-:S04]  /*24c0*/  DEPBAR.LE SB0, 0x0 ;  /* 0x000080000000791a */ /* 0x000fc80000000000 */
[----:B------:R-:W-:Y:S01]  /*24d0*/  BAR.SYNC.DEFER_BLOCKING 0x0 ;  /* 0x0000000000007b1d */ /* 0x000fe20000010000 */
[-C--:B------:R-:W-:Y:S02]  /*24e0*/  @!P5 LEA.HI.X R15, R5, R4.reuse, R12, 0x1, P2 ;  /* 0x00000004050fd211 */ /* 0x080fe400010f0c0c */
[----:B------:R-:W-:Y:S02]  /*24f0*/  LOP3.LUT R3, R11, 0x8, R88, 0x78, !PT ;  /* 0x000000080b037812 */ /* 0x000fe400078e7858 */
[-C--:B------:R-:W-:Y:S02]  /*2500*/  @!P4 LEA.HI.X R17, R10, R4.reuse, R7, 0x1, P1 ;  /* 0x000000040a11c211 */ /* 0x080fe400008f0c07 */
[----:B------:R-:W-:Y:S01]  /*2510*/  @!P3 LEA.HI.X R9, R20, R4, R9, 0x1, P0 ;  /* 0x000000041409b211 */ /* 0x000fe200000f0c09 */
[----:B------:R-:W-:Y:S01]  /*2520*/  IMAD.IADD R6, R3, 0x1, R6 ;  /* 0x0000000103067824 */ /* 0x000fe200078e0206 */
[----:B------:R-:W-:-:S04]  /*2530*/  LOP3.LUT P0, RZ, R82, 0x2, RZ, 0xc0, !PT ;  /* 0x0000000252ff7812 */ /* 0x000fc8000780c0ff */
[----:B------:R-:W-:Y:S02]  /*2540*/  LEA R87, R6, UR26, 0x1 ;  /* 0x0000001a06577c11 */ /* 0x000fe4000f8e08ff */
[----:B------:R-:W-:-:S05]  /*2550*/  SEL R76, R76, 0xffffffe0, !P0 ;  /* 0xffffffe04c4c7807 */ /* 0x000fca0004000000 */
[--C-:B------:R-:W-:Y:S02]  /*2560*/  IMAD.IADD R84, R87, 0x1, R76.reuse ;  /* 0x0000000157547824 */ /* 0x100fe400078e024c */
[----:B------:R-:W-:Y:S01]  /*2570*/  IMAD.IADD R80, R81, 0x1, R76 ;  /* 0x0000000151507824 */ /* 0x000fe200078e024c */
[----:B------:R-:W-:Y:S01]  /*2580*/  @!PT LDS RZ, [RZ] ;  /* 0x00000000fffff984 */ /* 0x000fe20000000800 */
[----:B------:R-:W-:Y:S01]  /*2590*/  @!PT LDS RZ, [RZ] ;  /* 0x00000000fffff984 */ /* 0x000fe20000000800 */
[----:B------:R-:W-:Y:S01]  /*25a0*/  @!PT LDS RZ, [RZ] ;  /* 0x00000000fffff984 */ /* 0x000fe20000000800 */
[----:B------:R-:W-:Y:S04]  /*25b0*/  @!P6 LDGSTS.E.BYPASS.LTC128B.128 [R77+0x10000], desc[UR14][R18.64] ;  /* 0x10000000124defae */ /* 0x000fe8000b981a0e */
[----:B------:R-:W-:Y:S04]  /*25c0*/  @!P6 LDGSTS.E.BYPASS.LTC128B.128 [R77+0x12000], desc[UR14][R18.64+0x80] ;  /* 0x12000080124defae */ /* 0x000fe8000b981a0e */
[----:B------:R-:W-:Y:S04]  /*25d0*/  @!P6 LDGSTS.E.BYPASS.LTC128B.128 [R77+0x14000], desc[UR14][R18.64+0x100] ;  /* 0x14000100124defae */ /* 0x000fe8000b981a0e */
[----:B------:R-:W-:Y:S04]  /*25e0*/  @!P6 LDGSTS.E.BYPASS.LTC128B.128 [R77+0x16000], desc[UR14][R18.64+0x180] ;  /* 0x16000180124defae */ /* 0x000fe8000b981a0e */
[----:B------:R-:W-:Y:S04]  /*25f0*/  @P6 STS.128 [R77+0x10000], RZ ;  /* 0x010000ff4d006388 */ /* 0x000fe80000000c00 */
[----:B------:R-:W-:Y:S04]  /*2600*/  @P6 STS.128 [R77+0x12000], RZ ;  /* 0x012000ff4d006388 */ /* 0x000fe80000000c00 */
[----:B------:R-:W-:Y:S04]  /*2610*/  @P6 STS.128 [R77+0x14000], RZ ;  /* 0x014000ff4d006388 */ /* 0x000fe80000000c00 */
[----:B------:R-:W-:Y:S01]  /*2620*/  @P6 STS.128 [R77+0x16000], RZ ;  /* 0x016000ff4d006388 */ /* 0x000fe20000000c00 */
[----:B------:R-:W-:-:S03]  /*2630*/  LOP3.LUT P6, RZ, R82, 0x4, RZ, 0xc0, !PT ;  /* 0x0000000452ff7812 */ /* 0x000fc600078cc0ff */
[----:B------:R-:W-:Y:S01]  /*2640*/  @P5 STS.128 [R77+0x10800], RZ ;  /* 0x010800ff4d005388 */ /* 0x000fe20000000c00 */
[----:B------:R-:W-:-:S03]  /*2650*/  SEL R196, R196, 0xffffffc0, !P6 ;  /* 0xffffffc0c4c47807 */ /* 0x000fc60007000000 */
[----:B------:R-:W-:Y:S02]  /*2660*/  @P5 STS.128 [R77+0x12800], RZ ;  /* 0x012800ff4d005388 */ /* 0x000fe40000000c00 */
[--C-:B------:R-:W-:Y:S02]  /*2670*/  IMAD.IADD R85, R87, 0x1, R196.reuse ;  /* 0x0000000157557824 */ /* 0x100fe400078e02c4 */
[----:B------:R-:W-:Y:S01]  /*2680*/  @P5 STS.128 [R77+0x14800], RZ ;  /* 0x014800ff4d005388 */ /* 0x000fe20000000c00 */
[----:B------:R-:W-:Y:S02]  /*2690*/  IMAD.IADD R81, R81, 0x1, R196 ;  /* 0x0000000151517824 */ /* 0x000fe400078e02c4 */
[C---:B------:R-:W-:Y:S01]  /*26a0*/  IMAD.IADD R83, R76.reuse, 0x1, R85 ;  /* 0x000000014c537824 */ /* 0x040fe200078e0255 */
[----:B------:R-:W-:Y:S01]  /*26b0*/  @P5 STS.128 [R77+0x16800], RZ ;  /* 0x016800ff4d005388 */ /* 0x000fe20000000c00 */
[----:B------:R-:W-:-:S03]  /*26c0*/  IMAD.IADD R79, R76, 0x1, R81 ;  /* 0x000000014c4f7824 */ /* 0x000fc600078e0251 */
        /* <DEDUP_REMOVED lines=10> */
[----:B------:R-:W-:Y:S04]  /*2770*/  @P4 STS.128 [R77+0x17000], RZ ;  /* 0x017000ff4d004388 */ /* 0x000fe80000000c00 */
[----:B------:R-:W-:Y:S01]  /*2780*/  @!PT LDS RZ, [RZ] ;  /* 0x00000000fffff984 */ /* 0x000fe20000000800 */
[----:B------:R-:W-:Y:S01]  /*2790*/  @!PT LDS RZ, [RZ] ;  /* 0x00000000fffff984 */ /* 0x000fe20000000800 */
[----:B------:R-:W-:Y:S01]  /*27a0*/  @!PT LDS RZ, [RZ] ;  /* 0x00000000fffff984 */ /* 0x000fe20000000800 */
[----:B------:R-:W-:Y:S04]  /*27b0*/  @!P4 LDGSTS.E.BYPASS.LTC128B.128 [R77+0x11000], desc[UR14][R16.64] ;  /* 0x11000000104dcfae */ /* 0x000fe8000b981a0e */
[----:B------:R-:W-:Y:S04]  /*27c0*/  @!P4 LDGSTS.E.BYPASS.LTC128B.128 [R77+0x13000], desc[UR14][R16.64+0x80] ;  /* 0x13000080104dcfae */ /* 0x000fe8000b981a0e */
[----:B------:R-:W-:Y:S04]  /*27d0*/  @!P4 LDGSTS.E.BYPASS.LTC128B.128 [R77+0x15000], desc[UR14][R16.64+0x100] ;  /* 0x15000100104dcfae */ /* 0x000fe8000b981a0e */
[----:B------:R1:W-:Y:S04]  /*27e0*/  @!P4 LDGSTS.E.BYPASS.LTC128B.128 [R77+0x17000], desc[UR14][R16.64+0x180] ;  /* 0x17000180104dcfae */ /* 0x0003e8000b981a0e */
        /* <DEDUP_REMOVED lines=11> */
[----:B------:R-:W-:Y:S04]  /*28a0*/  LDSM.16.M88.4 R60, [R87] ;  /* 0x00000000573c783b */ /* 0x000fe80000000200 */
[----:B------:R-:W3:Y:S04]  /*28b0*/  LDSM.16.M88.4 R32, [R86+UR26+0x8000] ;  /* 0x0080001a5620783b */ /* 0x000ee80008000200 */
[----:B------:R-:W4:Y:S04]  /*28c0*/  LDSM.16.M88.4 R24, [R86+UR26+0x8800] ;  /* 0x0088001a5618783b */ /* 0x000f280008000200 */
[----:B-1----:R-:W1:Y:S04]  /*28d0*/  LDSM.16.M88.4 R16, [R86+UR26+0x9000] ;  /* 0x0090001a5610783b */ /* 0x002e680008000200 */
[----:B------:R-:W5:Y:S04]  /*28e0*/  LDSM.16.M88.4 R12, [R86+UR26+0x9800] ;  /* 0x0098001a560c783b */ /* 0x000f680008000200 */
[----:B------:R-:W-:Y:S04]  /*28f0*/  LDSM.16.M88.4 R40, [R80+0x8000] ;  /* 0x008000005028783b */ /* 0x000fe80000000200 */
[----:B--2---:R-:W2:Y:S04]  /*2900*/  LDSM.16.M88.4 R8, [R84] ;  /* 0x000000005408783b */ /* 0x004ea80000000200 */
[----:B------:R-:W2:Y:S04]  /*2910*/  LDSM.16.M88.4 R4, [R80+0x8800] ;  /* 0x008800005004783b */ /* 0x000ea80000000200 */
[----:B------:R-:W2:Y:S04]  /*2920*/  LDSM.16.M88.4 R56, [R80+0x9000] ;  /* 0x009000005038783b */ /* 0x000ea80000000200 */
[----:B------:R-:W-:Y:S04]  /*2930*/  LDSM.16.M88.4 R52, [R81+0x8800] ;  /* 0x008800005134783b */ /* 0x000fe80000000200 */
[----:B------:R-:W-:Y:S01]  /*2940*/  LDSM.16.M88.4 R48, [R81+0x9000] ;  /* 0x009000005130783b */ /* 0x000fe20000000200 */
[C---:B---3--:R-:W-:Y:S03]  /*2950*/  HMMA.16816.F32 R36, R60.reuse, R32, RZ ;  /* 0x000000203c24723c */ /* 0x048fe600000018ff */
[----:B------:R-:W-:Y:S04]  /*2960*/  LDSM.16.M88.4 R72, [R81+0x8000] ;  /* 0x008000005148783b */ /* 0x000fe80000000200 */
[----:B------:R-:W-:Y:S01]  /*2970*/  LDSM.16.M88.4 R44, [R81+0x9800] ;  /* 0x00980000512c783b */ /* 0x000fe20000000200 */
[C---:B------:R-:W-:Y:S03]  /*2980*/  HMMA.16816.F32 R32, R60.reuse, R34, RZ ;  /* 0x000000223c20723c */ /* 0x040fe600000018ff */
[----:B------:R-:W-:Y:S04]  /*2990*/  LDSM.16.M88.4 R68, [R79+0x8000] ;  /* 0x008000004f44783b */ /* 0x000fe80000000200 */
[----:B------:R-:W0:Y:S01]  /*29a0*/  LDGDEPBAR ;  /* 0x00000000000079af */ /* 0x000e220000000000 */
[C---:B----4-:R-:W-:Y:S08]  /*29b0*/  HMMA.16816.F32 R28, R60.reuse, R24, RZ ;  /* 0x000000183c1c723c */ /* 0x050ff000000018ff */
[C---:B-1----:R-:W-:Y:S08]  /*29c0*/  HMMA.16816.F32 R20, R60.reuse, R16, RZ ;  /* 0x000000103c14723c */ /* 0x042ff000000018ff */
[C---:B------:R-:W-:Y:S08]  /*29d0*/  HMMA.16816.F32 R24, R60.reuse, R26, RZ ;  /* 0x0000001a3c18723c */ /* 0x040ff000000018ff */
[C---:B------:R-:W-:Y:S08]  /*29e0*/  HMMA.16816.F32 R16, R60.reuse, R18, RZ ;  /* 0x000000123c10723c */ /* 0x040ff000000018ff */
[C---:B-----5:R-:W-:Y:S08]  /*29f0*/  HMMA.16816.F32 R64, R60.reuse, R12, RZ ;  /* 0x0000000c3c40723c */ /* 0x060ff000000018ff */
[----:B------:R-:W-:Y:S01]  /*2a00*/  HMMA.16816.F32 R60, R60, R14, RZ ;  /* 0x0000000e3c3c723c */ /* 0x000fe200000018ff */
[----:B------:R-:W1:Y:S07]  /*2a10*/  LDSM.16.M88.4 R12, [R80+0x9800] ;  /* 0x00980000500c783b */ /* 0x000e6e0000000200 */
[C---:B--2---:R-:W-:Y:S08]  /*2a20*/  HMMA.16816.F32 R36, R8.reuse, R40, R36 ;  /* 0x000000280824723c */ /* 0x044ff00000001824 */
[C---:B------:R-:W-:Y:S01]  /*2a30*/  HMMA.16816.F32 R32, R8.reuse, R42, R32 ;  /* 0x0000002a0820723c */ /* 0x040fe20000001820 */
[----:B------:R-:W2:Y:S07]  /*2a40*/  LDSM.16.M88.4 R40, [R85] ;  /* 0x000000005528783b */ /* 0x000eae0000000200 */
[C---:B------:R-:W-:Y:S08]  /*2a50*/  HMMA.16816.F32 R28, R8.reuse, R4, R28 ;  /* 0x00000004081c723c */ /* 0x040ff0000000181c */
[C---:B------:R-:W-:Y:S01]  /*2a60*/  HMMA.16816.F32 R24, R8.reuse, R6, R24 ;  /* 0x000000060818723c */ /* 0x040fe20000001818 */
[----:B------:R-:W3:Y:S07]  /*2a70*/  LDSM.16.M88.4 R4, [R83] ;  /* 0x000000005304783b */ /* 0x000eee0000000200 */
[C---:B------:R-:W-:Y:S08]  /*2a80*/  HMMA.16816.F32 R20, R8.reuse, R56, R20 ;  /* 0x000000380814723c */ /* 0x040ff00000001814 */
[C---:B------:R-:W-:Y:S01]  /*2a90*/  HMMA.16816.F32 R16, R8.reuse, R58, R16 ;  /* 0x0000003a0810723c */ /* 0x040fe20000001810 */
[----:B------:R-:W4:Y:S07]  /*2aa0*/  LDSM.16.M88.4 R56, [R79+0x8800] ;  /* 0x008800004f38783b */ /* 0x000f2e0000000200 */
[C---:B-1----:R-:W-:Y:S08]  /*2ab0*/  HMMA.16816.F32 R64, R8.reuse, R12, R64 ;  /* 0x0000000c0840723c */ /* 0x042ff00000001840 */
[----:B------:R-:W-:Y:S01]  /*2ac0*/  HMMA.16816.F32 R60, R8, R14, R60 ;  /* 0x0000000e083c723c */ /* 0x000fe2000000183c */
[----:B------:R-:W1:Y:S04]  /*2ad0*/  LDSM.16.M88.4 R12, [R79+0x9000] ;  /* 0x009000004f0c783b */ /* 0x000e680000000200 */
[----:B------:R-:W5:Y:S03]  /*2ae0*/  LDSM.16.M88.4 R8, [R79+0x9800] ;  /* 0x009800004f08783b */ /* 0x000f660000000200 */
[C---:B--2---:R-:W-:Y:S08]  /*2af0*/  HMMA.16816.F32 R28, R40.reuse, R52, R28 ;  /* 0x00000034281c723c */ /* 0x044ff0000000181c */
[C---:B------:R-:W-:Y:S01]  /*2b00*/  HMMA.16816.F32 R24, R40.reuse, R54, R24 ;  /* 0x000000362818723c */ /* 0x040fe20000001818 */
[----:B------:R-:W-:Y:S07]  /*2b10*/  LDSM.16.M88.4 R52, [R86+UR26+0xa000] ;  /* 0x00a0001a5634783b */ /* 0x000fee0008000200 */
[C---:B------:R-:W-:Y:S08]  /*2b20*/  HMMA.16816.F32 R20, R40.reuse, R48, R20 ;  /* 0x000000302814723c */ /* 0x040ff00000001814 */
[C---:B------:R-:W-:Y:S01]  /*2b30*/  HMMA.16816.F32 R16, R40.reuse, R50, R16 ;  /* 0x000000322810723c */ /* 0x040fe20000001810 */
[----:B------:R-:W2:Y:S07]  /*2b40*/  LDSM.16.M88.4 R48, [R87+0x2000] ;  /* 0x002000005730783b */ /* 0x000eae0000000200 */
[C---:B------:R-:W-:Y:S08]  /*2b50*/  HMMA.16816.F32 R36, R40.reuse, R72, R36 ;  /* 0x000000482824723c */ /* 0x040ff00000001824 */
[C---:B------:R-:W-:Y:S01]  /*2b60*/  HMMA.16816.F32 R32, R40.reuse, R74, R32 ;  /* 0x0000004a2820723c */ /* 0x040fe20000001820 */
[----:B------:R-:W-:Y:S07]  /*2b70*/  LDSM.16.M88.4 R72, [R80+0xb000] ;  /* 0x00b000005048783b */ /* 0x000fee0000000200 */
[C---:B------:R-:W-:Y:S08]  /*2b80*/  HMMA.16816.F32 R64, R40.reuse, R44, R64 ;  /* 0x0000002c2840723c */ /* 0x040ff00000001840 */
[----:B------:R-:W-:Y:S01]  /*2b90*/  HMMA.16816.F32 R60, R40, R46, R60 ;  /* 0x0000002e283c723c */ /* 0x000fe2000000183c */
[----:B------:R-:W2:Y:S04]  /*2ba0*/  LDSM.16.M88.4 R44, [R86+UR26+0xa800] ;  /* 0x00a8001a562c783b */ /* 0x000ea80008000200 */
[----:B------:R-:W2:Y:S03]  /*2bb0*/  LDSM.16.M88.4 R40, [R86+UR26+0xb000] ;  /* 0x00b0001a5628783b */ /* 0x000ea60008000200 */
[C---:B---3--:R-:W-:Y:S08]  /*2bc0*/  HMMA.16816.F32 R36, R4.reuse, R68, R36 ;  /* 0x000000440424723c */ /* 0x048ff00000001824 */
[C---:B------:R-:W-:Y:S01]  /*2bd0*/  HMMA.16816.F32 R32, R4.reuse, R70, R32 ;  /* 0x000000460420723c */ /* 0x040fe20000001820 */
[----:B------:R-:W-:Y:S07]  /*2be0*/  LDSM.16.M88.4 R68, [R81+0xa800] ;  /* 0x00a800005144783b */ /* 0x000fee0000000200 */
[C---:B----4-:R-:W-:Y:S08]  /*2bf0*/  HMMA.16816.F32 R28, R4.reuse, R56, R28 ;  /* 0x00000038041c723c */ /* 0x050ff0000000181c */
[C---:B------:R-:W-:Y:S01]  /*2c00*/  HMMA.16816.F32 R24, R4.reuse, R58, R24 ;  /* 0x0000003a0418723c */ /* 0x040fe20000001818 */
[----:B------:R-:W3:Y:S07]  /*2c10*/  LDSM.16.M88.4 R56, [R86+UR26+0xb800] ;  /* 0x00b8001a5638783b */ /* 0x000eee0008000200 */
[C---:B-1----:R-:W-:Y:S08]  /*2c20*/  HMMA.16816.F32 R20, R4.reuse, R12, R20 ;  /* 0x0000000c0414723c */ /* 0x042ff00000001814 */
[C---:B------:R-:W-:Y:S01]  /*2c30*/  HMMA.16816.F32 R16, R4.reuse, R14, R16 ;  /* 0x0000000e0410723c */ /* 0x040fe20000001810 */
[----:B------:R-:W-:Y:S07]  /*2c40*/  LDSM.16.M88.4 R12, [R80+0xa000] ;  /* 0x00a00000500c783b */ /* 0x000fee0000000200 */
[C---:B-----5:R-:W-:Y:S08]  /*2c50*/  HMMA.16816.F32 R64, R4.reuse, R8, R64 ;  /* 0x000000080440723c */ /* 0x060ff00000001840 */
[----:B------:R-:W-:Y:S01]  /*2c60*/  HMMA.16816.F32 R60, R4, R10, R60 ;  /* 0x0000000a043c723c */ /* 0x000fe2000000183c */
[----:B------:R-:W1:Y:S04]  /*2c70*/  LDSM.16.M88.4 R4, [R84+0x2000] ;  /* 0x002000005404783b */ /* 0x000e680000000200 */
[----:B------:R-:W4:Y:S03]  /*2c80*/  LDSM.16.M88.4 R8, [R80+0xa800] ;  /* 0x00a800005008783b */ /* 0x000f260000000200 */
[C---:B--2---:R-:W-:Y:S08]  /*2c90*/  HMMA.16816.F32 R36, R48.reuse, R52, R36 ;  /* 0x000000343024723c */ /* 0x044ff00000001824 */
[C---:B------:R-:W-:Y:S01]  /*2ca0*/  HMMA.16816.F32 R32, R48.reuse, R54, R32 ;  /* 0x000000363020723c */ /* 0x040fe20000001820 */
[----:B------:R-:W2:Y:S07]  /*2cb0*/  LDSM.16.M88.4 R52, [R80+0xb800] ;  /* 0x00b800005034783b */ /* 0x000eae0000000200 */
[C---:B------:R-:W-:Y:S08]  /*2cc0*/  HMMA.16816.F32 R28, R48.reuse, R44, R28 ;  /* 0x0000002c301c723c */ /* 0x040ff0000000181c */
[C---:B------:R-:W-:Y:S01]  /*2cd0*/  HMMA.16816.F32 R24, R48.reuse, R46, R24 ;  /* 0x0000002e3018723c */ /* 0x040fe20000001818 */
[----:B------:R-:W-:Y:S07]  /*2ce0*/  LDSM.16.M88.4 R44, [R81+0xa000] ;  /* 0x00a00000512c783b */ /* 0x000fee0000000200 */
[C---:B------:R-:W-:Y:S08]  /*2cf0*/  HMMA.16816.F32 R20, R48.reuse, R40, R20 ;  /* 0x000000283014723c */ /* 0x040ff00000001814 */
[C---:B------:R-:W-:Y:S01]  /*2d00*/  HMMA.16816.F32 R16, R48.reuse, R42, R16 ;  /* 0x0000002a3010723c */ /* 0x040fe20000001810 */
[----:B------:R-:W5:Y:S07]  /*2d10*/  LDSM.16.M88.4 R40, [R85+0x2000] ;  /* 0x002000005528783b */ /* 0x000f6e0000000200 */
[C---:B---3--:R-:W-:Y:S08]  /*2d20*/  HMMA.16816.F32 R64, R48.reuse, R56, R64 ;  /* 0x000000383040723c */ /* 0x048ff00000001840 */
[----:B------:R-:W-:Y:S01]  /*2d30*/  HMMA.16816.F32 R60, R48, R58, R60 ;  /* 0x0000003a303c723c */ /* 0x000fe2000000183c */
[----:B------:R-:W3:Y:S04]  /*2d40*/  LDSM.16.M88.4 R56, [R81+0xb000] ;  /* 0x00b000005138783b */ /* 0x000ee80000000200 */
[----:B------:R-:W3:Y:S03]  /*2d50*/  LDSM.16.M88.4 R48, [R81+0xb800] ;  /* 0x00b800005130783b */ /* 0x000ee60000000200 */
[C---:B-1----:R-:W-:Y:S08]  /*2d60*/  HMMA.16816.F32 R36, R4.reuse, R12, R36 ;  /* 0x0000000c0424723c */ /* 0x042ff00000001824 */
[C---:B------:R-:W-:Y:S01]  /*2d70*/  HMMA.16816.F32 R32, R4.reuse, R14, R32 ;  /* 0x0000000e0420723c */ /* 0x040fe20000001820 */
[----:B------:R-:W-:Y:S07]  /*2d80*/  LDSM.16.M88.4 R12, [R83+0x2000] ;  /* 0x00200000530c783b */ /* 0x000fee0000000200 */
[C---:B----4-:R-:W-:Y:S08]  /*2d90*/  HMMA.16816.F32 R28, R4.reuse, R8, R28 ;  /* 0x00000008041c723c */ /* 0x050ff0000000181c */
[C---:B------:R-:W-:Y:S01]  /*2da0*/  HMMA.16816.F32 R24, R4.reuse, R10, R24 ;  /* 0x0000000a0418723c */ /* 0x040fe20000001818 */
[----:B------:R-:W1:Y:S07]  /*2db0*/  LDSM.16.M88.4 R8, [R79+0xa000] ;  /* 0x00a000004f08783b */ /* 0x000e6e0000000200 */
[C---:B------:R-:W-:Y:S08]  /*2dc0*/  HMMA.16816.F32 R20, R4.reuse, R72, R20 ;  /* 0x000000480414723c */ /* 0x040ff00000001814 */
[C---:B------:R-:W-:Y:S01]  /*2dd0*/  HMMA.16816.F32 R16, R4.reuse, R74, R16 ;  /* 0x0000004a0410723c */ /* 0x040fe20000001810 */
[----:B------:R-:W-:Y:S07]  /*2de0*/  LDSM.16.M88.4 R72, [R84+0x4000] ;  /* 0x004000005448783b */ /* 0x000fee0000000200 */
[C---:B--2---:R-:W-:Y:S08]  /*2df0*/  HMMA.16816.F32 R64, R4.reuse, R52, R64 ;  /* 0x000000340440723c */ /* 0x044ff00000001840 */
[----:B------:R-:W-:Y:S01]  /*2e00*/  HMMA.16816.F32 R60, R4, R54, R60 ;  /* 0x00000036043c723c */ /* 0x000fe2000000183c */
[----:B------:R-:W2:Y:S04]  /*2e10*/  LDSM.16.M88.4 R4, [R79+0xa800] ;  /* 0x00a800004f04783b */ /* 0x000ea80000000200 */
[----:B------:R-:W-:Y:S03]  /*2e20*/  LDSM.16.M88.4 R52, [R79+0xb800] ;  /* 0x00b800004f34783b */ /* 0x000fe60000000200 */
[C---:B-----5:R-:W-:Y:S08]  /*2e30*/  HMMA.16816.F32 R36, R40.reuse, R44, R36 ;  /* 0x0000002c2824723c */ /* 0x060ff00000001824 */
[C---:B------:R-:W-:Y:S01]  /*2e40*/  HMMA.16816.F32 R32, R40.reuse, R46, R32 ;  /* 0x0000002e2820723c */ /* 0x040fe20000001820 */
[----:B------:R-:W4:Y:S07]  /*2e50*/  LDSM.16.M88.4 R44, [R79+0xb000] ;  /* 0x00b000004f2c783b */ /* 0x000f2e0000000200 */
[C---:B------:R-:W-:Y:S08]  /*2e60*/  HMMA.16816.F32 R28, R40.reuse, R68, R28 ;  /* 0x00000044281c723c */ /* 0x040ff0000000181c */
[C---:B------:R-:W-:Y:S01]  /*2e70*/  HMMA.16816.F32 R24, R40.reuse, R70, R24 ;  /* 0x000000462818723c */ /* 0x040fe20000001818 */
[----:B------:R-:W-:Y:S07]  /*2e80*/  LDSM.16.M88.4 R68, [R80+0xd800] ;  /* 0x00d800005044783b */ /* 0x000fee0000000200 */
[C---:B---3--:R-:W-:Y:S08]  /*2e90*/  HMMA.16816.F32 R20, R40.reuse, R56, R20 ;  /* 0x000000382814723c */ /* 0x048ff00000001814 */
[C---:B------:R-:W-:Y:S01]  /*2ea0*/  HMMA.16816.F32 R16, R40.reuse, R58, R16 ;  /* 0x0000003a2810723c */ /* 0x040fe20000001810 */
[----:B------:R-:W-:Y:S07]  /*2eb0*/  LDSM.16.M88.4 R56, [R85+0x4000] ;  /* 0x004000005538783b */ /* 0x000fee0000000200 */
[C---:B------:R-:W-:Y:S08]  /*2ec0*/  HMMA.16816.F32 R64, R40.reuse, R48, R64 ;  /* 0x000000302840723c */ /* 0x040ff00000001840 */
[----:B------:R-:W-:Y:S01]  /*2ed0*/  HMMA.16816.F32 R60, R40, R50, R60 ;  /* 0x00000032283c723c */ /* 0x000fe2000000183c */
[----:B------:R-:W-:Y:S04]  /*2ee0*/  LDSM.16.M88.4 R40, [R87+0x4000] ;  /* 0x004000005728783b */ /* 0x000fe80000000200 */
[----:B------:R-:W-:Y:S03]  /*2ef0*/  LDSM.16.M88.4 R48, [R86+UR26+0xd000] ;  /* 0x00d0001a5630783b */ /* 0x000fe60008000200 */
[C---:B-1----:R-:W-:Y:S08]  /*2f00*/  HMMA.16816.F32 R36, R12.reuse, R8, R36 ;  /* 0x000000080c24723c */ /* 0x042ff00000001824 */
[C---:B------:R-:W-:Y:S01]  /*2f10*/  HMMA.16816.F32 R32, R12.reuse, R10, R32 ;  /* 0x0000000a0c20723c */ /* 0x040fe20000001820 */
[----:B------:R-:W1:Y:S07]  /*2f20*/  LDSM.16.M88.4 R8, [R86+UR26+0xc000] ;  /* 0x00c0001a5608783b */ /* 0x000e6e0008000200 */
[C---:B--2---:R-:W-:Y:S08]  /*2f30*/  HMMA.16816.F32 R28, R12.reuse, R4, R28 ;  /* 0x000000040c1c723c */ /* 0x044ff0000000181c */
[C---:B------:R-:W-:Y:S01]  /*2f40*/  HMMA.16816.F32 R24, R12.reuse, R6, R24 ;  /* 0x000000060c18723c */ /* 0x040fe20000001818 */
[----:B------:R-:W2:Y:S07]  /*2f50*/  LDSM.16.M88.4 R4, [R86+UR26+0xc800] ;  /* 0x00c8001a5604783b */ /* 0x000eae0008000200 */
[C---:B----4-:R-:W-:Y:S08]  /*2f60*/  HMMA.16816.F32 R20, R12.reuse, R44, R20 ;  /* 0x0000002c0c14723c */ /* 0x050ff00000001814 */
[C---:B------:R-:W-:Y:S01]  /*2f70*/  HMMA.16816.F32 R16, R12.reuse, R46, R16 ;  /* 0x0000002e0c10723c */ /* 0x040fe20000001810 */
[----:B------:R-:W3:Y:S07]  /*2f80*/  LDSM.16.M88.4 R44, [R86+UR26+0xd800] ;  /* 0x00d8001a562c783b */ /* 0x000eee0008000200 */
[C---:B------:R-:W-:Y:S08]  /*2f90*/  HMMA.16816.F32 R64, R12.reuse, R52, R64 ;  /* 0x000000340c40723c */ /* 0x040ff00000001840 */
[----:B------:R-:W-:Y:S01]  /*2fa0*/  HMMA.16816.F32 R60, R12, R54, R60 ;  /* 0x000000360c3c723c */ /* 0x000fe2000000183c */
[----:B------:R-:W4:Y:S04]  /*2fb0*/  LDSM.16.M88.4 R12, [R80+0xc000] ;  /* 0x00c00000500c783b */ /* 0x000f280000000200 */
[----:B------:R-:W-:Y:S03]  /*2fc0*/  LDSM.16.M88.4 R52, [R81+0xc000] ;  /* 0x00c000005134783b */ /* 0x000fe60000000200 */
[C---:B-1----:R-:W-:Y:S08]  /*2fd0*/  HMMA.16816.F32 R36, R40.reuse, R8, R36 ;  /* 0x000000082824723c */ /* 0x042ff00000001824 */
[C---:B------:R-:W-:Y:S01]  /*2fe0*/  HMMA.16816.F32 R32, R40.reuse, R10, R32 ;  /* 0x0000000a2820723c */ /* 0x040fe20000001820 */
[----:B------:R-:W1:Y:S07]  /*2ff0*/  LDSM.16.M88.4 R8, [R80+0xc800] ;  /* 0x00c800005008783b */ /* 0x000e6e0000000200 */
[C---:B--2---:R-:W-:Y:S08]  /*3000*/  HMMA.16816.F32 R28, R40.reuse, R4, R28 ;  /* 0x00000004281c723c */ /* 0x044ff0000000181c */
[C---:B------:R-:W-:Y:S01]  /*3010*/  HMMA.16816.F32 R24, R40.reuse, R6, R24 ;  /* 0x000000062818723c */ /* 0x040fe20000001818 */
[----:B------:R-:W2:Y:S07]  /*3020*/  LDSM.16.M88.4 R4, [R80+0xd000] ;  /* 0x00d000005004783b */ /* 0x000eae0000000200 */
[C---:B------:R-:W-:Y:S08]  /*3030*/  HMMA.16816.F32 R20, R40.reuse, R48, R20 ;  /* 0x000000302814723c */ /* 0x040ff00000001814 */
[C---:B------:R-:W-:Y:S01]  /*3040*/  HMMA.16816.F32 R16, R40.reuse, R50, R16 ;  /* 0x000000322810723c */ /* 0x040fe20000001810 */
[----:B------:R-:W5:Y:S07]  /*3050*/  LDSM.16.M88.4 R48, [R81+0xc800] ;  /* 0x00c800005130783b */ /* 0x000f6e0000000200 */
[C---:B---3--:R-:W-:Y:S08]  /*3060*/  HMMA.16816.F32 R64, R40.reuse, R44, R64 ;  /* 0x0000002c2840723c */ /* 0x048ff00000001840 */
[----:B------:R-:W-:Y:S01]  /*3070*/  HMMA.16816.F32 R60, R40, R46, R60 ;  /* 0x0000002e283c723c */ /* 0x000fe2000000183c */
[----:B------:R-:W3:Y:S04]  /*3080*/  LDSM.16.M88.4 R44, [R81+0xd000] ;  /* 0x00d00000512c783b */ /* 0x000ee80000000200 */
[----:B------:R-:W3:Y:S03]  /*3090*/  LDSM.16.M88.4 R40, [R81+0xd800] ;  /* 0x00d800005128783b */ /* 0x000ee60000000200 */
[C---:B----4-:R-:W-:Y:S08]  /*30a0*/  HMMA.16816.F32 R36, R72.reuse, R12, R36 ;  /* 0x0000000c4824723c */ /* 0x050ff00000001824 */
[C---:B------:R-:W-:Y:S01]  /*30b0*/  HMMA.16816.F32 R32, R72.reuse, R14, R32 ;  /* 0x0000000e4820723c */ /* 0x040fe20000001820 */
[----:B------:R-:W-:Y:S07]  /*30c0*/  LDSM.16.M88.4 R12, [R83+0x4000] ;  /* 0x00400000530c783b */ /* 0x000fee0000000200 */
[C---:B-1----:R-:W-:Y:S08]  /*30d0*/  HMMA.16816.F32 R28, R72.reuse, R8, R28 ;  /* 0x00000008481c723c */ /* 0x042ff0000000181c */
[C---:B------:R-:W-:Y:S01]  /*30e0*/  HMMA.16816.F32 R24, R72.reuse, R10, R24 ;  /* 0x0000000a4818723c */ /* 0x040fe20000001818 */
[----:B------:R-:W1:Y:S07]  /*30f0*/  LDSM.16.M88.4 R8, [R79+0xc000] ;  /* 0x00c000004f08783b */ /* 0x000e6e0000000200 */
[C---:B--2---:R-:W-:Y:S08]  /*3100*/  HMMA.16816.F32 R20, R72.reuse, R4, R20 ;  /* 0x000000044814723c */ /* 0x044ff00000001814 */
[----:B------:R-:W-:Y:S01]  /*3110*/  HMMA.16816.F32 R16, R72, R6, R16 ;  /* 0x000000064810723c */ /* 0x000fe20000001810 */
[----:B------:R-:W2:Y:S07]  /*3120*/  LDSM.16.M88.4 R4, [R79+0xc800] ;  /* 0x00c800004f04783b */ /* 0x000eae0000000200 */
[C---:B-----5:R-:W-:Y:S08]  /*3130*/  HMMA.16816.F32 R28, R56.reuse, R48, R28 ;  /* 0x00000030381c723c */ /* 0x060ff0000000181c */
[C---:B------:R-:W-:Y:S01]  /*3140*/  HMMA.16816.F32 R24, R56.reuse, R50, R24 ;  /* 0x000000323818723c */ /* 0x040fe20000001818 */
[----:B------:R-:W4:Y:S07]  /*3150*/  LDSM.16.M88.4 R48, [R79+0xd000] ;  /* 0x00d000004f30783b */ /* 0x000f2e0000000200 */
[C---:B---3--:R-:W-:Y:S08]  /*3160*/  HMMA.16816.F32 R20, R56.reuse, R44, R20 ;  /* 0x0000002c3814723c */ /* 0x048ff00000001814 */
[----:B------:R-:W-:Y:S01]  /*3170*/  HMMA.16816.F32 R16, R56, R46, R16 ;  /* 0x0000002e3810723c */ /* 0x000fe20000001810 */
[----:B------:R-:W3:Y:S07]  /*3180*/  LDSM.16.M88.4 R44, [R79+0xd800] ;  /* 0x00d800004f2c783b */ /* 0x000eee0000000200 */
[C---:B------:R-:W-:Y:S08]  /*3190*/  HMMA.16816.F32 R64, R72.reuse, R68, R64 ;  /* 0x000000444840723c */ /* 0x040ff00000001840 */
[----:B------:R-:W-:Y:S01]  /*31a0*/  HMMA.16816.F32 R60, R72, R70, R60 ;  /* 0x00000046483c723c */ /* 0x000fe2000000183c */
[----:B------:R-:W-:Y:S04]  /*31b0*/  LDSM.16.M88.4 R68, [R87+0x6000] ;  /* 0x006000005744783b */ /* 0x000fe80000000200 */
[----:B------:R-:W-:Y:S03]  /*31c0*/  LDSM.16.M88.4 R72, [R84+0x6000] ;  /* 0x006000005448783b */ /* 0x000fe60000000200 */
[C---:B------:R-:W-:Y:S08]  /*31d0*/  HMMA.16816.F32 R36, R56.reuse, R52, R36 ;  /* 0x000000343824723c */ /* 0x040ff00000001824 */
[C---:B------:R-:W-:Y:S01]  /*31e0*/  HMMA.16816.F32 R32, R56.reuse, R54, R32 ;  /* 0x000000363820723c */ /* 0x040fe20000001820 */
[----:B------:R-:W5:Y:S07]  /*31f0*/  LDSM.16.M88.4 R52, [R86+UR26+0xe000] ;  /* 0x00e0001a5634783b */ /* 0x000f6e0008000200 */
[C---:B------:R-:W-:Y:S08]  /*3200*/  HMMA.16816.F32 R64, R56.reuse, R40, R64 ;  /* 0x000000283840723c */ /* 0x040ff00000001840 */
[----:B------:R-:W-:Y:S01]  /*3210*/  HMMA.16816.F32 R60, R56, R42, R60 ;  /* 0x0000002a383c723c */ /* 0x000fe2000000183c */
[----:B------:R-:W5:Y:S04]  /*3220*/  LDSM.16.M88.4 R40, [R86+UR26+0xe800] ;  /* 0x00e8001a5628783b */ /* 0x000f680008000200 */
[----:B------:R-:W-:Y:S03]  /*3230*/  LDSM.16.M88.4 R56, [R80+0xe000] ;  /* 0x00e000005038783b */ /* 0x000fe60000000200 */
[C---:B-1----:R-:W-:Y:S08]  /*3240*/  HMMA.16816.F32 R36, R12.reuse, R8, R36 ;  /* 0x000000080c24723c */ /* 0x042ff00000001824 */
[C---:B------:R-:W-:Y:S01]  /*3250*/  HMMA.16816.F32 R32, R12.reuse, R10, R32 ;  /* 0x0000000a0c20723c */ /* 0x040fe20000001820 */
[----:B------:R-:W1:Y:S07]  /*3260*/  LDSM.16.M88.4 R8, [R86+UR26+0xf000] ;  /* 0x00f0001a5608783b */ /* 0x000e6e0008000200 */
[C---:B--2---:R-:W-:Y:S08]  /*3270*/  HMMA.16816.F32 R28, R12.reuse, R4, R28 ;  /* 0x000000040c1c723c */ /* 0x044ff0000000181c */
[C---:B------:R-:W-:Y:S01]  /*3280*/  HMMA.16816.F32 R24, R12.reuse, R6, R24 ;  /* 0x000000060c18723c */ /* 0x040fe20000001818 */
[----:B------:R-:W2:Y:S04]  /*3290*/  LDSM.16.M88.4 R4, [R86+UR26+0xf800] ;  /* 0x00f8001a5604783b */ /* 0x000ea80008000200 */
[----:B------:R-:W-:Y:S03]  /*32a0*/  LDSM.16.M88.4 R84, [R85+0x6000] ;  /* 0x006000005554783b */ /* 0x000fe60000000200 */
[C---:B----4-:R-:W-:Y:S08]  /*32b0*/  HMMA.16816.F32 R20, R12.reuse, R48, R20 ;  /* 0x000000300c14723c */ /* 0x050ff00000001814 */
[C---:B------:R-:W-:Y:S01]  /*32c0*/  HMMA.16816.F32 R16, R12.reuse, R50, R16 ;  /* 0x000000320c10723c */ /* 0x040fe20000001810 */
[----:B------:R-:W-:Y:S07]  /*32d0*/  LDSM.16.M88.4 R48, [R81+0xe800] ;  /* 0x00e800005130783b */ /* 0x000fee0000000200 */
[C---:B---3--:R-:W-:Y:S08]  /*32e0*/  HMMA.16816.F32 R64, R12.reuse, R44, R64 ;  /* 0x0000002c0c40723c */ /* 0x048ff00000001840 */
[----:B------:R-:W-:Y:S01]  /*32f0*/  HMMA.16816.F32 R60, R12, R46, R60 ;  /* 0x0000002e0c3c723c */ /* 0x000fe2000000183c */
[----:B------:R-:W3:Y:S04]  /*3300*/  LDSM.16.M88.4 R12, [R80+0xe800] ;  /* 0x00e80000500c783b */ /* 0x000ee80000000200 */
[----:B------:R-:W4:Y:S03]  /*3310*/  LDSM.16.M88.4 R44, [R80+0xf000] ;  /* 0x00f00000502c783b */ /* 0x000f260000000200 */
[C---:B-----5:R-:W-:Y:S08]  /*3320*/  HMMA.16816.F32 R36, R68.reuse, R52, R36 ;  /* 0x000000344424723c */ /* 0x060ff00000001824 */
[C---:B------:R-:W-:Y:S01]  /*3330*/  HMMA.16816.F32 R32, R68.reuse, R54, R32 ;  /* 0x000000364420723c */ /* 0x040fe20000001820 */
[----:B------:R-:W-:Y:S07]  /*3340*/  LDSM.16.M88.4 R52, [R81+0xf800] ;  /* 0x00f800005134783b */ /* 0x000fee0000000200 */
[C---:B------:R-:W-:Y:S08]  /*3350*/  HMMA.16816.F32 R28, R68.reuse, R40, R28 ;  /* 0x00000028441c723c */ /* 0x040ff0000000181c */
[C---:B------:R-:W-:Y:S01]  /*3360*/  HMMA.16816.F32 R24, R68.reuse, R42, R24 ;  /* 0x0000002a4418723c */ /* 0x040fe20000001818 */
[----:B------:R-:W-:Y:S07]  /*3370*/  LDSM.16.M88.4 R40, [R81+0xf000] ;  /* 0x00f000005128783b */ /* 0x000fee0000000200 */
[C---:B-1----:R-:W-:Y:S08]  /*3380*/  HMMA.16816.F32 R20, R68.reuse, R8, R20 ;  /* 0x000000084414723c */ /* 0x042ff00000001814 */
[C---:B------:R-:W-:Y:S01]  /*3390*/  HMMA.16816.F32 R16, R68.reuse, R10, R16 ;  /* 0x0000000a4410723c */ /* 0x040fe20000001810 */
[----:B------:R-:W-:Y:S07]  /*33a0*/  LDSM.16.M88.4 R8, [R81+0xe000] ;  /* 0x00e000005108783b */ /* 0x000fee0000000200 */
[C---:B--2---:R-:W-:Y:S08]  /*33b0*/  HMMA.16816.F32 R64, R68.reuse, R4, R64 ;  /* 0x000000044440723c */ /* 0x044ff00000001840 */
[----:B------:R-:W-:Y:S01]  /*33c0*/  HMMA.16816.F32 R60, R68, R6, R60 ;  /* 0x00000006443c723c */ /* 0x000fe2000000183c */
[----:B------:R-:W1:Y:S07]  /*33d0*/  LDSM.16.M88.4 R4, [R80+0xf800] ;  /* 0x00f800005004783b */ /* 0x000e6e0000000200 */
[C---:B------:R-:W-:Y:S08]  /*33e0*/  HMMA.16816.F32 R36, R72.reuse, R56, R36 ;  /* 0x000000384824723c */ /* 0x040ff00000001824 */
[C---:B------:R-:W-:Y:S08]  /*33f0*/  HMMA.16816.F32 R32, R72.reuse, R58, R32 ;  /* 0x0000003a4820723c */ /* 0x040ff00000001820 */
[C---:B---3--:R-:W-:Y:S08]  /*3400*/  HMMA.16816.F32 R28, R72.reuse, R12, R28 ;  /* 0x0000000c481c723c */ /* 0x048ff0000000181c */
[C---:B------:R-:W-:Y:S01]  /*3410*/  HMMA.16816.F32 R24, R72.reuse, R14, R24 ;  /* 0x0000000e4818723c */ /* 0x040fe20000001818 */
[----:B------:R-:W-:Y:S07]  /*3420*/  LDSM.16.M88.4 R12, [R83+0x6000] ;  /* 0x00600000530c783b */ /* 0x000fee0000000200 */
[C---:B----4-:R-:W-:Y:S01]  /*3430*/  HMMA.16816.F32 R56, R72.reuse, R44, R20 ;  /* 0x0000002c4838723c */ /* 0x050fe20000001814 */
[----:B------:R-:W2:Y:S07]  /*3440*/  LDSM.16.M88.4 R20, [R79+0xe000] ;  /* 0x00e000004f14783b */ /* 0x000eae0000000200 */
[C---:B-1----:R-:W-:Y:S08]  /*3450*/  HMMA.16816.F32 R64, R72.reuse, R4, R64 ;  /* 0x000000044840723c */ /* 0x042ff00000001840 */
[----:B------:R-:W-:Y:S01]  /*3460*/  HMMA.16816.F32 R60, R72, R6, R60 ;  /* 0x00000006483c723c */ /* 0x000fe2000000183c */
[----:B------:R-:W1:Y:S07]  /*3470*/  LDSM.16.M88.4 R4, [R79+0xe800] ;  /* 0x00e800004f04783b */ /* 0x000e6e0000000200 */
[----:B------:R-:W-:Y:S01]  /*3480*/  HMMA.16816.F32 R36, R84, R8, R36 ;  /* 0x000000085424723c */ /* 0x000fe20000001824 */
[----:B------:R-:W-:Y:S01]  /*3490*/  IMAD.U32 R8, RZ, RZ, UR21 ;  /* 0x00000015ff087e24 */ /* 0x000fe2000f8e00ff */
[----:B------:R-:W-:-:S04]  /*34a0*/  SHF.R.U32.HI R9, RZ, 0x2, R82 ;  /* 0x00000002ff097819 */ /* 0x000fc80000011652 */
[----:B------:R-:W-:Y:S02]  /*34b0*/  LOP3.LUT R9, R9, 0x7, RZ, 0xc0, !PT ;  /* 0x0000000709097812 */ /* 0x000fe400078ec0ff */
[----:B------:R-:W-:Y:S08]  /*34c0*/  HMMA.16816.F32 R16, R72, R46, R16 ;  /* 0x0000002e4810723c */ /* 0x000ff00000001810 */
[----:B------:R-:W-:Y:S01]  /*34d0*/  HMMA.16816.F32 R32, R84, R10, R32 ;  /* 0x0000000a5420723c */ /* 0x000fe20000001820 */
[----:B------:R-:W-:Y:S01]  /*34e0*/  LOP3.LUT R11, R88, 0x1f0, RZ, 0xc0, !PT ;  /* 0x000001f0580b7812 */ /* 0x000fe200078ec0ff */
[----:B------:R-:W-:-:S03]  /*34f0*/  IMAD.SHL.U32 R10, R82, 0x2, RZ ;  /* 0x00000002520a7824 */ /* 0x000fc600078e00ff */
[----:B------:R-:W-:Y:S02]  /*3500*/  IADD3 R8, PT, PT, R11, 0x1, R8 ;  /* 0x000000010b087810 */ /* 0x000fe40007ffe008 */
[----:B------:R-:W-:Y:S01]  /*3510*/  LOP3.LUT R10, R10, 0x6, RZ, 0xc0, !PT ;  /* 0x000000060a0a7812 */ /* 0x000fe200078ec0ff */
[----:B--2---:R-:W-:Y:S01]  /*3520*/  HMMA.16816.F32 R36, R12, R20, R36 ;  /* 0x000000140c24723c */ /* 0x004fe20000001824 */
[----:B------:R-:W-:Y:S01]  /*3530*/  IMAD.U32 R21, RZ, RZ, UR17 ;  /* 0x00000011ff157e24 */ /* 0x000fe2000f8e00ff */
[----:B------:R-:W-:-:S03]  /*3540*/  IADD3 R9, PT, PT, R8, -UR23, R9 ;  /* 0x8000001708097c10 */ /* 0x000fc6000fffe009 */
[----:B------:R-:W-:Y:S01]  /*3550*/  IMAD R21, R21, 0x40, R10 ;  /* 0x0000004015157824 */ /* 0x000fe200078e020a */
[--C-:B------:R-:W-:Y:S02]  /*3560*/  IADD3 R9, PT, PT, R9, UR18, R218.reuse ;  /* 0x0000001209097c10 */ /* 0x100fe4000fffe0da */
[C---:B------:R-:W-:Y:S01]  /*3570*/  HMMA.16816.F32 R28, R84.reuse, R48, R28 ;  /* 0x00000030541c723c */ /* 0x040fe2000000181c */
[----:B------:R-:W-:Y:S01]  /*3580*/  VIADD R8, R21, 0xffffffc0 ;  /* 0xffffffc015087836 */ /* 0x000fe20000000000 */
[----:B------:R-:W-:Y:S01]  /*3590*/  VIMNMX R221, PT, PT, R9, UR22, PT ;  /* 0x0000001609dd7c48 */ /* 0x000fe2000bfe0100 */
[----:B------:R-:W-:Y:S01]  /*35a0*/  VIADD R10, R21, 0xffffffc1 ;  /* 0xffffffc1150a7836 */ /* 0x000fe20000000000 */
[----:B------:R-:W-:Y:S01]  /*35b0*/  VIADDMNMX R218, R9, 0x8, R218, PT ;  /* 0x0000000809da7846 */ /* 0x000fe200038001da */
[C---:B------:R-:W-:Y:S01]  /*35c0*/  VIADD R9, R21.reuse, 0xffffffc8 ;  /* 0xffffffc815097836 */ /* 0x040fe20000000000 */
[C---:B------:R-:W-:Y:S01]  /*35d0*/  ISETP.GE.AND P4, PT, R8.reuse, R221, PT ;  /* 0x000000dd0800720c */ /* 0x040fe20003f86270 */
[----:B------:R-:W-:Y:S01]  /*35e0*/  VIADD R20, R21, 0xffffffc9 ;  /* 0xffffffc915147836 */ /* 0x000fe20000000000 */
[----:B------:R-:W-:Y:S01]  /*35f0*/  HMMA.16816.F32 R56, R84, R40, R56 ;  /* 0x000000285438723c */ /* 0x000fe20000001838 */
[----:B------:R-:W-:-:S02]  /*3600*/  ISETP.GE.AND P1, PT, R8, R218, PT ;  /* 0x000000da0800720c */ /* 0x000fc40003f26270 */
[----:B------:R-:W-:Y:S02]  /*3610*/  FSEL R36, R36, -INF , !P4 ;  /* 0xff80000024247808 */ /* 0x000fe40006000000 */
[CC--:B------:R-:W-:Y:S02]  /*3620*/  ISETP.GE.AND P3, PT, R10.reuse, R221.reuse, PT ;  /* 0x000000dd0a00720c */ /* 0x0c0fe40003f66270 */
[-C--:B------:R-:W-:Y:S01]  /*3630*/  ISETP.GE.AND P5, PT, R10, R218.reuse, PT ;  /* 0x000000da0a00720c */ /* 0x080fe20003fa6270 */
[----:B------:R-:W-:Y:S01]  /*3640*/  HMMA.16816.F32 R16, R84, R42, R16 ;  /* 0x0000002a5410723c */ /* 0x000fe20000001810 */
[----:B------:R-:W2:Y:S01]  /*3650*/  LDSM.16.M88.4 R40, [R79+0xf000] ;  /* 0x00f000004f28783b */ /* 0x000ea20000000200 */
[C---:B------:R-:W-:Y:S02]  /*3660*/  ISETP.GE.AND P2, PT, R9.reuse, R221, PT ;  /* 0x000000dd0900720c */ /* 0x040fe40003f46270 */
[----:B------:R-:W-:Y:S02]  /*3670*/  ISETP.GE.AND P4, PT, R9, R218, PT ;  /* 0x000000da0900720c */ /* 0x000fe40003f86270 */
[----:B------:R-:W-:-:S02]  /*3680*/  FSEL R44, R39, -INF , !P5 ;  /* 0xff800000272c7808 */ /* 0x000fc40006800000 */
[----:B-1----:R-:W-:Y:S01]  /*3690*/  HMMA.16816.F32 R8, R12, R4, R28 ;  /* 0x000000040c08723c */ /* 0x002fe2000000181c */
[----:B------:R-:W1:Y:S01]  /*36a0*/  LDSM.16.M88.4 R28, [R79+0xf800] ;  /* 0x00f800004f1c783b */ /* 0x000e620000000200 */
[----:B------:R-:W-:Y:S01]  /*36b0*/  VIADD R4, R21, 0xffffffd0 ;  /* 0xffffffd015047836 */ /* 0x000fe20000000000 */
[----:B------:R-:W-:Y:S01]  /*36c0*/  FSEL R38, R38, -INF , !P1 ;  /* 0xff80000026267808 */ /* 0x000fe20004800000 */
[----:B------:R-:W-:-:S04]  /*36d0*/  DEPBAR.LE SB0, 0x0 ;  /* 0x000080000000791a */ /* 0x000fc80000000000 */
[----:B------:R-:W-:Y:S01]  /*36e0*/  HMMA.16816.F32 R32, R12, R22, R32 ;  /* 0x000000160c20723c */ /* 0x000fe20000001820 */
[-C--:B------:R-:W-:Y:S01]  /*36f0*/  ISETP.GE.AND P5, PT, R4, R221.reuse, PT ;  /* 0x000000dd0400720c */ /* 0x080fe20003fa6270 */
[----:B------:R-:W-:Y:S01]  /*3700*/  VIADD R23, R21, 0xffffffd8 ;  /* 0xffffffd815177836 */ /* 0x000fe20000000000 */
[----:B------:R-:W-:Y:S02]  /*3710*/  FSEL R48, R37, -INF , !P3 ;  /* 0xff80000025307808 */ /* 0x000fe40005800000 */
[C---:B------:R-:W-:Y:S02]  /*3720*/  ISETP.GE.AND P1, PT, R20.reuse, R221, PT ;  /* 0x000000dd1400720c */ /* 0x040fe40003f26270 */
[-C--:B------:R-:W-:Y:S01]  /*3730*/  ISETP.GE.AND P3, PT, R20, R218.reuse, PT ;  /* 0x000000da1400720c */ /* 0x080fe20003f66270 */
[----:B------:R-:W-:Y:S01]  /*3740*/  HMMA.16816.F32 R24, R84, R50, R24 ;  /* 0x000000325418723c */ /* 0x000fe20000001818 */
[----:B------:R-:W-:Y:S02]  /*3750*/  VIADD R20, R21, 0xffffffd1 ;  /* 0xffffffd115147836 */ /* 0x000fe40000000000 */
[----:B------:R-:W-:Y:S01]  /*3760*/  FSEL R22, R8, -INF , !P5 ;  /* 0xff80000008167808 */ /* 0x000fe20006800000 */
[----:B------:R-:W-:Y:S01]  /*3770*/  BAR.SYNC.DEFER_BLOCKING 0x0 ;  /* 0x0000000000007b1d */ /* 0x000fe20000010000 */
[----:B------:R-:W-:-:S03]  /*3780*/  ISETP.GE.AND P5, PT, R23, R218, PT ;  /* 0x000000da1700720c */ /* 0x000fc60003fa6270 */
[C---:B------:R-:W-:Y:S03]  /*3790*/  HMMA.16816.F32 R64, R84.reuse, R52, R64 ;  /* 0x000000345440723c */ /* 0x040fe60000001840 */
[----:B------:R-:W-:Y:S02]  /*37a0*/  FSEL R46, R32, -INF , !P2 ;  /* 0xff800000202e7808 */ /* 0x000fe40005000000 */
[----:B------:R-:W-:Y:S02]  /*37b0*/  ISETP.GE.AND P2, PT, R4, R218, PT ;  /* 0x000000da0400720c */ /* 0x000fe40003f46270 */
[----:B------:R-:W-:Y:S01]  /*37c0*/  FSEL R34, R34, -INF , !P4 ;  /* 0xff80000022227808 */ /* 0x000fe20006000000 */
[----:B------:R-:W-:Y:S01]  /*37d0*/  HMMA.16816.F32 R60, R84, R54, R60 ;  /* 0x00000036543c723c */ /* 0x000fe2000000183c */
[----:B------:R-:W-:Y:S02]  /*37e0*/  FSEL R50, R33, -INF , !P1 ;  /* 0xff80000021327808 */ /* 0x000fe40004800000 */
[----:B------:R-:W-:-:S02]  /*37f0*/  ISETP.GE.AND P4, PT, R20, R221, PT ;  /* 0x000000dd1400720c */ /* 0x000fc40003f86270 */
[-C--:B------:R-:W-:Y:S01]  /*3800*/  ISETP.GE.AND P1, PT, R20, R218.reuse, PT ;  /* 0x000000da1400720c */ /* 0x080fe20003f26270 */
[----:B------:R-:W-:Y:S01]  /*3810*/  VIADD R20, R21, 0xffffffd9 ;  /* 0xffffffd915147836 */ /* 0x000fe20000000000 */
[----:B------:R-:W-:Y:S01]  /*3820*/  FSEL R32, R35, -INF , !P3 ;  /* 0xff80000023207808 */ /* 0x000fe20005800000 */
[C---:B------:R-:W-:Y:S01]  /*3830*/  HMMA.16816.F32 R4, R12.reuse, R6, R24 ;  /* 0x000000060c04723c */ /* 0x040fe20000001818 */
[-C--:B------:R-:W-:Y:S01]  /*3840*/  ISETP.GE.AND P3, PT, R23, R221.reuse, PT ;  /* 0x000000dd1700720c */ /* 0x080fe20003f66270 */
[----:B------:R-:W-:Y:S01]  /*3850*/  VIADD R23, R21, 0xffffffe0 ;  /* 0xffffffe015177836 */ /* 0x000fe20000000000 */
[----:B------:R-:W-:Y:S02]  /*3860*/  FSEL R8, R10, -INF , !P2 ;  /* 0xff8000000a087808 */ /* 0x000fe40005000000 */
[----:B------:R-:W-:Y:S01]  /*3870*/  FSEL R26, R9, -INF , !P4 ;  /* 0xff800000091a7808 */ /* 0x000fe20006000000 */
[----:B------:R-:W-:Y:S01]  /*3880*/  VIADD R9, R21, 0xffffffe8 ;  /* 0xffffffe815097836 */ /* 0x000fe20000000000 */
[C---:B------:R-:W-:Y:S01]  /*3890*/  ISETP.GE.AND P2, PT, R20.reuse, R221, PT ;  /* 0x000000dd1400720c */ /* 0x040fe20003f46270 */
[----:B--2---:R-:W-:Y:S01]  /*38a0*/  HMMA.16816.F32 R56, R12, R40, R56 ;  /* 0x000000280c38723c */ /* 0x004fe20000001838 */
[----:B------:R-:W-:-:S02]  /*38b0*/  ISETP.GE.AND P4, PT, R20, R218, PT ;  /* 0x000000da1400720c */ /* 0x000fc40003f86270 */
[----:B------:R-:W-:Y:S02]  /*38c0*/  FSEL R20, R11, -INF , !P1 ;  /* 0xff8000000b147808 */ /* 0x000fe40004800000 */
[----:B------:R-:W-:-:S03]  /*38d0*/  ISETP.GE.AND P1, PT, R23, R221, PT ;  /* 0x000000dd1700720c */ /* 0x000fc60003f26270 */
[C---:B------:R-:W-:Y:S03]  /*38e0*/  HMMA.16816.F32 R40, R12.reuse, R42, R16 ;  /* 0x0000002a0c28723c */ /* 0x040fe60000001810 */
[----:B------:R-:W-:Y:S01]  /*38f0*/  FSEL R10, R4, -INF , !P3 ;  /* 0xff800000040a7808 */ /* 0x000fe20005800000 */
[----:B------:R-:W-:Y:S01]  /*3900*/  VIADD R4, R21, 0xffffffe1 ;  /* 0xffffffe115047836 */ /* 0x000fe20000000000 */
[----:B------:R-:W-:Y:S02]  /*3910*/  FSEL R18, R6, -INF , !P5 ;  /* 0xff80000006127808 */ /* 0x000fe40006800000 */
[----:B------:R-:W-:Y:S01]  /*3920*/  FSEL R24, R5, -INF , !P2 ;  /* 0xff80000005187808 */ /* 0x000fe20005000000 */
[----:B-1----:R-:W-:Y:S01]  /*3930*/  HMMA.16816.F32 R64, R12, R28, R64 ;  /* 0x0000001c0c40723c */ /* 0x002fe20000001840 */
[----:B------:R-:W-:Y:S01]  /*3940*/  FSEL R16, R7, -INF , !P4 ;  /* 0xff80000007107808 */ /* 0x000fe20006000000 */
[----:B------:R-:W-:Y:S01]  /*3950*/  VIADD R5, R21, 0xfffffff0 ;  /* 0xfffffff015057836 */ /* 0x000fe20000000000 */
[----:B------:R-:W-:-:S02]  /*3960*/  ISETP.GE.AND P5, PT, R4, R221, PT ;  /* 0x000000dd0400720c */ /* 0x000fc40003fa6270 */
[----:B------:R-:W-:Y:S01]  /*3970*/  ISETP.GE.AND P2, PT, R4, R218, PT ;  /* 0x000000da0400720c */ /* 0x000fe20003f46270 */
[----:B------:R-:W-:Y:S01]  /*3980*/  VIADD R4, R21, 0xffffffe9 ;  /* 0xffffffe915047836 */ /* 0x000fe20000000000 */
[----:B------:R-:W-:Y:S01]  /*3990*/  ISETP.GE.AND P4, PT, R9, R221, PT ;  /* 0x000000dd0900720c */ /* 0x000fe20003f86270 */
[----:B------:R-:W-:Y:S01]  /*39a0*/  HMMA.16816.F32 R60, R12, R30, R60 ;  /* 0x0000001e0c3c723c */ /* 0x000fe2000000183c */
[----:B------:R-:W-:Y:S02]  /*39b0*/  FSEL R202, R59, -INF , !P2 ;  /* 0xff8000003bca7808 */ /* 0x000fe40005000000 */
[----:B------:R-:W-:Y:S02]  /*39c0*/  FSEL R200, R40, -INF , !P4 ;  /* 0xff80000028c87808 */ /* 0x000fe40006000000 */
[----:B------:R-:W-:Y:S02]  /*39d0*/  FMNMX3.FTZ R7, R36, R48, R46, !PT ;  /* 0x0000003024077276 */ /* 0x000fe4000781002e */
[----:B------:R-:W-:-:S02]  /*39e0*/  FSEL R228, R57, -INF , !P5 ;  /* 0xff80000039e47808 */ /* 0x000fc40006800000 */
[C---:B------:R-:W-:Y:S02]  /*39f0*/  ISETP.GE.AND P2, PT, R5.reuse, R221, PT ;  /* 0x000000dd0500720c */ /* 0x040fe40003f46270 */
[-C--:B------:R-:W-:Y:S01]  /*3a00*/  ISETP.GE.AND P4, PT, R5, R218.reuse, PT ;  /* 0x000000da0500720c */ /* 0x080fe20003f86270 */
[----:B------:R-:W-:Y:S01]  /*3a10*/  VIADD R5, R21, 0xfffffff8 ;  /* 0xfffffff815057836 */ /* 0x000fe20000000000 */
[----:B------:R-:W-:Y:S02]  /*3a20*/  ISETP.GE.AND P5, PT, R4, R218, PT ;  /* 0x000000da0400720c */ /* 0x000fe40003fa6270 */
[----:B------:R-:W-:Y:S02]  /*3a30*/  FMNMX3.FTZ R7, R7, R50, R22, !PT ;  /* 0x0000003207077276 */ /* 0x000fe40007810016 */
[----:B------:R-:W-:Y:S02]  /*3a40*/  ISETP.GE.AND P3, PT, R23, R218, PT ;  /* 0x000000da1700720c */ /* 0x000fe40003f66270 */
[----:B------:R-:W-:-:S02]  /*3a50*/  FSEL R176, R43, -INF , !P5 ;  /* 0xff8000002bb07808 */ /* 0x000fc40006800000 */
[----:B------:R-:W-:Y:S02]  /*3a60*/  FSEL R226, R64, -INF , !P2 ;  /* 0xff80000040e27808 */ /* 0x000fe40005000000 */
[C---:B------:R-:W-:Y:S02]  /*3a70*/  ISETP.GE.AND P5, PT, R5.reuse, R221, PT ;  /* 0x000000dd0500720c */ /* 0x040fe40003fa6270 */
[----:B------:R-:W-:Y:S02]  /*3a80*/  ISETP.GE.AND P2, PT, R5, R218, PT ;  /* 0x000000da0500720c */ /* 0x000fe40003f46270 */
[----:B------:R-:W-:Y:S02]  /*3a90*/  FSEL R230, R56, -INF , !P1 ;  /* 0xff80000038e67808 */ /* 0x000fe40004800000 */
[----:B------:R-:W-:Y:S02]  /*3aa0*/  FMNMX3.FTZ R5, R38, R44, R34, !PT ;  /* 0x0000002c26057276 */ /* 0x000fe40007810022 */
[----:B------:R-:W-:-:S02]  /*3ab0*/  FMNMX3.FTZ R7, R7, R26, R10, !PT ;  /* 0x0000001a07077276 */ /* 0x000fc4000781000a */
[----:B------:R-:W-:Y:S02]  /*3ac0*/  FSEL R198, R58, -INF , !P3 ;  /* 0xff8000003ac67808 */ /* 0x000fe40005800000 */
[----:B------:R-:W-:Y:S01]  /*3ad0*/  ISETP.GE.AND P3, PT, R4, R221, PT ;  /* 0x000000dd0400720c */ /* 0x000fe20003f66270 */
[----:B------:R-:W-:Y:S01]  /*3ae0*/  VIADD R4, R21, 0xfffffff1 ;  /* 0xfffffff115047836 */ /* 0x000fe20000000000 */
[----:B------:R-:W-:Y:S01]  /*3af0*/  ISETP.GE.AND P1, PT, R9, R218, PT ;  /* 0x000000da0900720c */ /* 0x000fe20003f26270 */
[----:B------:R-:W-:Y:S01]  /*3b00*/  VIADD R21, R21, 0xfffffff9 ;  /* 0xfffffff915157836 */ /* 0x000fe20000000000 */
[----:B------:R-:W-:Y:S02]  /*3b10*/  FMNMX3.FTZ R5, R5, R32, R8, !PT ;  /* 0x0000002005057276 */ /* 0x000fe40007810008 */
[----:B------:R-:W-:Y:S02]  /*3b20*/  FMNMX3.FTZ R7, R7, R24, R230, !PT ;  /* 0x0000001807077276 */ /* 0x000fe400078100e6 */
[----:B------:R-:W-:-:S02]  /*3b30*/  FSEL R178, R42, -INF , !P1 ;  /* 0xff8000002ab27808 */ /* 0x000fc40004800000 */
[-C--:B------:R-:W-:Y:S02]  /*3b40*/  ISETP.GE.AND P1, PT, R4, R221.reuse, PT ;  /* 0x000000dd0400720c */ /* 0x080fe40003f26270 */
[----:B------:R-:W-:Y:S02]  /*3b50*/  FSEL R204, R41, -INF , !P3 ;  /* 0xff80000029cc7808 */ /* 0x000fe40005800000 */
[----:B------:R-:W-:Y:S02]  /*3b60*/  FMNMX3.FTZ R5, R5, R20, R18, !PT ;  /* 0x0000001405057276 */ /* 0x000fe40007810012 */
[----:B------:R-:W-:Y:S02]  /*3b70*/  FMNMX3.FTZ R7, R7, R228, R200, !PT ;  /* 0x000000e407077276 */ /* 0x000fe400078100c8 */
[----:B------:R-:W-:Y:S02]  /*3b80*/  FSEL R212, R66, -INF , !P4 ;  /* 0xff80000042d47808 */ /* 0x000fe40006000000 */
[----:B------:R-:W-:-:S02]  /*3b90*/  ISETP.GE.AND P4, PT, R21, R221, PT ;  /* 0x000000dd1500720c */ /* 0x000fc40003f86270 */
[----:B------:R-:W-:Y:S02]  /*3ba0*/  FSEL R224, R65, -INF , !P1 ;  /* 0xff80000041e07808 */ /* 0x000fe40004800000 */
[----:B------:R-:W-:Y:S02]  /*3bb0*/  FSEL R222, R60, -INF , !P5 ;  /* 0xff8000003cde7808 */ /* 0x000fe40006800000 */
[----:B------:R-:W-:Y:S02]  /*3bc0*/  FMNMX3.FTZ R5, R5, R16, R198, !PT ;  /* 0x0000001005057276 */ /* 0x000fe400078100c6 */
[----:B------:R-:W-:Y:S02]  /*3bd0*/  FMNMX3.FTZ R7, R7, R204, R226, !PT ;  /* 0x000000cc07077276 */ /* 0x000fe400078100e2 */
[-C--:B------:R-:W-:Y:S02]  /*3be0*/  ISETP.GE.AND P3, PT, R4, R218.reuse, PT ;  /* 0x000000da0400720c */ /* 0x080fe40003f66270 */
[----:B------:R-:W-:-:S02]  /*3bf0*/  ISETP.GE.AND P1, PT, R21, R218, PT ;  /* 0x000000da1500720c */ /* 0x000fc40003f26270 */
[----:B------:R-:W-:Y:S02]  /*3c00*/  FSEL R214, R61, -INF , !P4 ;  /* 0xff8000003dd67808 */ /* 0x000fe40006000000 */
[----:B------:R-:W-:Y:S02]  /*3c10*/  FMNMX3.FTZ R5, R5, R202, R178, !PT ;  /* 0x000000ca05057276 */ /* 0x000fe400078100b2 */
[----:B------:R-:W-:Y:S02]  /*3c20*/  FMNMX3.FTZ R7, R7, R224, R222, !PT ;  /* 0x000000e007077276 */ /* 0x000fe400078100de */
[----:B------:R-:W-:Y:S02]  /*3c30*/  FSEL R210, R67, -INF , !P3 ;  /* 0xff80000043d27808 */ /* 0x000fe40005800000 */
[----:B------:R-:W-:Y:S02]  /*3c40*/  FSEL R208, R62, -INF , !P2 ;  /* 0xff8000003ed07808 */ /* 0x000fe40005000000 */
[----:B------:R-:W-:-:S02]  /*3c50*/  FSEL R206, R63, -INF , !P1 ;  /* 0xff8000003fce7808 */ /* 0x000fc40004800000 */
[----:B------:R-:W-:Y:S02]  /*3c60*/  FMNMX3.FTZ R11, R5, R176, R212, !PT ;  /* 0x000000b0050b7276 */ /* 0x000fe400078100d4 */
[----:B------:R-:W-:Y:S01]  /*3c70*/  FMNMX.FTZ R13, R214, R7, !PT ;  /* 0x00000007d60d7209 */ /* 0x000fe20007810000 */
[----:B------:R-:W-:Y:S06]  /*3c80*/  BRA.U !UP2, `(.L_x_21) ;  /* 0x000000010abc7547 */ /* 0x000fec000b800000 */
[----:B------:R-:W-:-:S04]  /*3c90*/  UIADD3 UR18, UPT, UPT, UR17, -0x2, URZ ;  /* 0xfffffffe11127890 */ /* 0x000fc8000fffe0ff */
[----:B------:R-:W-:Y:S02]  /*3ca0*/  UIMAD.WIDE.U32 UR34, UR31, UR18, URZ ;  /* 0x000000121f2272a5 */ /* 0x000fe4000f8e00ff */
[----:B------:R-:W-:Y:S02]  /*3cb0*/  UIMAD UR23, UR30, UR18, URZ ;  /* 0x000000121e1772a4 */ /* 0x000fe4000f8e02ff */
[----:B------:R-:W-:Y:S02]  /*3cc0*/  UIADD3 UR21, UP0, UPT, UR33, UR34, URZ ;  /* 0x0000002221157290 */ /* 0x000fe4000ff1e0ff */
[----:B------:R-:W-:Y:S01]  /*3cd0*/  UIADD3 UR23, UPT, UPT, UR35, UR23, URZ ;  /* 0x0000001723177290 */ /* 0x000fe2000fffe0ff */
[----:B------:R-:W-:Y:S01]  /*3ce0*/  IMAD.U32 R6, RZ, RZ, UR34 ;  /* 0x00000022ff067e24 */ /* 0x000fe2000f8e00ff */
[----:B------:R-:W-:Y:S01]  /*3cf0*/  UIADD3 UR22, UP1, UPT, UR33, UR21, URZ ;  /* 0x0000001521167290 */ /* 0x000fe2000ff3e0ff */
[----:B------:R-:W-:Y:S01]  /*3d00*/  IMAD.U32 R7, RZ, RZ, UR35 ;  /* 0x00000023ff077e24 */ /* 0x000fe2000f8e00ff */
[----:B------:R-:W-:Y:S01]  /*3d10*/  UIADD3.X UR18, UPT, UPT, UR32, UR23, URZ, UP0, !UPT ;  /* 0x0000001720127290 */ /* 0x000fe200087fe4ff */
[----:B------:R-:W-:Y:S01]  /*3d20*/  IMAD.U32 R9, RZ, RZ, UR21 ;  /* 0x00000015ff097e24 */ /* 0x000fe2000f8e00ff */
[CC--:B------:R-:W-:Y:S01]  /*3d30*/  LEA R40, P1, R6.reuse, R220.reuse, 0x1 ;  /* 0x000000dc06287211 */ /* 0x0c0fe200078208ff */
[----:B------:R-:W-:Y:S01]  /*3d40*/  IMAD.U32 R4, RZ, RZ, UR23 ;  /* 0x00000017ff047e24 */ /* 0x000fe2000f8e00ff */
[----:B------:R-:W-:Y:S01]  /*3d50*/  ULEA UR27, UP0, UR10, UR21, 0x5 ;  /* 0x000000150a1b7291 */ /* 0x000fe2000f8028ff */
[----:B------:R-:W-:Y:S01]  /*3d60*/  MOV R7, UR22 ;  /* 0x0000001600077c02 */ /* 0x000fe20008000f00 */
[----:B------:R-:W-:Y:S01]  /*3d70*/  UIADD3.X UR21, UPT, UPT, UR32, UR18, URZ, UP1, !UPT ;  /* 0x0000001220157290 */ /* 0x000fe20008ffe4ff */
[----:B------:R-:W-:Y:S01]  /*3d80*/  IMAD.U32 R12, RZ, RZ, UR18 ;  /* 0x00000012ff0c7e24 */ /* 0x000fe2000f8e00ff */
[-C--:B------:R-:W-:Y:S01]  /*3d90*/  LEA.HI.X R41, R6, R219.reuse, R4, 0x1, P1 ;  /* 0x000000db06297211 */ /* 0x080fe200008f0c04 */
[----:B------:R-:W-:Y:S01]  /*3da0*/  ULEA.HI.X UR23, UR10, UR18, UR11, 0x5, UP0 ;  /* 0x000000120a177291 */ /* 0x000fe200080f2c0b */
[-C--:B------:R-:W-:Y:S01]  /*3db0*/  LEA R30, P3, R9, R220.reuse, 0x1 ;  /* 0x000000dc091e7211 */ /* 0x080fe200078608ff */
[----:B------:R-:W-:Y:S01]  /*3dc0*/  IMAD.U32 R5, RZ, RZ, UR27 ;  /* 0x0000001bff057e24 */ /* 0x000fe2000f8e00ff */
[-C--:B------:R-:W-:Y:S01]  /*3dd0*/  LEA R28, P2, R7, R220.reuse, 0x1 ;  /* 0x000000dc071c7211 */ /* 0x080fe200078408ff */
[----:B------:R-:W-:Y:S01]  /*3de0*/  @!PT LDS RZ, [RZ] ;  /* 0x00000000fffff984 */ /* 0x000fe20000000800 */
[----:B------:R-:W-:Y:S01]  /*3df0*/  @!PT LDS RZ, [RZ] ;  /* 0x00000000fffff984 */ /* 0x000fe20000000800 */
[----:B------:R-:W-:Y:S01]  /*3e00*/  @!PT LDS RZ, [RZ] ;  /* 0x00000000fffff984 */ /* 0x000fe20000000800 */
[----:B------:R1:W-:Y:S01]  /*3e10*/  LDGSTS.E.BYPASS.LTC128B.128 [R77+0x8000], desc[UR14][R40.64] ;  /* 0x08000000284d7fae */ /* 0x0003e2000b981a0e */
[----:B------:R-:W-:Y:S01]  /*3e20*/  MOV R6, UR21 ;  /* 0x0000001500067c02 */ /* 0x000fe20008000f00 */
[----:B------:R-:W-:Y:S01]  /*3e30*/  IMAD.U32 R4, RZ, RZ, UR23 ;  /* 0x00000017ff047e24 */ /* 0x000fe2000f8e00ff */
[----:B------:R-:W-:Y:S01]  /*3e40*/  LEA.HI.X R31, R9, R219, R12, 0x1, P3 ;  /* 0x000000db091f7211 */ /* 0x000fe200018f0c0c */
[----:B------:R1:W-:Y:S01]  /*3e50*/  LDGSTS.E.BYPASS.LTC128B.128 [R77+0xa000], desc[UR14][R40.64+0x80] ;  /* 0x0a000080284d7fae */ /* 0x0003e2000b981a0e */
[----:B------:R-:W-:-:S02]  /*3e60*/  LEA R14, P1, R5, R220, 0x1 ;  /* 0x000000dc050e7211 */ /* 0x000fc400078208ff */
[-C--:B------:R-:W-:Y:S01]  /*3e70*/  LEA.HI.X R29, R7, R219.reuse, R6, 0x1, P2 ;  /* 0x000000db071d7211 */ /* 0x080fe200010f0c06 */
[----:B------:R1:W-:Y:S01]  /*3e80*/  LDGSTS.E.BYPASS.LTC128B.128 [R77+0xc000], desc[UR14][R40.64+0x100] ;  /* 0x0c000100284d7fae */ /* 0x0003e2000b981a0e */
[----:B------:R-:W-:-:S03]  /*3e90*/  LEA.HI.X R15, R5, R219, R4, 0x1, P1 ;  /* 0x000000db050f7211 */ /* 0x000fc600008f0c04 */
[----:B------:R1:W-:Y:S04]  /*3ea0*/  LDGSTS.E.BYPASS.LTC128B.128 [R77+0xe000], desc[UR14][R40.64+0x180] ;  /* 0x0e000180284d7fae */ /* 0x0003e8000b981a0e */
        /* <DEDUP_REMOVED lines=12> */
[----:B------:R-:W0:Y:S02]  /*3f70*/  LDGDEPBAR ;  /* 0x00000000000079af */ /* 0x000e240000000000 */
.L_x_21:
[----:B------:R-:W-:Y:S01]  /*3f80*/  FMNMX3.FTZ R11, R11, R210, R208, !PT ;  /* 0x000000d20b0b7276 */ /* 0x000fe200078100d0 */
[----:B------:R-:W2:Y:S01]  /*3f90*/  SHFL.BFLY PT, R4, R13, 0x2, 0x1f ;  /* 0x0c401f000d047f89 */ /* 0x000ea200000e0000 */
[----:B------:R-:W3:Y:S01]  /*3fa0*/  LDCU UR18, c[0x0][0x45c] ;  /* 0x00008b80ff1277ac */ /* 0x000ee20008000800 */
[----:B------:R-:W-:Y:S02]  /*3fb0*/  LOP3.LUT R217, R3, 0x200, R78, 0xf8, !PT ;  /* 0x0000020003d97812 */ /* 0x000fe400078ef84e */
[----:B------:R-:W-:Y:S02]  /*3fc0*/  FMNMX.FTZ R6, R206, R11, !PT ;  /* 0x0000000bce067209 */ /* 0x000fe40007810000 */
[----:B------:R-:W-:-:S03]  /*3fd0*/  LEA R217, R217, UR26, 0x1 ;  /* 0x0000001ad9d97c11 */ /* 0x000fc6000f8e08ff */
[----:B------:R-:W4:Y:S01]  /*3fe0*/  SHFL.BFLY PT, R5, R6, 0x2, 0x1f ;  /* 0x0c401f0006057f89 */ /* 0x000f2200000e0000 */
[-C--:B------:R-:W-:Y:S02]  /*3ff0*/  IADD3 R197, PT, PT, R76, R217.reuse, RZ ;  /* 0x000000d94cc57210 */ /* 0x080fe40007ffe0ff */
[----:B------:R-:W-:Y:S01]  /*4000*/  IADD3 R194, PT, PT, R196, R217, RZ ;  /* 0x000000d9c4c27210 */ /* 0x000fe20007ffe0ff */
[----:B------:R-:W-:Y:S03]  /*4010*/  LDSM.16.MT88.4 R156, [R217+0x10000] ;  /* 0x01000000d99c783b */ /* 0x000fe60000004200 */
[----:B------:R-:W-:Y:S01]  /*4020*/  IADD3 R193, PT, PT, R76, R194, RZ ;  /* 0x000000c24cc17210 */ /* 0x000fe20007ffe0ff */
[----:B-1----:R-:W-:Y:S04]  /*4030*/  LDSM.16.MT88.4 R40, [R197+0x10000] ;  /* 0x01000000c528783b */ /* 0x002fe80000004200 */
[----:B------:R-:W-:Y:S01]  /*4040*/  LDSM.16.MT88.4 R72, [R197+0x12000] ;  /* 0x01200000c548783b */ /* 0x000fe20000004200 */
[----:B--2---:R-:W-:-:S03]  /*4050*/  FMNMX.FTZ R7, R13, R4, !PT ;  /* 0x000000040d077209 */ /* 0x004fc60007810000 */
[----:B------:R-:W-:Y:S04]  /*4060*/  LDSM.16.MT88.4 R104, [R197+0x14000] ;  /* 0x01400000c568783b */ /* 0x000fe80000004200 */
[----:B------:R-:W1:Y:S01]  /*4070*/  SHFL.BFLY PT, R164, R7, 0x1, 0x1f ;  /* 0x0c201f0007a47f89 */ /* 0x000e6200000e0000 */
[----:B----4-:R-:W-:-:S03]  /*4080*/  FMNMX.FTZ R5, R6, R5, !PT ;  /* 0x0000000506057209 */ /* 0x010fc60007810000 */
[----:B------:R-:W-:Y:S04]  /*4090*/  LDSM.16.MT88.4 R136, [R197+0x16000] ;  /* 0x01600000c588783b */ /* 0x000fe80000004200 */
[----:B------:R-:W2:Y:S04]  /*40a0*/  SHFL.BFLY PT, R4, R5, 0x1, 0x1f ;  /* 0x0c201f0005047f89 */ /* 0x000ea800000e0000 */
[----:B------:R-:W-:Y:S04]  /*40b0*/  LDSM.16.MT88.4 R56, [R193+0x10000] ;  /* 0x01000000c138783b */ /* 0x000fe80000004200 */
[----:B------:R-:W-:Y:S04]  /*40c0*/  LDSM.16.MT88.4 R64, [R217+0x12000] ;  /* 0x01200000d940783b */ /* 0x000fe80000004200 */
[----:B------:R-:W-:Y:S01]  /*40d0*/  LDSM.16.MT88.4 R80, [R194+0x12000] ;  /* 0x01200000c250783b */ /* 0x000fe20000004200 */
[----:B-1----:R-:W-:-:S03]  /*40e0*/  FMNMX.FTZ R164, R7, R164, !PT ;  /* 0x000000a407a47209 */ /* 0x002fc60007810000 */
[----:B------:R-:W-:Y:S01]  /*40f0*/  LDSM.16.MT88.4 R88, [R193+0x12000] ;  /* 0x01200000c158783b */ /* 0x000fe20000004200 */
[C---:B------:R-:W-:Y:S01]  /*4100*/  FSETP.NEU.FTZ.AND P1, PT, R164.reuse, -INF , PT ;  /* 0xff800000a400780b */ /* 0x040fe20003f3d000 */
[----:B---3--:R-:W-:Y:S02]  /*4110*/  FMUL.FTZ R207, R164, UR18 ;  /* 0x00000012a4cf7c20 */ /* 0x008fe40008410000 */
[----:B------:R-:W-:Y:S01]  /*4120*/  LDSM.16.MT88.4 R96, [R217+0x14000] ;  /* 0x01400000d960783b */ /* 0x000fe20000004200 */
[----:B--2---:R-:W-:-:S03]  /*4130*/  FMNMX.FTZ R3, R5, R4, !PT ;  /* 0x0000000405037209 */ /* 0x004fc60007810000 */
[----:B------:R-:W-:Y:S01]  /*4140*/  LDSM.16.MT88.4 R112, [R194+0x14000] ;  /* 0x01400000c270783b */ /* 0x000fe20000004200 */
[----:B------:R-:W-:Y:S02]  /*4150*/  FSEL R207, R207, RZ, P1 ;  /* 0x000000ffcfcf7208 */ /* 0x000fe40000800000 */
[C---:B------:R-:W-:Y:S01]  /*4160*/  FSETP.NEU.FTZ.AND P1, PT, R3.reuse, -INF , PT ;  /* 0xff8000000300780b */ /* 0x040fe20003f3d000 */
[----:B------:R-:W-:Y:S01]  /*4170*/  FMUL.FTZ R205, R3, UR18 ;  /* 0x0000001203cd7c20 */ /* 0x000fe20008410000 */
[----:B------:R-:W-:Y:S01]  /*4180*/  LDSM.16.MT88.4 R120, [R193+0x14000] ;  /* 0x01400000c178783b */ /* 0x000fe20000004200 */
[--C-:B------:R-:W-:Y:S01]  /*4190*/  FFMA.FTZ R191, R48, UR18, -R207.reuse ;  /* 0x0000001230bf7c23 */ /* 0x100fe200080108cf */
[--C-:B------:R-:W-:Y:S01]  /*41a0*/  FFMA.FTZ R187, R50, UR18, -R207.reuse ;  /* 0x0000001232bb7c23 */ /* 0x100fe200080108cf */
[--C-:B------:R-:W-:Y:S01]  /*41b0*/  FFMA.FTZ R192, R36, UR18, -R207.reuse ;  /* 0x0000001224c07c23 */ /* 0x100fe200080108cf */
[----:B------:R-:W-:Y:S01]  /*41c0*/  FSEL R205, R205, RZ, P1 ;  /* 0x000000ffcdcd7208 */ /* 0x000fe20000800000 */
[----:B------:R-:W1:Y:S01]  /*41d0*/  LDSM.16.MT88.4 R48, [R194+0x10000] ;  /* 0x01000000c230783b */ /* 0x000e620000004200 */
[--C-:B------:R-:W-:Y:S01]  /*41e0*/  FFMA.FTZ R188, R46, UR18, -R207.reuse ;  /* 0x000000122ebc7c23 */ /* 0x100fe200080108cf */
[----:B------:R-:W-:Y:S01]  /*41f0*/  MUFU.EX2 R191, R191 ;  /* 0x000000bf00bf7308 */ /* 0x000fe20000000800 */
[----:B------:R-:W-:Y:S01]  /*4200*/  FFMA.FTZ R180, R10, UR18, -R207 ;  /* 0x000000120ab47c23 */ /* 0x000fe200080108cf */
[----:B------:R-:W2:Y:S01]  /*4210*/  LDSM.16.MT88.4 R128, [R217+0x16000] ;  /* 0x01600000d980783b */ /* 0x000ea20000004200 */
[--C-:B------:R-:W-:Y:S01]  /*4220*/  FFMA.FTZ R190, R38, UR18, -R205.reuse ;  /* 0x0000001226be7c23 */ /* 0x100fe200080108cd */
[--C-:B------:R-:W-:Y:S01]  /*4230*/  FFMA.FTZ R189, R44, UR18, -R205.reuse ;  /* 0x000000122cbd7c23 */ /* 0x100fe200080108cd */
[--C-:B------:R-:W-:Y:S01]  /*4240*/  FFMA.FTZ R186, R34, UR18, -R205.reuse ;  /* 0x0000001222ba7c23 */ /* 0x100fe200080108cd */
[----:B------:R-:W3:Y:S01]  /*4250*/  LDSM.16.MT88.4 R144, [R194+0x16000] ;  /* 0x01600000c290783b */ /* 0x000ee20000004200 */
[--C-:B------:R-:W-:Y:S01]  /*4260*/  FFMA.FTZ R185, R32, UR18, -R205.reuse ;  /* 0x0000001220b97c23 */ /* 0x100fe200080108cd */
[----:B------:R-:W4:Y:S01]  /*4270*/  MUFU.EX2 R192, R192 ;  /* 0x000000c000c07308 */ /* 0x000f220000000800 */
[----:B------:R-:W-:Y:S01]  /*4280*/  FFMA.FTZ R182, R8, UR18, -R205 ;  /* 0x0000001208b67c23 */ /* 0x000fe200080108cd */
[----:B------:R-:W5:Y:S01]  /*4290*/  LDSM.16.MT88.4 R4, [R193+0x16000] ;  /* 0x01600000c104783b */ /* 0x000f620000004200 */
[--C-:B------:R-:W-:Y:S01]  /*42a0*/  FFMA.FTZ R184, R22, UR18, -R207.reuse ;  /* 0x0000001216b87c23 */ /* 0x100fe200080108cf */
[----:B------:R-:W-:Y:S01]  /*42b0*/  MUFU.EX2 R188, R188 ;  /* 0x000000bc00bc7308 */ /* 0x000fe20000000800 */
[--C-:B------:R-:W-:Y:S01]  /*42c0*/  FFMA.FTZ R183, R26, UR18, -R207.reuse ;  /* 0x000000121ab77c23 */ /* 0x100fe200080108cf */
[----:B------:R-:W5:Y:S01]  /*42d0*/  LDSM.16.MT88.4 R12, [R197+0x10800] ;  /* 0x01080000c50c783b */ /* 0x000f620000004200 */
[----:B------:R-:W-:Y:S01]  /*42e0*/  FFMA.FTZ R167, R24, UR18, -R207 ;  /* 0x0000001218a77c23 */ /* 0x000fe200080108cf */
[----:B------:R-:W1:Y:S01]  /*42f0*/  MUFU.EX2 R187, R187 ;  /* 0x000000bb00bb7308 */ /* 0x000e620000000800 */
[--C-:B------:R-:W-:Y:S01]  /*4300*/  FFMA.FTZ R181, R20, UR18, -R205.reuse ;  /* 0x0000001214b57c23 */ /* 0x100fe200080108cd */
[----:B------:R-:W5:Y:S01]  /*4310*/  LDSM.16.MT88.4 R8, [R197+0x12800] ;  /* 0x01280000c508783b */ /* 0x000f620000004200 */
[--C-:B------:R-:W-:Y:S01]  /*4320*/  FFMA.FTZ R166, R18, UR18, -R205.reuse ;  /* 0x0000001212a67c23 */ /* 0x100fe200080108cd */
[----:B------:R-:W-:Y:S01]  /*4330*/  MUFU.EX2 R190, R190 ;  /* 0x000000be00be7308 */ /* 0x000fe20000000800 */
[----:B------:R-:W-:Y:S01]  /*4340*/  FFMA.FTZ R165, R16, UR18, -R205 ;  /* 0x0000001210a57c23 */ /* 0x000fe200080108cd */
[----:B----4-:R-:W-:Y:S01]  /*4350*/  F2FP.F16.F32.PACK_AB R148, R191, R192 ;  /* 0x000000c0bf94723e */ /* 0x010fe200000000ff */
[----:B------:R-:W4:Y:S01]  /*4360*/  LDSM.16.MT88.4 R16, [R197+0x16800] ;  /* 0x01680000c510783b */ /* 0x000f220000004200 */
[----:B------:R-:W2:Y:S01]  /*4370*/  MUFU.EX2 R189, R189 ;  /* 0x000000bd00bd7308 */ /* 0x000ea20000000800 */
[--C-:B------:R-:W-:Y:S01]  /*4380*/  FFMA.FTZ R195, R230, UR18, -R207.reuse ;  /* 0x00000012e6c37c23 */ /* 0x100fe200080108cf */
[----:B------:R-:W-:Y:S01]  /*4390*/  FFMA.FTZ R199, R200, UR18, -R207 ;  /* 0x00000012c8c77c23 */ /* 0x000fe200080108cf */
[----:B------:R-:W4:Y:S01]  /*43a0*/  LDSM.16.MT88.4 R20, [R197+0x14800] ;  /* 0x01480000c514783b */ /* 0x000f220000004200 */
[----:B------:R-:W-:Y:S01]  /*43b0*/  MUFU.EX2 R186, R186 ;  /* 0x000000ba00ba7308 */ /* 0x000fe20000000800 */
[--C-:B------:R-:W-:Y:S01]  /*43c0*/  FFMA.FTZ R203, R198, UR18, -R205.reuse ;  /* 0x00000012c6cb7c23 */ /* 0x100fe200080108cd */
[----:B-1----:R-:W-:Y:S01]  /*43d0*/  F2FP.F16.F32.PACK_AB R150, R187, R188 ;  /* 0x000000bcbb96723e */ /* 0x002fe200000000ff */
[----:B------:R-:W-:Y:S01]  /*43e0*/  LDSM.16.MT88.4 R24, [R217+0x14800] ;  /* 0x01480000d918783b */ /* 0x000fe20000004200 */
[----:B------:R-:W1:Y:S01]  /*43f0*/  MUFU.EX2 R185, R185 ;  /* 0x000000b900b97308 */ /* 0x000e620000000800 */
[--C-:B------:R-:W-:Y:S01]  /*4400*/  FFMA.FTZ R202, R202, UR18, -R205.reuse ;  /* 0x00000012caca7c23 */ /* 0x100fe200080108cd */
[----:B------:R-:W-:Y:S01]  /*4410*/  FFMA.FTZ R201, R178, UR18, -R205 ;  /* 0x00000012b2c97c23 */ /* 0x000fe200080108cd */
[----:B------:R-:W-:Y:S01]  /*4420*/  LDSM.16.MT88.4 R28, [R193+0x12800] ;  /* 0x01280000c11c783b */ /* 0x000fe20000004200 */
[----:B------:R-:W-:Y:S01]  /*4430*/  MUFU.EX2 R184, R184 ;  /* 0x000000b800b87308 */ /* 0x000fe20000000800 */
[--C-:B------:R-:W-:Y:S01]  /*4440*/  FFMA.FTZ R228, R228, UR18, -R207.reuse ;  /* 0x00000012e4e47c23 */ /* 0x100fe200080108cf */
[----:B--2---:R-:W-:Y:S01]  /*4450*/  F2FP.F16.F32.PACK_AB R149, R189, R190 ;  /* 0x000000bebd95723e */ /* 0x004fe200000000ff */
[----:B------:R-:W-:Y:S01]  /*4460*/  LDSM.16.MT88.4 R172, [R194+0x10800] ;  /* 0x01080000c2ac783b */ /* 0x000fe20000004200 */
[----:B------:R-:W2:Y:S01]  /*4470*/  MUFU.EX2 R183, R183 ;  /* 0x000000b700b77308 */ /* 0x000ea20000000800 */
[----:B------:R-:W-:Y:S01]  /*4480*/  FFMA.FTZ R225, R214, UR18, -R207 ;  /* 0x00000012d6e17c23 */ /* 0x000fe200080108cf */
[--C-:B------:R-:W-:Y:S01]  /*4490*/  FFMA.FTZ R206, R206, UR18, -R205.reuse ;  /* 0x00000012cece7c23 */ /* 0x100fe200080108cd */
[----:B------:R-:W-:Y:S01]  /*44a0*/  LDSM.16.MT88.4 R168, [R193+0x10800] ;  /* 0x01080000c1a8783b */ /* 0x000fe20000004200 */
[----:B------:R-:W-:Y:S01]  /*44b0*/  MUFU.EX2 R180, R180 ;  /* 0x000000b400b47308 */ /* 0x000fe20000000800 */
[----:B------:R-:W-:Y:S01]  /*44c0*/  FFMA.FTZ R210, R210, UR18, -R205 ;  /* 0x00000012d2d27c23 */ /* 0x000fe200080108cd */
[----:B-1----:R-:W-:Y:S01]  /*44d0*/  F2FP.F16.F32.PACK_AB R151, R185, R186 ;  /* 0x000000bab997723e */ /* 0x002fe200000000ff */
[----:B------:R-:W-:Y:S01]  /*44e0*/  LDSM.16.MT88.4 R32, [R194+0x12800] ;  /* 0x01280000c220783b */ /* 0x000fe20000004200 */
[----:B------:R-:W-:Y:S01]  /*44f0*/  MUFU.EX2 R167, R167 ;  /* 0x000000a700a77308 */ /* 0x000fe20000000800 */
[----:B------:R-:W-:Y:S01]  /*4500*/  FADD.FTZ R191, R192, R191 ;  /* 0x000000bfc0bf7221 */ /* 0x000fe20000010000 */
[----:B------:R-:W-:-:S02]  /*4510*/  FADD.FTZ R189, R190, R189 ;  /* 0x000000bdbebd7221 */ /* 0x000fc40000010000 */
[----:B------:R-:W-:Y:S01]  /*4520*/  MUFU.EX2 R182, R182 ;  /* 0x000000b600b67308 */ /* 0x000fe20000000800 */
[C---:B------:R-:W-:Y:S01]  /*4530*/  HMMA.16816.F32 R36, R148.reuse, R40, RZ ;  /* 0x000000289424723c */ /* 0x040fe200000018ff */
[----:B------:R-:W-:Y:S01]  /*4540*/  FADD.FTZ R188, R188, R191 ;  /* 0x000000bfbcbc7221 */ /* 0x000fe20000010000 */
[----:B------:R-:W-:Y:S01]  /*4550*/  FADD.FTZ R186, R186, R189 ;  /* 0x000000bdbaba7221 */ /* 0x000fe20000010000 */
[----:B------:R-:W1:Y:S02]  /*4560*/  MUFU.EX2 R181, R181 ;  /* 0x000000b500b57308 */ /* 0x000e640000000800 */
[----:B------:R-:W-:Y:S01]  /*4570*/  FADD.FTZ R187, R187, R188 ;  /* 0x000000bcbbbb7221 */ /* 0x000fe20000010000 */
[----:B------:R-:W-:Y:S01]  /*4580*/  FADD.FTZ R185, R185, R186 ;  /* 0x000000bab9b97221 */ /* 0x000fe20000010000 */
[----:B------:R-:W-:Y:S01]  /*4590*/  MUFU.EX2 R166, R166 ;  /* 0x000000a600a67308 */ /* 0x000fe20000000800 */
[C---:B------:R-:W-:Y:S03]  /*45a0*/  HMMA.16816.F32 R68, R148.reuse, R72, RZ ;  /* 0x000000489444723c */ /* 0x040fe600000018ff */
[----:B------:R-:W4:Y:S04]  /*45b0*/  MUFU.EX2 R165, R165 ;  /* 0x000000a500a57308 */ /* 0x000f280000000800 */
[----:B------:R-:W-:Y:S01]  /*45c0*/  MUFU.EX2 R195, R195 ;  /* 0x000000c300c37308 */ /* 0x000fe20000000800 */
[C---:B------:R-:W-:Y:S03]  /*45d0*/  HMMA.16816.F32 R40, R148.reuse, R42, RZ ;  /* 0x0000002a9428723c */ /* 0x040fe600000018ff */
[----:B------:R-:W4:Y:S04]  /*45e0*/  MUFU.EX2 R200, R228 ;  /* 0x000000e400c87308 */ /* 0x000f280000000800 */
[----:B------:R-:W-:Y:S01]  /*45f0*/  MUFU.EX2 R199, R199 ;  /* 0x000000c700c77308 */ /* 0x000fe20000000800 */
[C---:B------:R-:W-:Y:S03]  /*4600*/  HMMA.16816.F32 R72, R148.reuse, R74, RZ ;  /* 0x0000004a9448723c */ /* 0x040fe600000018ff */
[----:B------:R-:W-:Y:S04]  /*4610*/  MUFU.EX2 R203, R203 ;  /* 0x000000cb00cb7308 */ /* 0x000fe80000000800 */
[----:B------:R-:W4:Y:S01]  /*4620*/  MUFU.EX2 R202, R202 ;  /* 0x000000ca00ca7308 */ /* 0x000f220000000800 */
[C---:B------:R-:W-:Y:S03]  /*4630*/  HMMA.16816.F32 R100, R148.reuse, R104, RZ ;  /* 0x000000689464723c */ /* 0x040fe600000018ff */
[----:B------:R-:W-:Y:S04]  /*4640*/  MUFU.EX2 R201, R201 ;  /* 0x000000c900c97308 */ /* 0x000fe80000000800 */
[----:B------:R-:W-:Y:S01]  /*4650*/  MUFU.EX2 R225, R225 ;  /* 0x000000e100e17308 */ /* 0x000fe20000000800 */
[C---:B------:R-:W-:Y:S03]  /*4660*/  HMMA.16816.F32 R132, R148.reuse, R136, RZ ;  /* 0x000000889484723c */ /* 0x040fe600000018ff */
[----:B------:R-:W-:Y:S05]  /*4670*/  MUFU.EX2 R206, R206 ;  /* 0x000000ce00ce7308 */ /* 0x000fea0000000800 */
[C---:B------:R-:W-:Y:S08]  /*4680*/  HMMA.16816.F32 R160, R148.reuse, R156, RZ ;  /* 0x0000009c94a0723c */ /* 0x040ff000000018ff */
        /* <DEDUP_REMOVED lines=9> */
[C---:B---3--:R-:W-:Y:S08]  /*4720*/  HMMA.16816.F32 R140, R148.reuse, R144, RZ ;  /* 0x00000090948c723c */ /* 0x048ff000000018ff */
        /* <DEDUP_REMOVED lines=13> */
[----:B-----5:R-:W-:Y:S01]  /*4800*/  HMMA.16816.F32 R152, R148, R4, RZ ;  /* 0x000000049498723c */ /* 0x020fe200000018ff */
[----:B--2---:R-:W-:Y:S01]  /*4810*/  F2FP.F16.F32.PACK_AB R4, R183, R184 ;  /* 0x000000b8b704723e */ /* 0x004fe200000000ff */
[----:B------:R-:W-:Y:S01]  /*4820*/  FADD.FTZ R184, R184, R187 ;  /* 0x000000bbb8b87221 */ /* 0x000fe20000010000 */
[----:B-1----:R-:W-:Y:S01]  /*4830*/  F2FP.F16.F32.PACK_AB R5, R181, R182 ;  /* 0x000000b6b505723e */ /* 0x002fe200000000ff */
[----:B------:R-:W-:-:S02]  /*4840*/  FADD.FTZ R182, R182, R185 ;  /* 0x000000b9b6b67221 */ /* 0x000fc40000010000 */
[----:B------:R-:W-:Y:S02]  /*4850*/  FADD.FTZ R183, R183, R184 ;  /* 0x000000b8b7b77221 */ /* 0x000fe40000010000 */
[----:B------:R-:W-:Y:S01]  /*4860*/  HMMA.16816.F32 R148, R148, R6, RZ ;  /* 0x000000069494723c */ /* 0x000fe200000018ff */
[----:B------:R-:W-:Y:S01]  /*4870*/  F2FP.F16.F32.PACK_AB R6, R167, R180 ;  /* 0x000000b4a706723e */ /* 0x000fe200000000ff */
[----:B------:R-:W-:Y:S01]  /*4880*/  FADD.FTZ R181, R181, R182 ;  /* 0x000000b6b5b57221 */ /* 0x000fe20000010000 */
[----:B----4-:R-:W-:-:S07]  /*4890*/  F2FP.F16.F32.PACK_AB R7, R165, R166 ;  /* 0x000000a6a507723e */ /* 0x010fce00000000ff */
[C---:B------:R-:W-:Y:S08]  /*48a0*/  HMMA.16816.F32 R36, R4.reuse, R12, R36 ;  /* 0x0000000c0424723c */ /* 0x040ff00000001824 */
[C---:B------:R-:W-:Y:S01]  /*48b0*/  HMMA.16816.F32 R40, R4.reuse, R14, R40 ;  /* 0x0000000e0428723c */ /* 0x040fe20000001828 */
[----:B------:R-:W1:Y:S07]  /*48c0*/  LDSM.16.MT88.4 R12, [R217+0x10800] ;  /* 0x01080000d90c783b */ /* 0x000e6e0000004200 */
[C---:B------:R-:W-:Y:S08]  /*48d0*/  HMMA.16816.F32 R68, R4.reuse, R8, R68 ;  /* 0x000000080444723c */ /* 0x040ff00000001844 */
[C---:B------:R-:W-:Y:S01]  /*48e0*/  HMMA.16816.F32 R72, R4.reuse, R10, R72 ;  /* 0x0000000a0448723c */ /* 0x040fe20000001848 */
[----:B------:R-:W2:Y:S07]  /*48f0*/  LDSM.16.MT88.4 R8, [R217+0x12800] ;  /* 0x01280000d908783b */ /* 0x000eae0000004200 */
[C---:B------:R-:W-:Y:S08]  /*4900*/  HMMA.16816.F32 R132, R4.reuse, R16, R132 ;  /* 0x000000100484723c */ /* 0x040ff00000001884 */
[C---:B------:R-:W-:Y:S01]  /*4910*/  HMMA.16816.F32 R136, R4.reuse, R18, R136 ;  /* 0x000000120488723c */ /* 0x040fe20000001888 */
[----:B------:R-:W3:Y:S07]  /*4920*/  LDSM.16.MT88.4 R16, [R193+0x14800] ;  /* 0x01480000c110783b */ /* 0x000eee0000004200 */
[C---:B------:R-:W-:Y:S08]  /*4930*/  HMMA.16816.F32 R100, R4.reuse, R20, R100 ;  /* 0x000000140464723c */ /* 0x040ff00000001864 */
[C---:B-1----:R-:W-:Y:S08]  /*4940*/  HMMA.16816.F32 R160, R4.reuse, R12, R160 ;  /* 0x0000000c04a0723c */ /* 0x042ff000000018a0 */
[C---:B------:R-:W-:Y:S01]  /*4950*/  HMMA.16816.F32 R156, R4.reuse, R14, R156 ;  /* 0x0000000e049c723c */ /* 0x040fe2000000189c */
[----:B------:R-:W1:Y:S07]  /*4960*/  LDSM.16.MT88.4 R12, [R217+0x16800] ;  /* 0x01680000d90c783b */ /* 0x000e6e0000004200 */
[C---:B--2---:R-:W-:Y:S08]  /*4970*/  HMMA.16816.F32 R60, R4.reuse, R8, R60 ;  /* 0x00000008043c723c */ /* 0x044ff0000000183c */
[C---:B------:R-:W-:Y:S01]  /*4980*/  HMMA.16816.F32 R64, R4.reuse, R10, R64 ;  /* 0x0000000a0440723c */ /* 0x040fe20000001840 */
[----:B------:R-:W2:Y:S07]  /*4990*/  LDSM.16.MT88.4 R8, [R194+0x16800] ;  /* 0x01680000c208783b */ /* 0x000eae0000004200 */
[C---:B------:R-:W-:Y:S01]  /*49a0*/  HMMA.16816.F32 R104, R4.reuse, R22, R104 ;  /* 0x000000160468723c */ /* 0x040fe20000001868 */
[----:B------:R-:W4:Y:S07]  /*49b0*/  LDSM.16.MT88.4 R20, [R194+0x14800] ;  /* 0x01480000c214783b */ /* 0x000f2e0000004200 */
[C---:B------:R-:W-:Y:S08]  /*49c0*/  HMMA.16816.F32 R92, R4.reuse, R24, R92 ;  /* 0x00000018045c723c */ /* 0x040ff0000000185c */
[C---:B------:R-:W-:Y:S01]  /*49d0*/  HMMA.16816.F32 R96, R4.reuse, R26, R96 ;  /* 0x0000001a0460723c */ /* 0x040fe20000001860 */
[----:B------:R-:W5:Y:S07]  /*49e0*/  LDSM.16.MT88.4 R24, [R193+0x16800] ;  /* 0x01680000c118783b */ /* 0x000f6e0000004200 */
[C---:B---3--:R-:W-:Y:S08]  /*49f0*/  HMMA.16816.F32 R116, R4.reuse, R16, R116 ;  /* 0x000000100474723c */ /* 0x048ff00000001874 */
[C---:B------:R-:W-:Y:S01]  /*4a00*/  HMMA.16816.F32 R120, R4.reuse, R18, R120 ;  /* 0x000000120478723c */ /* 0x040fe20000001878 */
[----:B------:R-:W3:Y:S07]  /*4a10*/  LDSM.16.MT88.4 R16, [R197+0x13000] ;  /* 0x01300000c510783b */ /* 0x000eee0000004200 */
[----:B------:R-:W-:Y:S01]  /*4a20*/  HMMA.16816.F32 R84, R4, R28, R84 ;  /* 0x0000001c0454723c */ /* 0x000fe20000001854 */
[----:B------:R-:W-:Y:S01]  /*4a30*/  FFMA.FTZ R28, R204, UR18, -R207 ;  /* 0x00000012cc1c7c23 */ /* 0x000fe200080108cf */
[----:B------:R-:W-:-:S02]  /*4a40*/  FFMA.FTZ R204, R176, UR18, -R205 ;  /* 0x00000012b0cc7c23 */ /* 0x000fc400080108cd */
[----:B------:R-:W-:Y:S01]  /*4a50*/  LDSM.16.MT88.4 R176, [R217+0x11000] ;  /* 0x01100000d9b0783b */ /* 0x000fe20000004200 */
[----:B------:R4:W5:Y:S03]  /*4a60*/  MUFU.EX2 R198, R28 ;  /* 0x0000001c00c67308 */ /* 0x0009660000000800 */
[C---:B-1----:R-:W-:Y:S01]  /*4a70*/  HMMA.16816.F32 R124, R4.reuse, R12, R124 ;  /* 0x0000000c047c723c */ /* 0x042fe2000000187c */
[----:B------:R-:W1:Y:S07]  /*4a80*/  MUFU.EX2 R204, R204 ;  /* 0x000000cc00cc7308 */ /* 0x000e6e0000000800 */
[C---:B------:R-:W-:Y:S01]  /*4a90*/  HMMA.16816.F32 R128, R4.reuse, R14, R128 ;  /* 0x0000000e0480723c */ /* 0x040fe20000001880 */
[----:B------:R-:W3:Y:S07]  /*4aa0*/  LDSM.16.MT88.4 R12, [R197+0x15000] ;  /* 0x01500000c50c783b */ /* 0x000eee0000004200 */
[C---:B--2---:R-:W-:Y:S08]  /*4ab0*/  HMMA.16816.F32 R140, R4.reuse, R8, R140 ;  /* 0x00000008048c723c */ /* 0x044ff0000000188c */
[C---:B------:R-:W-:Y:S01]  /*4ac0*/  HMMA.16816.F32 R144, R4.reuse, R10, R144 ;  /* 0x0000000a0490723c */ /* 0x040fe20000001890 */
[----:B------:R-:W2:Y:S07]  /*4ad0*/  LDSM.16.MT88.4 R8, [R197+0x17000] ;  /* 0x01700000c508783b */ /* 0x000eae0000004200 */
[C---:B------:R-:W-:Y:S08]  /*4ae0*/  HMMA.16816.F32 R44, R4.reuse, R172, R44 ;  /* 0x000000ac042c723c */ /* 0x040ff0000000182c */
[C---:B------:R-:W-:Y:S01]  /*4af0*/  HMMA.16816.F32 R48, R4.reuse, R174, R48 ;  /* 0x000000ae0430723c */ /* 0x040fe20000001830 */
[----:B------:R-:W-:Y:S07]  /*4b00*/  LDSM.16.MT88.4 R172, [R194+0x11000] ;  /* 0x01100000c2ac783b */ /* 0x000fee0000004200 */
[C---:B------:R-:W-:Y:S08]  /*4b10*/  HMMA.16816.F32 R52, R4.reuse, R168, R52 ;  /* 0x000000a80434723c */ /* 0x040ff00000001834 */
[C---:B------:R-:W-:Y:S01]  /*4b20*/  HMMA.16816.F32 R56, R4.reuse, R170, R56 ;  /* 0x000000aa0438723c */ /* 0x040fe20000001838 */
[----:B------:R-:W-:Y:S07]  /*4b30*/  LDSM.16.MT88.4 R168, [R193+0x11000] ;  /* 0x01100000c1a8783b */ /* 0x000fee0000004200 */
[C---:B------:R-:W-:Y:S08]  /*4b40*/  HMMA.16816.F32 R76, R4.reuse, R32, R76 ;  /* 0x00000020044c723c */ /* 0x040ff0000000184c */
[C---:B------:R-:W-:Y:S01]  /*4b50*/  HMMA.16816.F32 R80, R4.reuse, R34, R80 ;  /* 0x000000220450723c */ /* 0x040fe20000001850 */
[----:B------:R-:W-:Y:S07]  /*4b60*/  LDSM.16.MT88.4 R32, [R194+0x13000] ;  /* 0x01300000c220783b */ /* 0x000fee0000004200 */
[C---:B------:R-:W-:Y:S01]  /*4b70*/  HMMA.16816.F32 R88, R4.reuse, R30, R88 ;  /* 0x0000001e0458723c */ /* 0x040fe20000001858 */
[----:B----4-:R-:W-:Y:S07]  /*4b80*/  LDSM.16.MT88.4 R28, [R193+0x13000] ;  /* 0x01300000c11c783b */ /* 0x010fee0000004200 */
[C---:B------:R-:W-:Y:S08]  /*4b90*/  HMMA.16816.F32 R108, R4.reuse, R20, R108 ;  /* 0x00000014046c723c */ /* 0x040ff0000000186c */
[C---:B------:R-:W-:Y:S01]  /*4ba0*/  HMMA.16816.F32 R112, R4.reuse, R22, R112 ;  /* 0x000000160470723c */ /* 0x040fe20000001870 */
[----:B------:R-:W4:Y:S07]  /*4bb0*/  LDSM.16.MT88.4 R20, [R197+0x11000] ;  /* 0x01100000c514783b */ /* 0x000f2e0000004200 */
[C---:B-----5:R-:W-:Y:S08]  /*4bc0*/  HMMA.16816.F32 R152, R4.reuse, R24, R152 ;  /* 0x000000180498723c */ /* 0x060ff00000001898 */
[----:B------:R-:W-:Y:S01]  /*4bd0*/  HMMA.16816.F32 R148, R4, R26, R148 ;  /* 0x0000001a0494723c */ /* 0x000fe20000001894 */
[----:B------:R-:W-:Y:S01]  /*4be0*/  F2FP.F16.F32.PACK_AB R4, R200, R195 ;  /* 0x000000c3c804723e */ /* 0x000fe200000000ff */
[----:B------:R-:W-:Y:S01]  /*4bf0*/  LDSM.16.MT88.4 R24, [R217+0x15000] ;  /* 0x01500000d918783b */ /* 0x000fe20000004200 */
[----:B------:R-:W-:-:S02]  /*4c00*/  F2FP.F16.F32.PACK_AB R5, R202, R203 ;  /* 0x000000cbca05723e */ /* 0x000fc400000000ff */
[----:B------:R-:W-:Y:S02]  /*4c10*/  F2FP.F16.F32.PACK_AB R6, R198, R199 ;  /* 0x000000c7c606723e */ /* 0x000fe400000000ff */
[----:B-1----:R-:W-:-:S07]  /*4c20*/  F2FP.F16.F32.PACK_AB R7, R204, R201 ;  /* 0x000000c9cc07723e */ /* 0x002fce00000000ff */
[C---:B---3--:R-:W-:Y:S08]  /*4c30*/  HMMA.16816.F32 R68, R4.reuse, R16, R68 ;  /* 0x000000100444723c */ /* 0x048ff00000001844 */
[C---:B------:R-:W-:Y:S01]  /*4c40*/  HMMA.16816.F32 R72, R4.reuse, R18, R72 ;  /* 0x000000120448723c */ /* 0x040fe20000001848 */
[----:B------:R-:W1:Y:S07]  /*4c50*/  LDSM.16.MT88.4 R16, [R217+0x13000] ;  /* 0x01300000d910783b */ /* 0x000e6e0000004200 */
[C---:B------:R-:W-:Y:S08]  /*4c60*/  HMMA.16816.F32 R100, R4.reuse, R12, R100 ;  /* 0x0000000c0464723c */ /* 0x040ff00000001864 */
[C---:B------:R-:W-:Y:S01]  /*4c70*/  HMMA.16816.F32 R104, R4.reuse, R14, R104 ;  /* 0x0000000e0468723c */ /* 0x040fe20000001868 */
[----:B------:R-:W3:Y:S07]  /*4c80*/  LDSM.16.MT88.4 R12, [R193+0x15000] ;  /* 0x01500000c10c783b */ /* 0x000eee0000004200 */
[C---:B--2---:R-:W-:Y:S08]  /*4c90*/  HMMA.16816.F32 R132, R4.reuse, R8, R132 ;  /* 0x000000080484723c */ /* 0x044ff00000001884 */
[C---:B------:R-:W-:Y:S01]  /*4ca0*/  HMMA.16816.F32 R136, R4.reuse, R10, R136 ;  /* 0x0000000a0488723c */ /* 0x040fe20000001888 */
[----:B------:R-:W2:Y:S07]  /*4cb0*/  LDSM.16.MT88.4 R8, [R217+0x17000] ;  /* 0x01700000d908783b */ /* 0x000eae0000004200 */
[C---:B----4-:R-:W-:Y:S08]  /*4cc0*/  HMMA.16816.F32 R36, R4.reuse, R20, R36 ;  /* 0x000000140424723c */ /* 0x050ff00000001824 */
[C---:B-1----:R-:W-:Y:S08]  /*4cd0*/  HMMA.16816.F32 R60, R4.reuse, R16, R60 ;  /* 0x00000010043c723c */ /* 0x042ff0000000183c */
[C---:B------:R-:W-:Y:S01]  /*4ce0*/  HMMA.16816.F32 R64, R4.reuse, R18, R64 ;  /* 0x000000120440723c */ /* 0x040fe20000001840 */
[----:B------:R-:W1:Y:S07]  /*4cf0*/  LDSM.16.MT88.4 R16, [R194+0x17000] ;  /* 0x01700000c210783b */ /* 0x000e6e0000004200 */
        /* <DEDUP_REMOVED lines=8> */
[C---:B--2---:R-:W-:Y:S08]  /*4d80*/  HMMA.16816.F32 R124, R4.reuse, R8, R124 ;  /* 0x00000008047c723c */ /* 0x044ff0000000187c */
[C---:B------:R-:W-:Y:S01]  /*4d90*/  HMMA.16816.F32 R128, R4.reuse, R10, R128 ;  /* 0x0000000a0480723c */ /* 0x040fe20000001880 */
[----:B------:R-:W2:Y:S07]  /*4da0*/  LDSM.16.MT88.4 R8, [R197+0x13800] ;  /* 0x01380000c508783b */ /* 0x000eae0000004200 */
[----:B------:R-:W-:Y:S01]  /*4db0*/  HMMA.16816.F32 R160, R4, R176, R160 ;  /* 0x000000b004a0723c */ /* 0x000fe200000018a0 */
[--C-:B------:R-:W-:Y:S01]  /*4dc0*/  FFMA.FTZ R176, R226, UR18, -R207.reuse ;  /* 0x00000012e2b07c23 */ /* 0x100fe200080108cf */
[----:B------:R-:W-:-:S05]  /*4dd0*/  FFMA.FTZ R177, R224, UR18, -R207 ;  /* 0x00000012e0b17c23 */ /* 0x000fca00080108cf */
[----:B------:R-:W-:Y:S01]  /*4de0*/  MUFU.EX2 R176, R176 ;  /* 0x000000b000b07308 */ /* 0x000fe20000000800 */
[C---:B------:R-:W-:Y:S01]  /*4df0*/  HMMA.16816.F32 R156, R4.reuse, R178, R156 ;  /* 0x000000b2049c723c */ /* 0x040fe2000000189c */
[----:B------:R-:W-:Y:S01]  /*4e00*/  FFMA.FTZ R178, R222, UR18, -R207 ;  /* 0x00000012deb27c23 */ /* 0x000fe200080108cf */
[--C-:B------:R-:W-:Y:S01]  /*4e10*/  FFMA.FTZ R179, R212, UR18, -R205.reuse ;  /* 0x00000012d4b37c23 */ /* 0x100fe200080108cd */
[----:B------:R-:W3:Y:S04]  /*4e20*/  MUFU.EX2 R177, R177 ;  /* 0x000000b100b17308 */ /* 0x000ee80000000800 */
[----:B------:R-:W-:Y:S01]  /*4e30*/  MUFU.EX2 R178, R178 ;  /* 0x000000b200b27308 */ /* 0x000fe20000000800 */
[C---:B------:R-:W-:Y:S01]  /*4e40*/  HMMA.16816.F32 R84, R4.reuse, R28, R84 ;  /* 0x0000001c0454723c */ /* 0x040fe20000001854 */
[----:B------:R-:W-:Y:S01]  /*4e50*/  FFMA.FTZ R28, R208, UR18, -R205 ;  /* 0x00000012d01c7c23 */ /* 0x000fe200080108cd */
[----:B------:R-:W-:Y:S01]  /*4e60*/  UMOV UR18, 0xffffffff ;  /* 0xffffffff00127882 */ /* 0x000fe20000000000 */
[----:B------:R-:W-:Y:S04]  /*4e70*/  MUFU.EX2 R179, R179 ;  /* 0x000000b300b37308 */ /* 0x000fe80000000800 */
[----:B------:R-:W2:Y:S01]  /*4e80*/  MUFU.EX2 R208, R210 ;  /* 0x000000d200d07308 */ /* 0x000ea20000000800 */
[C---:B-1----:R-:W-:Y:S03]  /*4e90*/  HMMA.16816.F32 R140, R4.reuse, R16, R140 ;  /* 0x00000010048c723c */ /* 0x042fe6000000188c */
[----:B------:R1:W2:Y:S05]  /*4ea0*/  MUFU.EX2 R205, R28 ;  /* 0x0000001c00cd7308 */ /* 0x0002aa0000000800 */
        /* <DEDUP_REMOVED lines=12> */
[----:B-1----:R-:W-:Y:S07]  /*4f70*/  LDSM.16.MT88.4 R28, [R193+0x11800] ;  /* 0x01180000c11c783b */ /* 0x002fee0000004200 */
[C---:B----4-:R-:W-:Y:S08]  /*4f80*/  HMMA.16816.F32 R108, R4.reuse, R20, R108 ;  /* 0x00000014046c723c */ /* 0x050ff0000000186c */
[C---:B------:R-:W-:Y:S01]  /*4f90*/  HMMA.16816.F32 R112, R4.reuse, R22, R112 ;  /* 0x000000160470723c */ /* 0x040fe20000001870 */
[----:B------:R-:W1:Y:S07]  /*4fa0*/  LDSM.16.MT88.4 R20, [R197+0x15800] ;  /* 0x01580000c514783b */ /* 0x000e6e0000004200 */
[C---:B-----5:R-:W-:Y:S08]  /*4fb0*/  HMMA.16816.F32 R152, R4.reuse, R24, R152 ;  /* 0x000000180498723c */ /* 0x060ff00000001898 */
[----:B------:R-:W-:Y:S01]  /*4fc0*/  HMMA.16816.F32 R148, R4, R26, R148 ;  /* 0x0000001a0494723c */ /* 0x000fe20000001894 */
[----:B---3--:R-:W-:Y:S01]  /*4fd0*/  F2FP.F16.F32.PACK_AB R4, R177, R176 ;  /* 0x000000b0b104723e */ /* 0x008fe200000000ff */
[----:B------:R-:W-:Y:S01]  /*4fe0*/  LDSM.16.MT88.4 R24, [R217+0x13800] ;  /* 0x01380000d918783b */ /* 0x000fe20000004200 */
[----:B--2---:R-:W-:-:S02]  /*4ff0*/  F2FP.F16.F32.PACK_AB R5, R208, R179 ;  /* 0x000000b3d005723e */ /* 0x004fc400000000ff */
[----:B------:R-:W-:Y:S02]  /*5000*/  F2FP.F16.F32.PACK_AB R6, R225, R178 ;  /* 0x000000b2e106723e */ /* 0x000fe400000000ff */
[----:B------:R-:W-:-:S07]  /*5010*/  F2FP.F16.F32.PACK_AB R7, R206, R205 ;  /* 0x000000cdce07723e */ /* 0x000fce00000000ff */
[C---:B------:R-:W-:Y:S08]  /*5020*/  HMMA.16816.F32 R36, R4.reuse, R12, R36 ;  /* 0x0000000c0424723c */ /* 0x040ff00000001824 */
[C---:B------:R-:W-:Y:S01]  /*5030*/  HMMA.16816.F32 R40, R4.reuse, R14, R40 ;  /* 0x0000000e0428723c */ /* 0x040fe20000001828 */
[----:B------:R-:W2:Y:S07]  /*5040*/  LDSM.16.MT88.4 R12, [R194+0x11800] ;  /* 0x01180000c20c783b */ /* 0x000eae0000004200 */
[C---:B------:R-:W-:Y:S08]  /*5050*/  HMMA.16816.F32 R68, R4.reuse, R8, R68 ;  /* 0x000000080444723c */ /* 0x040ff00000001844 */
[C---:B------:R-:W-:Y:S01]  /*5060*/  HMMA.16816.F32 R72, R4.reuse, R10, R72 ;  /* 0x0000000a0448723c */ /* 0x040fe20000001848 */
[----:B------:R-:W3:Y:S07]  /*5070*/  LDSM.16.MT88.4 R8, [R217+0x11800] ;  /* 0x01180000d908783b */ /* 0x000eee0000004200 */
[C---:B------:R-:W-:Y:S08]  /*5080*/  HMMA.16816.F32 R132, R4.reuse, R16, R132 ;  /* 0x000000100484723c */ /* 0x040ff00000001884 */
[C---:B------:R-:W-:Y:S01]  /*5090*/  HMMA.16816.F32 R136, R4.reuse, R18, R136 ;  /* 0x000000120488723c */ /* 0x040fe20000001888 */
[----:B------:R-:W4:Y:S07]  /*50a0*/  LDSM.16.MT88.4 R16, [R217+0x15800] ;  /* 0x01580000d910783b */ /* 0x000f2e0000004200 */
[C---:B-1----:R-:W-:Y:S08]  /*50b0*/  HMMA.16816.F32 R100, R4.reuse, R20, R100 ;  /* 0x000000140464723c */ /* 0x042ff00000001864 */
[C---:B--2---:R-:W-:Y:S08]  /*50c0*/  HMMA.16816.F32 R44, R4.reuse, R12, R44 ;  /* 0x0000000c042c723c */ /* 0x044ff0000000182c */
[C---:B------:R-:W-:Y:S01]  /*50d0*/  HMMA.16816.F32 R48, R4.reuse, R14, R48 ;  /* 0x0000000e0430723c */ /* 0x040fe20000001830 */
[----:B------:R-:W1:Y:S07]  /*50e0*/  LDSM.16.MT88.4 R12, [R193+0x15800] ;  /* 0x01580000c10c783b */ /* 0x000e6e0000004200 */
[C---:B---3--:R-:W-:Y:S08]  /*50f0*/  HMMA.16816.F32 R160, R4.reuse, R8, R160 ;  /* 0x0000000804a0723c */ /* 0x048ff000000018a0 */
[C---:B------:R-:W-:Y:S01]  /*5100*/  HMMA.16816.F32 R156, R4.reuse, R10, R156 ;  /* 0x0000000a049c723c */ /* 0x040fe2000000189c */
[----:B------:R-:W2:Y:S07]  /*5110*/  LDSM.16.MT88.4 R8, [R217+0x17800] ;  /* 0x01780000d908783b */ /* 0x000eae0000004200 */
[C---:B------:R-:W-:Y:S01]  /*5120*/  HMMA.16816.F32 R104, R4.reuse, R22, R104 ;  /* 0x000000160468723c */ /* 0x040fe20000001868 */
[----:B------:R-:W3:Y:S07]  /*5130*/  LDSM.16.MT88.4 R20, [R193+0x13800] ;  /* 0x01380000c114783b */ /* 0x000eee0000004200 */
[C---:B----4-:R-:W-:Y:S08]  /*5140*/  HMMA.16816.F32 R92, R4.reuse, R16, R92 ;  /* 0x00000010045c723c */ /* 0x050ff0000000185c */
[C---:B------:R-:W-:Y:S01]  /*5150*/  HMMA.16816.F32 R96, R4.reuse, R18, R96 ;  /* 0x000000120460723c */ /* 0x040fe20000001860 */
[----:B------:R-:W4:Y:S07]  /*5160*/  LDSM.16.MT88.4 R16, [R193+0x17800] ;  /* 0x01780000c110783b */ /* 0x000f2e0000004200 */
[----:B-1----:R-:W-:Y:S01]  /*5170*/  HMMA.16816.F32 R116, R4, R12, R116 ;  /* 0x0000000c0474723c */ /* 0x002fe20000001874 */
[----:B------:R-:W-:-:S04]  /*5180*/  FADD.FTZ R12, R166, R181 ;  /* 0x000000b5a60c7221 */ /* 0x000fc80000010000 */
[----:B------:R-:W-:-:S03]  /*5190*/  FADD.FTZ R12, R165, R12 ;  /* 0x0000000ca50c7221 */ /* 0x000fc60000010000 */
[----:B------:R-:W-:Y:S01]  /*51a0*/  HMMA.16816.F32 R76, R4, R172, R76 ;  /* 0x000000ac044c723c */ /* 0x000fe2000000184c */
[----:B------:R-:W-:-:S04]  /*51b0*/  FADD.FTZ R203, R203, R12 ;  /* 0x0000000ccbcb7221 */ /* 0x000fc80000010000 */
[----:B------:R-:W-:-:S03]  /*51c0*/  FADD.FTZ R202, R202, R203 ;  /* 0x000000cbcaca7221 */ /* 0x000fc60000010000 */
[----:B--2---:R-:W-:Y:S01]  /*51d0*/  HMMA.16816.F32 R124, R4, R8, R124 ;  /* 0x00000008047c723c */ /* 0x004fe2000000187c */
[----:B------:R-:W-:Y:S01]  /*51e0*/  FADD.FTZ R8, R180, R183 ;  /* 0x000000b7b4087221 */ /* 0x000fe20000010000 */
[----:B------:R-:W-:-:S03]  /*51f0*/  FADD.FTZ R201, R201, R202 ;  /* 0x000000cac9c97221 */ /* 0x000fc60000010000 */
[----:B------:R-:W-:Y:S01]  /*5200*/  FADD.FTZ R8, R167, R8 ;  /* 0x00000008a7087221 */ /* 0x000fe20000010000 */
[----:B------:R-:W-:Y:S02]  /*5210*/  FADD.FTZ R204, R204, R201 ;  /* 0x000000c9cccc7221 */ /* 0x000fe40000010000 */
[----:B------:R-:W-:Y:S01]  /*5220*/  HMMA.16816.F32 R80, R4, R174, R80 ;  /* 0x000000ae0450723c */ /* 0x000fe20000001850 */
        /* <DEDUP_REMOVED lines=10> */
[----:B------:R-:W-:-:S04]  /*52d0*/  FADD.FTZ R176, R176, R9 ;  /* 0x00000009b0b07221 */ /* 0x000fc80000010000 */
[----:B------:R-:W-:-:S03]  /*52e0*/  FADD.FTZ R177, R177, R176 ;  /* 0x000000b0b1b17221 */ /* 0x000fc60000010000 */
[----:B------:R-:W-:Y:S01]  /*52f0*/  HMMA.16816.F32 R140, R4, R32, R140 ;  /* 0x00000020048c723c */ /* 0x000fe2000000188c */
[----:B------:R-:W-:-:S04]  /*5300*/  FADD.FTZ R178, R178, R177 ;  /* 0x000000b1b2b27221 */ /* 0x000fc80000010000 */
[----:B------:R-:W-:-:S03]  /*5310*/  FADD.FTZ R225, R225, R178 ;  /* 0x000000b2e1e17221 */ /* 0x000fc60000010000 */
[C---:B------:R-:W-:Y:S08]  /*5320*/  HMMA.16816.F32 R144, R4.reuse, R34, R144 ;  /* 0x000000220490723c */ /* 0x040ff00000001890 */
[C---:B------:R-:W-:Y:S08]  /*5330*/  HMMA.16816.F32 R52, R4.reuse, R28, R52 ;  /* 0x0000001c0434723c */ /* 0x040ff00000001834 */
[C---:B------:R-:W-:Y:S08]  /*5340*/  HMMA.16816.F32 R56, R4.reuse, R30, R56 ;  /* 0x0000001e0438723c */ /* 0x040ff00000001838 */
[C---:B------:R-:W-:Y:S08]  /*5350*/  HMMA.16816.F32 R60, R4.reuse, R24, R60 ;  /* 0x00000018043c723c */ /* 0x040ff0000000183c */
[C---:B------:R-:W-:Y:S08]  /*5360*/  HMMA.16816.F32 R64, R4.reuse, R26, R64 ;  /* 0x0000001a0440723c */ /* 0x040ff00000001840 */
[C---:B---3--:R-:W-:Y:S08]  /*5370*/  HMMA.16816.F32 R84, R4.reuse, R20, R84 ;  /* 0x000000140454723c */ /* 0x048ff00000001854 */
[C---:B------:R-:W-:Y:S08]  /*5380*/  HMMA.16816.F32 R88, R4.reuse, R22, R88 ;  /* 0x000000160458723c */ /* 0x040ff00000001858 */
[C---:B------:R-:W-:Y:S08]  /*5390*/  HMMA.16816.F32 R120, R4.reuse, R14, R120 ;  /* 0x0000000e0478723c */ /* 0x040ff00000001878 */
[C---:B------:R-:W-:Y:S08]  /*53a0*/  HMMA.16816.F32 R128, R4.reuse, R10, R128 ;  /* 0x0000000a0480723c */ /* 0x040ff00000001880 */
[C---:B----4-:R-:W-:Y:S08]  /*53b0*/  HMMA.16816.F32 R152, R4.reuse, R16, R152 ;  /* 0x000000100498723c */ /* 0x050ff00000001898 */
[----:B------:R-:W-:Y:S01]  /*53c0*/  HMMA.16816.F32 R148, R4, R18, R148 ;  /* 0x000000120494723c */ /* 0x000fe20000001894 */
[----:B------:R-:W-:-:S04]  /*53d0*/  NOP ;  /* 0x0000000000007918 */ /* 0x000fc80000000000 */
[----:B------:R-:W-:-:S15]  /*53e0*/  BRA.U !UP2, `(.L_x_22) ;  /* 0x000000390a707547 */ /* 0x000fde000b800000 */
[----:B------:R-:W1:Y:S01]  /*53f0*/  S2R R165, SR_TID.X ;  /* 0x0000000000a57919 */ /* 0x000e620000002100 */
[----:B------:R-:W2:Y:S01]  /*5400*/  LDCU.64 UR6, c[0x0][0x3c0] ;  /* 0x00007800ff0677ac */ /* 0x000ea20008000a00 */
[----:B------:R-:W3:Y:S01]  /*5410*/  S2UR UR18, SR_CgaCtaId ;  /* 0x00000000001279c3 */ /* 0x000ee20000008800 */
[----:B------:R-:W-:-:S04]  /*5420*/  DEPBAR.LE SB0, 0x0 ;  /* 0x000080000000791a */ /* 0x000fc80000000000 */
[----:B------:R-:W4:Y:S01]  /*5430*/  LDCU.64 UR4, c[0x0][0x3d8] ;  /* 0x00007b00ff0477ac */ /* 0x000f220008000a00 */
[----:B------:R-:W-:Y:S01]  /*5440*/  IMAD.MOV.U32 R167, RZ, RZ, 0x20 ;  /* 0x00000020ffa77424 */ /* 0x000fe200078e00ff */
[----:B------:R-:W5:Y:S04]  /*5450*/  LDCU.64 UR8, c[0x0][0x390] ;  /* 0x00007200ff0877ac */ /* 0x000f680008000a00 */
[----:B------:R-:W-:Y:S01]  /*5460*/  SEL R167, R167, 0xffffffe0, !P0 ;  /* 0xffffffe0a7a77807 */ /* 0x000fe20004000000 */
[----:B------:R-:W-:Y:S02]  /*5470*/  USHF.R.S32.HI UR24, URZ, 0x1f, UR16 ;  /* 0x0000001fff187899 */ /* 0x000fe40008011410 */
[----:B------:R-:W-:Y:S02]  /*5480*/  UIADD3 UR23, UPT, UPT, UR17, -0x2, URZ ;  /* 0xfffffffe11177890 */ /* 0x000fe4000fffe0ff */
[----:B--2---:R-:W-:-:S02]  /*5490*/  USHF.L.U32 UR27, UR6, 0x4, URZ ;  /* 0x00000004061b7899 */ /* 0x004fc400080006ff */
[----:B------:R-:W-:Y:S02]  /*54a0*/  UIMAD.WIDE.U32 UR34, UR23, UR6, URZ ;  /* 0x00000006172272a5 */ /* 0x000fe4000f8e00ff */
[----:B------:R-:W-:Y:S02]  /*54b0*/  UIMAD UR23, UR23, UR7, URZ ;  /* 0x00000007171772a4 */ /* 0x000fe4000f8e02ff */
[----:B----4-:R-:W-:Y:S01]  /*54c0*/  UIMAD UR22, UR24, UR4, URZ ;  /* 0x00000004181672a4 */ /* 0x010fe2000f8e02ff */
[----:B------:R-:W-:Y:S01]  /*54d0*/  IMAD.U32 R6, RZ, RZ, UR4 ;  /* 0x00000004ff067e24 */ /* 0x000fe2000f8e00ff */
[----:B------:R-:W-:Y:S02]  /*54e0*/  USHF.L.U64.HI UR26, UR6, 0x4, UR7 ;  /* 0x00000004061a7899 */ /* 0x000fe40008010207 */
[----:B------:R-:W-:Y:S02]  /*54f0*/  UIMAD UR22, UR16, UR5, UR22 ;  /* 0x00000005101672a4 */ /* 0x000fe4000f8e0216 */
[----:B------:R-:W-:Y:S01]  /*5500*/  UIADD3 UR23, UPT, UPT, UR35, UR23, URZ ;  /* 0x0000001723177290 */ /* 0x000fe2000fffe0ff */
[C---:B-1----:R-:W-:Y:S01]  /*5510*/  IMAD.SHL.U32 R11, R165.reuse, 0x8, RZ ;  /* 0x00000008a50b7824 */ /* 0x042fe200078e00ff */
[--C-:B------:R-:W-:Y:S01]  /*5520*/  SHF.R.U32.HI R0, RZ, 0x3, R165.reuse ;  /* 0x00000003ff007819 */ /* 0x100fe200000116a5 */
[C---:B------:R-:W-:Y:S01]  /*5530*/  IMAD.SHL.U32 R237, R165.reuse, 0x40, RZ ;  /* 0x00000040a5ed7824 */ /* 0x040fe200078e00ff */
[----:B------:R-:W-:Y:S01]  /*5540*/  SHF.R.U32.HI R229, RZ, 0x1, R165 ;  /* 0x00000001ffe57819 */ /* 0x000fe200000116a5 */
[----:B------:R-:W-:Y:S01]  /*5550*/  IMAD.SHL.U32 R4, R165, 0x20, RZ ;  /* 0x00000020a5047824 */ /* 0x000fe200078e00ff */
[----:B------:R-:W-:Y:S01]  /*5560*/  LOP3.LUT R8, R11, 0x38, RZ, 0xc0, !PT ;  /* 0x000000380b087812 */ /* 0x000fe200078ec0ff */
[----:B------:R-:W-:Y:S01]  /*5570*/  IMAD R2, R0, UR7, RZ ;  /* 0x0000000700027c24 */ /* 0x000fe2000f8e02ff */
[----:B------:R-:W-:Y:S01]  /*5580*/  LOP3.LUT R10, R237, 0x1c0, RZ, 0xc0, !PT ;  /* 0x000001c0ed0a7812 */ /* 0x000fe200078ec0ff */
[----:B------:R-:W-:Y:S01]  /*5590*/  ULEA UR30, UP0, UR34, UR27, 0x6 ;  /* 0x0000001b221e7291 */ /* 0x000fe2000f8030ff */
[----:B------:R-:W-:Y:S01]  /*55a0*/  BAR.SYNC.DEFER_BLOCKING 0x0 ;  /* 0x0000000000007b1d */ /* 0x000fe20000010000 */
[----:B------:R-:W-:-:S02]  /*55b0*/  IADD3 R8, P1, PT, R8, UR20, RZ ;  /* 0x0000001408087c10 */ /* 0x000fc4000ff3e0ff */
[----:B------:R-:W-:Y:S01]  /*55c0*/  LOP3.LUT R5, R237, 0x200, RZ, 0xc0, !PT ;  /* 0x00000200ed057812 */ /* 0x000fe200078ec0ff */
[----:B------:R-:W-:Y:S01]  /*55d0*/  UIADD3 UR27, UP1, UPT, UR30, UR27, URZ ;  /* 0x0000001b1e1b7290 */ /* 0x000fe2000ff3e0ff */
[----:B------:R-:W-:Y:S01]  /*55e0*/  LOP3.LUT R10, R10, 0x38, R11, 0xf8, !PT ;  /* 0x000000380a0a7812 */ /* 0x000fe200078ef80b */
[----:B------:R-:W-:Y:S01]  /*55f0*/  IMAD.X R9, RZ, RZ, UR19, P1 ;  /* 0x00000013ff097e24 */ /* 0x000fe200088e06ff */
[----:B------:R-:W-:Y:S01]  /*5600*/  LOP3.LUT R4, R5, 0x7c00, R4, 0xf8, !PT ;  /* 0x00007c0005047812 */ /* 0x000fe200078ef804 */
[----:B------:R-:W-:Y:S01]  /*5610*/  UMOV UR21, 0x400 ;  /* 0x0000040000157882 */ /* 0x000fe20000000000 */
[----:B------:R-:W-:Y:S01]  /*5620*/  LOP3.LUT R229, R10, 0x8, R229, 0x78, !PT ;  /* 0x000000080ae57812 */ /* 0x000fe200078e78e5 */
[----:B------:R-:W-:Y:S01]  /*5630*/  IMAD.WIDE.U32 R8, R0, UR6, R8 ;  /* 0x0000000600087c25 */ /* 0x000fe2000f8e0008 */
[----:B------:R-:W-:Y:S01]  /*5640*/  LOP3.LUT R216, R11, 0x1f8, RZ, 0xc0, !PT ;  /* 0x000001f80bd87812 */ /* 0x000fe200078ec0ff */
[----:B---3--:R-:W-:Y:S01]  /*5650*/  ULEA UR18, UR18, UR21, 0x18 ;  /* 0x0000001512127291 */ /* 0x008fe2000f8ec0ff */
[----:B------:R-:W-:Y:S01]  /*5660*/  LOP3.LUT R229, R4, R229, RZ, 0xfc, !PT ;  /* 0x000000e504e57212 */ /* 0x000fe200078efcff */
[----:B------:R-:W-:Y:S01]  /*5670*/  IMAD.IADD R9, R9, 0x1, R2 ;  /* 0x0000000109097824 */ /* 0x000fe200078e0202 */
[----:B------:R-:W-:Y:S01]  /*5680*/  LOP3.LUT R216, R216, 0x38, R165, 0x78, !PT ;  /* 0x00000038d8d87812 */ /* 0x000fe200078e78a5 */
[----:B------:R-:W-:Y:S01]  /*5690*/  IMAD.U32 R4, RZ, RZ, UR34 ;  /* 0x00000022ff047e24 */ /* 0x000fe2000f8e00ff */
[----:B------:R-:W-:Y:S01]  /*56a0*/  LOP3.LUT R237, R237, 0x400, RZ, 0xc0, !PT ;  /* 0x00000400eded7812 */ /* 0x000fe200078ec0ff */
[----:B------:R-:W-:Y:S01]  /*56b0*/  IMAD.WIDE.U32 R6, R6, UR16, R8 ;  /* 0x0000001006067c25 */ /* 0x000fe2000f8e0008 */
[----:B------:R-:W-:Y:S01]  /*56c0*/  LOP3.LUT R8, R10, 0x8, R165, 0x78, !PT ;  /* 0x000000080a087812 */ /* 0x000fe200078e78a5 */
[----:B------:R-:W-:Y:S01]  /*56d0*/  ULEA.HI.X UR34, UR34, UR26, UR23, 0x6, UP0 ;  /* 0x0000001a22227291 */ /* 0x000fe200080f3417 */
[----:B------:R-:W-:Y:S01]  /*56e0*/  LOP3.LUT R166, R216, 0x1e00, R11, 0xf8, !PT ;  /* 0x00001e00d8a67812 */ /* 0x000fe200078ef80b */
[----:B------:R-:W-:Y:S01]  /*56f0*/  VIADD R12, R7, UR22 ;  /* 0x00000016070c7c36 */ /* 0x000fe20008000000 */
[C---:B-----5:R-:W-:Y:S01]  /*5700*/  LEA R13, P1, R6.reuse, UR8, 0x1 ;  /* 0x00000008060d7c11 */ /* 0x060fe2000f8208ff */
[----:B------:R-:W-:Y:S01]  /*5710*/  IMAD.U32 R5, RZ, RZ, UR35 ;  /* 0x00000023ff057e24 */ /* 0x000fe2000f8e00ff */
[----:B------:R-:W-:Y:S01]  /*5720*/  ULEA UR21, UP0, UR6, UR30, 0x5 ;  /* 0x0000001e06157291 */ /* 0x000fe2000f8028ff */
[----:B------:R-:W-:Y:S01]  /*5730*/  IMAD.U32 R5, RZ, RZ, UR23 ;  /* 0x00000017ff057e24 */ /* 0x000fe2000f8e00ff */
[----:B------:R-:W-:Y:S01]  /*5740*/  LEA.HI.X R12, R6, UR9, R12, 0x1, P1 ;  /* 0x00000009060c7c11 */ /* 0x000fe200088f0c0c */
[----:B------:R-:W-:Y:S01]  /*5750*/  IMAD.U32 R10, RZ, RZ, UR30 ;  /* 0x0000001eff0a7e24 */ /* 0x000fe2000f8e00ff */
[-C--:B------:R-:W-:Y:S01]  /*5760*/  LEA R18, P1, R4, R13.reuse, 0x7 ;  /* 0x0000000d04127211 */ /* 0x080fe200078238ff */
[----:B------:R-:W-:Y:S01]  /*5770*/  UIADD3.X UR26, UPT, UPT, UR34, UR26, URZ, UP1, !UPT ;  /* 0x0000001a221a7290 */ /* 0x000fe20008ffe4ff */
[----:B------:R-:W-:Y:S01]  /*5780*/  IMAD R237, R8, 0x2, R237 ;  /* 0x0000000208ed7824 */ /* 0x000fe200078e02ed */
[----:B------:R-:W-:Y:S01]  /*5790*/  LEA R166, R166, UR18, 0x1 ;  /* 0x00000012a6a67c11 */ /* 0x000fe2000f8e08ff */
[----:B------:R-:W-:Y:S01]  /*57a0*/  IMAD.U32 R9, RZ, RZ, UR34 ;  /* 0x00000022ff097e24 */ /* 0x000fe2000f8e00ff */
[-C--:B------:R-:W-:Y:S01]  /*57b0*/  LEA.HI.X R19, R4, R12.reuse, R5, 0x7, P1 ;  /* 0x0000000c04137211 */ /* 0x080fe200008f3c05 */
[----:B------:R-:W-:Y:S01]  /*57c0*/  IMAD.U32 R8, RZ, RZ, UR27 ;  /* 0x0000001bff087e24 */ /* 0x000fe2000f8e00ff */
[-C--:B------:R-:W-:Y:S01]  /*57d0*/  LEA R16, P3, R10, R13.reuse, 0x1 ;  /* 0x0000000d0a107211 */ /* 0x080fe200078608ff */
[----:B------:R-:W-:Y:S01]  /*57e0*/  ULEA.HI.X UR22, UR6, UR34, UR7, 0x5, UP0 ;  /* 0x0000002206167291 */ /* 0x000fe200080f2c07 */
[----:B------:R-:W-:Y:S01]  /*57f0*/  IMAD.U32 R6, RZ, RZ, UR21 ;  /* 0x00000015ff067e24 */ /* 0x000fe2000f8e00ff */
[----:B------:R-:W-:Y:S01]  /*5800*/  @!PT LDS RZ, [RZ] ;  /* 0x00000000fffff984 */ /* 0x000fe20000000800 */
[----:B------:R-:W-:Y:S01]  /*5810*/  @!PT LDS RZ, [RZ] ;  /* 0x00000000fffff984 */ /* 0x000fe20000000800 */
[----:B------:R-:W-:Y:S01]  /*5820*/  @!PT LDS RZ, [RZ] ;  /* 0x00000000fffff984 */ /* 0x000fe20000000800 */
[----:B------:R-:W-:Y:S01]  /*5830*/  LDGSTS.E.BYPASS.LTC128B.128 [R166+0x10000], desc[UR14][R18.64] ;  /* 0x1000000012a67fae */ /* 0x000fe2000b981a0e */
[----:B------:R-:W-:Y:S01]  /*5840*/  IMAD.U32 R7, RZ, RZ, UR26 ;  /* 0x0000001aff077e24 */ /* 0x000fe2000f8e00ff */
[-C--:B------:R-:W-:Y:S01]  /*5850*/  LEA R14, P2, R8, R13.reuse, 0x1 ;  /* 0x0000000d080e7211 */ /* 0x080fe200078408ff */
[----:B------:R-:W-:Y:S01]  /*5860*/  VIADD R222, R237, UR18 ;  /* 0x00000012edde7c36 */ /* 0x000fe20008000000 */
[-C--:B------:R-:W-:Y:S01]  /*5870*/  LEA.HI.X R17, R10, R12.reuse, R9, 0x1, P3 ;  /* 0x0000000c0a117211 */ /* 0x080fe200018f0c09 */
[----:B------:R-:W-:Y:S01]  /*5880*/  LDGSTS.E.BYPASS.LTC128B.128 [R166+0x12000], desc[UR14][R18.64+0x80] ;  /* 0x1200008012a67fae */ /* 0x000fe2000b981a0e */
[----:B------:R-:W-:Y:S01]  /*5890*/  IMAD.U32 R5, RZ, RZ, UR22 ;  /* 0x00000016ff057e24 */ /* 0x000fe2000f8e00ff */
[----:B------:R-:W-:Y:S01]  /*58a0*/  LEA R4, P1, R6, R13, 0x1 ;  /* 0x0000000d06047211 */ /* 0x000fe200078208ff */
[----:B------:R-:W-:Y:S01]  /*58b0*/  IMAD.IADD R226, R222, 0x1, R167 ;  /* 0x00000001dee27824 */ /* 0x000fe200078e02a7 */
[----:B------:R-:W-:Y:S01]  /*58c0*/  LDGSTS.E.BYPASS.LTC128B.128 [R166+0x14000], desc[UR14][R18.64+0x100] ;  /* 0x1400010012a67fae */ /* 0x000fe2000b981a0e */
[-C--:B------:R-:W-:Y:S01]  /*58d0*/  LEA.HI.X R15, R8, R12.reuse, R7, 0x1, P2 ;  /* 0x0000000c080f7211 */ /* 0x080fe200010f0c07 */
[----:B------:R-:W-:Y:S01]  /*58e0*/  IMAD.IADD R222, R222, 0x1, R196 ;  /* 0x00000001dede7824 */ /* 0x000fe200078e02c4 */
[----:B------:R-:W-:Y:S01]  /*58f0*/  LEA.HI.X R5, R6, R12, R5, 0x1, P1 ;  /* 0x0000000c06057211 */ /* 0x000fe200008f0c05 */
[----:B------:R-:W-:Y:S01]  /*5900*/  LDGSTS.E.BYPASS.LTC128B.128 [R166+0x16000], desc[UR14][R18.64+0x180] ;  /* 0x1600018012a67fae */ /* 0x000fe2000b981a0e */
[----:B------:R-:W-:Y:S01]  /*5910*/  LEA R229, R229, UR18, 0x1 ;  /* 0x00000012e5e57c11 */ /* 0x000fe2000f8e08ff */
[----:B------:R-:W-:-:S02]  /*5920*/  UISETP.GE.U32.AND UP0, UPT, UR17, 0x3, UPT ;  /* 0x000000031100788c */ /* 0x000fc4000bf06070 */
[----:B------:R-:W-:Y:S02]  /*5930*/  LDGSTS.E.BYPASS.LTC128B.128 [R166+0x10800], desc[UR14][R16.64] ;  /* 0x1080000010a67fae */ /* 0x000fe4000b981a0e */
[--C-:B------:R-:W-:Y:S02]  /*5940*/  IMAD.IADD R236, R167, 0x1, R229.reuse ;  /* 0x00000001a7ec7824 */ /* 0x100fe400078e02e5 */
[----:B------:R-:W-:Y:S01]  /*5950*/  LDGSTS.E.BYPASS.LTC128B.128 [R166+0x12800], desc[UR14][R16.64+0x80] ;  /* 0x1280008010a67fae */ /* 0x000fe2000b981a0e */
[----:B------:R-:W-:-:S03]  /*5960*/  IMAD.IADD R224, R196, 0x1, R229 ;  /* 0x00000001c4e07824 */ /* 0x000fc600078e02e5 */
[----:B------:R-:W-:Y:S01]  /*5970*/  LDGSTS.E.BYPASS.LTC128B.128 [R166+0x14800], desc[UR14][R16.64+0x100] ;  /* 0x1480010010a67fae */ /* 0x000fe2000b981a0e */
[C---:B------:R-:W-:Y:S02]  /*5980*/  IMAD.IADD R227, R167.reuse, 0x1, R224 ;  /* 0x00000001a7e37824 */ /* 0x040fe400078e02e0 */
[----:B------:R-:W-:Y:S01]  /*5990*/  IMAD.IADD R167, R167, 0x1, R222 ;  /* 0x00000001a7a77824 */ /* 0x000fe200078e02de */
[----:B------:R-:W-:Y:S04]  /*59a0*/  LDGSTS.E.BYPASS.LTC128B.128 [R166+0x16800], desc[UR14][R16.64+0x180] ;  /* 0x1680018010a67fae */ /* 0x000fe8000b981a0e */
[----:B------:R-:W-:Y:S04]  /*59b0*/  LDGSTS.E.BYPASS.LTC128B.128 [R166+0x11000], desc[UR14][R14.64] ;  /* 0x110000000ea67fae */ /* 0x000fe8000b981a0e */
[----:B------:R-:W-:Y:S04]  /*59c0*/  LDGSTS.E.BYPASS.LTC128B.128 [R166+0x13000], desc[UR14][R14.64+0x80] ;  /* 0x130000800ea67fae */ /* 0x000fe8000b981a0e */
[----:B------:R-:W-:Y:S04]  /*59d0*/  LDGSTS.E.BYPASS.LTC128B.128 [R166+0x15000], desc[UR14][R14.64+0x100] ;  /* 0x150001000ea67fae */ /* 0x000fe8000b981a0e */
[----:B------:R-:W-:Y:S04]  /*59e0*/  LDGSTS.E.BYPASS.LTC128B.128 [R166+0x17000], desc[UR14][R14.64+0x180] ;  /* 0x170001800ea67fae */ /* 0x000fe8000b981a0e */
[----:B------:R-:W-:Y:S04]  /*59f0*/  LDGSTS.E.BYPASS.LTC128B.128 [R166+0x11800], desc[UR14][R4.64] ;  /* 0x1180000004a67fae */ /* 0x000fe8000b981a0e */
[----:B------:R-:W-:Y:S04]  /*5a00*/  LDGSTS.E.BYPASS.LTC128B.128 [R166+0x13800], desc[UR14][R4.64+0x80] ;  /* 0x1380008004a67fae */ /* 0x000fe8000b981a0e */
[----:B------:R-:W-:Y:S04]  /*5a10*/  LDGSTS.E.BYPASS.LTC128B.128 [R166+0x15800], desc[UR14][R4.64+0x100] ;  /* 0x1580010004a67fae */ /* 0x000fe8000b981a0e */
[----:B------:R1:W-:Y:S04]  /*5a20*/  LDGSTS.E.BYPASS.LTC128B.128 [R166+0x17800], desc[UR14][R4.64+0x180] ;  /* 0x1780018004a67fae */ /* 0x0003e8000b981a0e */
[----:B------:R-:W-:Y:S04]  /*5a30*/  LDSM.16.M88.4 R208, [R229] ;  /* 0x00000000e5d0783b */ /* 0x000fe80000000200 */
[----:B------:R-:W2:Y:S04]  /*5a40*/  LDSM.16.M88.4 R180, [R237+UR18+0x8800] ;  /* 0x00880012edb4783b */ /* 0x000ea80008000200 */
[----:B------:R-:W3:Y:S04]  /*5a50*/  LDSM.16.M88.4 R188, [R237+UR18+0x8000] ;  /* 0x00800012edbc783b */ /* 0x000ee80008000200 */
[----:B------:R-:W4:Y:S04]  /*5a60*/  LDSM.16.M88.4 R172, [R237+UR18+0x9000] ;  /* 0x00900012edac783b */ /* 0x000f280008000200 */
[----:B------:R-:W5:Y:S04]  /*5a70*/  LDSM.16.M88.4 R192, [R237+UR18+0x9800] ;  /* 0x00980012edc0783b */ /* 0x000f680008000200 */
[----:B------:R-:W-:Y:S04]  /*5a80*/  LDSM.16.M88.4 R20, [R236] ;  /* 0x00000000ec14783b */ /* 0x000fe80000000200 */
[----:B------:R-:W5:Y:S04]  /*5a90*/  LDSM.16.M88.4 R8, [R226+0x8800] ;  /* 0x00880000e208783b */ /* 0x000f680000000200 */
[----:B------:R-:W5:Y:S04]  /*5aa0*/  LDSM.16.M88.4 R32, [R226+0x8000] ;  /* 0x00800000e220783b */ /* 0x000f680000000200 */
[----:B------:R-:W5:Y:S04]  /*5ab0*/  LDSM.16.M88.4 R24, [R226+0x9000] ;  /* 0x00900000e218783b */ /* 0x000f680000000200 */
[----:B------:R-:W5:Y:S04]  /*5ac0*/  LDSM.16.M88.4 R28, [R226+0x9800] ;  /* 0x00980000e21c783b */ /* 0x000f680000000200 */
[----:B-1----:R-:W-:Y:S01]  /*5ad0*/  LDSM.16.M88.4 R4, [R224] ;  /* 0x00000000e004783b */ /* 0x002fe20000000200 */
[C---:B--2---:R-:W-:Y:S03]  /*5ae0*/  HMMA.16816.F32 R184, R208.reuse, R180, RZ ;  /* 0x000000b4d0b8723c */ /* 0x044fe600000018ff */
[----:B------:R-:W1:Y:S04]  /*5af0*/  LDSM.16.M88.4 R16, [R222+0x8000] ;  /* 0x00800000de10783b */ /* 0x000e680000000200 */
[----:B------:R-:W-:Y:S01]  /*5b00*/  LDSM.16.M88.4 R204, [R167+0x9000] ;  /* 0x00900000a7cc783b */ /* 0x000fe20000000200 */
[C---:B------:R-:W-:Y:S03]  /*5b10*/  HMMA.16816.F32 R180, R208.reuse, R182, RZ ;  /* 0x000000b6d0b4723c */ /* 0x040fe600000018ff */
[----:B------:R-:W-:Y:S04]  /*5b20*/  LDSM.16.M88.4 R196, [R167+0x9800] ;  /* 0x00980000a7c4783b */ /* 0x000fe80000000200 */
[----:B------:R-:W-:Y:S01]  /*5b30*/  LDSM.16.M88.4 R200, [R237+UR18+0xb000] ;  /* 0x00b00012edc8783b */ /* 0x000fe20008000200 */
[C---:B---3--:R-:W-:Y:S03]  /*5b40*/  HMMA.16816.F32 R12, R208.reuse, R188, RZ ;  /* 0x000000bcd00c723c */ /* 0x048fe600000018ff */
[----:B------:R-:W-:Y:S04]  /*5b50*/  LDSM.16.M88.4 R212, [R226+0xb000] ;  /* 0x00b00000e2d4783b */ /* 0x000fe80000000200 */
[----:B------:R-:W-:Y:S01]  /*5b60*/  LDSM.16.M88.4 R232, [R237+UR18+0xf800] ;  /* 0x00f80012ede8783b */ /* 0x000fe20008000200 */
[C---:B----4-:R-:W-:Y:S03]  /*5b70*/  HMMA.16816.F32 R176, R208.reuse, R172, RZ ;  /* 0x000000acd0b0723c */ /* 0x050fe600000018ff */
[----:B------:R-:W0:Y:S05]  /*5b80*/  LDGDEPBAR ;  /* 0x00000000000079af */ /* 0x000e2a0000000000 */
[C---:B------:R-:W-:Y:S08]  /*5b90*/  HMMA.16816.F32 R188, R208.reuse, R190, RZ ;  /* 0x000000bed0bc723c */ /* 0x040ff000000018ff */
[C---:B------:R-:W-:Y:S08]  /*5ba0*/  HMMA.16816.F32 R172, R208.reuse, R174, RZ ;  /* 0x000000aed0ac723c */ /* 0x040ff000000018ff */
[----:B-----5:R-:W-:Y:S08]  /*5bb0*/  HMMA.16816.F32 R168, R208, R192, RZ ;  /* 0x000000c0d0a8723c */ /* 0x020ff000000018ff */
[C---:B------:R-:W-:Y:S08]  /*5bc0*/  HMMA.16816.F32 R184, R20.reuse, R8, R184 ;  /* 0x0000000814b8723c */ /* 0x040ff000000018b8 */
[----:B------:R-:W-:Y:S01]  /*5bd0*/  HMMA.16816.F32 R180, R20, R10, R180 ;  /* 0x0000000a14b4723c */ /* 0x000fe200000018b4 */
[----:B------:R-:W2:Y:S07]  /*5be0*/  LDSM.16.M88.4 R8, [R222+0x8800] ;  /* 0x00880000de08783b */ /* 0x000eae0000000200 */
[----:B------:R-:W-:Y:S01]  /*5bf0*/  HMMA.16816.F32 R208, R208, R194, RZ ;  /* 0x000000c2d0d0723c */ /* 0x000fe200000018ff */
[----:B------:R-:W-:Y:S07]  /*5c00*/  LDSM.16.M88.4 R192, [R227] ;  /* 0x00000000e3c0783b */ /* 0x000fee0000000200 */
[C---:B------:R-:W-:Y:S08]  /*5c10*/  HMMA.16816.F32 R12, R20.reuse, R32, R12 ;  /* 0x00000020140c723c */ /* 0x040ff0000000180c */
[C---:B------:R-:W-:Y:S01]  /*5c20*/  HMMA.16816.F32 R188, R20.reuse, R34, R188 ;  /* 0x0000002214bc723c */ /* 0x040fe200000018bc */
[----:B------:R-:W-:Y:S07]  /*5c30*/  LDSM.16.M88.4 R32, [R236+0x2000] ;  /* 0x00200000ec20783b */ /* 0x000fee0000000200 */
[C---:B------:R-:W-:Y:S08]  /*5c40*/  HMMA.16816.F32 R176, R20.reuse, R24, R176 ;  /* 0x0000001814b0723c */ /* 0x040ff000000018b0 */
[C---:B------:R-:W-:Y:S01]  /*5c50*/  HMMA.16816.F32 R172, R20.reuse, R26, R172 ;  /* 0x0000001a14ac723c */ /* 0x040fe200000018ac */
[----:B------:R-:W3:Y:S07]  /*5c60*/  LDSM.16.M88.4 R24, [R222+0x9000] ;  /* 0x00900000de18783b */ /* 0x000eee0000000200 */
[C---:B------:R-:W-:Y:S08]  /*5c70*/  HMMA.16816.F32 R168, R20.reuse, R28, R168 ;  /* 0x0000001c14a8723c */ /* 0x040ff000000018a8 */
[----:B------:R-:W-:Y:S01]  /*5c80*/  HMMA.16816.F32 R208, R20, R30, R208 ;  /* 0x0000001e14d0723c */ /* 0x000fe200000018d0 */
[----:B------:R-:W4:Y:S04]  /*5c90*/  LDSM.16.M88.4 R20, [R222+0x9800] ;  /* 0x00980000de14783b */ /* 0x000f280000000200 */
[----:B------:R-:W-:Y:S03]  /*5ca0*/  LDSM.16.M88.4 R28, [R237+UR18+0xb800] ;  /* 0x00b80012ed1c783b */ /* 0x000fe60008000200 */
[C---:B-1----:R-:W-:Y:S08]  /*5cb0*/  HMMA.16816.F32 R12, R4.reuse, R16, R12 ;  /* 0x00000010040c723c */ /* 0x042ff0000000180c */
[C---:B------:R-:W-:Y:S01]  /*5cc0*/  HMMA.16816.F32 R188, R4.reuse, R18, R188 ;  /* 0x0000001204bc723c */ /* 0x040fe200000018bc */
[----:B------:R-:W1:Y:S07]  /*5cd0*/  LDSM.16.M88.4 R16, [R167+0x8000] ;  /* 0x00800000a710783b */ /* 0x000e6e0000000200 */
[C---:B--2---:R-:W-:Y:S08]  /*5ce0*/  HMMA.16816.F32 R184, R4.reuse, R8, R184 ;  /* 0x0000000804b8723c */ /* 0x044ff000000018b8 */
[C---:B------:R-:W-:Y:S01]  /*5cf0*/  HMMA.16816.F32 R180, R4.reuse, R10, R180 ;  /* 0x0000000a04b4723c */ /* 0x040fe200000018b4 */
[----:B------:R-:W2:Y:S07]  /*5d00*/  LDSM.16.M88.4 R8, [R167+0x8800] ;  /* 0x00880000a708783b */ /* 0x000eae0000000200 */
[C---:B---3--:R-:W-:Y:S08]  /*5d10*/  HMMA.16816.F32 R176, R4.reuse, R24, R176 ;  /* 0x0000001804b0723c */ /* 0x048ff000000018b0 */
[C---:B------:R-:W-:Y:S01]  /*5d20*/  HMMA.16816.F32 R172, R4.reuse, R26, R172 ;  /* 0x0000001a04ac723c */ /* 0x040fe200000018ac */
[----:B------:R-:W-:Y:S07]  /*5d30*/  LDSM.16.M88.4 R24, [R237+UR18+0xa000] ;  /* 0x00a00012ed18783b */ /* 0x000fee0008000200 */
[C---:B----4-:R-:W-:Y:S08]  /*5d40*/  HMMA.16816.F32 R168, R4.reuse, R20, R168 ;  /* 0x0000001404a8723c */ /* 0x050ff000000018a8 */
[----:B------:R-:W-:Y:S01]  /*5d50*/  HMMA.16816.F32 R208, R4, R22, R208 ;  /* 0x0000001604d0723c */ /* 0x000fe200000018d0 */
[----:B------:R-:W3:Y:S04]  /*5d60*/  LDSM.16.M88.4 R20, [R229+0x2000] ;  /* 0x00200000e514783b */ /* 0x000ee80000000200 */
[----:B------:R-:W4:Y:S03]  /*5d70*/  LDSM.16.M88.4 R4, [R237+UR18+0xa800] ;  /* 0x00a80012ed04783b */ /* 0x000f260008000200 */
        /* <DEDUP_REMOVED lines=8> */
[----:B------:R-:W-:Y:S07]  /*5e00*/  LDSM.16.M88.4 R204, [R222+0xb000] ;  /* 0x00b00000decc783b */ /* 0x000fee0000000200 */
[C---:B------:R-:W-:Y:S08]  /*5e10*/  HMMA.16816.F32 R168, R192.reuse, R196, R168 ;  /* 0x000000c4c0a8723c */ /* 0x040ff000000018a8 */
[----:B------:R-:W-:Y:S01]  /*5e20*/  HMMA.16816.F32 R208, R192, R198, R208 ;  /* 0x000000c6c0d0723c */ /* 0x000fe200000018d0 */
[----:B------:R-:W5:Y:S04]  /*5e30*/  LDSM.16.M88.4 R192, [R226+0xb800] ;  /* 0x00b80000e2c0783b */ /* 0x000f680000000200 */
[----:B------:R-:W-:Y:S03]  /*5e40*/  LDSM.16.M88.4 R196, [R224+0x2000] ;  /* 0x00200000e0c4783b */ /* 0x000fe60000000200 */
[C---:B---3--:R-:W-:Y:S08]  /*5e50*/  HMMA.16816.F32 R12, R20.reuse, R24, R12 ;  /* 0x00000018140c723c */ /* 0x048ff0000000180c */
[C---:B------:R-:W-:Y:S01]  /*5e60*/  HMMA.16816.F32 R188, R20.reuse, R26, R188 ;  /* 0x0000001a14bc723c */ /* 0x040fe200000018bc */
[----:B------:R-:W3:Y:S07]  /*5e70*/  LDSM.16.M88.4 R24, [R222+0xa000] ;  /* 0x00a00000de18783b */ /* 0x000eee0000000200 */
[C---:B----4-:R-:W-:Y:S08]  /*5e80*/  HMMA.16816.F32 R184, R20.reuse, R4, R184 ;  /* 0x0000000414b8723c */ /* 0x050ff000000018b8 */
[C---:B------:R-:W-:Y:S01]  /*5e90*/  HMMA.16816.F32 R180, R20.reuse, R6, R180 ;  /* 0x0000000614b4723c */ /* 0x040fe200000018b4 */
[----:B------:R-:W4:Y:S07]  /*5ea0*/  LDSM.16.M88.4 R4, [R222+0xa800] ;  /* 0x00a80000de04783b */ /* 0x000f2e0000000200 */
[C---:B------:R-:W-:Y:S08]  /*5eb0*/  HMMA.16816.F32 R176, R20.reuse, R200, R176 ;  /* 0x000000c814b0723c */ /* 0x040ff000000018b0 */
[C---:B------:R-:W-:Y:S01]  /*5ec0*/  HMMA.16816.F32 R172, R20.reuse, R202, R172 ;  /* 0x000000ca14ac723c */ /* 0x040fe200000018ac */
[----:B------:R-:W-:Y:S07]  /*5ed0*/  LDSM.16.M88.4 R200, [R222+0xb800] ;  /* 0x00b80000dec8783b */ /* 0x000fee0000000200 */
[C---:B------:R-:W-:Y:S08]  /*5ee0*/  HMMA.16816.F32 R168, R20.reuse, R28, R168 ;  /* 0x0000001c14a8723c */ /* 0x040ff000000018a8 */
[----:B------:R-:W-:Y:S01]  /*5ef0*/  HMMA.16816.F32 R208, R20, R30, R208 ;  /* 0x0000001e14d0723c */ /* 0x000fe200000018d0 */
[----:B------:R-:W-:Y:S04]  /*5f00*/  LDSM.16.M88.4 R28, [R227+0x2000] ;  /* 0x00200000e31c783b */ /* 0x000fe80000000200 */
        /* <DEDUP_REMOVED lines=10> */
[C---:B-----5:R-:W-:Y:S08]  /*5fb0*/  HMMA.16816.F32 R168, R32.reuse, R192, R168 ;  /* 0x000000c020a8723c */ /* 0x060ff000000018a8 */
[----:B------:R-:W-:Y:S01]  /*5fc0*/  HMMA.16816.F32 R208, R32, R194, R208 ;  /* 0x000000c220d0723c */ /* 0x000fe200000018d0 */
[----:B------:R-:W5:Y:S04]  /*5fd0*/  LDSM.16.M88.4 R32, [R167+0xb800] ;  /* 0x00b80000a720783b */ /* 0x000f680000000200 */
[----:B------:R-:W-:Y:S03]  /*5fe0*/  LDSM.16.M88.4 R192, [R237+UR18+0xc800] ;  /* 0x00c80012edc0783b */ /* 0x000fe60008000200 */
[C---:B---3--:R-:W-:Y:S08]  /*5ff0*/  HMMA.16816.F32 R12, R196.reuse, R24, R12 ;  /* 0x00000018c40c723c */ /* 0x048ff0000000180c */
[C---:B------:R-:W-:Y:S01]  /*6000*/  HMMA.16816.F32 R188, R196.reuse, R26, R188 ;  /* 0x0000001ac4bc723c */ /* 0x040fe200000018bc */
[----:B------:R-:W-:Y:S07]  /*6010*/  LDSM.16.M88.4 R24, [R237+UR18+0xc000] ;  /* 0x00c00012ed18783b */ /* 0x000fee0008000200 */
[C---:B----4-:R-:W-:Y:S08]  /*6020*/  HMMA.16816.F32 R184, R196.reuse, R4, R184 ;  /* 0x00000004c4b8723c */ /* 0x050ff000000018b8 */
[C---:B------:R-:W-:Y:S01]  /*6030*/  HMMA.16816.F32 R180, R196.reuse, R6, R180 ;  /* 0x00000006c4b4723c */ /* 0x040fe200000018b4 */
[----:B------:R-:W3:Y:S07]  /*6040*/  LDSM.16.M88.4 R4, [R229+0x4000] ;  /* 0x00400000e504783b */ /* 0x000eee0000000200 */
[C---:B------:R-:W-:Y:S08]  /*6050*/  HMMA.16816.F32 R176, R196.reuse, R204, R176 ;  /* 0x000000ccc4b0723c */ /* 0x040ff000000018b0 */
[----:B------:R-:W-:Y:S01]  /*6060*/  HMMA.16816.F32 R172, R196, R206, R172 ;  /* 0x000000cec4ac723c */ /* 0x000fe200000018ac */
[----:B------:R-:W-:Y:S07]  /*6070*/  LDSM.16.M88.4 R204, [R222+0xc000] ;  /* 0x00c00000decc783b */ /* 0x000fee0000000200 */
[C---:B-1----:R-:W-:Y:S08]  /*6080*/  HMMA.16816.F32 R12, R28.reuse, R16, R12 ;  /* 0x000000101c0c723c */ /* 0x042ff0000000180c */
[C---:B------:R-:W-:Y:S01]  /*6090*/  HMMA.16816.F32 R188, R28.reuse, R18, R188 ;  /* 0x000000121cbc723c */ /* 0x040fe200000018bc */
[----:B------:R-:W1:Y:S07]  /*60a0*/  LDSM.16.M88.4 R16, [R237+UR18+0xd000] ;  /* 0x00d00012ed10783b */ /* 0x000e6e0008000200 */
[C---:B--2---:R-:W-:Y:S08]  /*60b0*/  HMMA.16816.F32 R184, R28.reuse, R8, R184 ;  /* 0x000000081cb8723c */ /* 0x044ff000000018b8 */
[----:B------:R-:W-:Y:S01]  /*60c0*/  HMMA.16816.F32 R180, R28, R10, R180 ;  /* 0x0000000a1cb4723c */ /* 0x000fe200000018b4 */
[----:B------:R-:W2:Y:S07]  /*60d0*/  LDSM.16.M88.4 R8, [R237+UR18+0xd800] ;  /* 0x00d80012ed08783b */ /* 0x000eae0008000200 */
[C---:B------:R-:W-:Y:S08]  /*60e0*/  HMMA.16816.F32 R168, R196.reuse, R200, R168 ;  /* 0x000000c8c4a8723c */ /* 0x040ff000000018a8 */
[----:B------:R-:W-:Y:S01]  /*60f0*/  HMMA.16816.F32 R208, R196, R202, R208 ;  /* 0x000000cac4d0723c */ /* 0x000fe200000018d0 */
[----:B------:R-:W-:Y:S04]  /*6100*/  LDSM.16.M88.4 R196, [R167+0xc000] ;  /* 0x00c00000a7c4783b */ /* 0x000fe80000000200 */
[----:B------:R-:W-:Y:S03]  /*6110*/  LDSM.16.M88.4 R200, [R222+0xd800] ;  /* 0x00d80000dec8783b */ /* 0x000fe60000000200 */
[C---:B------:R-:W-:Y:S08]  /*6120*/  HMMA.16816.F32 R176, R28.reuse, R20, R176 ;  /* 0x000000141cb0723c */ /* 0x040ff000000018b0 */
[C---:B------:R-:W-:Y:S01]  /*6130*/  HMMA.16816.F32 R172, R28.reuse, R22, R172 ;  /* 0x000000161cac723c */ /* 0x040fe200000018ac */
[----:B------:R-:W4:Y:S07]  /*6140*/  LDSM.16.M88.4 R20, [R236+0x4000] ;  /* 0x00400000ec14783b */ /* 0x000f2e0000000200 */
[C---:B-----5:R-:W-:Y:S08]  /*6150*/  HMMA.16816.F32 R168, R28.reuse, R32, R168 ;  /* 0x000000201ca8723c */ /* 0x060ff000000018a8 */
[----:B------:R-:W-:Y:S01]  /*6160*/  HMMA.16816.F32 R208, R28, R34, R208 ;  /* 0x000000221cd0723c */ /* 0x000fe200000018d0 */
[----:B------:R-:W5:Y:S04]  /*6170*/  LDSM.16.M88.4 R32, [R226+0xc800] ;  /* 0x00c80000e220783b */ /* 0x000f680000000200 */
[----:B------:R-:W5:Y:S03]  /*6180*/  LDSM.16.M88.4 R28, [R226+0xd000] ;  /* 0x00d00000e21c783b */ /* 0x000f660000000200 */
[C---:B---3--:R-:W-:Y:S08]  /*6190*/  HMMA.16816.F32 R12, R4.reuse, R24, R12 ;  /* 0x00000018040c723c */ /* 0x048ff0000000180c */
[C---:B------:R-:W-:Y:S01]  /*61a0*/  HMMA.16816.F32 R188, R4.reuse, R26, R188 ;  /* 0x0000001a04bc723c */ /* 0x040fe200000018bc */
[----:B------:R-:W3:Y:S07]  /*61b0*/  LDSM.16.M88.4 R24, [R226+0xd800] ;  /* 0x00d80000e218783b */ /* 0x000eee0000000200 */
[C---:B------:R-:W-:Y:S08]  /*61c0*/  HMMA.16816.F32 R184, R4.reuse, R192, R184 ;  /* 0x000000c004b8723c */ /* 0x040ff000000018b8 */
[C---:B------:R-:W-:Y:S01]  /*61d0*/  HMMA.16816.F32 R180, R4.reuse, R194, R180 ;  /* 0x000000c204b4723c */ /* 0x040fe200000018b4 */
[----:B------:R-:W3:Y:S07]  /*61e0*/  LDSM.16.M88.4 R192, [R224+0x4000] ;  /* 0x00400000e0c0783b */ /* 0x000eee0000000200 */
[C---:B-1----:R-:W-:Y:S08]  /*61f0*/  HMMA.16816.F32 R176, R4.reuse, R16, R176 ;  /* 0x0000001004b0723c */ /* 0x042ff000000018b0 */
[C---:B------:R-:W-:Y:S01]  /*6200*/  HMMA.16816.F32 R172, R4.reuse, R18, R172 ;  /* 0x0000001204ac723c */ /* 0x040fe200000018ac */
[----:B------:R-:W-:Y:S07]  /*6210*/  LDSM.16.M88.4 R16, [R227+0x4000] ;  /* 0x00400000e310783b */ /* 0x000fee0000000200 */
[C---:B--2---:R-:W-:Y:S08]  /*6220*/  HMMA.16816.F32 R168, R4.reuse, R8, R168 ;  /* 0x0000000804a8723c */ /* 0x044ff000000018a8 */
[----:B------:R-:W-:Y:S01]  /*6230*/  HMMA.16816.F32 R208, R4, R10, R208 ;  /* 0x0000000a04d0723c */ /* 0x000fe200000018d0 */
[----:B------:R-:W1:Y:S04]  /*6240*/  LDSM.16.M88.4 R8, [R222+0xc800] ;  /* 0x00c80000de08783b */ /* 0x000e680000000200 */
[----:B------:R-:W2:Y:S03]  /*6250*/  LDSM.16.M88.4 R4, [R222+0xd000] ;  /* 0x00d00000de04783b */ /* 0x000ea60000000200 */
[C---:B----4-:R-:W-:Y:S08]  /*6260*/  HMMA.16816.F32 R12, R20.reuse, R212, R12 ;  /* 0x000000d4140c723c */ /* 0x050ff0000000180c */
[C---:B-----5:R-:W-:Y:S08]  /*6270*/  HMMA.16816.F32 R184, R20.reuse, R32, R184 ;  /* 0x0000002014b8723c */ /* 0x060ff000000018b8 */
[C---:B------:R-:W-:Y:S01]  /*6280*/  HMMA.16816.F32 R180, R20.reuse, R34, R180 ;  /* 0x0000002214b4723c */ /* 0x040fe200000018b4 */
[----:B------:R-:W4:Y:S07]  /*6290*/  LDSM.16.M88.4 R32, [R167+0xc800] ;  /* 0x00c80000a720783b */ /* 0x000f2e0000000200 */
[C---:B------:R-:W-:Y:S08]  /*62a0*/  HMMA.16816.F32 R176, R20.reuse, R28, R176 ;  /* 0x0000001c14b0723c */ /* 0x040ff000000018b0 */
[C---:B------:R-:W-:Y:S01]  /*62b0*/  HMMA.16816.F32 R172, R20.reuse, R30, R172 ;  /* 0x0000001e14ac723c */ /* 0x040fe200000018ac */
[----:B------:R-:W5:Y:S07]  /*62c0*/  LDSM.16.M88.4 R28, [R167+0xd000] ;  /* 0x00d00000a71c783b */ /* 0x000f6e0000000200 */
[C---:B------:R-:W-:Y:S01]  /*62d0*/  HMMA.16816.F32 R188, R20.reuse, R214, R188 ;  /* 0x000000d614bc723c */ /* 0x040fe200000018bc */
[----:B------:R-:W-:Y:S04]  /*62e0*/  LDSM.16.M88.4 R212, [R229+0x6000] ;  /* 0x00600000e5d4783b */ /* 0x000fe80000000200 */
[----:B------:R-:W-:Y:S03]  /*62f0*/  LDSM.16.M88.4 R228, [R226+0xe000] ;  /* 0x00e00000e2e4783b */ /* 0x000fe60000000200 */
[C---:B---3--:R-:W-:Y:S08]  /*6300*/  HMMA.16816.F32 R168, R20.reuse, R24, R168 ;  /* 0x0000001814a8723c */ /* 0x048ff000000018a8 */
[----:B------:R-:W-:Y:S01]  /*6310*/  HMMA.16816.F32 R208, R20, R26, R208 ;  /* 0x0000001a14d0723c */ /* 0x000fe200000018d0 */
[----:B------:R-:W3:Y:S04]  /*6320*/  LDSM.16.M88.4 R20, [R237+UR18+0xe000] ;  /* 0x00e00012ed14783b */ /* 0x000ee80008000200 */
[----:B------:R-:W3:Y:S03]  /*6330*/  LDSM.16.M88.4 R24, [R167+0xd800] ;  /* 0x00d80000a718783b */ /* 0x000ee60000000200 */
[C---:B------:R-:W-:Y:S08]  /*6340*/  HMMA.16816.F32 R12, R192.reuse, R204, R12 ;  /* 0x000000ccc00c723c */ /* 0x040ff0000000180c */
[C---:B-1----:R-:W-:Y:S08]  /*6350*/  HMMA.16816.F32 R184, R192.reuse, R8, R184 ;  /* 0x00000008c0b8723c */ /* 0x042ff000000018b8 */
[C---:B------:R-:W-:Y:S01]  /*6360*/  HMMA.16816.F32 R180, R192.reuse, R10, R180 ;  /* 0x0000000ac0b4723c */ /* 0x040fe200000018b4 */
[----:B------:R-:W1:Y:S07]  /*6370*/  LDSM.16.M88.4 R8, [R237+UR18+0xe800] ;  /* 0x00e80012ed08783b */ /* 0x000e6e0008000200 */
[C---:B--2---:R-:W-:Y:S08]  /*6380*/  HMMA.16816.F32 R176, R192.reuse, R4, R176 ;  /* 0x00000004c0b0723c */ /* 0x044ff000000018b0 */
[C---:B------:R-:W-:Y:S01]  /*6390*/  HMMA.16816.F32 R172, R192.reuse, R6, R172 ;  /* 0x00000006c0ac723c */ /* 0x040fe200000018ac */
[----:B------:R-:W2:Y:S07]  /*63a0*/  LDSM.16.M88.4 R4, [R237+UR18+0xf000] ;  /* 0x00f00012ed04783b */ /* 0x000eae0008000200 */
[----:B------:R-:W-:Y:S01]  /*63b0*/  HMMA.16816.F32 R188, R192, R206, R188 ;  /* 0x000000cec0bc723c */ /* 0x000fe200000018bc */
[----:B------:R-:W2:Y:S07]  /*63c0*/  LDSM.16.M88.4 R204, [R236+0x6000] ;  /* 0x00600000eccc783b */ /* 0x000eae0000000200 */
[----:B------:R-:W-:Y:S08]  /*63d0*/  HMMA.16816.F32 R12, R16, R196, R12 ;  /* 0x000000c4100c723c */ /* 0x000ff0000000180c */
[C---:B------:R-:W-:Y:S08]  /*63e0*/  HMMA.16816.F32 R168, R192.reuse, R200, R168 ;  /* 0x000000c8c0a8723c */ /* 0x040ff000000018a8 */
[----:B------:R-:W-:Y:S01]  /*63f0*/  HMMA.16816.F32 R208, R192, R202, R208 ;  /* 0x000000cac0d0723c */ /* 0x000fe200000018d0 */
[----:B------:R-:W-:Y:S04]  /*6400*/  LDSM.16.M88.4 R200, [R226+0xe800] ;  /* 0x00e80000e2c8783b */ /* 0x000fe80000000200 */
[----:B------:R-:W-:Y:S03]  /*6410*/  LDSM.16.M88.4 R192, [R226+0xf800] ;  /* 0x00f80000e2c0783b */ /* 0x000fe60000000200 */
[C---:B------:R-:W-:Y:S01]  /*6420*/  HMMA.16816.F32 R188, R16.reuse, R198, R188 ;  /* 0x000000c610bc723c */ /* 0x040fe200000018bc */
[----:B------:R-:W-:Y:S07]  /*6430*/  LDSM.16.M88.4 R196, [R226+0xf000] ;  /* 0x00f00000e2c4783b */ /* 0x000fee0000000200 */
[C---:B----4-:R-:W-:Y:S08]  /*6440*/  HMMA.16816.F32 R184, R16.reuse, R32, R184 ;  /* 0x0000002010b8723c */ /* 0x050ff000000018b8 */
[C---:B------:R-:W-:Y:S01]  /*6450*/  HMMA.16816.F32 R180, R16.reuse, R34, R180 ;  /* 0x0000002210b4723c */ /* 0x040fe200000018b4 */
[----:B------:R-:W-:Y:S07]  /*6460*/  LDSM.16.M88.4 R32, [R224+0x6000] ;  /* 0x00600000e020783b */ /* 0x000fee0000000200 */
[C---:B-----5:R-:W-:Y:S08]  /*6470*/  HMMA.16816.F32 R176, R16.reuse, R28, R176 ;  /* 0x0000001c10b0723c */ /* 0x060ff000000018b0 */
[----:B------:R-:W-:Y:S01]  /*6480*/  HMMA.16816.F32 R172, R16, R30, R172 ;  /* 0x0000001e10ac723c */ /* 0x000fe200000018ac */
[----:B------:R-:W4:Y:S07]  /*6490*/  LDSM.16.M88.4 R28, [R222+0xe000] ;  /* 0x00e00000de1c783b */ /* 0x000f2e0000000200 */
[----:B---3--:R-:W-:Y:S08]  /*64a0*/  HMMA.16816.F32 R12, R212, R20, R12 ;  /* 0x00000014d40c723c */ /* 0x008ff0000000180c */
[C---:B------:R-:W-:Y:S08]  /*64b0*/  HMMA.16816.F32 R168, R16.reuse, R24, R168 ;  /* 0x0000001810a8723c */ /* 0x040ff000000018a8 */
[----:B------:R-:W-:Y:S01]  /*64c0*/  HMMA.16816.F32 R208, R16, R26, R208 ;  /* 0x0000001a10d0723c */ /* 0x000fe200000018d0 */
[----:B------:R-:W-:Y:S04]  /*64d0*/  LDSM.16.M88.4 R24, [R222+0xe800] ;  /* 0x00e80000de18783b */ /* 0x000fe80000000200 */
[----:B------:R-:W-:Y:S03]  /*64e0*/  LDSM.16.M88.4 R16, [R222+0xf800] ;  /* 0x00f80000de10783b */ /* 0x000fe60000000200 */
        /* <DEDUP_REMOVED lines=8> */
[----:B------:R-:W-:Y:S08]  /*6570*/  HMMA.16816.F32 R12, R204, R228, R12 ;  /* 0x000000e4cc0c723c */ /* 0x000ff0000000180c */
[C---:B------:R-:W-:Y:S08]  /*6580*/  HMMA.16816.F32 R168, R212.reuse, R232, R168 ;  /* 0x000000e8d4a8723c */ /* 0x040ff000000018a8 */
[----:B------:R-:W-:Y:S08]  /*6590*/  HMMA.16816.F32 R208, R212, R234, R208 ;  /* 0x000000ead4d0723c */ /* 0x000ff000000018d0 */
[----:B------:R-:W-:Y:S08]  /*65a0*/  HMMA.16816.F32 R188, R204, R230, R188 ;  /* 0x000000e6ccbc723c */ /* 0x000ff000000018bc */
[----:B----4-:R-:W-:Y:S08]  /*65b0*/  HMMA.16816.F32 R12, R32, R28, R12 ;  /* 0x0000001c200c723c */ /* 0x010ff0000000180c */
[C---:B------:R-:W-:Y:S08]  /*65c0*/  HMMA.16816.F32 R176, R204.reuse, R196, R176 ;  /* 0x000000c4ccb0723c */ /* 0x040ff000000018b0 */
[C---:B------:R-:W-:Y:S01]  /*65d0*/  HMMA.16816.F32 R172, R204.reuse, R198, R172 ;  /* 0x000000c6ccac723c */ /* 0x040fe200000018ac */
[----:B------:R-:W2:Y:S07]  /*65e0*/  LDSM.16.M88.4 R196, [R167+0xe800] ;  /* 0x00e80000a7c4783b */ /* 0x000eae0000000200 */
[C---:B------:R-:W-:Y:S08]  /*65f0*/  HMMA.16816.F32 R184, R204.reuse, R200, R184 ;  /* 0x000000c8ccb8723c */ /* 0x040ff000000018b8 */
[C---:B------:R-:W-:Y:S08]  /*6600*/  HMMA.16816.F32 R168, R204.reuse, R192, R168 ;  /* 0x000000c0cca8723c */ /* 0x040ff000000018a8 */
[----:B------:R-:W-:Y:S08]  /*6610*/  HMMA.16816.F32 R208, R204, R194, R208 ;  /* 0x000000c2ccd0723c */ /* 0x000ff000000018d0 */
[----:B------:R-:W-:Y:S08]  /*6620*/  HMMA.16816.F32 R188, R32, R30, R188 ;  /* 0x0000001e20bc723c */ /* 0x000ff000000018bc */
[----:B-1----:R-:W-:Y:S01]  /*6630*/  HMMA.16816.F32 R12, R8, R4, R12 ;  /* 0x00000004080c723c */ /* 0x002fe2000000180c */
[----:B------:R-:W-:-:S05]  /*6640*/  IMAD.SHL.U32 R5, R165, 0x2, RZ ;  /* 0x00000002a5057824 */ /* 0x000fca00078e00ff */
[----:B------:R-:W-:Y:S02]  /*6650*/  LOP3.LUT R5, R5, 0x6, RZ, 0xc0, !PT ;  /* 0x0000000605057812 */ /* 0x000fe400078ec0ff */
[----:B------:R-:W-:Y:S08]  /*6660*/  HMMA.16816.F32 R180, R204, R202, R180 ;  /* 0x000000caccb4723c */ /* 0x000ff000000018b4 */
[----:B------:R-:W-:Y:S01]  /*6670*/  HMMA.16816.F32 R176, R32, R20, R176 ;  /* 0x0000001420b0723c */ /* 0x000fe200000018b0 */
[----:B------:R-:W-:-:S04]  /*6680*/  IMAD.U32 R20, RZ, RZ, UR17 ;  /* 0x00000011ff147e24 */ /* 0x000fc8000f8e00ff */
[----:B------:R-:W-:-:S03]  /*6690*/  IMAD R20, R20, 0x40, R5 ;  /* 0x0000004014147824 */ /* 0x000fc600078e0205 */
[----:B------:R-:W-:Y:S01]  /*66a0*/  HMMA.16816.F32 R184, R32, R24, R184 ;  /* 0x0000001820b8723c */ /* 0x000fe200000018b8 */
[C---:B------:R-:W-:Y:S02]  /*66b0*/  VIADD R4, R20.reuse, 0xffffff80 ;  /* 0xffffff8014047836 */ /* 0x040fe40000000000 */
[----:B------:R-:W-:-:S03]  /*66c0*/  VIADD R5, R20, 0xffffff88 ;  /* 0xffffff8814057836 */ /* 0x000fc60000000000 */
[CC--:B------:R-:W-:Y:S02]  /*66d0*/  ISETP.GE.AND P2, PT, R4.reuse, R221.reuse, PT ;  /* 0x000000dd0400720c */ /* 0x0c0fe40003f46270 */
[C---:B------:R-:W-:Y:S01]  /*66e0*/  HMMA.16816.F32 R168, R32.reuse, R16, R168 ;  /* 0x0000001020a8723c */ /* 0x040fe200000018a8 */
[-C--:B------:R-:W-:Y:S02]  /*66f0*/  ISETP.GE.AND P1, PT, R4, R218.reuse, PT ;  /* 0x000000da0400720c */ /* 0x080fe40003f26270 */
[----:B------:R-:W-:Y:S01]  /*6700*/  FSEL R21, R12, -INF , !P2 ;  /* 0xff8000000c157808 */ /* 0x000fe20005000000 */
[----:B------:R-:W-:Y:S01]  /*6710*/  VIADD R12, R20, 0xffffff89 ;  /* 0xffffff89140c7836 */ /* 0x000fe20000000000 */
[C---:B------:R-:W-:Y:S02]  /*6720*/  ISETP.GE.AND P4, PT, R5.reuse, R221, PT ;  /* 0x000000dd0500720c */ /* 0x040fe40003f86270 */
[----:B------:R-:W-:Y:S01]  /*6730*/  ISETP.GE.AND P2, PT, R5, R218, PT ;  /* 0x000000da0500720c */ /* 0x000fe20003f46270 */
[----:B------:R-:W-:Y:S01]  /*6740*/  HMMA.16816.F32 R208, R32, R18, R208 ;  /* 0x0000001220d0723c */ /* 0x000fe200000018d0 */
[----:B------:R-:W1:Y:S01]  /*6750*/  LDSM.16.M88.4 R16, [R167+0xf000] ;  /* 0x00f00000a710783b */ /* 0x000e620000000200 */
[----:B------:R-:W-:-:S02]  /*6760*/  FSEL R25, R14, -INF , !P1 ;  /* 0xff8000000e197808 */ /* 0x000fc40004800000 */
[----:B------:R-:W-:-:S04]  /*6770*/  ISETP.GE.AND P1, PT, R12, R221, PT ;  /* 0x000000dd0c00720c */ /* 0x000fc80003f26270 */
[----:B------:R-:W-:Y:S01]  /*6780*/  HMMA.16816.F32 R188, R8, R6, R188 ;  /* 0x0000000608bc723c */ /* 0x000fe200000018bc */
[----:B------:R-:W-:-:S05]  /*6790*/  VIADD R6, R20, 0xffffff81 ;  /* 0xffffff8114067836 */ /* 0x000fca0000000000 */
[C---:B------:R-:W-:Y:S02]  /*67a0*/  ISETP.GE.AND P3, PT, R6.reuse, R221, PT ;  /* 0x000000dd0600720c */ /* 0x040fe40003f66270 */
[----:B------:R-:W-:Y:S01]  /*67b0*/  HMMA.16816.F32 R180, R32, R26, R180 ;  /* 0x0000001a20b4723c */ /* 0x000fe200000018b4 */
[----:B------:R-:W-:Y:S02]  /*67c0*/  ISETP.GE.AND P5, PT, R6, R218, PT ;  /* 0x000000da0600720c */ /* 0x000fe40003fa6270 */
[----:B------:R-:W3:Y:S01]  /*67d0*/  LDSM.16.M88.4 R4, [R167+0xf800] ;  /* 0x00f80000a704783b */ /* 0x000ee20000000200 */
[----:B------:R-:W-:-:S04]  /*67e0*/  DEPBAR.LE SB0, 0x0 ;  /* 0x000080000000791a */ /* 0x000fc80000000000 */
[----:B--2---:R-:W-:Y:S03]  /*67f0*/  HMMA.16816.F32 R184, R8, R196, R184 ;  /* 0x000000c408b8723c */ /* 0x004fe600000018b8 */
[----:B------:R-:W-:Y:S02]  /*6800*/  FSEL R27, R190, -INF , !P2 ;  /* 0xff800000be1b7808 */ /* 0x000fe40005000000 */
[----:B------:R-:W-:-:S03]  /*6810*/  FSEL R31, R188, -INF , !P4 ;  /* 0xff800000bc1f7808 */ /* 0x000fc60006000000 */
[----:B------:R-:W-:Y:S01]  /*6820*/  HMMA.16816.F32 R172, R32, R22, R172 ;  /* 0x0000001620ac723c */ /* 0x000fe200000018ac */
[C---:B------:R-:W-:Y:S01]  /*6830*/  VIADD R22, R20.reuse, 0xffffff90 ;  /* 0xffffff9014167836 */ /* 0x040fe20000000000 */
[----:B------:R-:W-:Y:S01]  /*6840*/  FSEL R33, R13, -INF , !P3 ;  /* 0xff8000000d217808 */ /* 0x000fe20005800000 */
[----:B------:R-:W-:Y:S01]  /*6850*/  VIADD R13, R20, 0xffffff98 ;  /* 0xffffff98140d7836 */ /* 0x000fe20000000000 */
[----:B------:R-:W-:Y:S01]  /*6860*/  ISETP.GE.AND P3, PT, R12, R218, PT ;  /* 0x000000da0c00720c */ /* 0x000fe20003f66270 */
[----:B------:R-:W-:Y:S01]  /*6870*/  VIADD R12, R20, 0xffffff91 ;  /* 0xffffff91140c7836 */ /* 0x000fe20000000000 */
[----:B------:R-:W-:Y:S02]  /*6880*/  FSEL R23, R15, -INF , !P5 ;  /* 0xff8000000f177808 */ /* 0x000fe40006800000 */
[----:B------:R-:W-:Y:S01]  /*6890*/  HMMA.16816.F32 R180, R8, R198, R180 ;  /* 0x000000c608b4723c */ /* 0x000fe200000018b4 */
[----:B------:R-:W-:Y:S02]  /*68a0*/  ISETP.GE.AND P5, PT, R22, R221, PT ;  /* 0x000000dd1600720c */ /* 0x000fe40003fa6270 */
[----:B------:R-:W-:-:S02]  /*68b0*/  FSEL R35, R189, -INF , !P1 ;  /* 0xff800000bd237808 */ /* 0x000fc40004800000 */
[----:B------:R-:W-:Y:S02]  /*68c0*/  FSEL R29, R191, -INF , !P3 ;  /* 0xff800000bf1d7808 */ /* 0x000fe40005800000 */
[----:B------:R-:W-:Y:S02]  /*68d0*/  FSEL R215, R184, -INF , !P5 ;  /* 0xff800000b8d77808 */ /* 0x000fe40006800000 */
[CC--:B------:R-:W-:Y:S02]  /*68e0*/  ISETP.GE.AND P2, PT, R12.reuse, R221.reuse, PT ;  /* 0x000000dd0c00720c */ /* 0x0c0fe40003f46270 */
[-C--:B------:R-:W-:Y:S01]  /*68f0*/  ISETP.GE.AND P1, PT, R12, R218.reuse, PT ;  /* 0x000000da0c00720c */ /* 0x080fe20003f26270 */
[----:B-1----:R-:W-:Y:S01]  /*6900*/  HMMA.16816.F32 R172, R8, R18, R172 ;  /* 0x0000001208ac723c */ /* 0x002fe200000018ac */
[----:B------:R-:W-:Y:S01]  /*6910*/  BAR.SYNC.DEFER_BLOCKING 0x0 ;  /* 0x0000000000007b1d */ /* 0x000fe20000010000 */
[C---:B------:R-:W-:Y:S02]  /*6920*/  ISETP.GE.AND P3, PT, R13.reuse, R221, PT ;  /* 0x000000dd0d00720c */ /* 0x040fe40003f66270 */
[----:B------:R-:W-:-:S02]  /*6930*/  ISETP.GE.AND P5, PT, R13, R218, PT ;  /* 0x000000da0d00720c */ /* 0x000fc40003fa6270 */
[-C--:B------:R-:W-:Y:S01]  /*6940*/  ISETP.GE.AND P4, PT, R22, R218.reuse, PT ;  /* 0x000000da1600720c */ /* 0x080fe20003f86270 */
[C---:B------:R-:W-:Y:S01]  /*6950*/  VIADD R22, R20.reuse, 0xffffff99 ;  /* 0xffffff9914167836 */ /* 0x040fe20000000000 */
[C---:B------:R-:W-:Y:S01]  /*6960*/  HMMA.16816.F32 R12, R8.reuse, R16, R176 ;  /* 0x00000010080c723c */ /* 0x040fe200000018b0 */
[C---:B------:R-:W-:Y:S01]  /*6970*/  VIADD R16, R20.reuse, 0xffffffa0 ;  /* 0xffffffa014107836 */ /* 0x040fe20000000000 */
[----:B------:R-:W-:Y:S01]  /*6980*/  FSEL R213, R187, -INF , !P1 ;  /* 0xff800000bbd57808 */ /* 0x000fe20004800000 */
[----:B------:R-:W-:Y:S01]  /*6990*/  VIADD R17, R20, 0xffffffa8 ;  /* 0xffffffa814117836 */ /* 0x000fe20000000000 */
[----:B------:R-:W-:Y:S02]  /*69a0*/  FSEL R237, R180, -INF , !P3 ;  /* 0xff800000b4ed7808 */ /* 0x000fe40005800000 */
[----:B------:R-:W-:Y:S02]  /*69b0*/  FSEL R235, R186, -INF , !P4 ;  /* 0xff800000baeb7808 */ /* 0x000fe40006000000 */
[----:B------:R-:W-:Y:S01]  /*69c0*/  FSEL R241, R185, -INF , !P2 ;  /* 0xff800000b9f17808 */ /* 0x000fe20005000000 */
[C---:B---3--:R-:W-:Y:S01]  /*69d0*/  HMMA.16816.F32 R168, R8.reuse, R4, R168 ;  /* 0x0000000408a8723c */ /* 0x048fe200000018a8 */
[-C--:B------:R-:W-:Y:S01]  /*69e0*/  ISETP.GE.AND P1, PT, R16, R221.reuse, PT ;  /* 0x000000dd1000720c */ /* 0x080fe20003f26270 */
[----:B------:R-:W-:Y:S01]  /*69f0*/  VIADD R4, R20, 0xffffffb0 ;  /* 0xffffffb014047836 */ /* 0x000fe20000000000 */
[-C--:B------:R-:W-:Y:S01]  /*6a00*/  ISETP.GE.AND P3, PT, R16, R218.reuse, PT ;  /* 0x000000da1000720c */ /* 0x080fe20003f66270 */
[----:B------:R-:W-:Y:S01]  /*6a10*/  VIADD R16, R20, 0xffffffa1 ;  /* 0xffffffa114107836 */ /* 0x000fe20000000000 */
[----:B------:R-:W-:Y:S01]  /*6a20*/  ISETP.GE.AND P4, PT, R22, R221, PT ;  /* 0x000000dd1600720c */ /* 0x000fe20003f86270 */
[----:B------:R-:W-:Y:S01]  /*6a30*/  VIADD R5, R20, 0xffffffb8 ;  /* 0xffffffb814057836 */ /* 0x000fe20000000000 */
[----:B------:R-:W-:Y:S01]  /*6a40*/  ISETP.GE.AND P2, PT, R22, R218, PT ;  /* 0x000000da1600720c */ /* 0x000fe20003f46270 */
[----:B------:R-:W-:Y:S01]  /*6a50*/  HMMA.16816.F32 R208, R8, R6, R208 ;  /* 0x0000000608d0723c */ /* 0x000fe200000018d0 */
[----:B------:R-:W-:-:S02]  /*6a60*/  FSEL R239, R181, -INF , !P4 ;  /* 0xff800000b5ef7808 */ /* 0x000fc40006000000 */
[----:B------:R-:W-:Y:S02]  /*6a70*/  FSEL R167, R183, -INF , !P2 ;  /* 0xff800000b7a77808 */ /* 0x000fe40005000000 */
[----:B------:R-:W-:Y:S02]  /*6a80*/  ISETP.GE.AND P4, PT, R16, R218, PT ;  /* 0x000000da1000720c */ /* 0x000fe40003f86270 */
[----:B------:R-:W-:Y:S02]  /*6a90*/  ISETP.GE.AND P2, PT, R17, R221, PT ;  /* 0x000000dd1100720c */ /* 0x000fe40003f46270 */
[----:B------:R-:W-:Y:S01]  /*6aa0*/  FSEL R181, R12, -INF , !P1 ;  /* 0xff8000000cb57808 */ /* 0x000fe20004800000 */
[----:B------:R-:W-:Y:S01]  /*6ab0*/  VIADD R12, R20, 0xffffffa9 ;  /* 0xffffffa9140c7836 */ /* 0x000fe20000000000 */
[----:B------:R-:W-:Y:S02]  /*6ac0*/  FSEL R177, R15, -INF , !P4 ;  /* 0xff8000000fb17808 */ /* 0x000fe40006000000 */
[----:B------:R-:W-:-:S02]  /*6ad0*/  FSEL R183, R172, -INF , !P2 ;  /* 0xff800000acb77808 */ /* 0x000fc40005000000 */
[----:B------:R-:W-:Y:S02]  /*6ae0*/  FSEL R179, R14, -INF , !P3 ;  /* 0xff8000000eb37808 */ /* 0x000fe40005800000 */
[CC--:B------:R-:W-:Y:S02]  /*6af0*/  ISETP.GE.AND P4, PT, R4.reuse, R221.reuse, PT ;  /* 0x000000dd0400720c */ /* 0x0c0fe40003f86270 */
[-C--:B------:R-:W-:Y:S01]  /*6b00*/  ISETP.GE.AND P2, PT, R4, R218.reuse, PT ;  /* 0x000000da0400720c */ /* 0x080fe20003f46270 */
[C---:B------:R-:W-:Y:S01]  /*6b10*/  VIADD R4, R20.reuse, 0xffffffb1 ;  /* 0xffffffb114047836 */ /* 0x040fe20000000000 */
[----:B------:R-:W-:Y:S01]  /*6b20*/  ISETP.GE.AND P1, PT, R17, R218, PT ;  /* 0x000000da1100720c */ /* 0x000fe20003f26270 */
[----:B------:R-:W-:Y:S01]  /*6b30*/  VIADD R20, R20, 0xffffffb9 ;  /* 0xffffffb914147836 */ /* 0x000fe20000000000 */
[----:B------:R-:W-:Y:S02]  /*6b40*/  ISETP.GE.AND P3, PT, R12, R221, PT ;  /* 0x000000dd0c00720c */ /* 0x000fe40003f66270 */
[----:B------:R-:W-:-:S02]  /*6b50*/  FSEL R229, R174, -INF , !P1 ;  /* 0xff800000aee57808 */ /* 0x000fc40004800000 */
[----:B------:R-:W-:Y:S02]  /*6b60*/  FSEL R231, R173, -INF , !P3 ;  /* 0xff800000ade77808 */ /* 0x000fe40005800000 */
[C---:B------:R-:W-:Y:S02]  /*6b70*/  ISETP.GE.AND P1, PT, R4.reuse, R221, PT ;  /* 0x000000dd0400720c */ /* 0x040fe40003f26270 */
[----:B------:R-:W-:Y:S02]  /*6b80*/  ISETP.GE.AND P3, PT, R4, R218, PT ;  /* 0x000000da0400720c */ /* 0x000fe40003f66270 */
[----:B------:R-:W-:Y:S02]  /*6b90*/  FMNMX3.FTZ R4, R164, R21, R33, !PT ;  /* 0x00000015a4047276 */ /* 0x000fe40007810021 */
[----:B------:R-:W-:Y:S02]  /*6ba0*/  FSEL R165, R182, -INF , !P5 ;  /* 0xff800000b6a57808 */ /* 0x000fe40006800000 */
[----:B------:R-:W-:-:S02]  /*6bb0*/  FMNMX3.FTZ R4, R4, R31, R35, !PT ;  /* 0x0000001f04047276 */ /* 0x000fc40007810023 */
[----:B------:R-:W-:Y:S02]  /*6bc0*/  ISETP.GE.AND P5, PT, R16, R221, PT ;  /* 0x000000dd1000720c */ /* 0x000fe40003fa6270 */
[----:B------:R-:W-:Y:S02]  /*6bd0*/  FMNMX3.FTZ R6, R3, R25, R23, !PT ;  /* 0x0000001903067276 */ /* 0x000fe40007810017 */
[----:B------:R-:W-:Y:S02]  /*6be0*/  FMNMX3.FTZ R4, R4, R215, R241, !PT ;  /* 0x000000d704047276 */ /* 0x000fe400078100f1 */
[----:B------:R-:W-:Y:S02]  /*6bf0*/  FSEL R233, R13, -INF , !P5 ;  /* 0xff8000000de97808 */ /* 0x000fe40006800000 */
[----:B------:R-:W-:Y:S02]  /*6c00*/  FMNMX3.FTZ R6, R6, R27, R29, !PT ;  /* 0x0000001b06067276 */ /* 0x000fe4000781001d */
[----:B------:R-:W-:-:S02]  /*6c10*/  FMNMX3.FTZ R4, R4, R237, R239, !PT ;  /* 0x000000ed04047276 */ /* 0x000fc400078100ef */
[----:B------:R-:W-:Y:S02]  /*6c20*/  ISETP.GE.AND P5, PT, R12, R218, PT ;  /* 0x000000da0c00720c */ /* 0x000fe40003fa6270 */
[----:B------:R-:W-:Y:S02]  /*6c30*/  FMNMX3.FTZ R6, R6, R235, R213, !PT ;  /* 0x000000eb06067276 */ /* 0x000fe400078100d5 */
[----:B------:R-:W-:Y:S02]  /*6c40*/  FMNMX3.FTZ R4, R4, R181, R233, !PT ;  /* 0x000000b504047276 */ /* 0x000fe400078100e9 */
[----:B------:R-:W-:Y:S02]  /*6c50*/  FSEL R227, R175, -INF , !P5 ;  /* 0xff800000afe37808 */ /* 0x000fe40006800000 */
[----:B------:R-:W-:Y:S02]  /*6c60*/  FSEL R193, R168, -INF , !P4 ;  /* 0xff800000a8c17808 */ /* 0x000fe40006000000 */
[----:B------:R-:W-:-:S02]  /*6c70*/  ISETP.GE.AND P5, PT, R5, R221, PT ;  /* 0x000000dd0500720c */ /* 0x000fc40003fa6270 */
[----:B------:R-:W-:Y:S02]  /*6c80*/  ISETP.GE.AND P4, PT, R20, R221, PT ;  /* 0x000000dd1400720c */ /* 0x000fe40003f86270 */
[----:B------:R-:W-:Y:S02]  /*6c90*/  FSEL R195, R169, -INF , !P1 ;  /* 0xff800000a9c37808 */ /* 0x000fe40004800000 */
[----:B------:R-:W-:Y:S02]  /*6ca0*/  FMNMX3.FTZ R6, R6, R165, R167, !PT ;  /* 0x000000a506067276 */ /* 0x000fe400078100a7 */
[----:B------:R-:W-:Y:S02]  /*6cb0*/  FMNMX3.FTZ R4, R4, R183, R231, !PT ;  /* 0x000000b704047276 */ /* 0x000fe400078100e7 */
[----:B------:R-:W-:Y:S02]  /*6cc0*/  FSEL R189, R170, -INF , !P2 ;  /* 0xff800000aabd7808 */ /* 0x000fe40005000000 */
[----:B------:R-:W-:-:S02]  /*6cd0*/  ISETP.GE.AND P2, PT, R5, R218, PT ;  /* 0x000000da0500720c */ /* 0x000fc40003f46270 */
[----:B------:R-:W-:Y:S02]  /*6ce0*/  ISETP.GE.AND P1, PT, R20, R218, PT ;  /* 0x000000da1400720c */ /* 0x000fe40003f26270 */
[----:B------:R-:W-:Y:S02]  /*6cf0*/  FSEL R191, R208, -INF , !P5 ;  /* 0xff800000d0bf7808 */ /* 0x000fe40006800000 */
[----:B------:R-:W-:Y:S02]  /*6d00*/  FSEL R188, R209, -INF , !P4 ;  /* 0xff800000d1bc7808 */ /* 0x000fe40006000000 */
[----:B------:R-:W-:Y:S02]  /*6d10*/  FMNMX3.FTZ R6, R6, R179, R177, !PT ;  /* 0x000000b306067276 */ /* 0x000fe400078100b1 */
[----:B------:R-:W-:Y:S02]  /*6d20*/  FMNMX3.FTZ R4, R4, R193, R195, !PT ;  /* 0x000000c104047276 */ /* 0x000fe400078100c3 */
[----:B------:R-:W-:-:S02]  /*6d30*/  FSEL R187, R171, -INF , !P3 ;  /* 0xff800000abbb7808 */ /* 0x000fc40005800000 */
[----:B------:R-:W-:Y:S02]  /*6d40*/  FSEL R185, R210, -INF , !P2 ;  /* 0xff800000d2b97808 */ /* 0x000fe40005000000 */
[----:B------:R-:W-:Y:S02]  /*6d50*/  FSEL R184, R211, -INF , !P1 ;  /* 0xff800000d3b87808 */ /* 0x000fe40004800000 */
[----:B------:R-:W-:Y:S02]  /*6d60*/  FMNMX3.FTZ R10, R6, R229, R227, !PT ;  /* 0x000000e5060a7276 */ /* 0x000fe400078100e3 */
[----:B------:R-:W-:Y:S01]  /*6d70*/  FMNMX3.FTZ R11, R4, R191, R188, !PT ;  /* 0x000000bf040b7276 */ /* 0x000fe200078100bc */
[----:B------:R-:W-:Y:S06]  /*6d80*/  BRA.U !UP0, `(.L_x_23) ;  /* 0x0000000108b87547 */ /* 0x000fec000b800000 */
[----:B------:R-:W-:-:S04]  /*6d90*/  UIADD3 UR18, UPT, UPT, UR17, -0x3, URZ ;  /* 0xfffffffd11127890 */ /* 0x000fc8000fffe0ff */
[----:B------:R-:W-:-:S04]  /*6da0*/  UIMAD.WIDE.U32 UR26, UR18, UR10, URZ ;  /* 0x0000000a121a72a5 */ /* 0x000fc8000f8e00ff */
[----:B------:R-:W-:Y:S02]  /*6db0*/  UIMAD UR18, UR18, UR11, UR27 ;  /* 0x0000000b121272a4 */ /* 0x000fe4000f8e021b */
[----:B------:R-:W-:Y:S01]  /*6dc0*/  ULEA UR22, UP0, UR26, UR33, 0x6 ;  /* 0x000000211a167291 */ /* 0x000fe2000f8030ff */
[----:B------:R-:W-:Y:S02]  /*6dd0*/  IMAD.U32 R6, RZ, RZ, UR26 ;  /* 0x0000001aff067e24 */ /* 0x000fe4000f8e00ff */
[----:B------:R-:W-:Y:S01]  /*6de0*/  IMAD.U32 R7, RZ, RZ, UR27 ;  /* 0x0000001bff077e24 */ /* 0x000fe2000f8e00ff */
[----:B------:R-:W-:Y:S01]  /*6df0*/  ULEA.HI.X UR21, UR26, UR32, UR18, 0x6, UP0 ;  /* 0x000000201a157291 */ /* 0x000fe200080f3412 */
[----:B------:R-:W-:Y:S01]  /*6e00*/  IMAD.U32 R4, RZ, RZ, UR18 ;  /* 0x00000012ff047e24 */ /* 0x000fe2000f8e00ff */
[----:B------:R-:W-:Y:S01]  /*6e10*/  UIADD3 UR33, UP1, UPT, UR33, UR22, URZ ;  /* 0x0000001621217290 */ /* 0x000fe2000ff3e0ff */
[----:B------:R-:W-:Y:S01]  /*6e20*/  IMAD.U32 R9, RZ, RZ, UR22 ;  /* 0x00000016ff097e24 */ /* 0x000fe2000f8e00ff */
[CC--:B------:R-:W-:Y:S01]  /*6e30*/  LEA R18, P1, R6.reuse, R220.reuse, 0x7 ;  /* 0x000000dc06127211 */ /* 0x0c0fe200078238ff */
[----:B------:R-:W-:Y:S01]  /*6e40*/  ULEA UR23, UP0, UR10, UR22, 0x5 ;  /* 0x000000160a177291 */ /* 0x000fe2000f8028ff */
[----:B------:R-:W-:Y:S01]  /*6e50*/  IMAD.U32 R8, RZ, RZ, UR21 ;  /* 0x00000015ff087e24 */ /* 0x000fe2000f8e00ff */
[----:B------:R-:W-:Y:S01]  /*6e60*/  UIADD3.X UR32, UPT, UPT, UR32, UR21, URZ, UP1, !UPT ;  /* 0x0000001520207290 */ /* 0x000fe20008ffe4ff */
[-C--:B------:R-:W-:Y:S01]  /*6e70*/  LEA.HI.X R19, R6, R219.reuse, R4, 0x7, P1 ;  /* 0x000000db06137211 */ /* 0x080fe200008f3c04 */
[----:B------:R-:W-:Y:S01]  /*6e80*/  ULEA.HI.X UR10, UR10, UR21, UR11, 0x5, UP0 ;  /* 0x000000150a0a7291 */ /* 0x000fe200080f2c0b */
[----:B------:R-:W-:Y:S01]  /*6e90*/  MOV R7, UR33 ;  /* 0x0000002100077c02 */ /* 0x000fe20008000f00 */
[----:B------:R-:W-:Y:S01]  /*6ea0*/  IMAD.U32 R5, RZ, RZ, UR23 ;  /* 0x00000017ff057e24 */ /* 0x000fe2000f8e00ff */
[-C--:B------:R-:W-:Y:S01]  /*6eb0*/  LEA R16, P3, R9, R220.reuse, 0x1 ;  /* 0x000000dc09107211 */ /* 0x080fe200078608ff */
[----:B------:R-:W-:Y:S01]  /*6ec0*/  @!PT LDS RZ, [RZ] ;  /* 0x00000000fffff984 */ /* 0x000fe20000000800 */
[----:B------:R-:W-:Y:S01]  /*6ed0*/  @!PT LDS RZ, [RZ] ;  /* 0x00000000fffff984 */ /* 0x000fe20000000800 */
[----:B------:R-:W-:Y:S01]  /*6ee0*/  @!PT LDS RZ, [RZ] ;  /* 0x00000000fffff984 */ /* 0x000fe20000000800 */
[----:B------:R1:W-:Y:S01]  /*6ef0*/  LDGSTS.E.BYPASS.LTC128B.128 [R166+0x8000], desc[UR14][R18.64] ;  /* 0x0800000012a67fae */ /* 0x0003e2000b981a0e */
[----:B------:R-:W-:Y:S01]  /*6f00*/  LEA R14, P2, R7, R220, 0x1 ;  /* 0x000000dc070e7211 */ /* 0x000fe200078408ff */
[----:B------:R-:W-:Y:S01]  /*6f10*/  IMAD.U32 R4, RZ, RZ, UR10 ;  /* 0x0000000aff047e24 */ /* 0x000fe2000f8e00ff */
[----:B------:R-:W-:Y:S01]  /*6f20*/  MOV R6, UR32 ;  /* 0x0000002000067c02 */ /* 0x000fe20008000f00 */
[----:B------:R1:W-:Y:S01]  /*6f30*/  LDGSTS.E.BYPASS.LTC128B.128 [R166+0xa000], desc[UR14][R18.64+0x80] ;  /* 0x0a00008012a67fae */ /* 0x0003e2000b981a0e */
[----:B------:R-:W-:-:S02]  /*6f40*/  LEA.HI.X R17, R9, R219, R8, 0x1, P3 ;  /* 0x000000db09117211 */ /* 0x000fc400018f0c08 */
[----:B------:R-:W-:Y:S01]  /*6f50*/  LEA R12, P1, R5, R220, 0x1 ;  /* 0x000000dc050c7211 */ /* 0x000fe200078208ff */
[----:B------:R1:W-:Y:S01]  /*6f60*/  LDGSTS.E.BYPASS.LTC128B.128 [R166+0xc000], desc[UR14][R18.64+0x100] ;  /* 0x0c00010012a67fae */ /* 0x0003e2000b981a0e */
[-C--:B------:R-:W-:Y:S02]  /*6f70*/  LEA.HI.X R15, R7, R219.reuse, R6, 0x1, P2 ;  /* 0x000000db070f7211 */ /* 0x080fe400010f0c06 */
[----:B------:R-:W-:Y:S01]  /*6f80*/  LEA.HI.X R13, R5, R219, R4, 0x1, P1 ;  /* 0x000000db050d7211 */ /* 0x000fe200008f0c04 */
        /* <DEDUP_REMOVED lines=14> */
.L_x_23:
[----:B------:R-:W-:Y:S01]  /*7070*/  FMNMX3.FTZ R5, R10, R189, R187, !PT ;  /* 0x000000bd0a057276 */ /* 0x000fe200078100bb */
[----:B------:R-:W2:Y:S01]  /*7080*/  SHFL.BFLY PT, R6, R11, 0x2, 0x1f ;  /* 0x0c401f000b067f89 */ /* 0x000ea200000e0000 */
[----:B------:R-:W3:Y:S01]  /*7090*/  LDCU UR10, c[0x0][0x45c] ;  /* 0x00008b80ff0a77ac */ /* 0x000ee20008000800 */
[----:B------:R-:W-:Y:S02]  /*70a0*/  MOV R207, 0x20 ;  /* 0x0000002000cf7802 */ /* 0x000fe40000000f00 */
[----:B------:R-:W-:Y:S01]  /*70b0*/  FMNMX3.FTZ R5, R5, R185, R184, !PT ;  /* 0x000000b905057276 */ /* 0x000fe200078100b8 */
[----:B-1----:R-:W-:Y:S01]  /*70c0*/  LDSM.16.MT88.4 R12, [R217+0x10000] ;  /* 0x01000000d90c783b */ /* 0x002fe20000004200 */
[----:B------:R-:W-:Y:S01]  /*70d0*/  IADD3 R16, PT, PT, R217, 0x10000, RZ ;  /* 0x00010000d9107810 */ /* 0x000fe20007ffe0ff */
[----:B------:R-:W-:Y:S01]  /*70e0*/  UIADD3 UR18, UPT, UPT, UR17, -0x3, URZ ;  /* 0xfffffffd11127890 */ /* 0x000fe2000fffe0ff */
[----:B------:R-:W-:Y:S01]  /*70f0*/  SEL R207, R207, 0xffffffe0, !P0 ;  /* 0xffffffe0cfcf7807 */ /* 0x000fe20004000000 */
[----:B------:R-:W1:Y:S01]  /*7100*/  SHFL.BFLY PT, R4, R5, 0x2, 0x1f ;  /* 0x0c401f0005047f89 */ /* 0x000e6200000e0000 */
[----:B------:R-:W-:-:S02]  /*7110*/  IADD3 R218, PT, PT, R217, 0x10040, RZ ;  /* 0x00010040d9da7810 */ /* 0x000fc40007ffe0ff */
[----:B------:R-:W-:Y:S02]  /*7120*/  @P6 IADD3 R218, PT, PT, R16, -0x40, RZ ;  /* 0xffffffc010da6810 */ /* 0x000fe40007ffe0ff */
[C---:B------:R-:W-:Y:S02]  /*7130*/  IADD3 R221, PT, PT, R207.reuse, R217, RZ ;  /* 0x000000d9cfdd7210 */ /* 0x040fe40007ffe0ff */
[----:B------:R-:W-:Y:S01]  /*7140*/  IADD3 R207, PT, PT, R207, R218, RZ ;  /* 0x000000dacfcf7210 */ /* 0x000fe20007ffe0ff */
[----:B------:R-:W-:Y:S04]  /*7150*/  LDSM.16.MT88.4 R172, [R218+0x2800] ;  /* 0x00280000daac783b */ /* 0x000fe80000004200 */
[----:B------:R-:W-:Y:S01]  /*7160*/  LDSM.16.MT88.4 R168, [R207+0x2800] ;  /* 0x00280000cfa8783b */ /* 0x000fe20000004200 */
[----:B--2---:R-:W-:-:S05]  /*7170*/  FMNMX.FTZ R6, R11, R6, !PT ;  /* 0x000000060b067209 */ /* 0x004fca0007810000 */
[----:B------:R-:W2:Y:S01]  /*7180*/  SHFL.BFLY PT, R203, R6, 0x1, 0x1f ;  /* 0x0c201f0006cb7f89 */ /* 0x000ea200000e0000 */
[----:B-1----:R-:W-:-:S05]  /*7190*/  FMNMX.FTZ R4, R5, R4, !PT ;  /* 0x0000000405047209 */ /* 0x002fca0007810000 */
[----:B------:R-:W1:Y:S01]  /*71a0*/  SHFL.BFLY PT, R201, R4, 0x1, 0x1f ;  /* 0x0c201f0004c97f89 */ /* 0x000e6200000e0000 */
[----:B--2---:R-:W-:-:S04]  /*71b0*/  FMNMX.FTZ R203, R6, R203, !PT ;  /* 0x000000cb06cb7209 */ /* 0x004fc80007810000 */
[C---:B------:R-:W-:Y:S01]  /*71c0*/  FSETP.NEU.FTZ.AND P2, PT, R203.reuse, -INF , PT ;  /* 0xff800000cb00780b */ /* 0x040fe20003f5d000 */
[----:B---3--:R-:W-:-:S03]  /*71d0*/  FMUL.FTZ R190, R203, UR10 ;  /* 0x0000000acbbe7c20 */ /* 0x008fc60008410000 */
[----:B------:R-:W-:Y:S02]  /*71e0*/  FSEL R5, R203, RZ, P2 ;  /* 0x000000ffcb057208 */ /* 0x000fe40001000000 */
[----:B-1----:R-:W-:Y:S02]  /*71f0*/  FMNMX.FTZ R201, R4, R201, !PT ;  /* 0x000000c904c97209 */ /* 0x002fe40007810000 */
[----:B------:R-:W-:Y:S01]  /*7200*/  FSEL R190, R190, RZ, P2 ;  /* 0x000000ffbebe7208 */ /* 0x000fe20001000000 */
[----:B------:R-:W-:Y:S01]  /*7210*/  FADD.FTZ R5, R164, -R5 ;  /* 0x80000005a4057221 */ /* 0x000fe20000010000 */
[C---:B------:R-:W-:Y:S01]  /*7220*/  FSETP.NEU.FTZ.AND P1, PT, R201.reuse, -INF , PT ;  /* 0xff800000c900780b */ /* 0x040fe20003f3d000 */
[----:B------:R-:W-:Y:S02]  /*7230*/  FMUL.FTZ R186, R201, UR10 ;  /* 0x0000000ac9ba7c20 */ /* 0x000fe40008410000 */
[----:B------:R-:W-:Y:S01]  /*7240*/  FMUL.FTZ R206, R5, UR10 ;  /* 0x0000000a05ce7c20 */ /* 0x000fe20008410000 */
[----:B------:R-:W-:Y:S01]  /*7250*/  FSEL R4, R201, RZ, P1 ;  /* 0x000000ffc9047208 */ /* 0x000fe20000800000 */
[--C-:B------:R-:W-:Y:S01]  /*7260*/  FFMA.FTZ R202, R21, UR10, -R190.reuse ;  /* 0x0000000a15ca7c23 */ /* 0x100fe200080108be */
[----:B------:R-:W-:Y:S01]  /*7270*/  FSEL R186, R186, RZ, P1 ;  /* 0x000000ffbaba7208 */ /* 0x000fe20000800000 */
[--C-:B------:R-:W-:Y:S01]  /*7280*/  FFMA.FTZ R199, R33, UR10, -R190.reuse ;  /* 0x0000000a21c77c23 */ /* 0x100fe200080108be */
[----:B------:R-:W-:Y:S01]  /*7290*/  FFMA.FTZ R200, R31, UR10, -R190 ;  /* 0x0000000a1fc87c23 */ /* 0x000fe200080108be */
[----:B------:R-:W-:Y:S01]  /*72a0*/  FADD.FTZ R4, R3, -R4 ;  /* 0x8000000403047221 */ /* 0x000fe20000010000 */
[----:B------:R-:W1:Y:S01]  /*72b0*/  MUFU.EX2 R206, R206 ;  /* 0x000000ce00ce7308 */ /* 0x000e620000000800 */
[--C-:B------:R-:W-:Y:S01]  /*72c0*/  FFMA.FTZ R196, R23, UR10, -R186.reuse ;  /* 0x0000000a17c47c23 */ /* 0x100fe200080108ba */
[--C-:B------:R-:W-:Y:S01]  /*72d0*/  FFMA.FTZ R198, R25, UR10, -R186.reuse ;  /* 0x0000000a19c67c23 */ /* 0x100fe200080108ba */
[----:B------:R-:W-:Y:S01]  /*72e0*/  FMUL.FTZ R205, R4, UR10 ;  /* 0x0000000a04cd7c20 */ /* 0x000fe20008410000 */
[----:B------:R-:W2:Y:S01]  /*72f0*/  LDSM.16.MT88.4 R20, [R221+0x10000] ;  /* 0x01000000dd14783b */ /* 0x000ea20000004200 */
[----:B------:R-:W-:Y:S01]  /*7300*/  FFMA.FTZ R204, R27, UR10, -R186 ;  /* 0x0000000a1bcc7c23 */ /* 0x000fe200080108ba */
[----:B------:R-:W-:Y:S01]  /*7310*/  FFMA.FTZ R197, R35, UR10, -R190 ;  /* 0x0000000a23c57c23 */ /* 0x000fe200080108be */
[----:B------:R-:W-:Y:S01]  /*7320*/  FFMA.FTZ R29, R29, UR10, -R186 ;  /* 0x0000000a1d1d7c23 */ /* 0x000fe200080108ba */
[----:B------:R-:W-:Y:S01]  /*7330*/  MUFU.EX2 R202, R202 ;  /* 0x000000ca00ca7308 */ /* 0x000fe20000000800 */
[--C-:B------:R-:W-:Y:S01]  /*7340*/  FFMA.FTZ R215, R215, UR10, -R190.reuse ;  /* 0x0000000ad7d77c23 */ /* 0x100fe200080108be */
[--C-:B------:R-:W-:Y:S01]  /*7350*/  FFMA.FTZ R210, R241, UR10, -R190.reuse ;  /* 0x0000000af1d27c23 */ /* 0x100fe200080108be */
[--C-:B------:R-:W-:Y:S01]  /*7360*/  FFMA.FTZ R211, R237, UR10, -R190.reuse ;  /* 0x0000000aedd37c23 */ /* 0x100fe200080108be */
[----:B------:R-:W3:Y:S01]  /*7370*/  MUFU.EX2 R205, R205 ;  /* 0x000000cd00cd7308 */ /* 0x000ee20000000800 */
[----:B------:R-:W-:Y:S01]  /*7380*/  FFMA.FTZ R208, R239, UR10, -R190 ;  /* 0x0000000aefd07c23 */ /* 0x000fe200080108be */
[-C--:B-1----:R-:W-:Y:S01]  /*7390*/  FMUL.FTZ R16, R36, R206.reuse ;  /* 0x000000ce24107220 */ /* 0x082fe20000410000 */
[-C--:B------:R-:W-:Y:S01]  /*73a0*/  FMUL.FTZ R17, R37, R206.reuse ;  /* 0x000000ce25117220 */ /* 0x080fe20000410000 */
[-C--:B------:R-:W-:Y:S01]  /*73b0*/  FMUL.FTZ R24, R44, R206.reuse ;  /* 0x000000ce2c187220 */ /* 0x080fe20000410000 */
[-C--:B------:R-:W-:Y:S01]  /*73c0*/  FMUL.FTZ R25, R45, R206.reuse ;  /* 0x000000ce2d197220 */ /* 0x080fe20000410000 */
[----:B------:R-:W1:Y:S01]  /*73d0*/  MUFU.EX2 R199, R199 ;  /* 0x000000c700c77308 */ /* 0x000e620000000800 */
[-C--:B------:R-:W-:Y:S01]  /*73e0*/  FMUL.FTZ R32, R52, R206.reuse ;  /* 0x000000ce34207220 */ /* 0x080fe20000410000 */
[-C--:B------:R-:W-:Y:S01]  /*73f0*/  FMUL.FTZ R33, R53, R206.reuse ;  /* 0x000000ce35217220 */ /* 0x080fe20000410000 */
[-C--:B------:R-:W-:Y:S01]  /*7400*/  FMUL.FTZ R40, R40, R206.reuse ;  /* 0x000000ce28287220 */ /* 0x080fe20000410000 */
[----:B------:R-:W-:Y:S01]  /*7410*/  MUFU.EX2 R200, R200 ;  /* 0x000000c800c87308 */ /* 0x000fe20000000800 */
[-C--:B------:R-:W-:Y:S01]  /*7420*/  FMUL.FTZ R41, R41, R206.reuse ;  /* 0x000000ce29297220 */ /* 0x080fe20000410000 */
[-C--:B------:R-:W-:Y:S01]  /*7430*/  FMUL.FTZ R56, R56, R206.reuse ;  /* 0x000000ce38387220 */ /* 0x080fe20000410000 */
[----:B------:R-:W-:Y:S01]  /*7440*/  FMUL.FTZ R57, R57, R206 ;  /* 0x000000ce39397220 */ /* 0x000fe20000410000 */
[-C--:B---3--:R-:W-:Y:S01]  /*7450*/  FMUL.FTZ R18, R38, R205.reuse ;  /* 0x000000cd26127220 */ /* 0x088fe20000410000 */
[-C--:B------:R-:W-:Y:S01]  /*7460*/  FMUL.FTZ R19, R39, R205.reuse ;  /* 0x000000cd27137220 */ /* 0x080fe20000410000 */
[-C--:B------:R-:W-:Y:S01]  /*7470*/  FMUL.FTZ R26, R46, R205.reuse ;  /* 0x000000cd2e1a7220 */ /* 0x080fe20000410000 */
[----:B------:R-:W3:Y:S01]  /*7480*/  LDSM.16.MT88.4 R36, [R207] ;  /* 0x00000000cf24783b */ /* 0x000ee20000004200 */
[-C--:B------:R-:W-:Y:S01]  /*7490*/  FMUL.FTZ R27, R47, R205.reuse ;  /* 0x000000cd2f1b7220 */ /* 0x080fe20000410000 */
[----:B------:R-:W4:Y:S01]  /*74a0*/  MUFU.EX2 R197, R197 ;  /* 0x000000c500c57308 */ /* 0x000f220000000800 */
[----:B-1----:R-:W-:Y:S01]  /*74b0*/  F2FP.F16.F32.PACK_AB R4, R199, R202 ;  /* 0x000000cac704723e */ /* 0x002fe200000000ff */
[----:B------:R-:W1:Y:S01]  /*74c0*/  LDSM.16.MT88.4 R44, [R217+0x12000] ;  /* 0x01200000d92c783b */ /* 0x000e620000004200 */
[-C--:B------:R-:W-:Y:S01]  /*74d0*/  FMUL.FTZ R34, R54, R205.reuse ;  /* 0x000000cd36227220 */ /* 0x080fe20000410000 */
[----:B------:R-:W-:Y:S01]  /*74e0*/  MUFU.EX2 R198, R198 ;  /* 0x000000c600c67308 */ /* 0x000fe20000000800 */
[-C--:B------:R-:W-:Y:S01]  /*74f0*/  FMUL.FTZ R35, R55, R205.reuse ;  /* 0x000000cd37237220 */ /* 0x080fe20000410000 */
[-C--:B------:R-:W-:Y:S01]  /*7500*/  FMUL.FTZ R42, R42, R205.reuse ;  /* 0x000000cd2a2a7220 */ /* 0x080fe20000410000 */
[-C--:B------:R-:W-:Y:S01]  /*7510*/  FMUL.FTZ R43, R43, R205.reuse ;  /* 0x000000cd2b2b7220 */ /* 0x080fe20000410000 */
[----:B------:R-:W5:Y:S01]  /*7520*/  MUFU.EX2 R196, R196 ;  /* 0x000000c400c47308 */ /* 0x000f620000000800 */
[----:B------:R-:W-:Y:S01]  /*7530*/  LDSM.16.MT88.4 R52, [R221+0x12000] ;  /* 0x01200000dd34783b */ /* 0x000fe20000004200 */
[-C--:B------:R-:W-:Y:S01]  /*7540*/  FMUL.FTZ R58, R58, R205.reuse ;  /* 0x000000cd3a3a7220 */ /* 0x080fe20000410000 */
[-C--:B------:R-:W-:Y:S01]  /*7550*/  FMUL.FTZ R59, R59, R205.reuse ;  /* 0x000000cd3b3b7220 */ /* 0x080fe20000410000 */
[----:B------:R-:W-:Y:S01]  /*7560*/  MUFU.EX2 R204, R204 ;  /* 0x000000cc00cc7308 */ /* 0x000fe20000000800 */
[----:B------:R-:W-:Y:S01]  /*7570*/  FMUL.FTZ R64, R64, R206 ;  /* 0x000000ce40407220 */ /* 0x000fe20000410000 */
[----:B----4-:R-:W-:Y:S01]  /*7580*/  F2FP.F16.F32.PACK_AB R6, R197, R200 ;  /* 0x000000c8c506723e */ /* 0x010fe200000000ff */
[-C--:B------:R-:W-:Y:S01]  /*7590*/  FMUL.FTZ R65, R65, R206.reuse ;  /* 0x000000ce41417220 */ /* 0x080fe20000410000 */
[----:B------:R4:W2:Y:S01]  /*75a0*/  MUFU.EX2 R3, R29 ;  /* 0x0000001d00037308 */ /* 0x0008a20000000800 */
[-C--:B------:R-:W-:Y:S01]  /*75b0*/  FMUL.FTZ R66, R66, R205.reuse ;  /* 0x000000cd42427220 */ /* 0x080fe20000410000 */
[-C--:B------:R-:W-:Y:S01]  /*75c0*/  FMUL.FTZ R67, R67, R205.reuse ;  /* 0x000000cd43437220 */ /* 0x080fe20000410000 */
[-C--:B------:R-:W-:Y:S01]  /*75d0*/  FMUL.FTZ R48, R48, R206.reuse ;  /* 0x000000ce30307220 */ /* 0x080fe20000410000 */
[----:B------:R-:W-:Y:S01]  /*75e0*/  FMUL.FTZ R49, R49, R206 ;  /* 0x000000ce31317220 */ /* 0x000fe20000410000 */
[-C--:B------:R-:W-:Y:S01]  /*75f0*/  FMUL.FTZ R50, R50, R205.reuse ;  /* 0x000000cd32327220 */ /* 0x080fe20000410000 */
[----:B-----5:R-:W-:Y:S01]  /*7600*/  F2FP.F16.F32.PACK_AB R5, R196, R198 ;  /* 0x000000c6c405723e */ /* 0x020fe200000000ff */
[-C--:B------:R-:W-:Y:S01]  /*7610*/  FMUL.FTZ R51, R51, R205.reuse ;  /* 0x000000cd33337220 */ /* 0x080fe20000410000 */
[-C--:B------:R-:W-:Y:S01]  /*7620*/  FMUL.FTZ R72, R72, R206.reuse ;  /* 0x000000ce48487220 */ /* 0x080fe20000410000 */
[-C--:B------:R-:W-:Y:S01]  /*7630*/  FMUL.FTZ R73, R73, R206.reuse ;  /* 0x000000ce49497220 */ /* 0x080fe20000410000 */
[-C--:B------:R-:W-:Y:S01]  /*7640*/  FMUL.FTZ R74, R74, R205.reuse ;  /* 0x000000cd4a4a7220 */ /* 0x080fe20000410000 */
[-C--:B------:R-:W-:Y:S01]  /*7650*/  FMUL.FTZ R75, R75, R205.reuse ;  /* 0x000000cd4b4b7220 */ /* 0x080fe20000410000 */
[-C--:B------:R-:W-:Y:S01]  /*7660*/  FMUL.FTZ R80, R80, R206.reuse ;  /* 0x000000ce50507220 */ /* 0x080fe20000410000 */
[----:B------:R-:W-:Y:S01]  /*7670*/  FMUL.FTZ R81, R81, R206 ;  /* 0x000000ce51517220 */ /* 0x000fe20000410000 */
[----:B----4-:R-:W4:Y:S01]  /*7680*/  LDSM.16.MT88.4 R28, [R218] ;  /* 0x00000000da1c783b */ /* 0x010f220000004200 */
[----:B--2---:R-:W-:Y:S01]  /*7690*/  F2FP.F16.F32.PACK_AB R7, R3, R204 ;  /* 0x000000cc0307723e */ /* 0x004fe200000000ff */
[-C--:B------:R-:W-:Y:S01]  /*76a0*/  FMUL.FTZ R82, R82, R205.reuse ;  /* 0x000000cd52527220 */ /* 0x080fe20000410000 */
[-C--:B------:R-:W-:Y:S01]  /*76b0*/  FMUL.FTZ R83, R83, R205.reuse ;  /* 0x000000cd53537220 */ /* 0x080fe20000410000 */
[-C--:B------:R-:W-:Y:S01]  /*76c0*/  FMUL.FTZ R96, R96, R206.reuse ;  /* 0x000000ce60607220 */ /* 0x080fe20000410000 */
[-C--:B------:R-:W-:Y:S01]  /*76d0*/  FMUL.FTZ R97, R97, R206.reuse ;  /* 0x000000ce61617220 */ /* 0x080fe20000410000 */
[-C--:B------:R-:W-:Y:S01]  /*76e0*/  FMUL.FTZ R98, R98, R205.reuse ;  /* 0x000000cd62627220 */ /* 0x080fe20000410000 */
[-C--:B------:R-:W-:Y:S01]  /*76f0*/  FMUL.FTZ R99, R99, R205.reuse ;  /* 0x000000cd63637220 */ /* 0x080fe20000410000 */
[C---:B------:R-:W-:Y:S01]  /*7700*/  HMMA.16816.F32 R16, R4.reuse, R20, R16 ;  /* 0x000000140410723c */ /* 0x040fe20000001810 */
[-C--:B------:R-:W-:Y:S01]  /*7710*/  FMUL.FTZ R104, R104, R206.reuse ;  /* 0x000000ce68687220 */ /* 0x080fe20000410000 */
        /* <DEDUP_REMOVED lines=12> */
[----:B------:R-:W2:Y:S01]  /*77e0*/  LDSM.16.MT88.4 R60, [R218+0x2000] ;  /* 0x00200000da3c783b */ /* 0x000ea20000004200 */
[-C--:B------:R-:W-:Y:S01]  /*77f0*/  FMUL.FTZ R112, R112, R206.reuse ;  /* 0x000000ce70707220 */ /* 0x080fe20000410000 */
[C---:B---3--:R-:W-:Y:S01]  /*7800*/  HMMA.16816.F32 R32, R4.reuse, R36, R32 ;  /* 0x000000240420723c */ /* 0x048fe20000001820 */
        /* <DEDUP_REMOVED lines=13> */
[----:B------:R-:W3:Y:S01]  /*78e0*/  LDSM.16.MT88.4 R76, [R217+0x14000] ;  /* 0x01400000d94c783b */ /* 0x000ee20000004200 */
[-C--:B------:R-:W-:Y:S01]  /*78f0*/  FMUL.FTZ R137, R137, R206.reuse ;  /* 0x000000ce89897220 */ /* 0x080fe20000410000 */
[C---:B-1----:R-:W-:Y:S01]  /*7900*/  HMMA.16816.F32 R40, R4.reuse, R44, R40 ;  /* 0x0000002c0428723c */ /* 0x042fe20000001828 */
[-C--:B------:R-:W-:Y:S01]  /*7910*/  FMUL.FTZ R138, R138, R205.reuse ;  /* 0x000000cd8a8a7220 */ /* 0x080fe20000410000 */
[-C--:B------:R-:W-:Y:S01]  /*7920*/  FMUL.FTZ R139, R139, R205.reuse ;  /* 0x000000cd8b8b7220 */ /* 0x080fe20000410000 */
[-C--:B------:R-:W-:Y:S01]  /*7930*/  FMUL.FTZ R144, R144, R206.reuse ;  /* 0x000000ce90907220 */ /* 0x080fe20000410000 */
[-C--:B------:R-:W-:Y:S01]  /*7940*/  FMUL.FTZ R145, R145, R206.reuse ;  /* 0x000000ce91917220 */ /* 0x080fe20000410000 */
[-C--:B------:R-:W-:Y:S01]  /*7950*/  FMUL.FTZ R146, R146, R205.reuse ;  /* 0x000000cd92927220 */ /* 0x080fe20000410000 */
[-C--:B------:R-:W-:Y:S01]  /*7960*/  FMUL.FTZ R147, R147, R205.reuse ;  /* 0x000000cd93937220 */ /* 0x080fe20000410000 */
[--C-:B------:R-:W-:Y:S01]  /*7970*/  FFMA.FTZ R214, R235, UR10, -R186.reuse ;  /* 0x0000000aebd67c23 */ /* 0x100fe200080108ba */
[C---:B------:R-:W-:Y:S01]  /*7980*/  HMMA.16816.F32 R44, R4.reuse, R46, R64 ;  /* 0x0000002e042c723c */ /* 0x040fe20000001840 */
[-C--:B------:R-:W-:Y:S01]  /*7990*/  FMUL.FTZ R64, R84, R206.reuse ;  /* 0x000000ce54407220 */ /* 0x080fe20000410000 */
[-C--:B------:R-:W-:Y:S01]  /*79a0*/  FMUL.FTZ R65, R85, R206.reuse ;  /* 0x000000ce55417220 */ /* 0x080fe20000410000 */
[-C--:B------:R-:W-:Y:S01]  /*79b0*/  FMUL.FTZ R66, R86, R205.reuse ;  /* 0x000000cd56427220 */ /* 0x080fe20000410000 */
[-C--:B------:R-:W-:Y:S01]  /*79c0*/  FMUL.FTZ R67, R87, R205.reuse ;  /* 0x000000cd57437220 */ /* 0x080fe20000410000 */
[--C-:B------:R-:W-:Y:S01]  /*79d0*/  FFMA.FTZ R213, R213, UR10, -R186.reuse ;  /* 0x0000000ad5d57c23 */ /* 0x100fe200080108ba */
[----:B------:R-:W1:Y:S01]  /*79e0*/  LDSM.16.MT88.4 R84, [R221+0x14000] ;  /* 0x01400000dd54783b */ /* 0x000e620000004200 */
[--C-:B------:R-:W-:Y:S01]  /*79f0*/  FFMA.FTZ R212, R165, UR10, -R186.reuse ;  /* 0x0000000aa5d47c23 */ /* 0x100fe200080108ba */
[C---:B----4-:R-:W-:Y:S01]  /*7a00*/  HMMA.16816.F32 R24, R4.reuse, R28, R24 ;  /* 0x0000001c0418723c */ /* 0x050fe20000001818 */
[----:B------:R-:W-:Y:S01]  /*7a10*/  FFMA.FTZ R209, R167, UR10, -R186 ;  /* 0x0000000aa7d17c23 */ /* 0x000fe200080108ba */
[-C--:B------:R-:W-:Y:S01]  /*7a20*/  FMUL.FTZ R128, R128, R206.reuse ;  /* 0x000000ce80807220 */ /* 0x080fe20000410000 */
[-C--:B------:R-:W-:Y:S01]  /*7a30*/  FMUL.FTZ R129, R129, R206.reuse ;  /* 0x000000ce81817220 */ /* 0x080fe20000410000 */
[-C--:B------:R-:W-:Y:S01]  /*7a40*/  FMUL.FTZ R130, R130, R205.reuse ;  /* 0x000000cd82827220 */ /* 0x080fe20000410000 */
[-C--:B------:R-:W-:Y:S01]  /*7a50*/  FMUL.FTZ R131, R131, R205.reuse ;  /* 0x000000cd83837220 */ /* 0x080fe20000410000 */
[----:B------:R-:W-:Y:S01]  /*7a60*/  MUFU.EX2 R215, R215 ;  /* 0x000000d700d77308 */ /* 0x000fe20000000800 */
[-C--:B------:R-:W-:Y:S01]  /*7a70*/  FMUL.FTZ R8, R160, R206.reuse ;  /* 0x000000cea0087220 */ /* 0x080fe20000410000 */
[C---:B------:R-:W-:Y:S01]  /*7a80*/  HMMA.16816.F32 R28, R4.reuse, R30, R48 ;  /* 0x0000001e041c723c */ /* 0x040fe20000001830 */
[-C--:B------:R-:W-:Y:S01]  /*7a90*/  FMUL.FTZ R48, R68, R206.reuse ;  /* 0x000000ce44307220 */ /* 0x080fe20000410000 */
[-C--:B------:R-:W-:Y:S01]  /*7aa0*/  FMUL.FTZ R49, R69, R206.reuse ;  /* 0x000000ce45317220 */ /* 0x080fe20000410000 */
[-C--:B------:R-:W-:Y:S01]  /*7ab0*/  FMUL.FTZ R50, R70, R205.reuse ;  /* 0x000000cd46327220 */ /* 0x080fe20000410000 */
[-C--:B------:R-:W-:Y:S01]  /*7ac0*/  FMUL.FTZ R51, R71, R205.reuse ;  /* 0x000000cd47337220 */ /* 0x080fe20000410000 */
[----:B------:R-:W4:Y:S01]  /*7ad0*/  MUFU.EX2 R210, R210 ;  /* 0x000000d200d27308 */ /* 0x000f220000000800 */
[----:B------:R-:W5:Y:S01]  /*7ae0*/  LDSM.16.MT88.4 R68, [R207+0x2000] ;  /* 0x00200000cf44783b */ /* 0x000f620000004200 */
[-C--:B------:R-:W-:Y:S01]  /*7af0*/  FMUL.FTZ R9, R161, R206.reuse ;  /* 0x000000cea1097220 */ /* 0x080fe20000410000 */
[C---:B--2---:R-:W-:Y:S01]  /*7b00*/  HMMA.16816.F32 R56, R4.reuse, R60, R56 ;  /* 0x0000003c0438723c */ /* 0x044fe20000001838 */
[----:B------:R-:W-:Y:S01]  /*7b10*/  MUFU.EX2 R211, R211 ;  /* 0x000000d300d37308 */ /* 0x000fe20000000800 */
[-C--:B------:R-:W-:Y:S01]  /*7b20*/  FMUL.FTZ R10, R162, R205.reuse ;  /* 0x000000cda20a7220 */ /* 0x080fe20000410000 */
[-C--:B------:R-:W-:Y:S01]  /*7b30*/  FMUL.FTZ R11, R163, R205.reuse ;  /* 0x000000cda30b7220 */ /* 0x080fe20000410000 */
[-C--:B------:R-:W-:Y:S01]  /*7b40*/  FMUL.FTZ R156, R156, R206.reuse ;  /* 0x000000ce9c9c7220 */ /* 0x080fe20000410000 */
[----:B------:R-:W-:Y:S01]  /*7b50*/  MUFU.EX2 R208, R208 ;  /* 0x000000d000d07308 */ /* 0x000fe20000000800 */
[-C--:B------:R-:W-:Y:S01]  /*7b60*/  FMUL.FTZ R157, R157, R206.reuse ;  /* 0x000000ce9d9d7220 */ /* 0x080fe20000410000 */
[-C--:B------:R-:W-:Y:S01]  /*7b70*/  FMUL.FTZ R158, R158, R205.reuse ;  /* 0x000000cd9e9e7220 */ /* 0x080fe20000410000 */
[C---:B------:R-:W-:Y:S01]  /*7b80*/  HMMA.16816.F32 R48, R4.reuse, R52, R48 ;  /* 0x000000340430723c */ /* 0x040fe20000001830 */
[----:B------:R-:W-:Y:S01]  /*7b90*/  MUFU.EX2 R214, R214 ;  /* 0x000000d600d67308 */ /* 0x000fe20000000800 */
[-C--:B------:R-:W-:Y:S01]  /*7ba0*/  FMUL.FTZ R159, R159, R205.reuse ;  /* 0x000000cd9f9f7220 */ /* 0x080fe20000410000 */
[-C--:B------:R-:W-:Y:S01]  /*7bb0*/  FMUL.FTZ R148, R148, R206.reuse ;  /* 0x000000ce94947220 */ /* 0x080fe20000410000 */
[-C--:B------:R-:W-:Y:S01]  /*7bc0*/  FMUL.FTZ R149, R149, R206.reuse ;  /* 0x000000ce95957220 */ /* 0x080fe20000410000 */
[----:B------:R-:W2:Y:S01]  /*7bd0*/  MUFU.EX2 R213, R213 ;  /* 0x000000d500d57308 */ /* 0x000ea20000000800 */
[-C--:B------:R-:W-:Y:S01]  /*7be0*/  FMUL.FTZ R150, R150, R205.reuse ;  /* 0x000000cd96967220 */ /* 0x080fe20000410000 */
[-C--:B------:R-:W-:Y:S01]  /*7bf0*/  FMUL.FTZ R151, R151, R205.reuse ;  /* 0x000000cd97977220 */ /* 0x080fe20000410000 */
[C---:B------:R-:W-:Y:S01]  /*7c00*/  HMMA.16816.F32 R52, R4.reuse, R54, R72 ;  /* 0x000000360434723c */ /* 0x040fe20000001848 */
[-C--:B------:R-:W-:Y:S01]  /*7c10*/  FMUL.FTZ R72, R92, R206.reuse ;  /* 0x000000ce5c487220 */ /* 0x080fe20000410000 */
[-C--:B------:R-:W-:Y:S01]  /*7c20*/  FMUL.FTZ R73, R93, R206.reuse ;  /* 0x000000ce5d497220 */ /* 0x080fe20000410000 */
[-C--:B------:R-:W-:Y:S01]  /*7c30*/  FMUL.FTZ R74, R94, R205.reuse ;  /* 0x000000cd5e4a7220 */ /* 0x080fe20000410000 */
[-C--:B------:R-:W-:Y:S01]  /*7c40*/  FMUL.FTZ R75, R95, R205.reuse ;  /* 0x000000cd5f4b7220 */ /* 0x080fe20000410000 */
[----:B------:R-:W-:Y:S01]  /*7c50*/  MUFU.EX2 R212, R212 ;  /* 0x000000d400d47308 */ /* 0x000fe20000000800 */
[----:B------:R-:W-:Y:S01]  /*7c60*/  LDSM.16.MT88.4 R92, [R218+0x4000] ;  /* 0x00400000da5c783b */ /* 0x000fe20000004200 */
[--C-:B------:R-:W-:Y:S01]  /*7c70*/  FFMA.FTZ R222, R181, UR10, -R190.reuse ;  /* 0x0000000ab5de7c23 */ /* 0x100fe200080108be */
[C---:B------:R-:W-:Y:S01]  /*7c80*/  HMMA.16816.F32 R60, R4.reuse, R62, R80 ;  /* 0x0000003e043c723c */ /* 0x040fe20000001850 */
[-C--:B------:R-:W-:Y:S01]  /*7c90*/  FMUL.FTZ R80, R100, R206.reuse ;  /* 0x000000ce64507220 */ /* 0x080fe20000410000 */
[-C--:B------:R-:W-:Y:S01]  /*7ca0*/  FMUL.FTZ R81, R101, R206.reuse ;  /* 0x000000ce65517220 */ /* 0x080fe20000410000 */
[-C--:B------:R-:W-:Y:S01]  /*7cb0*/  FMUL.FTZ R82, R102, R205.reuse ;  /* 0x000000cd66527220 */ /* 0x080fe20000410000 */
[-C--:B------:R-:W-:Y:S01]  /*7cc0*/  FMUL.FTZ R83, R103, R205.reuse ;  /* 0x000000cd67537220 */ /* 0x080fe20000410000 */
[----:B------:R-:W2:Y:S01]  /*7cd0*/  MUFU.EX2 R209, R209 ;  /* 0x000000d100d17308 */ /* 0x000ea20000000800 */
[----:B------:R-:W4:Y:S01]  /*7ce0*/  LDSM.16.MT88.4 R100, [R207+0x4000] ;  /* 0x00400000cf64783b */ /* 0x000f220000004200 */
[--C-:B------:R-:W-:Y:S01]  /*7cf0*/  FFMA.FTZ R233, R233, UR10, -R190.reuse ;  /* 0x0000000ae9e97c23 */ /* 0x100fe200080108be */
[C---:B---3--:R-:W-:Y:S01]  /*7d00*/  HMMA.16816.F32 R72, R4.reuse, R76, R72 ;  /* 0x0000004c0448723c */ /* 0x048fe20000001848 */
[----:B------:R-:W-:Y:S01]  /*7d10*/  FFMA.FTZ R224, R231, UR10, -R190 ;  /* 0x0000000ae7e07c23 */ /* 0x000fe200080108be */
[----:B------:R-:W-:Y:S01]  /*7d20*/  LDSM.16.MT88.4 R160, [R207+0x4800] ;  /* 0x00480000cfa0783b */ /* 0x000fe20000004200 */
[--C-:B------:R-:W-:Y:S01]  /*7d30*/  FFMA.FTZ R235, R179, UR10, -R186.reuse ;  /* 0x0000000ab3eb7c23 */ /* 0x100fe200080108ba */
[--C-:B------:R-:W-:Y:S01]  /*7d40*/  FFMA.FTZ R226, R177, UR10, -R186.reuse ;  /* 0x0000000ab1e27c23 */ /* 0x100fe200080108ba */
[----:B------:R-:W-:Y:S01]  /*7d50*/  FFMA.FTZ R228, R227, UR10, -R186 ;  /* 0x0000000ae3e47c23 */ /* 0x000fe200080108ba */
[----:B------:R-:W-:Y:S01]  /*7d60*/  LDSM.16.MT88.4 R164, [R218+0x4800] ;  /* 0x00480000daa4783b */ /* 0x000fe20000004200 */
[----:B------:R-:W-:Y:S01]  /*7d70*/  FFMA.FTZ R183, R183, UR10, -R190 ;  /* 0x0000000ab7b77c23 */ /* 0x000fe200080108be */
[C---:B------:R-:W-:Y:S01]  /*7d80*/  HMMA.16816.F32 R76, R4.reuse, R78, R96 ;  /* 0x0000004e044c723c */ /* 0x040fe20000001860 */
[-C--:B------:R-:W-:Y:S01]  /*7d90*/  FMUL.FTZ R96, R116, R206.reuse ;  /* 0x000000ce74607220 */ /* 0x080fe20000410000 */
[-C--:B------:R-:W-:Y:S01]  /*7da0*/  FMUL.FTZ R97, R117, R206.reuse ;  /* 0x000000ce75617220 */ /* 0x080fe20000410000 */
[-C--:B------:R-:W-:Y:S01]  /*7db0*/  FMUL.FTZ R98, R118, R205.reuse ;  /* 0x000000cd76627220 */ /* 0x080fe20000410000 */
[-C--:B------:R-:W-:Y:S01]  /*7dc0*/  FMUL.FTZ R99, R119, R205.reuse ;  /* 0x000000cd77637220 */ /* 0x080fe20000410000 */
[----:B------:R-:W-:Y:S01]  /*7dd0*/  FFMA.FTZ R229, R229, UR10, -R186 ;  /* 0x0000000ae5e57c23 */ /* 0x000fe200080108ba */
[----:B------:R-:W3:Y:S01]  /*7de0*/  LDSM.16.MT88.4 R116, [R221+0x16000] ;  /* 0x01600000dd74783b */ /* 0x000ee20000004200 */
[----:B------:R-:W-:Y:S01]  /*7df0*/  MUFU.EX2 R222, R222 ;  /* 0x000000de00de7308 */ /* 0x000fe20000000800 */
[C---:B-1----:R-:W-:Y:S01]  /*7e00*/  HMMA.16816.F32 R80, R4.reuse, R84, R80 ;  /* 0x000000540450723c */ /* 0x042fe20000001850 */
[--C-:B------:R-:W-:Y:S01]  /*7e10*/  FFMA.FTZ R230, R195, UR10, -R190.reuse ;  /* 0x0000000ac3e67c23 */ /* 0x100fe200080108be */
[----:B------:R-:W-:Y:S01]  /*7e20*/  LDSM.16.MT88.4 R176, [R217+0x15000] ;  /* 0x01500000d9b0783b */ /* 0x000fe20000004200 */
[----:B------:R-:W1:Y:S01]  /*7e30*/  MUFU.EX2 R233, R233 ;  /* 0x000000e900e97308 */ /* 0x000e620000000800 */
[--C-:B------:R-:W-:Y:S01]  /*7e40*/  FFMA.FTZ R232, R191, UR10, -R190.reuse ;  /* 0x0000000abfe87c23 */ /* 0x100fe200080108be */
[----:B------:R-:W-:Y:S01]  /*7e50*/  FFMA.FTZ R237, R188, UR10, -R190 ;  /* 0x0000000abced7c23 */ /* 0x000fe200080108be */
[--C-:B------:R-:W-:Y:S01]  /*7e60*/  FFMA.FTZ R239, R189, UR10, -R186.reuse ;  /* 0x0000000abdef7c23 */ /* 0x100fe200080108ba */
[----:B------:R2:W-:Y:S01]  /*7e70*/  MUFU.EX2 R231, R183 ;  /* 0x000000b700e77308 */ /* 0x0005e20000000800 */
[C---:B------:R-:W-:Y:S01]  /*7e80*/  HMMA.16816.F32 R84, R4.reuse, R86, R104 ;  /* 0x000000560454723c */ /* 0x040fe20000001868 */
[-C--:B------:R-:W-:Y:S01]  /*7e90*/  FMUL.FTZ R104, R124, R206.reuse ;  /* 0x000000ce7c687220 */ /* 0x080fe20000410000 */
[-C--:B------:R-:W-:Y:S01]  /*7ea0*/  FMUL.FTZ R105, R125, R206.reuse ;  /* 0x000000ce7d697220 */ /* 0x080fe20000410000 */
[-C--:B------:R-:W-:Y:S01]  /*7eb0*/  FMUL.FTZ R106, R126, R205.reuse ;  /* 0x000000cd7e6a7220 */ /* 0x080fe20000410000 */
[-C--:B------:R-:W-:Y:S01]  /*7ec0*/  FMUL.FTZ R107, R127, R205.reuse ;  /* 0x000000cd7f6b7220 */ /* 0x080fe20000410000 */
[----:B------:R-:W-:Y:S01]  /*7ed0*/  MUFU.EX2 R224, R224 ;  /* 0x000000e000e07308 */ /* 0x000fe20000000800 */
[----:B------:R-:W1:Y:S01]  /*7ee0*/  LDSM.16.MT88.4 R124, [R218+0x6000] ;  /* 0x00600000da7c783b */ /* 0x000e620000004200 */
[--C-:B------:R-:W-:Y:S01]  /*7ef0*/  FFMA.FTZ R234, R187, UR10, -R186.reuse ;  /* 0x0000000abbea7c23 */ /* 0x100fe200080108ba */
[C---:B-----5:R-:W-:Y:S01]  /*7f00*/  HMMA.16816.F32 R64, R4.reuse, R68, R64 ;  /* 0x000000440440723c */ /* 0x060fe20000001840 */
[----:B------:R-:W-:Y:S01]  /*7f10*/  MUFU.EX2 R235, R235 ;  /* 0x000000eb00eb7308 */ /* 0x000fe20000000800 */
[--C-:B------:R-:W-:Y:S01]  /*7f20*/  FFMA.FTZ R236, R185, UR10, -R186.reuse ;  /* 0x0000000ab9ec7c23 */ /* 0x100fe200080108ba */
[----:B------:R-:W-:Y:S01]  /*7f30*/  FFMA.FTZ R241, R184, UR10, -R186 ;  /* 0x0000000ab8f17c23 */ /* 0x000fe200080108ba */
[-C--:B------:R-:W-:Y:S01]  /*7f40*/  FFMA.FTZ R202, R225, R206.reuse, R202 ;  /* 0x000000cee1ca7223 */ /* 0x080fe200000100ca */
[----:B------:R-:W5:Y:S01]  /*7f50*/  MUFU.EX2 R226, R226 ;  /* 0x000000e200e27308 */ /* 0x000f620000000800 */
[----:B--2---:R-:W-:Y:S02]  /*7f60*/  LDSM.16.MT88.4 R180, [R217+0x13000] ;  /* 0x01300000d9b4783b */ /* 0x004fe40000004200 */
[C---:B------:R-:W-:Y:S01]  /*7f70*/  HMMA.16816.F32 R68, R4.reuse, R70, R88 ;  /* 0x000000460444723c */ /* 0x040fe20000001858 */
[-C--:B------:R-:W-:Y:S01]  /*7f80*/  FMUL.FTZ R88, R108, R206.reuse ;  /* 0x000000ce6c587220 */ /* 0x080fe20000410000 */
[----:B------:R-:W-:Y:S01]  /*7f90*/  FMUL.FTZ R89, R109, R206 ;  /* 0x000000ce6d597220 */ /* 0x000fe20000410000 */
[-C--:B------:R-:W-:Y:S01]  /*7fa0*/  FMUL.FTZ R90, R110, R205.reuse ;  /* 0x000000cd6e5a7220 */ /* 0x080fe20000410000 */
[----:B------:R-:W-:Y:S01]  /*7fb0*/  FMUL.FTZ R91, R111, R205 ;  /* 0x000000cd6f5b7220 */ /* 0x000fe20000410000 */
[----:B------:R2:W-:Y:S01]  /*7fc0*/  MUFU.EX2 R227, R229 ;  /* 0x000000e500e37308 */ /* 0x0005e20000000800 */
[----:B------:R-:W5:Y:S01]  /*7fd0*/  LDSM.16.MT88.4 R108, [R217+0x16000] ;  /* 0x01600000d96c783b */ /* 0x000f620000004200 */
[----:B------:R-:W-:Y:S01]  /*7fe0*/  FADD.FTZ R199, R199, R202 ;  /* 0x000000cac7c77221 */ /* 0x000fe20000010000 */
[----:B----4-:R-:W-:Y:S01]  /*7ff0*/  HMMA.16816.F32 R96, R4, R100, R96 ;  /* 0x000000640460723c */ /* 0x010fe20000001860 */
[----:B------:R-:W4:Y:S01]  /*8000*/  MUFU.EX2 R228, R228 ;  /* 0x000000e400e47308 */ /* 0x000f220000000800 */
[----:B------:R-:W-:Y:S01]  /*8010*/  LDSM.16.MT88.4 R184, [R218+0x1800] ;  /* 0x00180000dab8783b */ /* 0x000fe20000004200 */
[----:B------:R-:W-:-:S02]  /*8020*/  FADD.FTZ R200, R200, R199 ;  /* 0x000000c7c8c87221 */ /* 0x000fc40000010000 */
[----:B------:R-:W-:Y:S02]  /*8030*/  MUFU.EX2 R230, R230 ;  /* 0x000000e600e67308 */ /* 0x000fe40000000800 */
[----:B------:R-:W-:Y:S01]  /*8040*/  FADD.FTZ R200, R197, R200 ;  /* 0x000000c8c5c87221 */ /* 0x000fe20000010000 */
[C---:B------:R-:W-:Y:S01]  /*8050*/  HMMA.16816.F32 R88, R4.reuse, R92, R88 ;  /* 0x0000005c0458723c */ /* 0x040fe20000001858 */
[----:B------:R-:W-:Y:S01]  /*8060*/  MUFU.EX2 R232, R232 ;  /* 0x000000e800e87308 */ /* 0x000fe20000000800 */
[----:B--2---:R-:W-:Y:S02]  /*8070*/  FFMA.FTZ R229, R193, UR10, -R190 ;  /* 0x0000000ac1e57c23 */ /* 0x004fe400080108be */
[----:B------:R-:W-:Y:S01]  /*8080*/  LDSM.16.MT88.4 R188, [R221+0x17800] ;  /* 0x01780000ddbc783b */ /* 0x000fe20000004200 */
[----:B------:R-:W-:Y:S03]  /*8090*/  MUFU.EX2 R237, R237 ;  /* 0x000000ed00ed7308 */ /* 0x000fe60000000800 */
[C---:B------:R-:W-:Y:S01]  /*80a0*/  HMMA.16816.F32 R92, R4.reuse, R94, R112 ;  /* 0x0000005e045c723c */ /* 0x040fe20000001870 */
[-C--:B------:R-:W-:Y:S01]  /*80b0*/  FMUL.FTZ R112, R132, R206.reuse ;  /* 0x000000ce84707220 */ /* 0x080fe20000410000 */
[-C--:B------:R-:W-:Y:S01]  /*80c0*/  FMUL.FTZ R113, R133, R206.reuse ;  /* 0x000000ce85717220 */ /* 0x080fe20000410000 */
[-C--:B------:R-:W-:Y:S01]  /*80d0*/  FMUL.FTZ R114, R134, R205.reuse ;  /* 0x000000cd86727220 */ /* 0x080fe20000410000 */
[-C--:B------:R-:W-:Y:S01]  /*80e0*/  FMUL.FTZ R115, R135, R205.reuse ;  /* 0x000000cd87737220 */ /* 0x080fe20000410000 */
[----:B------:R-:W-:Y:S01]  /*80f0*/  LDSM.16.MT88.4 R192, [R221+0x11800] ;  /* 0x01180000ddc0783b */ /* 0x000fe20000004200 */
[----:B------:R-:W2:Y:S02]  /*8100*/  MUFU.EX2 R229, R229 ;  /* 0x000000e500e57308 */ /* 0x000ea40000000800 */
[C---:B------:R-:W-:Y:S01]  /*8110*/  HMMA.16816.F32 R100, R4.reuse, R102, R120 ;  /* 0x000000660464723c */ /* 0x040fe20000001878 */
[----:B------:R-:W4:Y:S01]  /*8120*/  LDSM.16.MT88.4 R132, [R207+0x6000] ;  /* 0x00600000cf84783b */ /* 0x000f220000004200 */
[-C--:B------:R-:W-:Y:S01]  /*8130*/  FMUL.FTZ R120, R140, R206.reuse ;  /* 0x000000ce8c787220 */ /* 0x080fe20000410000 */
[-C--:B------:R-:W-:Y:S01]  /*8140*/  FMUL.FTZ R121, R141, R206.reuse ;  /* 0x000000ce8d797220 */ /* 0x080fe20000410000 */
[-C--:B------:R-:W-:Y:S01]  /*8150*/  FMUL.FTZ R122, R142, R205.reuse ;  /* 0x000000cd8e7a7220 */ /* 0x080fe20000410000 */
[-C--:B------:R-:W-:Y:S01]  /*8160*/  FMUL.FTZ R123, R143, R205.reuse ;  /* 0x000000cd8f7b7220 */ /* 0x080fe20000410000 */
[----:B------:R-:W-:Y:S01]  /*8170*/  MUFU.EX2 R239, R239 ;  /* 0x000000ef00ef7308 */ /* 0x000fe20000000800 */
[----:B------:R-:W-:Y:S01]  /*8180*/  LDSM.16.MT88.4 R140, [R217+0x10800] ;  /* 0x01080000d98c783b */ /* 0x000fe20000004200 */
[C---:B---3--:R-:W-:Y:S02]  /*8190*/  HMMA.16816.F32 R112, R4.reuse, R116, R112 ;  /* 0x000000740470723c */ /* 0x048fe40000001870 */
[----:B------:R-:W3:Y:S04]  /*81a0*/  MUFU.EX2 R234, R234 ;  /* 0x000000ea00ea7308 */ /* 0x000ee80000000800 */
[----:B------:R-:W-:Y:S02]  /*81b0*/  MUFU.EX2 R236, R236 ;  /* 0x000000ec00ec7308 */ /* 0x000fe40000000800 */
[C---:B------:R-:W-:Y:S01]  /*81c0*/  HMMA.16816.F32 R116, R4.reuse, R118, R136 ;  /* 0x000000760474723c */ /* 0x040fe20000001888 */
[----:B------:R-:W2:Y:S01]  /*81d0*/  LDSM.16.MT88.4 R136, [R221+0x10800] ;  /* 0x01080000dd88783b */ /* 0x000ea20000004200 */
[----:B------:R-:W3:Y:S06]  /*81e0*/  MUFU.EX2 R241, R241 ;  /* 0x000000f100f17308 */ /* 0x000eec0000000800 */
[C---:B-1----:R-:W-:Y:S08]  /*81f0*/  HMMA.16816.F32 R120, R4.reuse, R124, R120 ;  /* 0x0000007c0478723c */ /* 0x042ff00000001878 */
[C---:B------:R-:W-:Y:S01]  /*8200*/  HMMA.16816.F32 R124, R4.reuse, R126, R144 ;  /* 0x0000007e047c723c */ /* 0x040fe20000001890 */
[----:B------:R-:W1:Y:S07]  /*8210*/  LDSM.16.MT88.4 R144, [R218+0x800] ;  /* 0x00080000da90783b */ /* 0x000e6e0000004200 */
[C---:B-----5:R-:W-:Y:S08]  /*8220*/  HMMA.16816.F32 R104, R4.reuse, R108, R104 ;  /* 0x0000006c0468723c */ /* 0x060ff00000001868 */
[C---:B------:R-:W-:Y:S01]  /*8230*/  HMMA.16816.F32 R108, R4.reuse, R110, R128 ;  /* 0x0000006e046c723c */ /* 0x040fe20000001880 */
[-C--:B------:R-:W-:Y:S01]  /*8240*/  FMUL.FTZ R128, R152, R206.reuse ;  /* 0x000000ce98807220 */ /* 0x080fe20000410000 */
[----:B------:R-:W-:Y:S01]  /*8250*/  FMUL.FTZ R129, R153, R206 ;  /* 0x000000ce99817220 */ /* 0x000fe20000410000 */
[-C--:B------:R-:W-:Y:S01]  /*8260*/  FMUL.FTZ R130, R154, R205.reuse ;  /* 0x000000cd9a827220 */ /* 0x080fe20000410000 */
[-C--:B------:R-:W-:Y:S01]  /*8270*/  FMUL.FTZ R131, R155, R205.reuse ;  /* 0x000000cd9b837220 */ /* 0x080fe20000410000 */
[----:B------:R-:W-:Y:S01]  /*8280*/  FFMA.FTZ R205, R223, R205, R198 ;  /* 0x000000cddfcd7223 */ /* 0x000fe200000100c6 */
[----:B------:R-:W5:Y:S02]  /*8290*/  LDSM.16.MT88.4 R152, [R207+0x800] ;  /* 0x00080000cf98783b */ /* 0x000f640000004200 */
[----:B------:R-:W-:Y:S01]  /*82a0*/  HMMA.16816.F32 R8, R4, R12, R8 ;  /* 0x0000000c0408723c */ /* 0x000fe20000001808 */
[----:B------:R-:W-:-:S04]  /*82b0*/  FADD.FTZ R205, R196, R205 ;  /* 0x000000cdc4cd7221 */ /* 0x000fc80000010000 */
[----:B------:R-:W-:-:S03]  /*82c0*/  FADD.FTZ R204, R204, R205 ;  /* 0x000000cdcccc7221 */ /* 0x000fc60000010000 */
[----:B------:R-:W-:Y:S01]  /*82d0*/  HMMA.16816.F32 R12, R4, R14, R156 ;  /* 0x0000000e040c723c */ /* 0x000fe2000000189c */
[----:B------:R-:W-:Y:S01]  /*82e0*/  LDSM.16.MT88.4 R156, [R217+0x16800] ;  /* 0x01680000d99c783b */ /* 0x000fe20000004200 */
[----:B------:R-:W-:-:S06]  /*82f0*/  FADD.FTZ R3, R3, R204 ;  /* 0x000000cc03037221 */ /* 0x000fcc0000010000 */
[C---:B----4-:R-:W-:Y:S01]  /*8300*/  HMMA.16816.F32 R128, R4.reuse, R132, R128 ;  /* 0x000000840480723c */ /* 0x050fe20000001880 */
[----:B------:R-:W-:Y:S01]  /*8310*/  F2FP.F16.F32.PACK_AB R132, R210, R215 ;  /* 0x000000d7d284723e */ /* 0x000fe200000000ff */
[----:B------:R-:W-:Y:S01]  /*8320*/  FADD.FTZ R215, R215, R200 ;  /* 0x000000c8d7d77221 */ /* 0x000fe20000010000 */
[----:B------:R-:W-:Y:S01]  /*8330*/  F2FP.F16.F32.PACK_AB R133, R213, R214 ;  /* 0x000000d6d585723e */ /* 0x000fe200000000ff */
[----:B------:R-:W-:Y:S01]  /*8340*/  FADD.FTZ R214, R214, R3 ;  /* 0x00000003d6d67221 */ /* 0x000fe20000010000 */
[----:B------:R-:W-:Y:S01]  /*8350*/  MOV R3, R201 ;  /* 0x000000c900037202 */ /* 0x000fe20000000f00 */
[----:B------:R-:W-:Y:S02]  /*8360*/  FADD.FTZ R210, R210, R215 ;  /* 0x000000d7d2d27221 */ /* 0x000fe40000010000 */
[----:B------:R-:W-:Y:S01]  /*8370*/  HMMA.16816.F32 R4, R4, R134, R148 ;  /* 0x000000860404723c */ /* 0x000fe20000001894 */
[----:B------:R-:W-:Y:S01]  /*8380*/  F2FP.F16.F32.PACK_AB R134, R208, R211 ;  /* 0x000000d3d086723e */ /* 0x000fe200000000ff */
[----:B------:R-:W-:Y:S01]  /*8390*/  LDSM.16.MT88.4 R148, [R217+0x14800] ;  /* 0x01480000d994783b */ /* 0x000fe20000004200 */
[----:B------:R-:W-:Y:S01]  /*83a0*/  F2FP.F16.F32.PACK_AB R135, R209, R212 ;  /* 0x000000d4d187723e */ /* 0x000fe200000000ff */
[----:B------:R-:W-:Y:S01]  /*83b0*/  FADD.FTZ R213, R213, R214 ;  /* 0x000000d6d5d57221 */ /* 0x000fe20000010000 */
[----:B------:R-:W-:-:S03]  /*83c0*/  FADD.FTZ R211, R211, R210 ;  /* 0x000000d2d3d37221 */ /* 0x000fc60000010000 */
[----:B------:R-:W-:Y:S01]  /*83d0*/  FADD.FTZ R212, R212, R213 ;  /* 0x000000d5d4d47221 */ /* 0x000fe20000010000 */
[----:B------:R-:W-:Y:S01]  /*83e0*/  FADD.FTZ R211, R208, R211 ;  /* 0x000000d3d0d37221 */ /* 0x000fe20000010000 */
[----:B--2---:R-:W-:Y:S02]  /*83f0*/  HMMA.16816.F32 R16, R132, R136, R16 ;  /* 0x000000888410723c */ /* 0x004fe40000001810 */
[----:B------:R-:W-:-:S06]  /*8400*/  FADD.FTZ R212, R209, R212 ;  /* 0x000000d4d1d47221 */ /* 0x000fcc0000010000 */
[C---:B------:R-:W-:Y:S01]  /*8410*/  HMMA.16816.F32 R20, R132.reuse, R138, R20 ;  /* 0x0000008a8414723c */ /* 0x040fe20000001814 */
[----:B------:R-:W2:Y:S07]  /*8420*/  LDSM.16.MT88.4 R136, [R221+0x12800] ;  /* 0x01280000dd88783b */ /* 0x000eae0000004200 */
[C---:B-1----:R-:W-:Y:S08]  /*8430*/  HMMA.16816.F32 R24, R132.reuse, R144, R24 ;  /* 0x000000908418723c */ /* 0x042ff00000001818 */
[C---:B------:R-:W-:Y:S01]  /*8440*/  HMMA.16816.F32 R28, R132.reuse, R146, R28 ;  /* 0x00000092841c723c */ /* 0x040fe2000000181c */
[----:B------:R-:W1:Y:S07]  /*8450*/  LDSM.16.MT88.4 R144, [R221+0x14800] ;  /* 0x01480000dd90783b */ /* 0x000e6e0000004200 */
[C---:B------:R-:W-:Y:S08]  /*8460*/  HMMA.16816.F32 R8, R132.reuse, R140, R8 ;  /* 0x0000008c8408723c */ /* 0x040ff00000001808 */
[C---:B------:R-:W-:Y:S01]  /*8470*/  HMMA.16816.F32 R12, R132.reuse, R142, R12 ;  /* 0x0000008e840c723c */ /* 0x040fe2000000180c */
[----:B------:R-:W4:Y:S07]  /*8480*/  LDSM.16.MT88.4 R140, [R217+0x12800] ;  /* 0x01280000d98c783b */ /* 0x000f2e0000004200 */
[C---:B-----5:R-:W-:Y:S08]  /*8490*/  HMMA.16816.F32 R32, R132.reuse, R152, R32 ;  /* 0x000000988420723c */ /* 0x060ff00000001820 */
[C---:B------:R-:W-:Y:S01]  /*84a0*/  HMMA.16816.F32 R36, R132.reuse, R154, R36 ;  /* 0x0000009a8424723c */ /* 0x040fe20000001824 */
[----:B------:R-:W5:Y:S07]  /*84b0*/  LDSM.16.MT88.4 R152, [R221+0x16800] ;  /* 0x01680000dd98783b */ /* 0x000f6e0000004200 */
[C---:B--2---:R-:W-:Y:S08]  /*84c0*/  HMMA.16816.F32 R48, R132.reuse, R136, R48 ;  /* 0x000000888430723c */ /* 0x044ff00000001830 */
[C---:B------:R-:W-:Y:S01]  /*84d0*/  HMMA.16816.F32 R136, R132.reuse, R138, R52 ;  /* 0x0000008a8488723c */ /* 0x040fe20000001834 */
[----:B------:R-:W2:Y:S07]  /*84e0*/  LDSM.16.MT88.4 R52, [R218+0x6800] ;  /* 0x00680000da34783b */ /* 0x000eae0000004200 */
[C---:B------:R-:W-:Y:S08]  /*84f0*/  HMMA.16816.F32 R96, R132.reuse, R160, R96 ;  /* 0x000000a08460723c */ /* 0x040ff00000001860 */
[C---:B------:R-:W-:Y:S01]  /*8500*/  HMMA.16816.F32 R100, R132.reuse, R162, R100 ;  /* 0x000000a28464723c */ /* 0x040fe20000001864 */
[----:B------:R-:W3:Y:S07]  /*8510*/  LDSM.16.MT88.4 R160, [R207+0x6800] ;  /* 0x00680000cfa0783b */ /* 0x000eee0000004200 */
[C---:B-1----:R-:W-:Y:S08]  /*8520*/  HMMA.16816.F32 R80, R132.reuse, R144, R80 ;  /* 0x000000908450723c */ /* 0x042ff00000001850 */
[C---:B------:R-:W-:Y:S01]  /*8530*/  HMMA.16816.F32 R144, R132.reuse, R146, R84 ;  /* 0x000000928490723c */ /* 0x040fe20000001854 */
[----:B------:R-:W1:Y:S07]  /*8540*/  LDSM.16.MT88.4 R84, [R217+0x11000] ;  /* 0x01100000d954783b */ /* 0x000e6e0000004200 */
[C---:B------:R-:W-:Y:S08]  /*8550*/  HMMA.16816.F32 R72, R132.reuse, R148, R72 ;  /* 0x000000948448723c */ /* 0x040ff00000001848 */
[C---:B------:R-:W-:Y:S08]  /*8560*/  HMMA.16816.F32 R76, R132.reuse, R150, R76 ;  /* 0x00000096844c723c */ /* 0x040ff0000000184c */
[C---:B----4-:R-:W-:Y:S08]  /*8570*/  HMMA.16816.F32 R40, R132.reuse, R140, R40 ;  /* 0x0000008c8428723c */ /* 0x050ff00000001828 */
[C---:B------:R-:W-:Y:S08]  /*8580*/  HMMA.16816.F32 R44, R132.reuse, R142, R44 ;  /* 0x0000008e842c723c */ /* 0x040ff0000000182c */
[C---:B------:R-:W-:Y:S01]  /*8590*/  HMMA.16816.F32 R148, R132.reuse, R164, R88 ;  /* 0x000000a48494723c */ /* 0x040fe20000001858 */
[----:B------:R-:W-:Y:S07]  /*85a0*/  LDSM.16.MT88.4 R88, [R221+0x11000] ;  /* 0x01100000dd58783b */ /* 0x000fee0000004200 */
[C---:B------:R-:W-:Y:S08]  /*85b0*/  HMMA.16816.F32 R92, R132.reuse, R166, R92 ;  /* 0x000000a6845c723c */ /* 0x040ff0000000185c */
[C---:B------:R-:W-:Y:S08]  /*85c0*/  HMMA.16816.F32 R104, R132.reuse, R156, R104 ;  /* 0x0000009c8468723c */ /* 0x040ff00000001868 */
[C---:B------:R-:W-:Y:S08]  /*85d0*/  HMMA.16816.F32 R108, R132.reuse, R158, R108 ;  /* 0x0000009e846c723c */ /* 0x040ff0000000186c */
[C---:B-----5:R-:W-:Y:S08]  /*85e0*/  HMMA.16816.F32 R112, R132.reuse, R152, R112 ;  /* 0x000000988470723c */ /* 0x060ff00000001870 */
[C---:B------:R-:W-:Y:S01]  /*85f0*/  HMMA.16816.F32 R140, R132.reuse, R172, R56 ;  /* 0x000000ac848c723c */ /* 0x040fe20000001838 */
[----:B------:R-:W-:Y:S07]  /*8600*/  LDSM.16.MT88.4 R56, [R207+0x1000] ;  /* 0x00100000cf38783b */ /* 0x000fee0000004200 */
[C---:B------:R-:W-:Y:S01]  /*8610*/  HMMA.16816.F32 R60, R132.reuse, R174, R60 ;  /* 0x000000ae843c723c */ /* 0x040fe2000000183c */
[----:B------:R-:W-:Y:S07]  /*8620*/  LDSM.16.MT88.4 R172, [R221+0x17000] ;  /* 0x01700000ddac783b */ /* 0x000fee0000004200 */
[C---:B------:R-:W-:Y:S08]  /*8630*/  HMMA.16816.F32 R64, R132.reuse, R168, R64 ;  /* 0x000000a88440723c */ /* 0x040ff00000001840 */
[C---:B------:R-:W-:Y:S01]  /*8640*/  HMMA.16816.F32 R68, R132.reuse, R170, R68 ;  /* 0x000000aa8444723c */ /* 0x040fe20000001844 */
[----:B------:R-:W-:Y:S07]  /*8650*/  LDSM.16.MT88.4 R168, [R217+0x17000] ;  /* 0x01700000d9a8783b */ /* 0x000fee0000004200 */
[C---:B------:R-:W-:Y:S01]  /*8660*/  HMMA.16816.F32 R152, R132.reuse, R154, R116 ;  /* 0x0000009a8498723c */ /* 0x040fe20000001874 */
[----:B------:R-:W-:Y:S07]  /*8670*/  LDSM.16.MT88.4 R116, [R221+0x15000] ;  /* 0x01500000dd74783b */ /* 0x000fee0000004200 */
[C---:B--2---:R-:W-:Y:S01]  /*8680*/  HMMA.16816.F32 R156, R132.reuse, R52, R120 ;  /* 0x00000034849c723c */ /* 0x044fe20000001878 */
[----:B------:R-:W-:Y:S07]  /*8690*/  LDSM.16.MT88.4 R120, [R207+0x5000] ;  /* 0x00500000cf78783b */ /* 0x000fee0000004200 */
[C---:B------:R-:W-:Y:S01]  /*86a0*/  HMMA.16816.F32 R124, R132.reuse, R54, R124 ;  /* 0x00000036847c723c */ /* 0x040fe2000000187c */
[----:B------:R-:W2:Y:S07]  /*86b0*/  LDSM.16.MT88.4 R52, [R218+0x1000] ;  /* 0x00100000da34783b */ /* 0x000eae0000004200 */
[C---:B---3--:R-:W-:Y:S08]  /*86c0*/  HMMA.16816.F32 R164, R132.reuse, R160, R128 ;  /* 0x000000a084a4723c */ /* 0x048ff00000001880 */
[----:B------:R-:W-:Y:S01]  /*86d0*/  HMMA.16816.F32 R4, R132, R162, R4 ;  /* 0x000000a28404723c */ /* 0x000fe20000001804 */
[----:B------:R-:W-:Y:S01]  /*86e0*/  F2FP.F16.F32.PACK_AB R132, R233, R222 ;  /* 0x000000dee984723e */ /* 0x000fe200000000ff */
[----:B------:R-:W-:Y:S01]  /*86f0*/  FADD.FTZ R222, R222, R211 ;  /* 0x000000d3dede7221 */ /* 0x000fe20000010000 */
[----:B------:R-:W-:Y:S01]  /*8700*/  F2FP.F16.F32.PACK_AB R133, R226, R235 ;  /* 0x000000ebe285723e */ /* 0x000fe200000000ff */
[----:B------:R-:W-:Y:S01]  /*8710*/  FADD.FTZ R235, R235, R212 ;  /* 0x000000d4ebeb7221 */ /* 0x000fe20000010000 */
[----:B------:R-:W-:Y:S01]  /*8720*/  F2FP.F16.F32.PACK_AB R134, R224, R231 ;  /* 0x000000e7e086723e */ /* 0x000fe200000000ff */
[----:B------:R-:W-:Y:S01]  /*8730*/  FADD.FTZ R222, R233, R222 ;  /* 0x000000dee9de7221 */ /* 0x000fe20000010000 */
[----:B------:R-:W-:Y:S01]  /*8740*/  F2FP.F16.F32.PACK_AB R135, R228, R227 ;  /* 0x000000e3e487723e */ /* 0x000fe200000000ff */
[----:B------:R-:W-:-:S02]  /*8750*/  FADD.FTZ R226, R226, R235 ;  /* 0x000000ebe2e27221 */ /* 0x000fc40000010000 */
[----:B------:R-:W-:Y:S02]  /*8760*/  FADD.FTZ R231, R231, R222 ;  /* 0x000000dee7e77221 */ /* 0x000fe40000010000 */
[----:B------:R-:W-:Y:S02]  /*8770*/  FADD.FTZ R227, R227, R226 ;  /* 0x000000e2e3e37221 */ /* 0x000fe40000010000 */
[----:B-1----:R-:W-:Y:S01]  /*8780*/  HMMA.16816.F32 R128, R132, R86, R12 ;  /* 0x000000568480723c */ /* 0x002fe2000000180c */
[----:B------:R-:W1:Y:S01]  /*8790*/  LDSM.16.MT88.4 R12, [R218+0x5000] ;  /* 0x00500000da0c783b */ /* 0x000e620000004200 */
[----:B------:R-:W-:Y:S01]  /*87a0*/  FADD.FTZ R224, R224, R231 ;  /* 0x000000e7e0e07221 */ /* 0x000fe20000010000 */
[----:B------:R-:W-:-:S05]  /*87b0*/  FADD.FTZ R228, R228, R227 ;  /* 0x000000e3e4e47221 */ /* 0x000fca0000010000 */
[C---:B------:R-:W-:Y:S01]  /*87c0*/  HMMA.16816.F32 R160, R132.reuse, R84, R8 ;  /* 0x0000005484a0723c */ /* 0x040fe20000001808 */
[----:B------:R-:W3:Y:S04]  /*87d0*/  LDSM.16.MT88.4 R8, [R218+0x3000] ;  /* 0x00300000da08783b */ /* 0x000ee80000004200 */
[----:B------:R-:W4:Y:S03]  /*87e0*/  LDSM.16.MT88.4 R84, [R221+0x13000] ;  /* 0x01300000dd54783b */ /* 0x000f260000004200 */
[C---:B--2---:R-:W-:Y:S08]  /*87f0*/  HMMA.16816.F32 R24, R132.reuse, R52, R24 ;  /* 0x000000348418723c */ /* 0x044ff00000001818 */
[C---:B------:R-:W-:Y:S08]  /*8800*/  HMMA.16816.F32 R28, R132.reuse, R54, R28 ;  /* 0x00000036841c723c */ /* 0x040ff0000000181c */
[C---:B------:R-:W-:Y:S08]  /*8810*/  HMMA.16816.F32 R16, R132.reuse, R88, R16 ;  /* 0x000000588410723c */ /* 0x040ff00000001810 */
[C---:B------:R-:W-:Y:S01]  /*8820*/  HMMA.16816.F32 R20, R132.reuse, R90, R20 ;  /* 0x0000005a8414723c */ /* 0x040fe20000001814 */
[----:B------:R-:W2:Y:S07]  /*8830*/  LDSM.16.MT88.4 R88, [R207+0x3000] ;  /* 0x00300000cf58783b */ /* 0x000eae0000004200 */
[C---:B------:R-:W-:Y:S08]  /*8840*/  HMMA.16816.F32 R52, R132.reuse, R56, R32 ;  /* 0x000000388434723c */ /* 0x040ff00000001820 */
[C---:B-1----:R-:W-:Y:S01]  /*8850*/  HMMA.16816.F32 R32, R132.reuse, R12, R148 ;  /* 0x0000000c8420723c */ /* 0x042fe20000001894 */
[----:B------:R-:W1:Y:S07]  /*8860*/  LDSM.16.MT88.4 R148, [R207+0x7000] ;  /* 0x00700000cf94783b */ /* 0x000e6e0000004200 */
[C---:B---3--:R-:W-:Y:S08]  /*8870*/  HMMA.16816.F32 R140, R132.reuse, R8, R140 ;  /* 0x00000008848c723c */ /* 0x048ff0000000188c */
[C---:B------:R-:W-:Y:S01]  /*8880*/  HMMA.16816.F32 R8, R132.reuse, R10, R60 ;  /* 0x0000000a8408723c */ /* 0x040fe2000000183c */
[----:B------:R-:W3:Y:S07]  /*8890*/  LDSM.16.MT88.4 R60, [R218+0x7000] ;  /* 0x00700000da3c783b */ /* 0x000eee0000004200 */
[C---:B------:R-:W-:Y:S08]  /*88a0*/  HMMA.16816.F32 R56, R132.reuse, R58, R36 ;  /* 0x0000003a8438723c */ /* 0x040ff00000001824 */
[C---:B------:R-:W-:Y:S08]  /*88b0*/  HMMA.16816.F32 R36, R132.reuse, R182, R44 ;  /* 0x000000b68424723c */ /* 0x040ff0000000182c */
[C---:B----4-:R-:W-:Y:S08]  /*88c0*/  HMMA.16816.F32 R48, R132.reuse, R84, R48 ;  /* 0x000000548430723c */ /* 0x050ff00000001830 */
[C---:B------:R-:W-:Y:S08]  /*88d0*/  HMMA.16816.F32 R136, R132.reuse, R86, R136 ;  /* 0x000000568488723c */ /* 0x040ff00000001888 */
[C---:B------:R-:W-:Y:S08]  /*88e0*/  HMMA.16816.F32 R112, R132.reuse, R172, R112 ;  /* 0x000000ac8470723c */ /* 0x040ff00000001870 */
[C---:B--2---:R-:W-:Y:S01]  /*88f0*/  HMMA.16816.F32 R84, R132.reuse, R88, R64 ;  /* 0x000000588454723c */ /* 0x044fe20000001840 */
[----:B------:R-:W-:Y:S07]  /*8900*/  LDSM.16.MT88.4 R64, [R217+0x13800] ;  /* 0x01380000d940783b */ /* 0x000fee0000004200 */
[C---:B------:R-:W-:Y:S08]  /*8910*/  HMMA.16816.F32 R80, R132.reuse, R116, R80 ;  /* 0x000000748450723c */ /* 0x040ff00000001850 */
[C---:B------:R-:W-:Y:S08]  /*8920*/  HMMA.16816.F32 R44, R132.reuse, R118, R144 ;  /* 0x00000076842c723c */ /* 0x040ff00000001890 */
[C---:B------:R-:W-:Y:S01]  /*8930*/  HMMA.16816.F32 R12, R132.reuse, R14, R92 ;  /* 0x0000000e840c723c */ /* 0x040fe2000000185c */
[----:B------:R-:W2:Y:S07]  /*8940*/  LDSM.16.MT88.4 R92, [R217+0x11800] ;  /* 0x01180000d95c783b */ /* 0x000eae0000004200 */
[C---:B------:R-:W-:Y:S08]  /*8950*/  HMMA.16816.F32 R172, R132.reuse, R174, R152 ;  /* 0x000000ae84ac723c */ /* 0x040ff00000001898 */
[C---:B------:R-:W-:Y:S08]  /*8960*/  HMMA.16816.F32 R88, R132.reuse, R90, R68 ;  /* 0x0000005a8458723c */ /* 0x040ff00000001844 */
[C---:B------:R-:W-:Y:S01]  /*8970*/  HMMA.16816.F32 R116, R132.reuse, R120, R96 ;  /* 0x000000788474723c */ /* 0x040fe20000001860 */
[----:B------:R-:W4:Y:S07]  /*8980*/  LDSM.16.MT88.4 R96, [R217+0x15800] ;  /* 0x01580000d960783b */ /* 0x000f2e0000004200 */
[C---:B-1----:R-:W-:Y:S01]  /*8990*/  HMMA.16816.F32 R152, R132.reuse, R148, R164 ;  /* 0x000000948498723c */ /* 0x042fe200000018a4 */
[----:B------:R-:W1:Y:S07]  /*89a0*/  LDSM.16.MT88.4 R164, [R217+0x17800] ;  /* 0x01780000d9a4783b */ /* 0x000e6e0000004200 */
[C---:B------:R-:W-:Y:S01]  /*89b0*/  HMMA.16816.F32 R120, R132.reuse, R122, R100 ;  /* 0x0000007a8478723c */ /* 0x040fe20000001864 */
[----:B------:R-:W5:Y:S07]  /*89c0*/  LDSM.16.MT88.4 R100, [R221+0x13800] ;  /* 0x01380000dd64783b */ /* 0x000f6e0000004200 */
[C---:B------:R-:W-:Y:S08]  /*89d0*/  HMMA.16816.F32 R104, R132.reuse, R168, R104 ;  /* 0x000000a88468723c */ /* 0x040ff00000001868 */
[C---:B------:R-:W-:Y:S01]  /*89e0*/  HMMA.16816.F32 R68, R132.reuse, R170, R108 ;  /* 0x000000aa8444723c */ /* 0x040fe2000000186c */
[----:B------:R-:W-:Y:S07]  /*89f0*/  LDSM.16.MT88.4 R108, [R218+0x3800] ;  /* 0x00380000da6c783b */ /* 0x000fee0000004200 */
[C---:B------:R-:W-:Y:S01]  /*8a00*/  HMMA.16816.F32 R40, R132.reuse, R180, R40 ;  /* 0x000000b48428723c */ /* 0x040fe20000001828 */
[----:B------:R-:W-:Y:S07]  /*8a10*/  LDSM.16.MT88.4 R180, [R218+0x5800] ;  /* 0x00580000dab4783b */ /* 0x000fee0000004200 */
[C---:B------:R-:W-:Y:S08]  /*8a20*/  HMMA.16816.F32 R72, R132.reuse, R176, R72 ;  /* 0x000000b08448723c */ /* 0x040ff00000001848 */
[C---:B------:R-:W-:Y:S01]  /*8a30*/  HMMA.16816.F32 R76, R132.reuse, R178, R76 ;  /* 0x000000b2844c723c */ /* 0x040fe2000000184c */
[----:B------:R-:W-:Y:S07]  /*8a40*/  LDSM.16.MT88.4 R176, [R218+0x7800] ;  /* 0x00780000dab0783b */ /* 0x000fee0000004200 */
[C---:B---3--:R-:W-:Y:S08]  /*8a50*/  HMMA.16816.F32 R168, R132.reuse, R60, R156 ;  /* 0x0000003c84a8723c */ /* 0x048ff0000000189c */
[C---:B------:R-:W-:Y:S08]  /*8a60*/  HMMA.16816.F32 R144, R132.reuse, R62, R124 ;  /* 0x0000003e8490723c */ /* 0x040ff0000000187c */
[----:B------:R-:W-:Y:S01]  /*8a70*/  HMMA.16816.F32 R148, R132, R150, R4 ;  /* 0x000000968494723c */ /* 0x000fe20000001804 */
[----:B------:R-:W3:Y:S01]  /*8a80*/  LDSM.16.MT88.4 R132, [R221+0x15800] ;  /* 0x01580000dd84783b */ /* 0x000ee20000004200 */
        /* <DEDUP_REMOVED lines=10> */
[----:B--2---:R-:W-:Y:S01]  /*8b30*/  HMMA.16816.F32 R160, R4, R92, R160 ;  /* 0x0000005c04a0723c */ /* 0x004fe200000018a0 */
[----:B------:R-:W-:Y:S01]  /*8b40*/  FADD.FTZ R225, R237, R232 ;  /* 0x000000e8ede17221 */ /* 0x000fe20000010000 */
[----:B------:R-:W-:-:S06]  /*8b50*/  FADD.FTZ R223, R241, R236 ;  /* 0x000000ecf1df7221 */ /* 0x000fcc0000010000 */
[C---:B------:R-:W-:Y:S08]  /*8b60*/  HMMA.16816.F32 R156, R4.reuse, R94, R128 ;  /* 0x0000005e049c723c */ /* 0x040ff00000001880 */
[C---:B----4-:R-:W-:Y:S08]  /*8b70*/  HMMA.16816.F32 R92, R4.reuse, R96, R72 ;  /* 0x00000060045c723c */ /* 0x050ff00000001848 */
[C---:B-1----:R-:W-:Y:S08]  /*8b80*/  HMMA.16816.F32 R128, R4.reuse, R166, R68 ;  /* 0x000000a60480723c */ /* 0x042ff00000001844 */
[C---:B------:R-:W-:Y:S01]  /*8b90*/  HMMA.16816.F32 R124, R4.reuse, R164, R104 ;  /* 0x000000a4047c723c */ /* 0x040fe20000001868 */
[----:B------:R-:W1:Y:S07]  /*8ba0*/  LDSM.16.MT88.4 R164, [R207+0x1800] ;  /* 0x00180000cfa4783b */ /* 0x000e6e0000004200 */
[C---:B-----5:R-:W-:Y:S08]  /*8bb0*/  HMMA.16816.F32 R68, R4.reuse, R100, R48 ;  /* 0x000000640444723c */ /* 0x060ff00000001830 */
[C---:B------:R-:W-:Y:S08]  /*8bc0*/  HMMA.16816.F32 R72, R4.reuse, R102, R136 ;  /* 0x000000660448723c */ /* 0x040ff00000001888 */
[C---:B------:R-:W-:Y:S08]  /*8bd0*/  HMMA.16816.F32 R60, R4.reuse, R64, R40 ;  /* 0x00000040043c723c */ /* 0x040ff00000001828 */
[C---:B---3--:R-:W-:Y:S08]  /*8be0*/  HMMA.16816.F32 R100, R4.reuse, R132, R80 ;  /* 0x000000840464723c */ /* 0x048ff00000001850 */
[C---:B------:R-:W-:Y:S08]  /*8bf0*/  HMMA.16816.F32 R104, R4.reuse, R134, R44 ;  /* 0x000000860468723c */ /* 0x040ff0000000182c */
[C---:B------:R-:W-:Y:S08]  /*8c00*/  HMMA.16816.F32 R64, R4.reuse, R66, R36 ;  /* 0x000000420440723c */ /* 0x040ff00000001824 */
[C---:B------:R-:W-:Y:S08]  /*8c10*/  HMMA.16816.F32 R132, R4.reuse, R188, R112 ;  /* 0x000000bc0484723c */ /* 0x040ff00000001870 */
[C---:B------:R-:W-:Y:S01]  /*8c20*/  HMMA.16816.F32 R36, R4.reuse, R192, R16 ;  /* 0x000000c00424723c */ /* 0x040fe20000001810 */
[----:B------:R-:W2:Y:S07]  /*8c30*/  LDSM.16.MT88.4 R16, [R207+0x3800] ;  /* 0x00380000cf10783b */ /* 0x000eae0000004200 */
[C---:B------:R-:W-:Y:S01]  /*8c40*/  HMMA.16816.F32 R80, R4.reuse, R110, R8 ;  /* 0x0000006e0450723c */ /* 0x040fe20000001808 */
[----:B------:R-:W3:Y:S07]  /*8c50*/  LDSM.16.MT88.4 R8, [R207+0x5800] ;  /* 0x00580000cf08783b */ /* 0x000eee0000004200 */
[C---:B------:R-:W-:Y:S01]  /*8c60*/  HMMA.16816.F32 R112, R4.reuse, R182, R12 ;  /* 0x000000b60470723c */ /* 0x040fe2000000180c */
[----:B------:R-:W4:Y:S07]  /*8c70*/  LDSM.16.MT88.4 R12, [R207+0x7800] ;  /* 0x00780000cf0c783b */ /* 0x000f2e0000004200 */
[C---:B------:R-:W-:Y:S08]  /*8c80*/  HMMA.16816.F32 R96, R4.reuse, R98, R76 ;  /* 0x000000620460723c */ /* 0x040ff0000000184c */
        /* <DEDUP_REMOVED lines=8> */
[C---:B-1----:R-:W-:Y:S08]  /*8d10*/  HMMA.16816.F32 R56, R4.reuse, R166, R56 ;  /* 0x000000a60438723c */ /* 0x042ff00000001838 */
[C---:B--2---:R-:W-:Y:S08]  /*8d20*/  HMMA.16816.F32 R84, R4.reuse, R16, R84 ;  /* 0x000000100454723c */ /* 0x044ff00000001854 */
[C---:B------:R-:W-:Y:S08]  /*8d30*/  HMMA.16816.F32 R88, R4.reuse, R18, R88 ;  /* 0x000000120458723c */ /* 0x040ff00000001858 */
[C---:B---3--:R-:W-:Y:S08]  /*8d40*/  HMMA.16816.F32 R116, R4.reuse, R8, R116 ;  /* 0x000000080474723c */ /* 0x048ff00000001874 */
[C---:B------:R-:W-:Y:S08]  /*8d50*/  HMMA.16816.F32 R120, R4.reuse, R10, R120 ;  /* 0x0000000a0478723c */ /* 0x040ff00000001878 */
[C---:B----4-:R-:W-:Y:S08]  /*8d60*/  HMMA.16816.F32 R152, R4.reuse, R12, R152 ;  /* 0x0000000c0498723c */ /* 0x050ff00000001898 */
[C---:B------:R-:W-:Y:S08]  /*8d70*/  HMMA.16816.F32 R148, R4.reuse, R14, R148 ;  /* 0x0000000e0494723c */ /* 0x040ff00000001894 */
[----:B------:R-:W-:Y:S01]  /*8d80*/  HMMA.16816.F32 R52, R4, R164, R52 ;  /* 0x000000a40434723c */ /* 0x000fe20000001834 */
[----:B------:R-:W-:-:S15]  /*8d90*/  MOV R164, R203 ;  /* 0x000000cb00a47202 */ /* 0x000fde0000000f00 */
[----:B------:R-:W-:-:S04]  /*8da0*/  NOP ;  /* 0x0000000000007918 */ /* 0x000fc80000000000 */
.L_x_22:
[----:B------:R-:W-:-:S09]  /*8db0*/  UISETP.GE.AND UP0, UPT, UR18, URZ, UPT ;  /* 0x000000ff1200728c */ /* 0x000fd2000bf06270 */
[----:B------:R-:W-:Y:S05]  /*8dc0*/  BRA.U !UP0, `(.L_x_24) ;  /* 0x0000003108f47547 */ /* 0x000fea000b800000 */
[----:B------:R-:W1:Y:S01]  /*8dd0*/  S2R R5, SR_TID.X ;  /* 0x0000000000057919 */ /* 0x000e620000002100 */
[----:B------:R-:W-:Y:S01]  /*8de0*/  IMAD.U32 R8, RZ, RZ, UR4 ;  /* 0x00000004ff087e24 */ /* 0x000fe2000f8e00ff */
[----:B------:R-:W-:Y:S01]  /*8df0*/  UIMAD UR4, UR24, UR4, URZ ;  /* 0x00000004180472a4 */ /* 0x000fe2000f8e02ff */
[----:B------:R-:W-:Y:S01]  /*8e00*/  IMAD.U32 R6, RZ, RZ, UR20 ;  /* 0x00000014ff067e24 */ /* 0x000fe2000f8e00ff */
[----:B------:R-:W-:Y:S01]  /*8e10*/  USHF.L.U64.HI UR10, UR6, 0x5, UR7 ;  /* 0x00000005060a7899 */ /* 0x000fe20008010207 */
[----:B------:R-:W-:Y:S01]  /*8e20*/  IMAD.U32 R7, RZ, RZ, UR19 ;  /* 0x00000013ff077e24 */ /* 0x000fe2000f8e00ff */
[----:B------:R-:W-:Y:S01]  /*8e30*/  UIMAD UR4, UR16, UR5, UR4 ;  /* 0x00000005100472a4 */ /* 0x000fe2000f8e0204 */
[----:B------:R-:W2:Y:S01]  /*8e40*/  S2UR UR5, SR_CgaCtaId ;  /* 0x00000000000579c3 */ /* 0x000ea20000008800 */
[----:B------:R-:W-:Y:S01]  /*8e50*/  USHF.L.U32 UR11, UR6, 0x5, URZ ;  /* 0x00000005060b7899 */ /* 0x000fe200080006ff */
[----:B------:R-:W-:Y:S01]  /*8e60*/  IMAD.WIDE.U32 R6, R0, UR6, R6 ;  /* 0x0000000600067c25 */ /* 0x000fe2000f8e0006 */
[----:B------:R-:W-:Y:S01]  /*8e70*/  UIADD3 UR28, UP0, UPT, UR28, -0x180, URZ ;  /* 0xfffffe801c1c7890 */ /* 0x000fe2000ff1e0ff */
[----:B------:R-:W-:-:S02]  /*8e80*/  MOV R165, R164 ;  /* 0x000000a400a57202 */ /* 0x000fc40000000f00 */
[----:B------:R-:W-:Y:S01]  /*8e90*/  IMAD.IADD R7, R2, 0x1, R7 ;  /* 0x0000000102077824 */ /* 0x000fe200078e0207 */
[----:B------:R-:W-:Y:S01]  /*8ea0*/  UIADD3.X UR25, UPT, UPT, UR25, -0x1, URZ, UP0, !UPT ;  /* 0xffffffff19197890 */ /* 0x000fe200087fe4ff */
[----:B------:R-:W-:Y:S02]  /*8eb0*/  IMAD.MOV.U32 R217, RZ, RZ, 0x40 ;  /* 0x00000040ffd97424 */ /* 0x000fe400078e00ff */
[----:B------:R-:W-:Y:S01]  /*8ec0*/  IMAD.WIDE.U32 R8, R8, UR16, R6 ;  /* 0x0000001008087c25 */ /* 0x000fe2000f8e0006 */
[----:B------:R-:W-:Y:S02]  /*8ed0*/  UIMAD.WIDE.U32 UR16, UR18, UR6, URZ ;  /* 0x00000006121072a5 */ /* 0x000fe4000f8e00ff */
[----:B------:R-:W-:Y:S01]  /*8ee0*/  SEL R217, R217, 0xffffffc0, !P6 ;  /* 0xffffffc0d9d97807 */ /* 0x000fe20007000000 */
[C---:B-1----:R-:W-:Y:S02]  /*8ef0*/  IMAD.SHL.U32 R11, R5.reuse, 0x8, RZ ;  /* 0x00000008050b7824 */ /* 0x042fe400078e00ff */
[----:B------:R-:W-:-:S02]  /*8f00*/  IMAD.SHL.U32 R209, R5, 0x40, RZ ;  /* 0x0000004005d17824 */ /* 0x000fc400078e00ff */
[----:B------:R-:W-:Y:S01]  /*8f10*/  IMAD.SHL.U32 R7, R5, 0x20, RZ ;  /* 0x0000002005077824 */ /* 0x000fe200078e00ff */
[----:B------:R-:W-:Y:S02]  /*8f20*/  LOP3.LUT R13, R11, 0x38, RZ, 0xc0, !PT ;  /* 0x000000380b0d7812 */ /* 0x000fe400078ec0ff */
[----:B------:R-:W-:Y:S02]  /*8f30*/  LOP3.LUT R0, R209, 0x1c0, RZ, 0xc0, !PT ;  /* 0x000001c0d1007812 */ /* 0x000fe400078ec0ff */
[----:B------:R-:W-:Y:S01]  /*8f40*/  IADD3 R2, P1, PT, R13, R8, RZ ;  /* 0x000000080d027210 */ /* 0x000fe20007f3e0ff */
[----:B------:R-:W-:Y:S01]  /*8f50*/  IMAD.U32 R8, RZ, RZ, UR16 ;  /* 0x00000010ff087e24 */ /* 0x000fe2000f8e00ff */
[--C-:B------:R-:W-:Y:S01]  /*8f60*/  LOP3.LUT R221, R216, 0x1e00, R11.reuse, 0xf8, !PT ;  /* 0x00001e00d8dd7812 */ /* 0x100fe200078ef80b */
[----:B------:R-:W-:Y:S01]  /*8f70*/  USHF.L.U32 UR16, UR6, 0x7, URZ ;  /* 0x0000000706107899 */ /* 0x000fe200080006ff */
[----:B------:R-:W-:Y:S01]  /*8f80*/  LOP3.LUT R0, R0, 0x38, R11, 0xf8, !PT ;  /* 0x0000003800007812 */ /* 0x000fe200078ef80b */
[----:B------:R-:W-:Y:S01]  /*8f90*/  IMAD.MOV.U32 R216, RZ, RZ, 0x20 ;  /* 0x00000020ffd87424 */ /* 0x000fe200078e00ff */
[----:B------:R-:W-:Y:S01]  /*8fa0*/  IADD3.X R11, PT, PT, R9, UR4, RZ, P1, !PT ;  /* 0x00000004090b7c10 */ /* 0x000fe20008ffe4ff */
[----:B------:R-:W-:Y:S01]  /*8fb0*/  UIMAD UR4, UR18, UR7, UR17 ;  /* 0x00000007120472a4 */ /* 0x000fe2000f8e0211 */
[----:B------:R-:W-:Y:S01]  /*8fc0*/  LOP3.LUT R4, R209, 0x200, RZ, 0xc0, !PT ;  /* 0x00000200d1047812 */ /* 0x000fe200078ec0ff */
[----:B------:R-:W-:Y:S01]  /*8fd0*/  USHF.L.U64.HI UR7, UR6, 0x7, UR7 ;  /* 0x0000000706077899 */ /* 0x000fe20008010207 */
[--C-:B------:R-:W-:Y:S01]  /*8fe0*/  SHF.R.U32.HI R9, RZ, 0x1, R5.reuse ;  /* 0x00000001ff097819 */ /* 0x100fe20000011605 */
[----:B------:R-:W-:Y:S01]  /*8ff0*/  UIADD3 UR18, UPT, UPT, UR18, 0x1, URZ ;  /* 0x0000000112127890 */ /* 0x000fe2000fffe0ff */
[----:B------:R-:W-:Y:S01]  /*9000*/  LOP3.LUT R5, R0, 0x8, R5, 0x78, !PT ;  /* 0x0000000800057812 */ /* 0x000fe200078e7805 */
[----:B------:R-:W-:Y:S01]  /*9010*/  UMOV UR6, 0x400 ;  /* 0x0000040000067882 */ /* 0x000fe20000000000 */
[----:B------:R-:W-:Y:S01]  /*9020*/  LOP3.LUT R7, R4, 0x7c00, R7, 0xf8, !PT ;  /* 0x00007c0004077812 */ /* 0x000fe200078ef807 */
[----:B--2---:R-:W-:Y:S01]  /*9030*/  ULEA UR5, UR5, UR6, 0x18 ;  /* 0x0000000605057291 */ /* 0x004fe2000f8ec0ff */
[----:B------:R-:W-:-:S02]  /*9040*/  LOP3.LUT R0, R0, 0x8, R9, 0x78, !PT ;  /* 0x0000000800007812 */ /* 0x000fc400078e7809 */
[----:B------:R-:W-:Y:S02]  /*9050*/  LOP3.LUT R218, R209, 0x400, RZ, 0xc0, !PT ;  /* 0x00000400d1da7812 */ /* 0x000fe400078ec0ff */
[----:B------:R-:W-:Y:S02]  /*9060*/  MOV R9, UR17 ;  /* 0x0000001100097c02 */ /* 0x000fe40008000f00 */
[C---:B------:R-:W-:Y:S01]  /*9070*/  SHF.L.U64.HI R9, R2.reuse, 0x1, R11 ;  /* 0x0000000102097819 */ /* 0x040fe2000001020b */
[----:B------:R-:W-:Y:S01]  /*9080*/  IMAD.SHL.U32 R11, R2, 0x2, RZ ;  /* 0x00000002020b7824 */ /* 0x000fe200078e00ff */
[----:B------:R-:W-:Y:S01]  /*9090*/  LOP3.LUT R214, R7, R0, RZ, 0xfc, !PT ;  /* 0x0000000007d67212 */ /* 0x000fe200078efcff */
[----:B------:R-:W-:Y:S01]  /*90a0*/  IMAD R218, R5, 0x2, R218 ;  /* 0x0000000205da7824 */ /* 0x000fe200078e02da */
[----:B------:R-:W-:Y:S01]  /*90b0*/  LOP3.LUT R209, R0, 0x200, R209, 0xf8, !PT ;  /* 0x0000020000d17812 */ /* 0x000fe200078ef8d1 */
[----:B------:R-:W-:Y:S01]  /*90c0*/  IMAD.U32 R2, RZ, RZ, UR4 ;  /* 0x00000004ff027e24 */ /* 0x000fe2000f8e00ff */
[----:B------:R-:W-:Y:S01]  /*90d0*/  LEA R214, R214, UR5, 0x1 ;  /* 0x00000005d6d67c11 */ /* 0x000fe2000f8e08ff */
[----:B------:R-:W-:Y:S01]  /*90e0*/  VIADD R211, R218, UR5 ;  /* 0x00000005dad37c36 */ /* 0x000fe20008000000 */
[----:B------:R-:W-:Y:S01]  /*90f0*/  LEA R226, P1, R8, R11, 0x7 ;  /* 0x0000000b08e27211 */ /* 0x000fe200078238ff */
[----:B------:R-:W-:Y:S01]  /*9100*/  IMAD.MOV.U32 R0, RZ, RZ, R3 ;  /* 0x000000ffff007224 */ /* 0x000fe200078e0003 */
[----:B------:R-:W-:Y:S01]  /*9110*/  SEL R216, R216, 0xffffffe0, !P0 ;  /* 0xffffffe0d8d87807 */ /* 0x000fe20004000000 */
[----:B------:R-:W-:Y:S01]  /*9120*/  IMAD.IADD R213, R217, 0x1, R214 ;  /* 0x00000001d9d57824 */ /* 0x000fe200078e02d6 */
[----:B------:R-:W-:Y:S01]  /*9130*/  LEA.HI.X R9, R8, R9, R2, 0x7, P1 ;  /* 0x0000000908097211 */ /* 0x000fe200008f3c02 */
[----:B------:R-:W-:Y:S01]  /*9140*/  IMAD.IADD R217, R211, 0x1, R217 ;  /* 0x00000001d3d97824 */ /* 0x000fe200078e02d9 */
[----:B------:R-:W-:Y:S01]  /*9150*/  LEA R209, R209, UR5, 0x1 ;  /* 0x00000005d1d17c11 */ /* 0x000fe2000f8e08ff */
[----:B------:R-:W-:Y:S01]  /*9160*/  IMAD.IADD R211, R211, 0x1, R216 ;  /* 0x00000001d3d37824 */ /* 0x000fe200078e02d8 */
[----:B------:R-:W-:Y:S01]  /*9170*/  IADD3 R226, P1, PT, R226, UR8, RZ ;  /* 0x00000008e2e27c10 */ /* 0x000fe2000ff3e0ff */
[C---:B------:R-:W-:Y:S01]  /*9180*/  IMAD.IADD R210, R216.reuse, 0x1, R214 ;  /* 0x00000001d8d27824 */ /* 0x040fe200078e02d6 */
[----:B------:R-:W-:Y:S01]  /*9190*/  LEA R221, R221, UR5, 0x1 ;  /* 0x00000005dddd7c11 */ /* 0x000fe2000f8e08ff */
[C---:B------:R-:W-:Y:S01]  /*91a0*/  IMAD.IADD R208, R216.reuse, 0x1, R209 ;  /* 0x00000001d8d07824 */ /* 0x040fe200078e02d1 */
[----:B------:R-:W-:Y:S01]  /*91b0*/  IADD3.X R227, PT, PT, R9, UR9, RZ, P1, !PT ;  /* 0x0000000909e37c10 */ /* 0x000fe20008ffe4ff */
[C---:B------:R-:W-:Y:S01]  /*91c0*/  VIADD R222, R209.reuse, 0x10040 ;  /* 0x00010040d1de7836 */ /* 0x040fe20000000000 */
[----:B------:R-:W-:Y:S01]  /*91d0*/  IADD3 R224, PT, PT, R209, 0x10000, RZ ;  /* 0x00010000d1e07810 */ /* 0x000fe20007ffe0ff */
[C---:B------:R-:W-:Y:S01]  /*91e0*/  IMAD.IADD R215, R216.reuse, 0x1, R217 ;  /* 0x00000001d8d77824 */ /* 0x040fe200078e02d9 */
[----:B------:R-:W1:Y:S01]  /*91f0*/  LDCU UR4, c[0x0][0x45c] ;  /* 0x00008b80ff0477ac */ /* 0x000e620008000800 */
[----:B------:R-:W-:Y:S01]  /*9200*/  IMAD.IADD R212, R216, 0x1, R213 ;  /* 0x00000001d8d47824 */ /* 0x000fe200078e02d5 */
[----:B------:R-:W-:Y:S06]  /*9210*/  BRA `(.L_x_25) ;  /* 0x0000000000a47947 */ /* 0x000fec0003800000 */
.L_x_27:
[----:B------:R-:W1:Y:S01]  /*9220*/  LDC.64 R2, c[0x0][0x3b8] ;  /* 0x0000ee00ff027b82 */ /* 0x000e620000000a00 */
[----:B------:R-:W-:Y:S06]  /*9230*/  UIADD3 UR6, UPT, UPT, UR18, -0x2, URZ ;  /* 0xfffffffe12067890 */ /* 0x000fec000fffe0ff */
[C---:B-1----:R-:W-:Y:S01]  /*9240*/  IMAD.WIDE.U32 R172, R2.reuse, UR6, RZ ;  /* 0x0000000602ac7c25 */ /* 0x042fe2000f8e00ff */
[----:B------:R-:W-:Y:S03]  /*9250*/  SHF.L.U64.HI R166, R2, 0x4, R3 ;  /* 0x0000000402a67819 */ /* 0x000fe60000010203 */
[----:B------:R-:W-:Y:S01]  /*9260*/  IMAD R168, R3, UR6, R173 ;  /* 0x0000000603a87c24 */ /* 0x000fe2000f8e02ad */
[----:B------:R-:W-:Y:S01]  /*9270*/  LEA R174, P2, R172, R220, 0x7 ;  /* 0x000000dcacae7211 */ /* 0x000fe200078438ff */
[----:B------:R-:W-:Y:S03]  /*9280*/  IMAD.SHL.U32 R164, R2, 0x10, RZ ;  /* 0x0000001002a47824 */ /* 0x000fe600078e00ff */
[C-C-:B------:R-:W-:Y:S02]  /*9290*/  LEA.HI.X R175, R172.reuse, R219, R168.reuse, 0x7, P2 ;  /* 0x000000dbacaf7211 */ /* 0x140fe400010f3ca8 */
[C---:B------:R-:W-:Y:S03]  /*92a0*/  LEA R171, P0, R172.reuse, R164, 0x6 ;  /* 0x000000a4acab7211 */ /* 0x040fe600078030ff */
[----:B------:R-:W-:Y:S01]  /*92b0*/  @!PT LDS RZ, [RZ] ;  /* 0x00000000fffff984 */ /* 0x000fe20000000800 */
[----:B------:R-:W-:Y:S01]  /*92c0*/  @!PT LDS RZ, [RZ] ;  /* 0x00000000fffff984 */ /* 0x000fe20000000800 */
[----:B------:R-:W-:Y:S01]  /*92d0*/  @!PT LDS RZ, [RZ] ;  /* 0x00000000fffff984 */ /* 0x000fe20000000800 */
[----:B------:R1:W-:Y:S01]  /*92e0*/  LDGSTS.E.BYPASS.LTC128B.128 [R221+0x8000], desc[UR14][R174.64] ;  /* 0x08000000aedd7fae */ /* 0x0003e2000b981a0e */
[----:B------:R-:W-:Y:S02]  /*92f0*/  LEA.HI.X R169, R172, R166, R168, 0x6, P0 ;  /* 0x000000a6aca97211 */ /* 0x000fe400000f34a8 */
[CC--:B------:R-:W-:Y:S01]  /*9300*/  LEA R168, P2, R171.reuse, R220.reuse, 0x1 ;  /* 0x000000dcaba87211 */ /* 0x0c0fe200078408ff */
[----:B------:R1:W-:Y:S01]  /*9310*/  LDGSTS.E.BYPASS.LTC128B.128 [R221+0xa000], desc[UR14][R174.64+0x80] ;  /* 0x0a000080aedd7fae */ /* 0x0003e2000b981a0e */
[-C--:B------:R-:W-:Y:S02]  /*9320*/  IADD3 R164, P0, PT, R164, R171.reuse, RZ ;  /* 0x000000aba4a47210 */ /* 0x080fe40007f1e0ff */
[----:B------:R-:W-:Y:S01]  /*9330*/  LEA R170, P1, R2, R171, 0x5 ;  /* 0x000000ab02aa7211 */ /* 0x000fe200078228ff */
[----:B------:R1:W-:Y:S02]  /*9340*/  LDGSTS.E.BYPASS.LTC128B.128 [R221+0xc000], desc[UR14][R174.64+0x100] ;  /* 0x0c000100aedd7fae */ /* 0x0003e4000b981a0e */
[----:B------:R-:W-:Y:S01]  /*9350*/  IMAD.X R166, R166, 0x1, R169, P0 ;  /* 0x00000001a6a67824 */ /* 0x000fe200000e06a9 */
[----:B------:R-:W-:Y:S01]  /*9360*/  LEA.HI.X R2, R2, R169, R3, 0x5, P1 ;  /* 0x000000a902027211 */ /* 0x000fe200008f2c03 */
[----:B------:R1:W-:Y:S01]  /*9370*/  LDGSTS.E.BYPASS.LTC128B.128 [R221+0xe000], desc[UR14][R174.64+0x180] ;  /* 0x0e000180aedd7fae */ /* 0x0003e2000b981a0e */
[-C--:B------:R-:W-:Y:S02]  /*9380*/  LEA.HI.X R169, R171, R219.reuse, R169, 0x1, P2 ;  /* 0x000000dbaba97211 */ /* 0x080fe400010f0ca9 */
[-C--:B------:R-:W-:Y:S02]  /*9390*/  LEA R176, P1, R164, R220.reuse, 0x1 ;  /* 0x000000dca4b07211 */ /* 0x080fe400078208ff */
        /* <DEDUP_REMOVED lines=15> */
[----:B------:R-:W0:Y:S01]  /*9490*/  LDGDEPBAR ;  /* 0x00000000000079af */ /* 0x000e220000000000 */
[----:B------:R-:W-:Y:S05]  /*94a0*/  BRA `(.L_x_26) ;  /* 0x0000001000007947 */ /* 0x000fea0003800000 */
.L_x_25:
[----:B------:R-:W-:Y:S04]  /*94b0*/  DEPBAR.LE SB0, 0x0 ;  /* 0x000080000000791a */ /* 0x000fe80000000000 */
[----:B------:R-:W-:Y:S01]  /*94c0*/  BAR.SYNC.DEFER_BLOCKING 0x0 ;  /* 0x0000000000007b1d */ /* 0x000fe20000010000 */
[----:B------:R-:W-:Y:S01]  /*94d0*/  IADD3 R204, P0, PT, R226, UR11, RZ ;  /* 0x0000000be2cc7c10 */ /* 0x000fe2000ff1e0ff */
[----:B------:R-:W-:Y:S03]  /*94e0*/  UISETP.NE.AND UP0, UPT, UR18, 0x1, UPT ;  /* 0x000000011200788c */ /* 0x000fe6000bf05270 */
[----:B------:R-:W-:Y:S02]  /*94f0*/  IADD3.X R205, PT, PT, R227, UR10, RZ, P0, !PT ;  /* 0x0000000ae3cd7c10 */ /* 0x000fe400087fe4ff */
[----:B------:R-:W-:Y:S04]  /*9500*/  IADD3 R166, P0, PT, R204, UR28, RZ ;  /* 0x0000001ccca67c10 */ /* 0x000fe8000ff1e0ff */
[----:B------:R-:W-:Y:S02]  /*9510*/  IADD3.X R167, PT, PT, R205, UR25, RZ, P0, !PT ;  /* 0x00000019cda77c10 */ /* 0x000fe400087fe4ff */
[----:B------:R-:W-:Y:S04]  /*9520*/  IADD3 R2, P0, PT, R166, UR28, RZ ;  /* 0x0000001ca6027c10 */ /* 0x000fe8000ff1e0ff */
[----:B------:R-:W-:Y:S01]  /*9530*/  IADD3.X R3, PT, PT, R167, UR25, RZ, P0, !PT ;  /* 0x00000019a7037c10 */ /* 0x000fe200087fe4ff */
[----:B------:R-:W-:Y:S01]  /*9540*/  @!PT LDS RZ, [RZ] ;  /* 0x00000000fffff984 */ /* 0x000fe20000000800 */
[----:B------:R-:W-:Y:S01]  /*9550*/  @!PT LDS RZ, [RZ] ;  /* 0x00000000fffff984 */ /* 0x000fe20000000800 */
[----:B------:R-:W-:Y:S01]  /*9560*/  @!PT LDS RZ, [RZ] ;  /* 0x00000000fffff984 */ /* 0x000fe20000000800 */
        /* <DEDUP_REMOVED lines=17> */
[----:B------:R-:W4:Y:S04]  /*9680*/  LDSM.16.M88.4 R172, [R218+UR5+0x8000] ;  /* 0x00800005daac783b */ /* 0x000f280008000200 */
[----:B------:R-:W5:Y:S04]  /*9690*/  LDSM.16.M88.4 R176, [R218+UR5+0x8800] ;  /* 0x00880005dab0783b */ /* 0x000f680008000200 */
[----:B------:R-:W1:Y:S04]  /*96a0*/  LDSM.16.M88.4 R180, [R218+UR5+0x9000] ;  /* 0x00900005dab4783b */ /* 0x000e680008000200 */
[----:B------:R-:W0:Y:S04]  /*96b0*/  LDGDEPBAR ;  /* 0x00000000000079af */ /* 0x000e280000000000 */
[----:B------:R-:W3:Y:S04]  /*96c0*/  LDSM.16.M88.4 R184, [R218+UR5+0x9800] ;  /* 0x00980005dab8783b */ /* 0x000ee80008000200 */
[----:B------:R-:W-:Y:S04]  /*96d0*/  LDSM.16.M88.4 R188, [R210] ;  /* 0x00000000d2bc783b */ /* 0x000fe80000000200 */
[----:B------:R-:W3:Y:S04]  /*96e0*/  LDSM.16.M88.4 R192, [R211+0x8000] ;  /* 0x00800000d3c0783b */ /* 0x000ee80000000200 */
[----:B------:R-:W-:Y:S04]  /*96f0*/  LDSM.16.M88.4 R196, [R211+0x9000] ;  /* 0x00900000d3c4783b */ /* 0x000fe80000000200 */
[----:B------:R-:W-:Y:S04]  /*9700*/  LDSM.16.M88.4 R200, [R211+0x9800] ;  /* 0x00980000d3c8783b */ /* 0x000fe80000000200 */
[----:B--2---:R-:W-:Y:S01]  /*9710*/  LDSM.16.M88.4 R204, [R218+UR5+0xa000] ;  /* 0x00a00005dacc783b */ /* 0x004fe20008000200 */
[C---:B----4-:R-:W-:Y:S08]  /*9720*/  HMMA.16816.F32 R4, R168.reuse, R172, RZ ;  /* 0x000000aca804723c */ /* 0x050ff000000018ff */
[C---:B------:R-:W-:Y:S01]  /*9730*/  HMMA.16816.F32 R8, R168.reuse, R174, RZ ;  /* 0x000000aea808723c */ /* 0x040fe200000018ff */
[----:B------:R-:W2:Y:S07]  /*9740*/  LDSM.16.M88.4 R172, [R211+0x8800] ;  /* 0x00880000d3ac783b */ /* 0x000eae0000000200 */
[C---:B-----5:R-:W-:Y:S08]  /*9750*/  HMMA.16816.F32 R12, R168.reuse, R176, RZ ;  /* 0x000000b0a80c723c */ /* 0x060ff000000018ff */
[C---:B------:R-:W-:Y:S01]  /*9760*/  HMMA.16816.F32 R16, R168.reuse, R178, RZ ;  /* 0x000000b2a810723c */ /* 0x040fe200000018ff */
[----:B------:R-:W-:Y:S07]  /*9770*/  LDSM.16.M88.4 R176, [R213] ;  /* 0x00000000d5b0783b */ /* 0x000fee0000000200 */
[C---:B-1----:R-:W-:Y:S08]  /*9780*/  HMMA.16816.F32 R20, R168.reuse, R180, RZ ;  /* 0x000000b4a814723c */ /* 0x042ff000000018ff */
[C---:B------:R-:W-:Y:S01]  /*9790*/  HMMA.16816.F32 R24, R168.reuse, R182, RZ ;  /* 0x000000b6a818723c */ /* 0x040fe200000018ff */
[----:B------:R-:W1:Y:S07]  /*97a0*/  LDSM.16.M88.4 R180, [R217+0x8000] ;  /* 0x00800000d9b4783b */ /* 0x000e6e0000000200 */
[C---:B---3--:R-:W-:Y:S08]  /*97b0*/  HMMA.16816.F32 R28, R168.reuse, R184, RZ ;  /* 0x000000b8a81c723c */ /* 0x048ff000000018ff */
[----:B------:R-:W-:Y:S01]  /*97c0*/  HMMA.16816.F32 R32, R168, R186, RZ ;  /* 0x000000baa820723c */ /* 0x000fe200000018ff */
[----:B------:R-:W3:Y:S04]  /*97d0*/  LDSM.16.M88.4 R168, [R217+0x8800] ;  /* 0x00880000d9a8783b */ /* 0x000ee80000000200 */
[----:B------:R-:W4:Y:S03]  /*97e0*/  LDSM.16.M88.4 R184, [R217+0x9000] ;  /* 0x00900000d9b8783b */ /* 0x000f260000000200 */
[C---:B------:R-:W-:Y:S08]  /*97f0*/  HMMA.16816.F32 R4, R188.reuse, R192, R4 ;  /* 0x000000c0bc04723c */ /* 0x040ff00000001804 */
[C---:B------:R-:W-:Y:S01]  /*9800*/  HMMA.16816.F32 R8, R188.reuse, R194, R8 ;  /* 0x000000c2bc08723c */ /* 0x040fe20000001808 */
[----:B------:R-:W-:Y:S07]  /*9810*/  LDSM.16.M88.4 R192, [R212] ;  /* 0x00000000d4c0783b */ /* 0x000fee0000000200 */
[C---:B--2---:R-:W-:Y:S08]  /*9820*/  HMMA.16816.F32 R12, R188.reuse, R172, R12 ;  /* 0x000000acbc0c723c */ /* 0x044ff0000000180c */
[C---:B------:R-:W-:Y:S01]  /*9830*/  HMMA.16816.F32 R16, R188.reuse, R174, R16 ;  /* 0x000000aebc10723c */ /* 0x040fe20000001810 */
[----:B------:R-:W2:Y:S07]  /*9840*/  LDSM.16.M88.4 R172, [R217+0x9800] ;  /* 0x00980000d9ac783b */ /* 0x000eae0000000200 */
[C---:B------:R-:W-:Y:S08]  /*9850*/  HMMA.16816.F32 R20, R188.reuse, R196, R20 ;  /* 0x000000c4bc14723c */ /* 0x040ff00000001814 */
[C---:B------:R-:W-:Y:S01]  /*9860*/  HMMA.16816.F32 R24, R188.reuse, R198, R24 ;  /* 0x000000c6bc18723c */ /* 0x040fe20000001818 */
[----:B------:R-:W5:Y:S07]  /*9870*/  LDSM.16.M88.4 R196, [R215+0x8000] ;  /* 0x00800000d7c4783b */ /* 0x000f6e0000000200 */
[C---:B------:R-:W-:Y:S08]  /*9880*/  HMMA.16816.F32 R28, R188.reuse, R200, R28 ;  /* 0x000000c8bc1c723c */ /* 0x040ff0000000181c */
[----:B------:R-:W-:Y:S01]  /*9890*/  HMMA.16816.F32 R32, R188, R202, R32 ;  /* 0x000000cabc20723c */ /* 0x000fe20000001820 */
[----:B------:R-:W5:Y:S04]  /*98a0*/  LDSM.16.M88.4 R188, [R215+0x8800] ;  /* 0x00880000d7bc783b */ /* 0x000f680000000200 */
[----:B------:R-:W-:Y:S03]  /*98b0*/  LDSM.16.M88.4 R200, [R214+0x2000] ;  /* 0x00200000d6c8783b */ /* 0x000fe60000000200 */
[C---:B-1----:R-:W-:Y:S08]  /*98c0*/  HMMA.16816.F32 R4, R176.reuse, R180, R4 ;  /* 0x000000b4b004723c */ /* 0x042ff00000001804 */
[C---:B------:R-:W-:Y:S01]  /*98d0*/  HMMA.16816.F32 R8, R176.reuse, R182, R8 ;  /* 0x000000b6b008723c */ /* 0x040fe20000001808 */
[----:B------:R-:W-:Y:S07]  /*98e0*/  LDSM.16.M88.4 R180, [R215+0x9800] ;  /* 0x00980000d7b4783b */ /* 0x000fee0000000200 */
[C---:B---3--:R-:W-:Y:S08]  /*98f0*/  HMMA.16816.F32 R12, R176.reuse, R168, R12 ;  /* 0x000000a8b00c723c */ /* 0x048ff0000000180c */
[C---:B------:R-:W-:Y:S01]  /*9900*/  HMMA.16816.F32 R16, R176.reuse, R170, R16 ;  /* 0x000000aab010723c */ /* 0x040fe20000001810 */
[----:B------:R-:W1:Y:S07]  /*9910*/  LDSM.16.M88.4 R168, [R215+0x9000] ;  /* 0x00900000d7a8783b */ /* 0x000e6e0000000200 */
[C---:B----4-:R-:W-:Y:S08]  /*9920*/  HMMA.16816.F32 R20, R176.reuse, R184, R20 ;  /* 0x000000b8b014723c */ /* 0x050ff00000001814 */
[C---:B------:R-:W-:Y:S01]  /*9930*/  HMMA.16816.F32 R24, R176.reuse, R186, R24 ;  /* 0x000000bab018723c */ /* 0x040fe20000001818 */
[----:B------:R-:W-:Y:S07]  /*9940*/  LDSM.16.M88.4 R184, [R218+UR5+0xb800] ;  /* 0x00b80005dab8783b */ /* 0x000fee0008000200 */
[C---:B--2---:R-:W-:Y:S08]  /*9950*/  HMMA.16816.F32 R28, R176.reuse, R172, R28 ;  /* 0x000000acb01c723c */ /* 0x044ff0000000181c */
[----:B------:R-:W-:Y:S01]  /*9960*/  HMMA.16816.F32 R32, R176, R174, R32 ;  /* 0x000000aeb020723c */ /* 0x000fe20000001820 */
[----:B------:R-:W2:Y:S04]  /*9970*/  LDSM.16.M88.4 R172, [R218+UR5+0xa800] ;  /* 0x00a80005daac783b */ /* 0x000ea80008000200 */
[----:B------:R-:W3:Y:S03]  /*9980*/  LDSM.16.M88.4 R176, [R218+UR5+0xb000] ;  /* 0x00b00005dab0783b */ /* 0x000ee60008000200 */
        /* <DEDUP_REMOVED lines=9> */
[C---:B------:R-:W-:Y:S08]  /*9a20*/  HMMA.16816.F32 R28, R192.reuse, R180, R28 ;  /* 0x000000b4c01c723c */ /* 0x040ff0000000181c */
[----:B------:R-:W-:Y:S01]  /*9a30*/  HMMA.16816.F32 R32, R192, R182, R32 ;  /* 0x000000b6c020723c */ /* 0x000fe20000001820 */
[----:B------:R-:W1:Y:S04]  /*9a40*/  LDSM.16.M88.4 R180, [R211+0xa000] ;  /* 0x00a00000d3b4783b */ /* 0x000e680000000200 */
[----:B------:R-:W-:Y:S03]  /*9a50*/  LDSM.16.M88.4 R192, [R217+0xa000] ;  /* 0x00a00000d9c0783b */ /* 0x000fe60000000200 */
[C---:B------:R-:W-:Y:S08]  /*9a60*/  HMMA.16816.F32 R4, R200.reuse, R204, R4 ;  /* 0x000000ccc804723c */ /* 0x040ff00000001804 */
[C---:B------:R-:W-:Y:S01]  /*9a70*/  HMMA.16816.F32 R8, R200.reuse, R206, R8 ;  /* 0x000000cec808723c */ /* 0x040fe20000001808 */
[----:B------:R-:W-:Y:S07]  /*9a80*/  LDSM.16.M88.4 R204, [R215+0xa800] ;  /* 0x00a80000d7cc783b */ /* 0x000fee0000000200 */
[C---:B--2---:R-:W-:Y:S08]  /*9a90*/  HMMA.16816.F32 R12, R200.reuse, R172, R12 ;  /* 0x000000acc80c723c */ /* 0x044ff0000000180c */
[C---:B------:R-:W-:Y:S01]  /*9aa0*/  HMMA.16816.F32 R16, R200.reuse, R174, R16 ;  /* 0x000000aec810723c */ /* 0x040fe20000001810 */
[----:B------:R-:W2:Y:S07]  /*9ab0*/  LDSM.16.M88.4 R172, [R211+0xa800] ;  /* 0x00a80000d3ac783b */ /* 0x000eae0000000200 */
[C---:B---3--:R-:W-:Y:S08]  /*9ac0*/  HMMA.16816.F32 R20, R200.reuse, R176, R20 ;  /* 0x000000b0c814723c */ /* 0x048ff00000001814 */
[C---:B------:R-:W-:Y:S01]  /*9ad0*/  HMMA.16816.F32 R24, R200.reuse, R178, R24 ;  /* 0x000000b2c818723c */ /* 0x040fe20000001818 */
[----:B------:R-:W3:Y:S07]  /*9ae0*/  LDSM.16.M88.4 R176, [R211+0xb800] ;  /* 0x00b80000d3b0783b */ /* 0x000eee0000000200 */
        /* <DEDUP_REMOVED lines=22> */
[----:B------:R-:W-:Y:S07]  /*9c50*/  LDSM.16.M88.4 R180, [R218+UR5+0xc000] ;  /* 0x00c00005dab4783b */ /* 0x000fee0008000200 */
[C---:B--2---:R-:W-:Y:S08]  /*9c60*/  HMMA.16816.F32 R20, R184.reuse, R172, R20 ;  /* 0x000000acb814723c */ /* 0x044ff00000001814 */
[C---:B------:R-:W-:Y:S01]  /*9c70*/  HMMA.16816.F32 R24, R184.reuse, R174, R24 ;  /* 0x000000aeb818723c */ /* 0x040fe20000001818 */
[----:B------:R-:W1:Y:S07]  /*9c80*/  LDSM.16.M88.4 R172, [R214+0x4000] ;  /* 0x00400000d6ac783b */ /* 0x000e6e0000000200 */
[C---:B-----5:R-:W-:Y:S08]  /*9c90*/  HMMA.16816.F32 R28, R184.reuse, R188, R28 ;  /* 0x000000bcb81c723c */ /* 0x060ff0000000181c */
[----:B------:R-:W-:Y:S01]  /*9ca0*/  HMMA.16816.F32 R32, R184, R190, R32 ;  /* 0x000000beb820723c */ /* 0x000fe20000001820 */
[----:B------:R-:W2:Y:S04]  /*9cb0*/  LDSM.16.M88.4 R184, [R218+UR5+0xc800] ;  /* 0x00c80005dab8783b */ /* 0x000ea80008000200 */
[----:B------:R-:W4:Y:S03]  /*9cc0*/  LDSM.16.M88.4 R188, [R218+UR5+0xd000] ;  /* 0x00d00005dabc783b */ /* 0x000f260008000200 */
[C---:B------:R-:W-:Y:S08]  /*9cd0*/  HMMA.16816.F32 R4, R196.reuse, R200, R4 ;  /* 0x000000c8c404723c */ /* 0x040ff00000001804 */
[C---:B------:R-:W-:Y:S01]  /*9ce0*/  HMMA.16816.F32 R8, R196.reuse, R202, R8 ;  /* 0x000000cac408723c */ /* 0x040fe20000001808 */
[----:B------:R-:W-:Y:S07]  /*9cf0*/  LDSM.16.M88.4 R200, [R215+0xc000] ;  /* 0x00c00000d7c8783b */ /* 0x000fee0000000200 */
[C---:B------:R-:W-:Y:S08]  /*9d00*/  HMMA.16816.F32 R12, R196.reuse, R204, R12 ;  /* 0x000000ccc40c723c */ /* 0x040ff0000000180c */
[C---:B------:R-:W-:Y:S01]  /*9d10*/  HMMA.16816.F32 R16, R196.reuse, R206, R16 ;  /* 0x000000cec410723c */ /* 0x040fe20000001810 */
[----:B------:R-:W-:Y:S07]  /*9d20*/  LDSM.16.M88.4 R204, [R211+0xe800] ;  /* 0x00e80000d3cc783b */ /* 0x000fee0000000200 */
[C---:B---3--:R-:W-:Y:S08]  /*9d30*/  HMMA.16816.F32 R20, R196.reuse, R168, R20 ;  /* 0x000000a8c414723c */ /* 0x048ff00000001814 */
[C---:B------:R-:W-:Y:S01]  /*9d40*/  HMMA.16816.F32 R24, R196.reuse, R170, R24 ;  /* 0x000000aac418723c */ /* 0x040fe20000001818 */
[----:B------:R-:W3:Y:S07]  /*9d50*/  LDSM.16.M88.4 R168, [R218+UR5+0xd800] ;  /* 0x00d80005daa8783b */ /* 0x000eee0008000200 */
[C---:B------:R-:W-:Y:S08]  /*9d60*/  HMMA.16816.F32 R28, R196.reuse, R176, R28 ;  /* 0x000000b0c41c723c */ /* 0x040ff0000000181c */
[----:B------:R-:W-:Y:S01]  /*9d70*/  HMMA.16816.F32 R32, R196, R178, R32 ;  /* 0x000000b2c420723c */ /* 0x000fe20000001820 */
[----:B------:R-:W5:Y:S04]  /*9d80*/  LDSM.16.M88.4 R176, [R210+0x4000] ;  /* 0x00400000d2b0783b */ /* 0x000f680000000200 */
[----:B------:R-:W-:Y:S03]  /*9d90*/  LDSM.16.M88.4 R196, [R212+0x4000] ;  /* 0x00400000d4c4783b */ /* 0x000fe60000000200 */
[C---:B-1----:R-:W-:Y:S08]  /*9da0*/  HMMA.16816.F32 R4, R172.reuse, R180, R4 ;  /* 0x000000b4ac04723c */ /* 0x042ff00000001804 */
[C---:B------:R-:W-:Y:S01]  /*9db0*/  HMMA.16816.F32 R8, R172.reuse, R182, R8 ;  /* 0x000000b6ac08723c */ /* 0x040fe20000001808 */
[----:B------:R-:W1:Y:S07]  /*9dc0*/  LDSM.16.M88.4 R180, [R211+0xc800] ;  /* 0x00c80000d3b4783b */ /* 0x000e6e0000000200 */
[C---:B--2---:R-:W-:Y:S08]  /*9dd0*/  HMMA.16816.F32 R12, R172.reuse, R184, R12 ;  /* 0x000000b8ac0c723c */ /* 0x044ff0000000180c */
[C---:B------:R-:W-:Y:S01]  /*9de0*/  HMMA.16816.F32 R16, R172.reuse, R186, R16 ;  /* 0x000000baac10723c */ /* 0x040fe20000001810 */
[----:B------:R-:W2:Y:S07]  /*9df0*/  LDSM.16.M88.4 R184, [R211+0xd000] ;  /* 0x00d00000d3b8783b */ /* 0x000eae0000000200 */
[C---:B----4-:R-:W-:Y:S08]  /*9e00*/  HMMA.16816.F32 R20, R172.reuse, R188, R20 ;  /* 0x000000bcac14723c */ /* 0x050ff00000001814 */
[C---:B------:R-:W-:Y:S01]  /*9e10*/  HMMA.16816.F32 R24, R172.reuse, R190, R24 ;  /* 0x000000beac18723c */ /* 0x040fe20000001818 */
[----:B------:R-:W4:Y:S07]  /*9e20*/  LDSM.16.M88.4 R188, [R211+0xd800] ;  /* 0x00d80000d3bc783b */ /* 0x000f2e0000000200 */
[C---:B---3--:R-:W-:Y:S08]  /*9e30*/  HMMA.16816.F32 R28, R172.reuse, R168, R28 ;  /* 0x000000a8ac1c723c */ /* 0x048ff0000000181c */
[----:B------:R-:W-:Y:S01]  /*9e40*/  HMMA.16816.F32 R32, R172, R170, R32 ;  /* 0x000000aaac20723c */ /* 0x000fe20000001820 */
[----:B------:R-:W-:Y:S04]  /*9e50*/  LDSM.16.M88.4 R168, [R213+0x4000] ;  /* 0x00400000d5a8783b */ /* 0x000fe80000000200 */
[----:B------:R-:W3:Y:S03]  /*9e60*/  LDSM.16.M88.4 R172, [R217+0xc000] ;  /* 0x00c00000d9ac783b */ /* 0x000ee60000000200 */
[C---:B-----5:R-:W-:Y:S08]  /*9e70*/  HMMA.16816.F32 R4, R176.reuse, R192, R4 ;  /* 0x000000c0b004723c */ /* 0x060ff00000001804 */
[C---:B------:R-:W-:Y:S01]  /*9e80*/  HMMA.16816.F32 R8, R176.reuse, R194, R8 ;  /* 0x000000c2b008723c */ /* 0x040fe20000001808 */
[----:B------:R-:W5:Y:S07]  /*9e90*/  LDSM.16.M88.4 R192, [R217+0xc800] ;  /* 0x00c80000d9c0783b */ /* 0x000f6e0000000200 */
[C---:B-1----:R-:W-:Y:S08]  /*9ea0*/  HMMA.16816.F32 R12, R176.reuse, R180, R12 ;  /* 0x000000b4b00c723c */ /* 0x042ff0000000180c */
[C---:B------:R-:W-:Y:S01]  /*9eb0*/  HMMA.16816.F32 R16, R176.reuse, R182, R16 ;  /* 0x000000b6b010723c */ /* 0x040fe20000001810 */
[----:B------:R-:W1:Y:S07]  /*9ec0*/  LDSM.16.M88.4 R180, [R217+0xd000] ;  /* 0x00d00000d9b4783b */ /* 0x000e6e0000000200 */
[C---:B--2---:R-:W-:Y:S08]  /*9ed0*/  HMMA.16816.F32 R20, R176.reuse, R184, R20 ;  /* 0x000000b8b014723c */ /* 0x044ff00000001814 */
[C---:B------:R-:W-:Y:S01]  /*9ee0*/  HMMA.16816.F32 R24, R176.reuse, R186, R24 ;  /* 0x000000bab018723c */ /* 0x040fe20000001818 */
[----:B------:R-:W2:Y:S07]  /*9ef0*/  LDSM.16.M88.4 R184, [R217+0xd800] ;  /* 0x00d80000d9b8783b */ /* 0x000eae0000000200 */
[C---:B----4-:R-:W-:Y:S08]  /*9f00*/  HMMA.16816.F32 R28, R176.reuse, R188, R28 ;  /* 0x000000bcb01c723c */ /* 0x050ff0000000181c */
[----:B------:R-:W-:Y:S01]  /*9f10*/  HMMA.16816.F32 R32, R176, R190, R32 ;  /* 0x000000beb020723c */ /* 0x000fe20000001820 */
[----:B------:R-:W-:Y:S04]  /*9f20*/  LDSM.16.M88.4 R176, [R215+0xd000] ;  /* 0x00d00000d7b0783b */ /* 0x000fe80000000200 */
[----:B------:R-:W-:Y:S03]  /*9f30*/  LDSM.16.M88.4 R188, [R215+0xd800] ;  /* 0x00d80000d7bc783b */ /* 0x000fe60000000200 */
[C---:B---3--:R-:W-:Y:S08]  /*9f40*/  HMMA.16816.F32 R4, R168.reuse, R172, R4 ;  /* 0x000000aca804723c */ /* 0x048ff00000001804 */
[C---:B------:R-:W-:Y:S01]  /*9f50*/  HMMA.16816.F32 R8, R168.reuse, R174, R8 ;  /* 0x000000aea808723c */ /* 0x040fe20000001808 */
[----:B------:R-:W3:Y:S07]  /*9f60*/  LDSM.16.M88.4 R172, [R215+0xc800] ;  /* 0x00c80000d7ac783b */ /* 0x000eee0000000200 */
[C---:B-----5:R-:W-:Y:S08]  /*9f70*/  HMMA.16816.F32 R12, R168.reuse, R192, R12 ;  /* 0x000000c0a80c723c */ /* 0x060ff0000000180c */
[C---:B------:R-:W-:Y:S01]  /*9f80*/  HMMA.16816.F32 R16, R168.reuse, R194, R16 ;  /* 0x000000c2a810723c */ /* 0x040fe20000001810 */
[----:B------:R-:W-:Y:S07]  /*9f90*/  LDSM.16.M88.4 R192, [R218+UR5+0xf800] ;  /* 0x00f80005dac0783b */ /* 0x000fee0008000200 */
[C---:B-1----:R-:W-:Y:S08]  /*9fa0*/  HMMA.16816.F32 R20, R168.reuse, R180, R20 ;  /* 0x000000b4a814723c */ /* 0x042ff00000001814 */
[C---:B------:R-:W-:Y:S01]  /*9fb0*/  HMMA.16816.F32 R24, R168.reuse, R182, R24 ;  /* 0x000000b6a818723c */ /* 0x040fe20000001818 */
[----:B------:R-:W-:Y:S07]  /*9fc0*/  LDSM.16.M88.4 R180, [R218+UR5+0xe000] ;  /* 0x00e00005dab4783b */ /* 0x000fee0008000200 */
[C---:B--2---:R-:W-:Y:S08]  /*9fd0*/  HMMA.16816.F32 R28, R168.reuse, R184, R28 ;  /* 0x000000b8a81c723c */ /* 0x044ff0000000181c */
[----:B------:R-:W-:Y:S01]  /*9fe0*/  HMMA.16816.F32 R32, R168, R186, R32 ;  /* 0x000000baa820723c */ /* 0x000fe20000001820 */
[----:B------:R-:W1:Y:S04]  /*9ff0*/  LDSM.16.M88.4 R168, [R214+0x6000] ;  /* 0x00600000d6a8783b */ /* 0x000e680000000200 */
[----:B------:R-:W-:Y:S03]  /*a000*/  LDSM.16.M88.4 R184, [R218+UR5+0xf000] ;  /* 0x00f00005dab8783b */ /* 0x000fe60008000200 */
[C---:B------:R-:W-:Y:S08]  /*a010*/  HMMA.16816.F32 R4, R196.reuse, R200, R4 ;  /* 0x000000c8c404723c */ /* 0x040ff00000001804 */
[C---:B------:R-:W-:Y:S01]  /*a020*/  HMMA.16816.F32 R8, R196.reuse, R202, R8 ;  /* 0x000000cac408723c */ /* 0x040fe20000001808 */
[----:B------:R-:W-:Y:S07]  /*a030*/  LDSM.16.M88.4 R200, [R211+0xe000] ;  /* 0x00e00000d3c8783b */ /* 0x000fee0000000200 */
[C---:B---3--:R-:W-:Y:S08]  /*a040*/  HMMA.16816.F32 R12, R196.reuse, R172, R12 ;  /* 0x000000acc40c723c */ /* 0x048ff0000000180c */
[C---:B------:R-:W-:Y:S01]  /*a050*/  HMMA.16816.F32 R16, R196.reuse, R174, R16 ;  /* 0x000000aec410723c */ /* 0x040fe20000001810 */
[----:B------:R-:W2:Y:S07]  /*a060*/  LDSM.16.M88.4 R172, [R218+UR5+0xe800] ;  /* 0x00e80005daac783b */ /* 0x000eae0008000200 */
[C---:B------:R-:W-:Y:S08]  /*a070*/  HMMA.16816.F32 R20, R196.reuse, R176, R20 ;  /* 0x000000b0c414723c */ /* 0x040ff00000001814 */
        /* <DEDUP_REMOVED lines=11> */
[----:B------:R-:W-:Y:S07]  /*a130*/  LDSM.16.M88.4 R172, [R217+0xe000] ;  /* 0x00e00000d9ac783b */ /* 0x000fee0000000200 */
[C---:B------:R-:W-:Y:S08]  /*a140*/  HMMA.16816.F32 R20, R168.reuse, R184, R20 ;  /* 0x000000b8a814723c */ /* 0x040ff00000001814 */
[C---:B------:R-:W-:Y:S01]  /*a150*/  HMMA.16816.F32 R24, R168.reuse, R186, R24 ;  /* 0x000000baa818723c */ /* 0x040fe20000001818 */
[----:B------:R-:W-:Y:S07]  /*a160*/  LDSM.16.M88.4 R184, [R217+0xe800] ;  /* 0x00e80000d9b8783b */ /* 0x000fee0000000200 */
[C---:B------:R-:W-:Y:S08]  /*a170*/  HMMA.16816.F32 R28, R168.reuse, R192, R28 ;  /* 0x000000c0a81c723c */ /* 0x040ff0000000181c */
[----:B------:R-:W-:Y:S01]  /*a180*/  HMMA.16816.F32 R32, R168, R194, R32 ;  /* 0x000000c2a820723c */ /* 0x000fe20000001820 */
[----:B------:R-:W2:Y:S04]  /*a190*/  LDSM.16.M88.4 R168, [R213+0x6000] ;  /* 0x00600000d5a8783b */ /* 0x000ea80000000200 */
[----:B------:R-:W-:Y:S03]  /*a1a0*/  LDSM.16.M88.4 R192, [R217+0xf800] ;  /* 0x00f80000d9c0783b */ /* 0x000fe60000000200 */
[C---:B---3--:R-:W-:Y:S08]  /*a1b0*/  HMMA.16816.F32 R4, R176.reuse, R200, R4 ;  /* 0x000000c8b004723c */ /* 0x048ff00000001804 */
[C---:B------:R-:W-:Y:S01]  /*a1c0*/  HMMA.16816.F32 R8, R176.reuse, R202, R8 ;  /* 0x000000cab008723c */ /* 0x040fe20000001808 */
[----:B------:R-:W-:Y:S07]  /*a1d0*/  LDSM.16.M88.4 R200, [R215+0xe000] ;  /* 0x00e00000d7c8783b */ /* 0x000fee0000000200 */
[C---:B------:R-:W-:Y:S08]  /*a1e0*/  HMMA.16816.F32 R12, R176.reuse, R204, R12 ;  /* 0x000000ccb00c723c */ /* 0x040ff0000000180c */
[C---:B------:R-:W-:Y:S08]  /*a1f0*/  HMMA.16816.F32 R16, R176.reuse, R206, R16 ;  /* 0x000000ceb010723c */ /* 0x040ff00000001810 */
[C---:B----4-:R-:W-:Y:S08]  /*a200*/  HMMA.16816.F32 R20, R176.reuse, R188, R20 ;  /* 0x000000bcb014723c */ /* 0x050ff00000001814 */
[C---:B------:R-:W-:Y:S01]  /*a210*/  HMMA.16816.F32 R24, R176.reuse, R190, R24 ;  /* 0x000000beb018723c */ /* 0x040fe20000001818 */
[----:B------:R-:W3:Y:S07]  /*a220*/  LDSM.16.M88.4 R188, [R217+0xf000] ;  /* 0x00f00000d9bc783b */ /* 0x000eee0000000200 */
[C---:B-1----:R-:W-:Y:S08]  /*a230*/  HMMA.16816.F32 R28, R176.reuse, R180, R28 ;  /* 0x000000b4b01c723c */ /* 0x042ff0000000181c */
[----:B------:R-:W-:Y:S01]  /*a240*/  HMMA.16816.F32 R32, R176, R182, R32 ;  /* 0x000000b6b020723c */ /* 0x000fe20000001820 */
[----:B------:R-:W1:Y:S04]  /*a250*/  LDSM.16.M88.4 R176, [R215+0xe800] ;  /* 0x00e80000d7b0783b */ /* 0x000e680000000200 */
[----:B------:R-:W4:Y:S03]  /*a260*/  LDSM.16.M88.4 R180, [R215+0xf000] ;  /* 0x00f00000d7b4783b */ /* 0x000f260000000200 */
[C---:B--2---:R-:W-:Y:S08]  /*a270*/  HMMA.16816.F32 R4, R168.reuse, R172, R4 ;  /* 0x000000aca804723c */ /* 0x044ff00000001804 */
[C---:B------:R-:W-:Y:S01]  /*a280*/  HMMA.16816.F32 R8, R168.reuse, R174, R8 ;  /* 0x000000aea808723c */ /* 0x040fe20000001808 */
[----:B------:R-:W2:Y:S01]  /*a290*/  LDSM.16.M88.4 R172, [R215+0xf800] ;  /* 0x00f80000d7ac783b */ /* 0x000ea20000000200 */
[----:B------:R-:W-:Y:S04]  /*a2a0*/  DEPBAR.LE SB0, 0x0 ;  /* 0x000080000000791a */ /* 0x000fe80000000000 */
[----:B------:R-:W-:Y:S02]  /*a2b0*/  BAR.SYNC.DEFER_BLOCKING 0x0 ;  /* 0x0000000000007b1d */ /* 0x000fe40000010000 */
[C---:B------:R-:W-:Y:S08]  /*a2c0*/  HMMA.16816.F32 R12, R168.reuse, R184, R12 ;  /* 0x000000b8a80c723c */ /* 0x040ff0000000180c */
[C---:B------:R-:W-:Y:S08]  /*a2d0*/  HMMA.16816.F32 R16, R168.reuse, R186, R16 ;  /* 0x000000baa810723c */ /* 0x040ff00000001810 */
[C---:B---3--:R-:W-:Y:S08]  /*a2e0*/  HMMA.16816.F32 R20, R168.reuse, R188, R20 ;  /* 0x000000bca814723c */ /* 0x048ff00000001814 */
[C---:B------:R-:W-:Y:S08]  /*a2f0*/  HMMA.16816.F32 R24, R168.reuse, R190, R24 ;  /* 0x000000bea818723c */ /* 0x040ff00000001818 */
[C---:B------:R-:W-:Y:S08]  /*a300*/  HMMA.16816.F32 R28, R168.reuse, R192, R28 ;  /* 0x000000c0a81c723c */ /* 0x040ff0000000181c */
[----:B------:R-:W-:Y:S08]  /*a310*/  HMMA.16816.F32 R32, R168, R194, R32 ;  /* 0x000000c2a820723c */ /* 0x000ff00000001820 */
[C---:B------:R-:W-:Y:S08]  /*a320*/  HMMA.16816.F32 R4, R196.reuse, R200, R4 ;  /* 0x000000c8c404723c */ /* 0x040ff00000001804 */
[C---:B------:R-:W-:Y:S08]  /*a330*/  HMMA.16816.F32 R8, R196.reuse, R202, R8 ;  /* 0x000000cac408723c */ /* 0x040ff00000001808 */
[C---:B-1----:R-:W-:Y:S03]  /*a340*/  HMMA.16816.F32 R12, R196.reuse, R176, R12 ;  /* 0x000000b0c40c723c */ /* 0x042fe6000000180c */
[----:B------:R-:W-:Y:S02]  /*a350*/  FMNMX3.FTZ R3, R165, R4, R5, !PT ;  /* 0x00000004a5037276 */ /* 0x000fe40007810005 */
[----:B------:R-:W-:Y:S03]  /*a360*/  FMNMX3.FTZ R2, R0, R6, R7, !PT ;  /* 0x0000000600027276 */ /* 0x000fe60007810007 */
[C---:B------:R-:W-:Y:S03]  /*a370*/  HMMA.16816.F32 R16, R196.reuse, R178, R16 ;  /* 0x000000b2c410723c */ /* 0x040fe60000001810 */
[----:B------:R-:W-:Y:S02]  /*a380*/  FMNMX3.FTZ R3, R3, R8, R9, !PT ;  /* 0x0000000803037276 */ /* 0x000fe40007810009 */
[----:B------:R-:W-:Y:S03]  /*a390*/  FMNMX3.FTZ R2, R2, R10, R11, !PT ;  /* 0x0000000a02027276 */ /* 0x000fe6000781000b */
[C---:B----4-:R-:W-:Y:S03]  /*a3a0*/  HMMA.16816.F32 R20, R196.reuse, R180, R20 ;  /* 0x000000b4c414723c */ /* 0x050fe60000001814 */
[----:B------:R-:W-:Y:S02]  /*a3b0*/  FMNMX3.FTZ R3, R3, R12, R13, !PT ;  /* 0x0000000c03037276 */ /* 0x000fe4000781000d */
[----:B------:R-:W-:Y:S03]  /*a3c0*/  FMNMX3.FTZ R2, R2, R14, R15, !PT ;  /* 0x0000000e02027276 */ /* 0x000fe6000781000f */
[C---:B------:R-:W-:Y:S03]  /*a3d0*/  HMMA.16816.F32 R24, R196.reuse, R182, R24 ;  /* 0x000000b6c418723c */ /* 0x040fe60000001818 */
[----:B------:R-:W-:Y:S02]  /*a3e0*/  FMNMX3.FTZ R3, R3, R16, R17, !PT ;  /* 0x0000001003037276 */ /* 0x000fe40007810011 */
[----:B------:R-:W-:Y:S03]  /*a3f0*/  FMNMX3.FTZ R2, R2, R18, R19, !PT ;  /* 0x0000001202027276 */ /* 0x000fe60007810013 */
[C---:B--2---:R-:W-:Y:S03]  /*a400*/  HMMA.16816.F32 R28, R196.reuse, R172, R28 ;  /* 0x000000acc41c723c */ /* 0x044fe6000000181c */
[----:B------:R-:W-:Y:S02]  /*a410*/  FMNMX3.FTZ R204, R3, R20, R21, !PT ;  /* 0x0000001403cc7276 */ /* 0x000fe40007810015 */
[----:B------:R-:W-:Y:S03]  /*a420*/  FMNMX3.FTZ R167, R2, R22, R23, !PT ;  /* 0x0000001602a77276 */ /* 0x000fe60007810017 */
[----:B------:R-:W-:Y:S03]  /*a430*/  HMMA.16816.F32 R32, R196, R174, R32 ;  /* 0x000000aec420723c */ /* 0x000fe60000001820 */
[----:B------:R-:W-:Y:S02]  /*a440*/  FMNMX3.FTZ R204, R204, R24, R25, !PT ;  /* 0x00000018cccc7276 */ /* 0x000fe40007810019 */
[----:B------:R-:W-:Y:S06]  /*a450*/  FMNMX3.FTZ R167, R167, R26, R27, !PT ;  /* 0x0000001aa7a77276 */ /* 0x000fec000781001b */
[----:B------:R-:W-:Y:S02]  /*a460*/  FMNMX3.FTZ R204, R204, R28, R29, !PT ;  /* 0x0000001ccccc7276 */ /* 0x000fe4000781001d */
[----:B------:R-:W-:Y:S06]  /*a470*/  FMNMX3.FTZ R167, R167, R30, R31, !PT ;  /* 0x0000001ea7a77276 */ /* 0x000fec000781001f */
[----:B------:R-:W-:Y:S02]  /*a480*/  FMNMX3.FTZ R204, R204, R32, R33, !PT ;  /* 0x00000020cccc7276 */ /* 0x000fe40007810021 */
[----:B------:R-:W-:Y:S01]  /*a490*/  FMNMX3.FTZ R167, R167, R34, R35, !PT ;  /* 0x00000022a7a77276 */ /* 0x000fe20007810023 */
[----:B------:R-:W-:Y:S06]  /*a4a0*/  BRA.U.ANY UP0, `(.L_x_27) ;  /* 0xffffffed005c7547 */ /* 0x000fec000b93ffff */
.L_x_26:
[----:B------:R-:W2:Y:S01]  /*a4b0*/  SHFL.BFLY PT, R3, R204, 0x2, 0x1f ;  /* 0x0c401f00cc037f89 */ /* 0x000ea200000e0000 */
[----:B------:R-:W-:Y:S07]  /*a4c0*/  UIADD3 UR18, UPT, UPT, UR18, -0x1, URZ ;  /* 0xffffffff12127890 */ /* 0x000fee000fffe0ff */
[----:B------:R-:W3:Y:S01]  /*a4d0*/  SHFL.BFLY PT, R2, R167, 0x2, 0x1f ;  /* 0x0c401f00a7027f89 */ /* 0x000ee200000e0000 */
[----:B------:R-:W-:Y:S07]  /*a4e0*/  UISETP.NE.AND UP0, UPT, UR18, URZ, UPT ;  /* 0x000000ff1200728c */ /* 0x000fee000bf05270 */
[----:B-1----:R-:W-:Y:S08]  /*a4f0*/  LDSM.16.MT88.4 R172, [R208+0x10000] ;  /* 0x01000000d0ac783b */ /* 0x002ff00000004200 */
[----:B------:R-:W-:Y:S08]  /*a500*/  LDSM.16.MT88.4 R180, [R208+0x14800] ;  /* 0x01480000d0b4783b */ /* 0x000ff00000004200 */
[----:B------:R-:W-:Y:S01]  /*a510*/  LDSM.16.MT88.4 R192, [R208+0x16800] ;  /* 0x01680000d0c0783b */ /* 0x000fe20000004200 */
[----:B--2---:R-:W-:Y:S02]  /*a520*/  FMNMX.FTZ R170, R204, R3, !PT ;  /* 0x00000003ccaa7209 */ /* 0x004fe40007810000 */
[----:B---3--:R-:W-:Y:S05]  /*a530*/  FMNMX.FTZ R168, R167, R2, !PT ;  /* 0x00000002a7a87209 */ /* 0x008fea0007810000 */
[----:B------:R-:W1:Y:S08]  /*a540*/  SHFL.BFLY PT, R169, R170, 0x1, 0x1f ;  /* 0x0c201f00aaa97f89 */ /* 0x000e7000000e0000 */
[----:B------:R-:W2:Y:S01]  /*a550*/  SHFL.BFLY PT, R3, R168, 0x1, 0x1f ;  /* 0x0c201f00a8037f89 */ /* 0x000ea200000e0000 */
[----:B-1----:R-:W-:Y:S04]  /*a560*/  FMNMX.FTZ R164, R170, R169, !PT ;  /* 0x000000a9aaa47209 */ /* 0x002fe80007810000 */
[C---:B------:R-:W-:Y:S01]  /*a570*/  FSETP.NEU.FTZ.AND P1, PT, R164.reuse, -INF , PT ;  /* 0xff800000a400780b */ /* 0x040fe20003f3d000 */
[----:B------:R-:W-:Y:S01]  /*a580*/  FMUL.FTZ R169, R164, UR4 ;  /* 0x00000004a4a97c20 */ /* 0x000fe20008410000 */
[----:B--2---:R-:W-:Y:S01]  /*a590*/  FMNMX.FTZ R3, R168, R3, !PT ;  /* 0x00000003a8037209 */ /* 0x004fe20007810000 */
[----:B------:R-:W-:Y:S03]  /*a5a0*/  FADD.FTZ R166, -R164, R165 ;  /* 0x000000a5a4a67221 */ /* 0x000fe60000010100 */
[----:B------:R-:W-:Y:S01]  /*a5b0*/  FSEL R204, R169, RZ, P1 ;  /* 0x000000ffa9cc7208 */ /* 0x000fe20000800000 */
[C---:B------:R-:W-:Y:S01]  /*a5c0*/  FMUL.FTZ R202, R3.reuse, UR4 ;  /* 0x0000000403ca7c20 */ /* 0x040fe20008410000 */
[----:B------:R-:W1:Y:S01]  /*a5d0*/  LDSM.16.MT88.4 R168, [R209+0x10000] ;  /* 0x01000000d1a8783b */ /* 0x000e620000004200 */
[C---:B------:R-:W-:Y:S01]  /*a5e0*/  FSETP.NEU.FTZ.AND P0, PT, R3.reuse, -INF , PT ;  /* 0xff8000000300780b */ /* 0x040fe20003f1d000 */
[----:B------:R-:W-:Y:S01]  /*a5f0*/  FADD.FTZ R165, -R3, R0 ;  /* 0x0000000003a57221 */ /* 0x000fe20000010100 */
[----:B------:R-:W-:Y:S01]  /*a600*/  FMUL.FTZ R2, R166, UR4 ;  /* 0x00000004a6027c20 */ /* 0x000fe20008410000 */
[--C-:B------:R-:W-:Y:S01]  /*a610*/  FFMA.FTZ R197, R4, UR4, -R204.reuse ;  /* 0x0000000404c57c23 */ /* 0x100fe200080108cc */
[----:B------:R-:W-:Y:S01]  /*a620*/  FSEL R202, R202, RZ, P0 ;  /* 0x000000ffcaca7208 */ /* 0x000fe20000000000 */
[----:B------:R-:W-:Y:S01]  /*a630*/  FMUL.FTZ R0, R165, UR4 ;  /* 0x00000004a5007c20 */ /* 0x000fe20008410000 */
[--C-:B------:R-:W-:Y:S01]  /*a640*/  FFMA.FTZ R198, R5, UR4, -R204.reuse ;  /* 0x0000000405c67c23 */ /* 0x100fe200080108cc */
[--C-:B------:R-:W-:Y:S01]  /*a650*/  FFMA.FTZ R196, R8, UR4, -R204.reuse ;  /* 0x0000000408c47c23 */ /* 0x100fe200080108cc */
[----:B------:R-:W-:Y:S01]  /*a660*/  FFMA.FTZ R199, R9, UR4, -R204 ;  /* 0x0000000409c77c23 */ /* 0x000fe200080108cc */
[--C-:B------:R-:W-:Y:S01]  /*a670*/  FFMA.FTZ R203, R6, UR4, -R202.reuse ;  /* 0x0000000406cb7c23 */ /* 0x100fe200080108ca */
[--C-:B------:R-:W-:Y:S01]  /*a680*/  FFMA.FTZ R167, R7, UR4, -R202.reuse ;  /* 0x0000000407a77c23 */ /* 0x100fe200080108ca */
[--C-:B------:R-:W-:Y:S01]  /*a690*/  FFMA.FTZ R201, R10, UR4, -R202.reuse ;  /* 0x000000040ac97c23 */ /* 0x100fe200080108ca */
[----:B------:R-:W-:Y:S01]  /*a6a0*/  FFMA.FTZ R200, R11, UR4, -R202 ;  /* 0x000000040bc87c23 */ /* 0x000fe200080108ca */
[----:B------:R-:W2:Y:S01]  /*a6b0*/  MUFU.EX2 R2, R2 ;  /* 0x0000000200027308 */ /* 0x000ea20000000800 */
[----:B------:R-:W-:Y:S01]  /*a6c0*/  MOV R165, R222 ;  /* 0x000000de00a57202 */ /* 0x000fe20000000f00 */
[--C-:B------:R-:W-:Y:S01]  /*a6d0*/  FFMA.FTZ R205, R12, UR4, -R204.reuse ;  /* 0x000000040ccd7c23 */ /* 0x100fe200080108cc */
[----:B------:R-:W-:Y:S07]  /*a6e0*/  @P6 IADD3 R165, PT, PT, R224, -0x40, RZ ;  /* 0xffffffc0e0a56810 */ /* 0x000fee0007ffe0ff */
[----:B------:R-:W3:Y:S01]  /*a6f0*/  MUFU.EX2 R0, R0 ;  /* 0x0000000000007308 */ /* 0x000ee20000000800 */
[----:B------:R-:W-:Y:S01]  /*a700*/  FFMA.FTZ R206, R13, UR4, -R204 ;  /* 0x000000040dce7c23 */ /* 0x000fe200080108cc */
[--C-:B------:R-:W-:Y:S01]  /*a710*/  FFMA.FTZ R228, R14, UR4, -R202.reuse ;  /* 0x000000040ee47c23 */ /* 0x100fe200080108ca */
[----:B------:R-:W-:Y:S07]  /*a720*/  IADD3 R166, PT, PT, R216, R165, RZ ;  /* 0x000000a5d8a67210 */ /* 0x000fee0007ffe0ff */
[----:B------:R-:W-:Y:S01]  /*a730*/  MUFU.EX2 R197, R197 ;  /* 0x000000c500c57308 */ /* 0x000fe20000000800 */
[----:B------:R-:W4:Y:S01]  /*a740*/  LDSM.16.MT88.4 R176, [R165] ;  /* 0x00000000a5b0783b */ /* 0x000f220000004200 */
[----:B------:R-:W-:Y:S01]  /*a750*/  FFMA.FTZ R207, R15, UR4, -R202 ;  /* 0x000000040fcf7c23 */ /* 0x000fe200080108ca */
[--C-:B------:R-:W-:Y:S07]  /*a760*/  FFMA.FTZ R229, R16, UR4, -R204.reuse ;  /* 0x0000000410e57c23 */ /* 0x100fee00080108cc */
[----:B------:R-:W5:Y:S01]  /*a770*/  MUFU.EX2 R198, R198 ;  /* 0x000000c600c67308 */ /* 0x000f620000000800 */
[----:B------:R-:W-:Y:S01]  /*a780*/  FFMA.FTZ R230, R17, UR4, -R204 ;  /* 0x0000000411e67c23 */ /* 0x000fe200080108cc */
[C---:B--2---:R-:W-:Y:S01]  /*a790*/  FMUL.FTZ R4, R2.reuse, R160 ;  /* 0x000000a002047220 */ /* 0x044fe20000410000 */
[C---:B------:R-:W-:Y:S07]  /*a7a0*/  FMUL.FTZ R5, R2.reuse, R161 ;  /* 0x000000a102057220 */ /* 0x040fee0000410000 */
[----:B------:R-:W-:Y:S01]  /*a7b0*/  MUFU.EX2 R203, R203 ;  /* 0x000000cb00cb7308 */ /* 0x000fe20000000800 */
[----:B------:R-:W-:Y:S01]  /*a7c0*/  FMUL.FTZ R8, R2, R156 ;  /* 0x0000009c02087220 */ /* 0x000fe20000410000 */
[C---:B---3--:R-:W-:Y:S01]  /*a7d0*/  FMUL.FTZ R6, R0.reuse, R162 ;  /* 0x000000a200067220 */ /* 0x048fe20000410000 */
[----:B------:R-:W-:Y:S07]  /*a7e0*/  FMUL.FTZ R7, R0, R163 ;  /* 0x000000a300077220 */ /* 0x000fee0000410000 */
[----:B------:R-:W2:Y:S01]  /*a7f0*/  MUFU.EX2 R167, R167 ;  /* 0x000000a700a77308 */ /* 0x000ea20000000800 */
[----:B------:R-:W-:Y:S01]  /*a800*/  FMUL.FTZ R9, R2, R157 ;  /* 0x0000009d02097220 */ /* 0x000fe20000410000 */
[C---:B------:R-:W-:Y:S01]  /*a810*/  FMUL.FTZ R10, R0.reuse, R158 ;  /* 0x0000009e000a7220 */ /* 0x040fe20000410000 */
[----:B------:R-:W-:Y:S07]  /*a820*/  FMUL.FTZ R11, R0, R159 ;  /* 0x0000009f000b7220 */ /* 0x000fee0000410000 */
[----:B------:R-:W-:Y:S01]  /*a830*/  MUFU.EX2 R196, R196 ;  /* 0x000000c400c47308 */ /* 0x000fe20000000800 */
[----:B------:R-:W3:Y:S01]  /*a840*/  LDSM.16.MT88.4 R156, [R166] ;  /* 0x00000000a69c783b */ /* 0x000ee20000004200 */
[----:B-----5:R-:W-:Y:S01]  /*a850*/  F2FP.F16.F32.PACK_AB R160, R198, R197 ;  /* 0x000000c5c6a0723e */ /* 0x020fe200000000ff */
[C---:B------:R-:W-:Y:S07]  /*a860*/  FMUL.FTZ R36, R2.reuse, R36 ;  /* 0x0000002402247220 */ /* 0x040fee0000410000 */
[----:B------:R-:W5:Y:S01]  /*a870*/  MUFU.EX2 R199, R199 ;  /* 0x000000c700c77308 */ /* 0x000f620000000800 */
[----:B------:R-:W-:Y:S01]  /*a880*/  FMUL.FTZ R37, R2, R37 ;  /* 0x0000002502257220 */ /* 0x000fe20000410000 */
[C---:B------:R-:W-:Y:S01]  /*a890*/  FMUL.FTZ R38, R0.reuse, R38 ;  /* 0x0000002600267220 */ /* 0x040fe20000410000 */
[----:B------:R-:W-:Y:S07]  /*a8a0*/  FMUL.FTZ R39, R0, R39 ;  /* 0x0000002700277220 */ /* 0x000fee0000410000 */
[----:B------:R-:W-:Y:S01]  /*a8b0*/  MUFU.EX2 R201, R201 ;  /* 0x000000c900c97308 */ /* 0x000fe20000000800 */
[C---:B------:R-:W-:Y:S01]  /*a8c0*/  FMUL.FTZ R40, R2.reuse, R40 ;  /* 0x0000002802287220 */ /* 0x040fe20000410000 */
[----:B--2---:R-:W-:Y:S01]  /*a8d0*/  F2FP.F16.F32.PACK_AB R161, R167, R203 ;  /* 0x000000cba7a1723e */ /* 0x004fe200000000ff */
[----:B------:R-:W-:Y:S07]  /*a8e0*/  FMUL.FTZ R41, R2, R41 ;  /* 0x0000002902297220 */ /* 0x000fee0000410000 */
[----:B------:R-:W2:Y:S01]  /*a8f0*/  MUFU.EX2 R200, R200 ;  /* 0x000000c800c87308 */ /* 0x000ea20000000800 */
[C---:B------:R-:W-:Y:S01]  /*a900*/  FMUL.FTZ R42, R0.reuse, R42 ;  /* 0x0000002a002a7220 */ /* 0x040fe20000410000 */
[----:B------:R-:W-:Y:S01]  /*a910*/  FMUL.FTZ R43, R0, R43 ;  /* 0x0000002b002b7220 */ /* 0x000fe20000410000 */
[----:B------:R-:W-:Y:S01]  /*a920*/  LDSM.16.MT88.4 R184, [R165+0x4800] ;  /* 0x00480000a5b8783b */ /* 0x000fe20000004200 */
[C---:B------:R-:W-:Y:S01]  /*a930*/  FMUL.FTZ R12, R2.reuse, R152 ;  /* 0x00000098020c7220 */ /* 0x040fe20000410000 */
[----:B------:R-:W-:Y:S01]  /*a940*/  FMUL.FTZ R13, R2, R153 ;  /* 0x00000099020d7220 */ /* 0x000fe20000410000 */
[----:B-----5:R-:W-:Y:S01]  /*a950*/  F2FP.F16.F32.PACK_AB R162, R199, R196 ;  /* 0x000000c4c7a2723e */ /* 0x020fe200000000ff */
[C---:B------:R-:W-:Y:S01]  /*a960*/  FMUL.FTZ R14, R0.reuse, R154 ;  /* 0x0000009a000e7220 */ /* 0x040fe20000410000 */
[----:B------:R-:W-:Y:S01]  /*a970*/  FMUL.FTZ R15, R0, R155 ;  /* 0x0000009b000f7220 */ /* 0x000fe20000410000 */
[C---:B------:R-:W-:Y:S01]  /*a980*/  FMUL.FTZ R44, R2.reuse, R44 ;  /* 0x0000002c022c7220 */ /* 0x040fe20000410000 */
[----:B------:R-:W-:Y:S01]  /*a990*/  FMUL.FTZ R45, R2, R45 ;  /* 0x0000002d022d7220 */ /* 0x000fe20000410000 */
[----:B------:R-:W-:Y:S01]  /*a9a0*/  LDSM.16.MT88.4 R152, [R165+0x800] ;  /* 0x00080000a598783b */ /* 0x000fe20000004200 */
[C---:B------:R-:W-:Y:S01]  /*a9b0*/  FMUL.FTZ R46, R0.reuse, R46 ;  /* 0x0000002e002e7220 */ /* 0x040fe20000410000 */
[----:B------:R-:W-:Y:S01]  /*a9c0*/  FMUL.FTZ R47, R0, R47 ;  /* 0x0000002f002f7220 */ /* 0x000fe20000410000 */
[----:B--2---:R-:W-:Y:S01]  /*a9d0*/  F2FP.F16.F32.PACK_AB R163, R200, R201 ;  /* 0x000000c9c8a3723e */ /* 0x004fe200000000ff */
[C---:B------:R-:W-:Y:S01]  /*a9e0*/  FMUL.FTZ R48, R2.reuse, R48 ;  /* 0x0000003002307220 */ /* 0x040fe20000410000 */
[----:B------:R-:W-:Y:S01]  /*a9f0*/  FMUL.FTZ R49, R2, R49 ;  /* 0x0000003102317220 */ /* 0x000fe20000410000 */
[C---:B------:R-:W-:Y:S01]  /*aa00*/  FMUL.FTZ R50, R0.reuse, R50 ;  /* 0x0000003200327220 */ /* 0x040fe20000410000 */
[----:B------:R-:W-:Y:S01]  /*aa10*/  FMUL.FTZ R51, R0, R51 ;  /* 0x0000003300337220 */ /* 0x000fe20000410000 */
[----:B------:R-:W-:Y:S01]  /*aa20*/  LDSM.16.MT88.4 R188, [R166+0x4800] ;  /* 0x00480000a6bc783b */ /* 0x000fe20000004200 */
[C---:B------:R-:W-:Y:S01]  /*aa30*/  FMUL.FTZ R52, R2.reuse, R52 ;  /* 0x0000003402347220 */ /* 0x040fe20000410000 */
[C---:B-1----:R-:W-:Y:S01]  /*aa40*/  HMMA.16816.F32 R4, R160.reuse, R168, R4 ;  /* 0x000000a8a004723c */ /* 0x042fe20000001804 */
[----:B------:R-:W-:Y:S04]  /*aa50*/  MUFU.EX2 R205, R205 ;  /* 0x000000cd00cd7308 */ /* 0x000fe80000000800 */
[----:B------:R-:W-:Y:S01]  /*aa60*/  FMUL.FTZ R53, R2, R53 ;  /* 0x0000003502357220 */ /* 0x000fe20000410000 */
[C---:B------:R-:W-:Y:S01]  /*aa70*/  FMUL.FTZ R54, R0.reuse, R54 ;  /* 0x0000003600367220 */ /* 0x040fe20000410000 */
[----:B------:R-:W-:Y:S01]  /*aa80*/  FMUL.FTZ R55, R0, R55 ;  /* 0x0000003700377220 */ /* 0x000fe20000410000 */
[C---:B------:R-:W-:Y:S01]  /*aa90*/  HMMA.16816.F32 R8, R160.reuse, R170, R8 ;  /* 0x000000aaa008723c */ /* 0x040fe20000001808 */
[----:B------:R-:W1:Y:S02]  /*aaa0*/  LDSM.16.MT88.4 R168, [R209+0x12000] ;  /* 0x01200000d1a8783b */ /* 0x000e640000004200 */
[----:B------:R-:W2:Y:S01]  /*aab0*/  MUFU.EX2 R206, R206 ;  /* 0x000000ce00ce7308 */ /* 0x000ea20000000800 */
[C---:B------:R-:W-:Y:S01]  /*aac0*/  FMUL.FTZ R56, R2.reuse, R56 ;  /* 0x0000003802387220 */ /* 0x040fe20000410000 */
[----:B------:R-:W-:Y:S01]  /*aad0*/  FMUL.FTZ R57, R2, R57 ;  /* 0x0000003902397220 */ /* 0x000fe20000410000 */
[C---:B------:R-:W-:Y:S01]  /*aae0*/  FMUL.FTZ R58, R0.reuse, R58 ;  /* 0x0000003a003a7220 */ /* 0x040fe20000410000 */
[----:B------:R-:W-:Y:S01]  /*aaf0*/  FMUL.FTZ R59, R0, R59 ;  /* 0x0000003b003b7220 */ /* 0x000fe20000410000 */
[C---:B------:R-:W-:Y:S01]  /*ab00*/  FMUL.FTZ R60, R2.reuse, R60 ;  /* 0x0000003c023c7220 */ /* 0x040fe20000410000 */
[C---:B------:R-:W-:Y:S04]  /*ab10*/  HMMA.16816.F32 R36, R160.reuse, R172, R36 ;  /* 0x000000aca024723c */ /* 0x040fe80000001824 */
[----:B------:R-:W-:Y:S01]  /*ab20*/  MUFU.EX2 R228, R228 ;  /* 0x000000e400e47308 */ /* 0x000fe20000000800 */
[----:B------:R-:W-:Y:S01]  /*ab30*/  FMUL.FTZ R61, R2, R61 ;  /* 0x0000003d023d7220 */ /* 0x000fe20000410000 */
[C---:B------:R-:W-:Y:S01]  /*ab40*/  FMUL.FTZ R62, R0.reuse, R62 ;  /* 0x0000003e003e7220 */ /* 0x040fe20000410000 */
[----:B------:R-:W-:Y:S01]  /*ab50*/  FMUL.FTZ R63, R0, R63 ;  /* 0x0000003f003f7220 */ /* 0x000fe20000410000 */
[C---:B------:R-:W-:Y:S01]  /*ab60*/  FMUL.FTZ R64, R2.reuse, R64 ;  /* 0x0000004002407220 */ /* 0x040fe20000410000 */
[----:B------:R-:W-:Y:S01]  /*ab70*/  FMUL.FTZ R65, R2, R65 ;  /* 0x0000004102417220 */ /* 0x000fe20000410000 */
[C---:B------:R-:W-:Y:S01]  /*ab80*/  HMMA.16816.F32 R40, R160.reuse, R174, R40 ;  /* 0x000000aea028723c */ /* 0x040fe20000001828 */
[----:B------:R-:W5:Y:S03]  /*ab90*/  LDSM.16.MT88.4 R172, [R208+0x12000] ;  /* 0x01200000d0ac783b */ /* 0x000f660000004200 */
[----:B------:R-:W2:Y:S01]  /*aba0*/  MUFU.EX2 R207, R207 ;  /* 0x000000cf00cf7308 */ /* 0x000ea20000000800 */
[C---:B------:R-:W-:Y:S01]  /*abb0*/  FMUL.FTZ R66, R0.reuse, R66 ;  /* 0x0000004200427220 */ /* 0x040fe20000410000 */
[----:B------:R-:W-:Y:S01]  /*abc0*/  FMUL.FTZ R67, R0, R67 ;  /* 0x0000004300437220 */ /* 0x000fe20000410000 */
[C---:B------:R-:W-:Y:S01]  /*abd0*/  FMUL.FTZ R68, R2.reuse, R68 ;  /* 0x0000004402447220 */ /* 0x040fe20000410000 */
[----:B------:R-:W-:Y:S01]  /*abe0*/  FMUL.FTZ R69, R2, R69 ;  /* 0x0000004502457220 */ /* 0x000fe20000410000 */
[C---:B------:R-:W-:Y:S01]  /*abf0*/  FMUL.FTZ R70, R0.reuse, R70 ;  /* 0x0000004600467220 */ /* 0x040fe20000410000 */
[C---:B----4-:R-:W-:Y:S04]  /*ac00*/  HMMA.16816.F32 R44, R160.reuse, R176, R44 ;  /* 0x000000b0a02c723c */ /* 0x050fe8000000182c */
[----:B------:R-:W-:Y:S01]  /*ac10*/  MUFU.EX2 R229, R229 ;  /* 0x000000e500e57308 */ /* 0x000fe20000000800 */
[----:B------:R-:W-:Y:S01]  /*ac20*/  FMUL.FTZ R71, R0, R71 ;  /* 0x0000004700477220 */ /* 0x000fe20000410000 */
[C---:B------:R-:W-:Y:S01]  /*ac30*/  FMUL.FTZ R72, R2.reuse, R72 ;  /* 0x0000004802487220 */ /* 0x040fe20000410000 */
[----:B------:R-:W-:Y:S01]  /*ac40*/  FMUL.FTZ R73, R2, R73 ;  /* 0x0000004902497220 */ /* 0x000fe20000410000 */
[C---:B------:R-:W-:Y:S01]  /*ac50*/  FMUL.FTZ R74, R0.reuse, R74 ;  /* 0x0000004a004a7220 */ /* 0x040fe20000410000 */
[----:B------:R-:W-:Y:S01]  /*ac60*/  FMUL.FTZ R75, R0, R75 ;  /* 0x0000004b004b7220 */ /* 0x000fe20000410000 */
[C---:B------:R-:W-:Y:S01]  /*ac70*/  HMMA.16816.F32 R48, R160.reuse, R178, R48 ;  /* 0x000000b2a030723c */ /* 0x040fe20000001830 */
[----:B------:R-:W-:Y:S03]  /*ac80*/  LDSM.16.MT88.4 R176, [R166+0x800] ;  /* 0x00080000a6b0783b */ /* 0x000fe60000004200 */
[----:B------:R-:W4:Y:S01]  /*ac90*/  MUFU.EX2 R230, R230 ;  /* 0x000000e600e67308 */ /* 0x000f220000000800 */
[C---:B------:R-:W-:Y:S01]  /*aca0*/  FMUL.FTZ R76, R2.reuse, R76 ;  /* 0x0000004c024c7220 */ /* 0x040fe20000410000 */
[----:B------:R-:W-:Y:S01]  /*acb0*/  FMUL.FTZ R77, R2, R77 ;  /* 0x0000004d024d7220 */ /* 0x000fe20000410000 */
[C---:B------:R-:W-:Y:S01]  /*acc0*/  FMUL.FTZ R78, R0.reuse, R78 ;  /* 0x0000004e004e7220 */ /* 0x040fe20000410000 */
[----:B------:R-:W-:Y:S01]  /*acd0*/  FMUL.FTZ R79, R0, R79 ;  /* 0x0000004f004f7220 */ /* 0x000fe20000410000 */
[C---:B------:R-:W-:Y:S01]  /*ace0*/  FMUL.FTZ R80, R2.reuse, R80 ;  /* 0x0000005002507220 */ /* 0x040fe20000410000 */
[C---:B---3--:R-:W-:Y:S03]  /*acf0*/  HMMA.16816.F32 R52, R160.reuse, R156, R52 ;  /* 0x0000009ca034723c */ /* 0x048fe60000001834 */
[----:B------:R-:W-:Y:S01]  /*ad00*/  FMUL.FTZ R81, R2, R81 ;  /* 0x0000005102517220 */ /* 0x000fe20000410000 */
[C---:B------:R-:W-:Y:S01]  /*ad10*/  FMUL.FTZ R82, R0.reuse, R82 ;  /* 0x0000005200527220 */ /* 0x040fe20000410000 */
[----:B------:R-:W-:Y:S01]  /*ad20*/  FMUL.FTZ R83, R0, R83 ;  /* 0x0000005300537220 */ /* 0x000fe20000410000 */
[C---:B------:R-:W-:Y:S01]  /*ad30*/  FMUL.FTZ R84, R2.reuse, R84 ;  /* 0x0000005402547220 */ /* 0x040fe20000410000 */
[----:B------:R-:W-:Y:S01]  /*ad40*/  FMUL.FTZ R85, R2, R85 ;  /* 0x0000005502557220 */ /* 0x000fe20000410000 */
[C---:B------:R-:W-:Y:S01]  /*ad50*/  HMMA.16816.F32 R56, R160.reuse, R158, R56 ;  /* 0x0000009ea038723c */ /* 0x040fe20000001838 */
[----:B------:R-:W3:Y:S02]  /*ad60*/  LDSM.16.MT88.4 R156, [R165+0x2000] ;  /* 0x00200000a59c783b */ /* 0x000ee40000004200 */
[C---:B------:R-:W-:Y:S01]  /*ad70*/  FMUL.FTZ R86, R0.reuse, R86 ;  /* 0x0000005600567220 */ /* 0x040fe20000410000 */
[----:B------:R-:W-:Y:S01]  /*ad80*/  FMUL.FTZ R87, R0, R87 ;  /* 0x0000005700577220 */ /* 0x000fe20000410000 */
[C---:B------:R-:W-:Y:S01]  /*ad90*/  FMUL.FTZ R88, R2.reuse, R88 ;  /* 0x0000005802587220 */ /* 0x040fe20000410000 */
[----:B------:R-:W-:Y:S01]  /*ada0*/  FMUL.FTZ R89, R2, R89 ;  /* 0x0000005902597220 */ /* 0x000fe20000410000 */
[C---:B------:R-:W-:Y:S01]  /*adb0*/  FMUL.FTZ R90, R0.reuse, R90 ;  /* 0x0000005a005a7220 */ /* 0x040fe20000410000 */
[C---:B-1----:R-:W-:Y:S03]  /*adc0*/  HMMA.16816.F32 R60, R160.reuse, R168, R60 ;  /* 0x000000a8a03c723c */ /* 0x042fe6000000183c */
[----:B------:R-:W-:Y:S01]  /*add0*/  FMUL.FTZ R91, R0, R91 ;  /* 0x0000005b005b7220 */ /* 0x000fe20000410000 */
[C---:B------:R-:W-:Y:S01]  /*ade0*/  FMUL.FTZ R92, R2.reuse, R92 ;  /* 0x0000005c025c7220 */ /* 0x040fe20000410000 */
[----:B------:R-:W-:Y:S01]  /*adf0*/  FMUL.FTZ R93, R2, R93 ;  /* 0x0000005d025d7220 */ /* 0x000fe20000410000 */
[C---:B------:R-:W-:Y:S01]  /*ae00*/  FMUL.FTZ R94, R0.reuse, R94 ;  /* 0x0000005e005e7220 */ /* 0x040fe20000410000 */
[----:B------:R-:W-:Y:S01]  /*ae10*/  FMUL.FTZ R95, R0, R95 ;  /* 0x0000005f005f7220 */ /* 0x000fe20000410000 */
[C---:B------:R-:W-:Y:S01]  /*ae20*/  HMMA.16816.F32 R64, R160.reuse, R170, R64 ;  /* 0x000000aaa040723c */ /* 0x040fe20000001840 */
[----:B------:R-:W1:Y:S02]  /*ae30*/  LDSM.16.MT88.4 R168, [R166+0x2000] ;  /* 0x00200000a6a8783b */ /* 0x000e640000004200 */
[C---:B------:R-:W-:Y:S01]  /*ae40*/  FMUL.FTZ R96, R2.reuse, R96 ;  /* 0x0000006002607220 */ /* 0x040fe20000410000 */
[----:B------:R-:W-:Y:S01]  /*ae50*/  FMUL.FTZ R97, R2, R97 ;  /* 0x0000006102617220 */ /* 0x000fe20000410000 */
[C---:B------:R-:W-:Y:S01]  /*ae60*/  FMUL.FTZ R98, R0.reuse, R98 ;  /* 0x0000006200627220 */ /* 0x040fe20000410000 */
[----:B------:R-:W-:Y:S01]  /*ae70*/  FMUL.FTZ R99, R0, R99 ;  /* 0x0000006300637220 */ /* 0x000fe20000410000 */
[C---:B------:R-:W-:Y:S01]  /*ae80*/  FMUL.FTZ R100, R2.reuse, R100 ;  /* 0x0000006402647220 */ /* 0x040fe20000410000 */
[C---:B-----5:R-:W-:Y:S03]  /*ae90*/  HMMA.16816.F32 R68, R160.reuse, R172, R68 ;  /* 0x000000aca044723c */ /* 0x060fe60000001844 */
[----:B------:R-:W-:Y:S01]  /*aea0*/  FMUL.FTZ R101, R2, R101 ;  /* 0x0000006502657220 */ /* 0x000fe20000410000 */
[C---:B------:R-:W-:Y:S01]  /*aeb0*/  FMUL.FTZ R102, R0.reuse, R102 ;  /* 0x0000006600667220 */ /* 0x040fe20000410000 */
[----:B------:R-:W-:Y:S01]  /*aec0*/  FMUL.FTZ R103, R0, R103 ;  /* 0x0000006700677220 */ /* 0x000fe20000410000 */
[C---:B------:R-:W-:Y:S01]  /*aed0*/  FMUL.FTZ R104, R2.reuse, R104 ;  /* 0x0000006802687220 */ /* 0x040fe20000410000 */
[----:B------:R-:W-:Y:S01]  /*aee0*/  FMUL.FTZ R105, R2, R105 ;  /* 0x0000006902697220 */ /* 0x000fe20000410000 */
[C---:B------:R-:W-:Y:S01]  /*aef0*/  HMMA.16816.F32 R72, R160.reuse, R174, R72 ;  /* 0x000000aea048723c */ /* 0x040fe20000001848 */
[----:B------:R-:W5:Y:S02]  /*af00*/  LDSM.16.MT88.4 R172, [R209+0x14000] ;  /* 0x01400000d1ac783b */ /* 0x000f640000004200 */
[C---:B------:R-:W-:Y:S01]  /*af10*/  FMUL.FTZ R106, R0.reuse, R106 ;  /* 0x0000006a006a7220 */ /* 0x040fe20000410000 */
[----:B------:R-:W-:Y:S01]  /*af20*/  FMUL.FTZ R107, R0, R107 ;  /* 0x0000006b006b7220 */ /* 0x000fe20000410000 */
[C---:B------:R-:W-:Y:S01]  /*af30*/  FMUL.FTZ R108, R2.reuse, R108 ;  /* 0x0000006c026c7220 */ /* 0x040fe20000410000 */
[----:B------:R-:W-:Y:S01]  /*af40*/  FMUL.FTZ R109, R2, R109 ;  /* 0x0000006d026d7220 */ /* 0x000fe20000410000 */
[C---:B------:R-:W-:Y:S01]  /*af50*/  FMUL.FTZ R110, R0.reuse, R110 ;  /* 0x0000006e006e7220 */ /* 0x040fe20000410000 */
[----:B------:R-:W-:Y:S01]  /*af60*/  FMUL.FTZ R111, R0, R111 ;  /* 0x0000006f006f7220 */ /* 0x000fe20000410000 */
[C---:B---3--:R-:W-:Y:S03]  /*af70*/  HMMA.16816.F32 R76, R160.reuse, R156, R76 ;  /* 0x0000009ca04c723c */ /* 0x048fe6000000184c */
[C---:B------:R-:W-:Y:S01]  /*af80*/  FMUL.FTZ R112, R2.reuse, R112 ;  /* 0x0000007002707220 */ /* 0x040fe20000410000 */
[----:B------:R-:W-:Y:S01]  /*af90*/  FMUL.FTZ R113, R2, R113 ;  /* 0x0000007102717220 */ /* 0x000fe20000410000 */
[C---:B------:R-:W-:Y:S01]  /*afa0*/  FMUL.FTZ R114, R0.reuse, R114 ;  /* 0x0000007200727220 */ /* 0x040fe20000410000 */
[----:B------:R-:W-:Y:S01]  /*afb0*/  FMUL.FTZ R115, R0, R115 ;  /* 0x0000007300737220 */ /* 0x000fe20000410000 */
[C---:B------:R-:W-:Y:S01]  /*afc0*/  FMUL.FTZ R116, R2.reuse, R116 ;  /* 0x0000007402747220 */ /* 0x040fe20000410000 */
[C---:B------:R-:W-:Y:S01]  /*afd0*/  HMMA.16816.F32 R80, R160.reuse, R158, R80 ;  /* 0x0000009ea050723c */ /* 0x040fe20000001850 */
[----:B------:R-:W3:Y:S02]  /*afe0*/  LDSM.16.MT88.4 R156, [R208+0x14000] ;  /* 0x01400000d09c783b */ /* 0x000ee40000004200 */
[----:B------:R-:W-:Y:S01]  /*aff0*/  FMUL.FTZ R117, R2, R117 ;  /* 0x0000007502757220 */ /* 0x000fe20000410000 */
[C---:B------:R-:W-:Y:S01]  /*b000*/  FMUL.FTZ R118, R0.reuse, R118 ;  /* 0x0000007600767220 */ /* 0x040fe20000410000 */
[----:B------:R-:W-:Y:S01]  /*b010*/  FMUL.FTZ R119, R0, R119 ;  /* 0x0000007700777220 */ /* 0x000fe20000410000 */
[C---:B------:R-:W-:Y:S01]  /*b020*/  FMUL.FTZ R120, R2.reuse, R120 ;  /* 0x0000007802787220 */ /* 0x040fe20000410000 */
[----:B------:R-:W-:Y:S01]  /*b030*/  FMUL.FTZ R121, R2, R121 ;  /* 0x0000007902797220 */ /* 0x000fe20000410000 */
[C---:B-1----:R-:W-:Y:S03]  /*b040*/  HMMA.16816.F32 R84, R160.reuse, R168, R84 ;  /* 0x000000a8a054723c */ /* 0x042fe60000001854 */
[C---:B------:R-:W-:Y:S01]  /*b050*/  FMUL.FTZ R122, R0.reuse, R122 ;  /* 0x0000007a007a7220 */ /* 0x040fe20000410000 */
[----:B------:R-:W-:Y:S01]  /*b060*/  FMUL.FTZ R123, R0, R123 ;  /* 0x0000007b007b7220 */ /* 0x000fe20000410000 */
[C---:B------:R-:W-:Y:S01]  /*b070*/  FMUL.FTZ R124, R2.reuse, R124 ;  /* 0x0000007c027c7220 */ /* 0x040fe20000410000 */
[----:B------:R-:W-:Y:S01]  /*b080*/  FMUL.FTZ R125, R2, R125 ;  /* 0x0000007d027d7220 */ /* 0x000fe20000410000 */
[C---:B------:R-:W-:Y:S01]  /*b090*/  FMUL.FTZ R126, R0.reuse, R126 ;  /* 0x0000007e007e7220 */ /* 0x040fe20000410000 */
[C---:B------:R-:W-:Y:S01]  /*b0a0*/  HMMA.16816.F32 R88, R160.reuse, R170, R88 ;  /* 0x000000aaa058723c */ /* 0x040fe20000001858 */
[----:B------:R-:W1:Y:S02]  /*b0b0*/  LDSM.16.MT88.4 R168, [R165+0x4000] ;  /* 0x00400000a5a8783b */ /* 0x000e640000004200 */
[----:B------:R-:W-:Y:S01]  /*b0c0*/  FMUL.FTZ R127, R0, R127 ;  /* 0x0000007f007f7220 */ /* 0x000fe20000410000 */
[C---:B------:R-:W-:Y:S01]  /*b0d0*/  FMUL.FTZ R128, R2.reuse, R128 ;  /* 0x0000008002807220 */ /* 0x040fe20000410000 */
[----:B------:R-:W-:Y:S01]  /*b0e0*/  FMUL.FTZ R129, R2, R129 ;  /* 0x0000008102817220 */ /* 0x000fe20000410000 */
[C---:B------:R-:W-:Y:S01]  /*b0f0*/  FMUL.FTZ R130, R0.reuse, R130 ;  /* 0x0000008200827220 */ /* 0x040fe20000410000 */
[----:B------:R-:W-:Y:S01]  /*b100*/  FMUL.FTZ R131, R0, R131 ;  /* 0x0000008300837220 */ /* 0x000fe20000410000 */
[C---:B-----5:R-:W-:Y:S03]  /*b110*/  HMMA.16816.F32 R92, R160.reuse, R172, R92 ;  /* 0x000000aca05c723c */ /* 0x060fe6000000185c */
[C---:B------:R-:W-:Y:S01]  /*b120*/  FMUL.FTZ R132, R2.reuse, R132 ;  /* 0x0000008402847220 */ /* 0x040fe20000410000 */
[----:B------:R-:W-:Y:S01]  /*b130*/  FMUL.FTZ R133, R2, R133 ;  /* 0x0000008502857220 */ /* 0x000fe20000410000 */
[C---:B------:R-:W-:Y:S01]  /*b140*/  FMUL.FTZ R134, R0.reuse, R134 ;  /* 0x0000008600867220 */ /* 0x040fe20000410000 */
[----:B------:R-:W-:Y:S01]  /*b150*/  FMUL.FTZ R135, R0, R135 ;  /* 0x0000008700877220 */ /* 0x000fe20000410000 */
[C---:B------:R-:W-:Y:S01]  /*b160*/  FMUL.FTZ R136, R2.reuse, R136 ;  /* 0x0000008802887220 */ /* 0x040fe20000410000 */
[C---:B------:R-:W-:Y:S01]  /*b170*/  HMMA.16816.F32 R96, R160.reuse, R174, R96 ;  /* 0x000000aea060723c */ /* 0x040fe20000001860 */
[----:B------:R-:W5:Y:S02]  /*b180*/  LDSM.16.MT88.4 R172, [R166+0x4000] ;  /* 0x00400000a6ac783b */ /* 0x000f640000004200 */
[----:B------:R-:W-:Y:S01]  /*b190*/  FMUL.FTZ R137, R2, R137 ;  /* 0x0000008902897220 */ /* 0x000fe20000410000 */
        /* <DEDUP_REMOVED lines=13> */
[--C-:B------:R-:W-:Y:S01]  /*b270*/  FFMA.FTZ R231, R18, UR4, -R202.reuse ;  /* 0x0000000412e77c23 */ /* 0x100fe200080108ca */
[----:B------:R-:W-:Y:S01]  /*b280*/  FFMA.FTZ R232, R19, UR4, -R202 ;  /* 0x0000000413e87c23 */ /* 0x000fe200080108ca */
[----:B------:R-:W-:Y:S01]  /*b290*/  FMUL.FTZ R16, R2, R148 ;  /* 0x0000009402107220 */ /* 0x000fe20000410000 */
[----:B--2---:R-:W-:Y:S01]  /*b2a0*/  F2FP.F16.F32.PACK_AB R148, R206, R205 ;  /* 0x000000cdce94723e */ /* 0x004fe200000000ff */
[----:B------:R-:W-:Y:S01]  /*b2b0*/  FMUL.FTZ R17, R2, R149 ;  /* 0x0000009502117220 */ /* 0x000fe20000410000 */
[C---:B-1----:R-:W-:Y:S01]  /*b2c0*/  HMMA.16816.F32 R108, R160.reuse, R168, R108 ;  /* 0x000000a8a06c723c */ /* 0x042fe2000000186c */
[----:B------:R-:W-:Y:S02]  /*b2d0*/  MUFU.EX2 R231, R231 ;  /* 0x000000e700e77308 */ /* 0x000fe40000000800 */
[----:B------:R-:W-:Y:S01]  /*b2e0*/  F2FP.F16.F32.PACK_AB R149, R207, R228 ;  /* 0x000000e4cf95723e */ /* 0x000fe200000000ff */
[----:B------:R-:W-:Y:S01]  /*b2f0*/  FMUL.FTZ R18, R0, R150 ;  /* 0x0000009600127220 */ /* 0x000fe20000410000 */
[----:B----4-:R-:W-:Y:S06]  /*b300*/  F2FP.F16.F32.PACK_AB R150, R230, R229 ;  /* 0x000000e5e696723e */ /* 0x010fec00000000ff */
[----:B------:R-:W1:Y:S01]  /*b310*/  MUFU.EX2 R232, R232 ;  /* 0x000000e800e87308 */ /* 0x000e620000000800 */
[----:B------:R-:W-:Y:S01]  /*b320*/  FMUL.FTZ R19, R0, R151 ;  /* 0x0000009700137220 */ /* 0x000fe20000410000 */
[C---:B------:R-:W-:Y:S01]  /*b330*/  HMMA.16816.F32 R112, R160.reuse, R170, R112 ;  /* 0x000000aaa070723c */ /* 0x040fe20000001870 */
[----:B------:R-:W2:Y:S02]  /*b340*/  LDSM.16.MT88.4 R168, [R208+0x16000] ;  /* 0x01600000d0a8783b */ /* 0x000ea40000004200 */
[----:B------:R-:W-:Y:S01]  /*b350*/  FFMA.FTZ R197, R2, R225, R197 ;  /* 0x000000e102c57223 */ /* 0x000fe200000100c5 */
[----:B------:R-:W-:Y:S01]  /*b360*/  IADD3 R226, P0, PT, R226, -UR16, RZ ;  /* 0x80000010e2e27c10 */ /* 0x000fe2000ff1e0ff */
[----:B------:R-:W-:Y:S02]  /*b370*/  FFMA.FTZ R203, R0, R223, R203 ;  /* 0x000000df00cb7223 */ /* 0x000fe400000100cb */
[----:B------:R-:W-:Y:S01]  /*b380*/  FADD.FTZ R197, R198, R197 ;  /* 0x000000c5c6c57221 */ /* 0x000fe20000010000 */
[C---:B-----5:R-:W-:Y:S03]  /*b390*/  HMMA.16816.F32 R116, R160.reuse, R172, R116 ;  /* 0x000000aca074723c */ /* 0x060fe60000001874 */
[----:B------:R-:W-:Y:S01]  /*b3a0*/  FADD.FTZ R0, R167, R203 ;  /* 0x000000cba7007221 */ /* 0x000fe20000010000 */
[----:B-1----:R-:W-:Y:S01]  /*b3b0*/  F2FP.F16.F32.PACK_AB R151, R232, R231 ;  /* 0x000000e7e897723e */ /* 0x002fe200000000ff */
[----:B------:R-:W-:Y:S01]  /*b3c0*/  FADD.FTZ R196, R196, R197 ;  /* 0x000000c5c4c47221 */ /* 0x000fe20000010000 */
[----:B------:R-:W-:Y:S01]  /*b3d0*/  IADD3.X R227, PT, PT, R227, ~UR7, RZ, P0, !PT ;  /* 0x80000007e3e37c10 */ /* 0x000fe200087fe4ff */
[----:B------:R-:W-:Y:S01]  /*b3e0*/  FADD.FTZ R201, R201, R0 ;  /* 0x00000000c9c97221 */ /* 0x000fe20000010000 */
[C---:B------:R-:W-:Y:S01]  /*b3f0*/  HMMA.16816.F32 R120, R160.reuse, R174, R120 ;  /* 0x000000aea078723c */ /* 0x040fe20000001878 */
[----:B------:R-:W1:Y:S02]  /*b400*/  LDSM.16.MT88.4 R172, [R165+0x6000] ;  /* 0x00600000a5ac783b */ /* 0x000e640000004200 */
[----:B------:R-:W-:Y:S01]  /*b410*/  FADD.FTZ R0, R199, R196 ;  /* 0x000000c4c7007221 */ /* 0x000fe20000010000 */
[----:B------:R-:W-:Y:S03]  /*b420*/  FADD.FTZ R201, R200, R201 ;  /* 0x000000c9c8c97221 */ /* 0x000fe60000010000 */
[----:B------:R-:W-:Y:S01]  /*b430*/  FADD.FTZ R205, R205, R0 ;  /* 0x00000000cdcd7221 */ /* 0x000fe20000010000 */
[----:B------:R-:W-:Y:S01]  /*b440*/  FADD.FTZ R228, R228, R201 ;  /* 0x000000c9e4e47221 */ /* 0x000fe20000010000 */
[C---:B---3--:R-:W-:Y:S03]  /*b450*/  HMMA.16816.F32 R124, R160.reuse, R156, R124 ;  /* 0x0000009ca07c723c */ /* 0x048fe6000000187c */
[----:B------:R-:W-:Y:S01]  /*b460*/  FADD.FTZ R206, R206, R205 ;  /* 0x000000cdcece7221 */ /* 0x000fe20000010000 */
[----:B------:R-:W-:Y:S01]  /*b470*/  FADD.FTZ R228, R207, R228 ;  /* 0x000000e4cfe47221 */ /* 0x000fe20000010000 */
[----:B------:R-:W-:Y:S03]  /*b480*/  MOV R0, R3 ;  /* 0x0000000300007202 */ /* 0x000fe60000000f00 */
[C---:B------:R-:W-:Y:S01]  /*b490*/  HMMA.16816.F32 R128, R160.reuse, R158, R128 ;  /* 0x0000009ea080723c */ /* 0x040fe20000001880 */
[----:B------:R-:W3:Y:S02]  /*b4a0*/  LDSM.16.MT88.4 R156, [R166+0x6000] ;  /* 0x00600000a69c783b */ /* 0x000ee40000004200 */
[----:B------:R-:W-:Y:S04]  /*b4b0*/  FADD.FTZ R231, R231, R228 ;  /* 0x000000e4e7e77221 */ /* 0x000fe80000010000 */
[----:B------:R-:W-:Y:S01]  /*b4c0*/  FADD.FTZ R231, R232, R231 ;  /* 0x000000e7e8e77221 */ /* 0x000fe20000010000 */
[C---:B--2---:R-:W-:Y:S08]  /*b4d0*/  HMMA.16816.F32 R132, R160.reuse, R168, R132 ;  /* 0x000000a8a084723c */ /* 0x044ff00000001884 */
[C---:B------:R-:W-:Y:S01]  /*b4e0*/  HMMA.16816.F32 R136, R160.reuse, R170, R136 ;  /* 0x000000aaa088723c */ /* 0x040fe20000001888 */
[----:B------:R-:W2:Y:S07]  /*b4f0*/  LDSM.16.MT88.4 R168, [R209+0x10800] ;  /* 0x01080000d1a8783b */ /* 0x000eae0000004200 */
[C---:B-1----:R-:W-:Y:S08]  /*b500*/  HMMA.16816.F32 R140, R160.reuse, R172, R140 ;  /* 0x000000aca08c723c */ /* 0x042ff0000000188c */
[C---:B------:R-:W-:Y:S01]  /*b510*/  HMMA.16816.F32 R144, R160.reuse, R174, R144 ;  /* 0x000000aea090723c */ /* 0x040fe20000001890 */
[----:B------:R-:W1:Y:S07]  /*b520*/  LDSM.16.MT88.4 R172, [R208+0x10800] ;  /* 0x01080000d0ac783b */ /* 0x000e6e0000004200 */
[C---:B---3--:R-:W-:Y:S08]  /*b530*/  HMMA.16816.F32 R12, R160.reuse, R156, R12 ;  /* 0x0000009ca00c723c */ /* 0x048ff0000000180c */
[----:B------:R-:W-:Y:S01]  /*b540*/  HMMA.16816.F32 R16, R160, R158, R16 ;  /* 0x0000009ea010723c */ /* 0x000fe20000001810 */
[----:B------:R-:W3:Y:S07]  /*b550*/  LDSM.16.MT88.4 R156, [R209+0x12800] ;  /* 0x01280000d19c783b */ /* 0x000eee0000004200 */
[C---:B--2---:R-:W-:Y:S01]  /*b560*/  HMMA.16816.F32 R4, R148.reuse, R168, R4 ;  /* 0x000000a89404723c */ /* 0x044fe20000001804 */
[----:B------:R-:W2:Y:S07]  /*b570*/  LDSM.16.MT88.4 R160, [R208+0x12800] ;  /* 0x01280000d0a0783b */ /* 0x000eae0000004200 */
[C---:B------:R-:W-:Y:S01]  /*b580*/  HMMA.16816.F32 R8, R148.reuse, R170, R8 ;  /* 0x000000aa9408723c */ /* 0x040fe20000001808 */
[----:B------:R-:W4:Y:S07]  /*b590*/  LDSM.16.MT88.4 R168, [R165+0x2800] ;  /* 0x00280000a5a8783b */ /* 0x000f2e0000004200 */
[C---:B-1----:R-:W-:Y:S08]  /*b5a0*/  HMMA.16816.F32 R36, R148.reuse, R172, R36 ;  /* 0x000000ac9424723c */ /* 0x042ff00000001824 */
[C---:B------:R-:W-:Y:S01]  /*b5b0*/  HMMA.16816.F32 R40, R148.reuse, R174, R40 ;  /* 0x000000ae9428723c */ /* 0x040fe20000001828 */
[----:B------:R-:W1:Y:S07]  /*b5c0*/  LDSM.16.MT88.4 R172, [R166+0x2800] ;  /* 0x00280000a6ac783b */ /* 0x000e6e0000004200 */
[C---:B------:R-:W-:Y:S08]  /*b5d0*/  HMMA.16816.F32 R44, R148.reuse, R152, R44 ;  /* 0x00000098942c723c */ /* 0x040ff0000000182c */
[C---:B------:R-:W-:Y:S01]  /*b5e0*/  HMMA.16816.F32 R48, R148.reuse, R154, R48 ;  /* 0x0000009a9430723c */ /* 0x040fe20000001830 */
[----:B------:R-:W5:Y:S07]  /*b5f0*/  LDSM.16.MT88.4 R152, [R209+0x14800] ;  /* 0x01480000d198783b */ /* 0x000f6e0000004200 */
        /* <DEDUP_REMOVED lines=8> */
[----:B------:R-:W-:Y:S07]  /*b680*/  LDSM.16.MT88.4 R160, [R209+0x11000] ;  /* 0x01100000d1a0783b */ /* 0x000fee0000004200 */
[C---:B----4-:R-:W-:Y:S08]  /*b690*/  HMMA.16816.F32 R76, R148.reuse, R168, R76 ;  /* 0x000000a8944c723c */ /* 0x050ff0000000184c */
[C---:B------:R-:W-:Y:S01]  /*b6a0*/  HMMA.16816.F32 R80, R148.reuse, R170, R80 ;  /* 0x000000aa9450723c */ /* 0x040fe20000001850 */
[----:B------:R-:W-:Y:S07]  /*b6b0*/  LDSM.16.MT88.4 R168, [R208+0x11000] ;  /* 0x01100000d0a8783b */ /* 0x000fee0000004200 */
[C---:B-1----:R-:W-:Y:S08]  /*b6c0*/  HMMA.16816.F32 R84, R148.reuse, R172, R84 ;  /* 0x000000ac9454723c */ /* 0x042ff00000001854 */
[C---:B------:R-:W-:Y:S01]  /*b6d0*/  HMMA.16816.F32 R88, R148.reuse, R174, R88 ;  /* 0x000000ae9458723c */ /* 0x040fe20000001858 */
[----:B------:R-:W-:Y:S07]  /*b6e0*/  LDSM.16.MT88.4 R172, [R209+0x15000] ;  /* 0x01500000d1ac783b */ /* 0x000fee0000004200 */
[C---:B-----5:R-:W-:Y:S08]  /*b6f0*/  HMMA.16816.F32 R92, R148.reuse, R152, R92 ;  /* 0x00000098945c723c */ /* 0x060ff0000000185c */
[C---:B------:R-:W-:Y:S01]  /*b700*/  HMMA.16816.F32 R96, R148.reuse, R154, R96 ;  /* 0x0000009a9460723c */ /* 0x040fe20000001860 */
[----:B------:R-:W1:Y:S07]  /*b710*/  LDSM.16.MT88.4 R152, [R166+0x6800] ;  /* 0x00680000a698783b */ /* 0x000e6e0000004200 */
[C---:B------:R-:W-:Y:S08]  /*b720*/  HMMA.16816.F32 R100, R148.reuse, R180, R100 ;  /* 0x000000b49464723c */ /* 0x040ff00000001864 */
[C---:B------:R-:W-:Y:S01]  /*b730*/  HMMA.16816.F32 R104, R148.reuse, R182, R104 ;  /* 0x000000b69468723c */ /* 0x040fe20000001868 */
[----:B------:R-:W-:Y:S07]  /*b740*/  LDSM.16.MT88.4 R180, [R166+0x5000] ;  /* 0x00500000a6b4783b */ /* 0x000fee0000004200 */
[C---:B------:R-:W-:Y:S08]  /*b750*/  HMMA.16816.F32 R108, R148.reuse, R184, R108 ;  /* 0x000000b8946c723c */ /* 0x040ff0000000186c */
[C---:B------:R-:W-:Y:S01]  /*b760*/  HMMA.16816.F32 R112, R148.reuse, R186, R112 ;  /* 0x000000ba9470723c */ /* 0x040fe20000001870 */
[----:B------:R-:W-:Y:S07]  /*b770*/  LDSM.16.MT88.4 R184, [R208+0x17000] ;  /* 0x01700000d0b8783b */ /* 0x000fee0000004200 */
[C---:B------:R-:W-:Y:S03]  /*b780*/  HMMA.16816.F32 R116, R148.reuse, R188, R116 ;  /* 0x000000bc9474723c */ /* 0x040fe60000001874 */
[----:B------:R-:W-:Y:S01]  /*b790*/  FFMA.FTZ R188, R20, UR4, -R204 ;  /* 0x0000000414bc7c23 */ /* 0x000fe200080108cc */
[----:B------:R-:W-:Y:S04]  /*b7a0*/  FFMA.FTZ R189, R23, UR4, -R202 ;  /* 0x0000000417bd7c23 */ /* 0x000fe800080108ca */
[C---:B------:R-:W-:Y:S01]  /*b7b0*/  HMMA.16816.F32 R120, R148.reuse, R190, R120 ;  /* 0x000000be9478723c */ /* 0x040fe20000001878 */
[----:B------:R-:W-:Y:S02]  /*b7c0*/  MUFU.EX2 R188, R188 ;  /* 0x000000bc00bc7308 */ /* 0x000fe40000000800 */
[----:B------:R-:W-:Y:S01]  /*b7d0*/  FFMA.FTZ R191, R21, UR4, -R204 ;  /* 0x0000000415bf7c23 */ /* 0x000fe200080108cc */
[----:B------:R-:W-:Y:S07]  /*b7e0*/  FFMA.FTZ R190, R22, UR4, -R202 ;  /* 0x0000000416be7c23 */ /* 0x000fee00080108ca */
[----:B------:R-:W-:Y:S01]  /*b7f0*/  MUFU.EX2 R189, R189 ;  /* 0x000000bd00bd7308 */ /* 0x000fe20000000800 */
[C---:B------:R-:W-:Y:S09]  /*b800*/  HMMA.16816.F32 R124, R148.reuse, R176, R124 ;  /* 0x000000b0947c723c */ /* 0x040ff2000000187c */
[----:B------:R-:W2:Y:S10]  /*b810*/  MUFU.EX2 R191, R191 ;  /* 0x000000bf00bf7308 */ /* 0x000eb40000000800 */
[----:B------:R-:W4:Y:S01]  /*b820*/  MUFU.EX2 R190, R190 ;  /* 0x000000be00be7308 */ /* 0x000f220000000800 */
[C---:B------:R-:W-:Y:S01]  /*b830*/  HMMA.16816.F32 R128, R148.reuse, R178, R128 ;  /* 0x000000b29480723c */ /* 0x040fe20000001880 */
[----:B------:R-:W-:Y:S02]  /*b840*/  LDSM.16.MT88.4 R176, [R165+0x5000] ;  /* 0x00500000a5b0783b */ /* 0x000fe40000004200 */
[----:B--2---:R-:W-:Y:S05]  /*b850*/  F2FP.F16.F32.PACK_AB R20, R191, R188 ;  /* 0x000000bcbf14723e */ /* 0x004fea00000000ff */
[C---:B------:R-:W-:Y:S03]  /*b860*/  HMMA.16816.F32 R132, R148.reuse, R192, R132 ;  /* 0x000000c09484723c */ /* 0x040fe60000001884 */
[--C-:B------:R-:W-:Y:S01]  /*b870*/  FFMA.FTZ R192, R24, UR4, -R204.reuse ;  /* 0x0000000418c07c23 */ /* 0x100fe200080108cc */
[----:B------:R-:W-:Y:S01]  /*b880*/  FFMA.FTZ R193, R25, UR4, -R204 ;  /* 0x0000000419c17c23 */ /* 0x000fe200080108cc */
[----:B----4-:R-:W-:Y:S01]  /*b890*/  F2FP.F16.F32.PACK_AB R21, R189, R190 ;  /* 0x000000bebd15723e */ /* 0x010fe200000000ff */
[----:B------:R-:W-:Y:S02]  /*b8a0*/  FADD.FTZ R190, R190, R231 ;  /* 0x000000e7bebe7221 */ /* 0x000fe40000010000 */
[C---:B------:R-:W-:Y:S01]  /*b8b0*/  HMMA.16816.F32 R136, R148.reuse, R194, R136 ;  /* 0x000000c29488723c */ /* 0x040fe20000001888 */
[----:B------:R-:W-:Y:S02]  /*b8c0*/  MUFU.EX2 R192, R192 ;  /* 0x000000c000c07308 */ /* 0x000fe40000000800 */
[--C-:B------:R-:W-:Y:S01]  /*b8d0*/  FFMA.FTZ R194, R26, UR4, -R202.reuse ;  /* 0x000000041ac27c23 */ /* 0x100fe200080108ca */
[----:B------:R-:W-:Y:S07]  /*b8e0*/  FFMA.FTZ R195, R27, UR4, -R202 ;  /* 0x000000041bc37c23 */ /* 0x000fee00080108ca */
[----:B------:R-:W2:Y:S01]  /*b8f0*/  MUFU.EX2 R193, R193 ;  /* 0x000000c100c17308 */ /* 0x000ea20000000800 */
[----:B------:R-:W4:Y:S01]  /*b900*/  LDSM.16.MT88.4 R24, [R165+0x1000] ;  /* 0x00100000a518783b */ /* 0x000f220000004200 */
[----:B------:R-:W-:Y:S01]  /*b910*/  FADD.FTZ R189, R189, R190 ;  /* 0x000000bebdbd7221 */ /* 0x000fe20000010000 */
[C---:B---3--:R-:W-:Y:S07]  /*b920*/  HMMA.16816.F32 R140, R148.reuse, R156, R140 ;  /* 0x0000009c948c723c */ /* 0x048fee000000188c */
[----:B------:R-:W-:Y:S10]  /*b930*/  MUFU.EX2 R194, R194 ;  /* 0x000000c200c27308 */ /* 0x000ff40000000800 */
[----:B------:R-:W3:Y:S01]  /*b940*/  MUFU.EX2 R195, R195 ;  /* 0x000000c300c37308 */ /* 0x000ee20000000800 */
[C---:B------:R-:W-:Y:S01]  /*b950*/  HMMA.16816.F32 R144, R148.reuse, R158, R144 ;  /* 0x0000009e9490723c */ /* 0x040fe20000001890 */
[----:B------:R-:W5:Y:S02]  /*b960*/  LDSM.16.MT88.4 R156, [R166+0x1000] ;  /* 0x00100000a69c783b */ /* 0x000f640000004200 */
[----:B--2---:R-:W-:Y:S05]  /*b970*/  F2FP.F16.F32.PACK_AB R22, R193, R192 ;  /* 0x000000c0c116723e */ /* 0x004fea00000000ff */
[C---:B-1----:R-:W-:Y:S03]  /*b980*/  HMMA.16816.F32 R12, R148.reuse, R152, R12 ;  /* 0x00000098940c723c */ /* 0x042fe6000000180c */
[C---:B---3--:R-:W-:Y:S01]  /*b990*/  F2FP.F16.F32.PACK_AB R23, R195.reuse, R194 ;  /* 0x000000c2c317723e */ /* 0x048fe200000000ff */
[----:B------:R-:W-:Y:S04]  /*b9a0*/  FADD.FTZ R194, R194, R189 ;  /* 0x000000bdc2c27221 */ /* 0x000fe80000010000 */
[----:B------:R-:W-:Y:S01]  /*b9b0*/  HMMA.16816.F32 R16, R148, R154, R16 ;  /* 0x0000009a9410723c */ /* 0x000fe20000001810 */
[----:B------:R-:W1:Y:S02]  /*b9c0*/  LDSM.16.MT88.4 R148, [R209+0x13000] ;  /* 0x01300000d194783b */ /* 0x000e640000004200 */
[----:B------:R-:W-:Y:S05]  /*b9d0*/  FADD.FTZ R194, R195, R194 ;  /* 0x000000c2c3c27221 */ /* 0x000fea0000010000 */
[C---:B------:R-:W-:Y:S01]  /*b9e0*/  HMMA.16816.F32 R4, R20.reuse, R160, R4 ;  /* 0x000000a01404723c */ /* 0x040fe20000001804 */
[----:B------:R-:W2:Y:S07]  /*b9f0*/  LDSM.16.MT88.4 R152, [R208+0x13000] ;  /* 0x01300000d098783b */ /* 0x000eae0000004200 */
[C---:B------:R-:W-:Y:S01]  /*ba00*/  HMMA.16816.F32 R8, R20.reuse, R162, R8 ;  /* 0x000000a21408723c */ /* 0x040fe20000001808 */
[----:B------:R-:W3:Y:S07]  /*ba10*/  LDSM.16.MT88.4 R160, [R165+0x3000] ;  /* 0x00300000a5a0783b */ /* 0x000eee0000004200 */
[C---:B------:R-:W-:Y:S08]  /*ba20*/  HMMA.16816.F32 R36, R20.reuse, R168, R36 ;  /* 0x000000a81424723c */ /* 0x040ff00000001824 */
[C---:B------:R-:W-:Y:S01]  /*ba30*/  HMMA.16816.F32 R40, R20.reuse, R170, R40 ;  /* 0x000000aa1428723c */ /* 0x040fe20000001828 */
[----:B------:R-:W3:Y:S07]  /*ba40*/  LDSM.16.MT88.4 R168, [R166+0x3000] ;  /* 0x00300000a6a8783b */ /* 0x000eee0000004200 */
[C---:B----4-:R-:W-:Y:S08]  /*ba50*/  HMMA.16816.F32 R44, R20.reuse, R24, R44 ;  /* 0x00000018142c723c */ /* 0x050ff0000000182c */
[C---:B------:R-:W-:Y:S01]  /*ba60*/  HMMA.16816.F32 R48, R20.reuse, R26, R48 ;  /* 0x0000001a1430723c */ /* 0x040fe20000001830 */
[----:B------:R-:W4:Y:S07]  /*ba70*/  LDSM.16.MT88.4 R24, [R208+0x15000] ;  /* 0x01500000d018783b */ /* 0x000f2e0000004200 */
[C---:B-----5:R-:W-:Y:S08]  /*ba80*/  HMMA.16816.F32 R52, R20.reuse, R156, R52 ;  /* 0x0000009c1434723c */ /* 0x060ff00000001834 */
[C---:B------:R-:W-:Y:S01]  /*ba90*/  HMMA.16816.F32 R56, R20.reuse, R158, R56 ;  /* 0x0000009e1438723c */ /* 0x040fe20000001838 */
[----:B------:R-:W5:Y:S07]  /*baa0*/  LDSM.16.MT88.4 R156, [R209+0x17000] ;  /* 0x01700000d19c783b */ /* 0x000f6e0000004200 */
[C---:B-1----:R-:W-:Y:S08]  /*bab0*/  HMMA.16816.F32 R60, R20.reuse, R148, R60 ;  /* 0x00000094143c723c */ /* 0x042ff0000000183c */
[C---:B------:R-:W-:Y:S01]  /*bac0*/  HMMA.16816.F32 R64, R20.reuse, R150, R64 ;  /* 0x000000961440723c */ /* 0x040fe20000001840 */
[----:B------:R-:W1:Y:S07]  /*bad0*/  LDSM.16.MT88.4 R148, [R165+0x7000] ;  /* 0x00700000a594783b */ /* 0x000e6e0000004200 */
[C---:B--2---:R-:W-:Y:S08]  /*bae0*/  HMMA.16816.F32 R68, R20.reuse, R152, R68 ;  /* 0x000000981444723c */ /* 0x044ff00000001844 */
[C---:B------:R-:W-:Y:S01]  /*baf0*/  HMMA.16816.F32 R72, R20.reuse, R154, R72 ;  /* 0x0000009a1448723c */ /* 0x040fe20000001848 */
[----:B------:R-:W-:Y:S07]  /*bb00*/  LDSM.16.MT88.4 R152, [R166+0x3800] ;  /* 0x00380000a698783b */ /* 0x000fee0000004200 */
[C---:B---3--:R-:W-:Y:S08]  /*bb10*/  HMMA.16816.F32 R76, R20.reuse, R160, R76 ;  /* 0x000000a0144c723c */ /* 0x048ff0000000184c */
[C---:B------:R-:W-:Y:S08]  /*bb20*/  HMMA.16816.F32 R80, R20.reuse, R162, R80 ;  /* 0x000000a21450723c */ /* 0x040ff00000001850 */
[C---:B------:R-:W-:Y:S08]  /*bb30*/  HMMA.16816.F32 R84, R20.reuse, R168, R84 ;  /* 0x000000a81454723c */ /* 0x040ff00000001854 */
[C---:B------:R-:W-:Y:S01]  /*bb40*/  HMMA.16816.F32 R88, R20.reuse, R170, R88 ;  /* 0x000000aa1458723c */ /* 0x040fe20000001858 */
[----:B------:R-:W-:Y:S07]  /*bb50*/  LDSM.16.MT88.4 R168, [R208+0x15800] ;  /* 0x01580000d0a8783b */ /* 0x000fee0000004200 */
[C---:B------:R-:W-:Y:S08]  /*bb60*/  HMMA.16816.F32 R92, R20.reuse, R172, R92 ;  /* 0x000000ac145c723c */ /* 0x040ff0000000185c */
[C---:B------:R-:W-:Y:S01]  /*bb70*/  HMMA.16816.F32 R96, R20.reuse, R174, R96 ;  /* 0x000000ae1460723c */ /* 0x040fe20000001860 */
[----:B------:R-:W-:Y:S07]  /*bb80*/  LDSM.16.MT88.4 R172, [R165+0x5800] ;  /* 0x00580000a5ac783b */ /* 0x000fee0000004200 */
[C---:B----4-:R-:W-:Y:S08]  /*bb90*/  HMMA.16816.F32 R100, R20.reuse, R24, R100 ;  /* 0x000000181464723c */ /* 0x050ff00000001864 */
[C---:B------:R-:W-:Y:S01]  /*bba0*/  HMMA.16816.F32 R104, R20.reuse, R26, R104 ;  /* 0x0000001a1468723c */ /* 0x040fe20000001868 */
[----:B------:R-:W2:Y:S07]  /*bbb0*/  LDSM.16.MT88.4 R24, [R166+0x7000] ;  /* 0x00700000a618783b */ /* 0x000eae0000004200 */
[C---:B------:R-:W-:Y:S03]  /*bbc0*/  HMMA.16816.F32 R108, R20.reuse, R176, R108 ;  /* 0x000000b0146c723c */ /* 0x040fe6000000186c */
[--C-:B------:R-:W-:Y:S01]  /*bbd0*/  FFMA.FTZ R176, R28, UR4, -R204.reuse ;  /* 0x000000041cb07c23 */ /* 0x100fe200080108cc */
[----:B------:R-:W-:Y:S04]  /*bbe0*/  FFMA.FTZ R177, R29, UR4, -R204 ;  /* 0x000000041db17c23 */ /* 0x000fe800080108cc */
[C---:B------:R-:W-:Y:S01]  /*bbf0*/  HMMA.16816.F32 R112, R20.reuse, R178, R112 ;  /* 0x000000b21470723c */ /* 0x040fe20000001870 */
[----:B------:R-:W-:Y:S02]  /*bc00*/  MUFU.EX2 R176, R176 ;  /* 0x000000b000b07308 */ /* 0x000fe40000000800 */
[--C-:B------:R-:W-:Y:S01]  /*bc10*/  FFMA.FTZ R179, R30, UR4, -R202.reuse ;  /* 0x000000041eb37c23 */ /* 0x100fe200080108ca */
[----:B------:R-:W-:Y:S07]  /*bc20*/  FFMA.FTZ R178, R31, UR4, -R202 ;  /* 0x000000041fb27c23 */ /* 0x000fee00080108ca */
[----:B------:R-:W3:Y:S01]  /*bc30*/  MUFU.EX2 R177, R177 ;  /* 0x000000b100b17308 */ /* 0x000ee20000000800 */
[----:B------:R-:W-:Y:S01]  /*bc40*/  LDSM.16.MT88.4 R28, [R208+0x11800] ;  /* 0x01180000d01c783b */ /* 0x000fe20000004200 */
[C---:B------:R-:W-:Y:S08]  /*bc50*/  HMMA.16816.F32 R116, R20.reuse, R180, R116 ;  /* 0x000000b41474723c */ /* 0x040ff00000001874 */
[----:B------:R-:W-:Y:S01]  /*bc60*/  MUFU.EX2 R179, R179 ;  /* 0x000000b300b37308 */ /* 0x000fe20000000800 */
[--C-:B------:R-:W-:Y:S01]  /*bc70*/  FFMA.FTZ R180, R32, UR4, -R204.reuse ;  /* 0x0000000420b47c23 */ /* 0x100fe200080108cc */
[----:B------:R-:W-:Y:S08]  /*bc80*/  FFMA.FTZ R204, R33, UR4, -R204 ;  /* 0x0000000421cc7c23 */ /* 0x000ff000080108cc */
[----:B------:R-:W4:Y:S01]  /*bc90*/  MUFU.EX2 R178, R178 ;  /* 0x000000b200b27308 */ /* 0x000f220000000800 */
[C---:B------:R-:W-:Y:S09]  /*bca0*/  HMMA.16816.F32 R120, R20.reuse, R182, R120 ;  /* 0x000000b61478723c */ /* 0x040ff20000001878 */
[----:B------:R-:W-:Y:S01]  /*bcb0*/  MUFU.EX2 R180, R180 ;  /* 0x000000b400b47308 */ /* 0x000fe20000000800 */
[--C-:B------:R-:W-:Y:S01]  /*bcc0*/  FFMA.FTZ R182, R34, UR4, -R202.reuse ;  /* 0x0000000422b67c23 */ /* 0x100fe200080108ca */
[----:B------:R-:W-:Y:S08]  /*bcd0*/  FFMA.FTZ R202, R35, UR4, -R202 ;  /* 0x0000000423ca7c23 */ /* 0x000ff000080108ca */
[----:B------:R-:W2:Y:S01]  /*bce0*/  MUFU.EX2 R181, R204 ;  /* 0x000000cc00b57308 */ /* 0x000ea20000000800 */
[----:B------:R-:W-:Y:S01]  /*bcf0*/  LDSM.16.MT88.4 R32, [R165+0x1800] ;  /* 0x00180000a520783b */ /* 0x000fe20000004200 */
[C---:B-----5:R-:W-:Y:S08]  /*bd00*/  HMMA.16816.F32 R124, R20.reuse, R156, R124 ;  /* 0x0000009c147c723c */ /* 0x060ff0000000187c */
[----:B------:R-:W-:Y:S10]  /*bd10*/  MUFU.EX2 R182, R182 ;  /* 0x000000b600b67308 */ /* 0x000ff40000000800 */
[----:B------:R-:W5:Y:S01]  /*bd20*/  MUFU.EX2 R183, R202 ;  /* 0x000000ca00b77308 */ /* 0x000f620000000800 */
[C---:B------:R-:W-:Y:S01]  /*bd30*/  HMMA.16816.F32 R128, R20.reuse, R158, R128 ;  /* 0x0000009e1480723c */ /* 0x040fe20000001880 */
[----:B------:R-:W5:Y:S07]  /*bd40*/  LDSM.16.MT88.4 R156, [R209+0x11800] ;  /* 0x01180000d19c783b */ /* 0x000f6e0000004200 */
[C---:B------:R-:W-:Y:S08]  /*bd50*/  HMMA.16816.F32 R132, R20.reuse, R184, R132 ;  /* 0x000000b81484723c */ /* 0x040ff00000001884 */
[C---:B------:R-:W-:Y:S08]  /*bd60*/  HMMA.16816.F32 R136, R20.reuse, R186, R136 ;  /* 0x000000ba1488723c */ /* 0x040ff00000001888 */
[C---:B-1----:R-:W-:Y:S03]  /*bd70*/  HMMA.16816.F32 R140, R20.reuse, R148, R140 ;  /* 0x00000094148c723c */ /* 0x042fe6000000188c */
[----:B---3--:R-:W-:Y:S02]  /*bd80*/  F2FP.F16.F32.PACK_AB R148, R177, R176 ;  /* 0x000000b0b194723e */ /* 0x008fe400000000ff */
[C---:B----4-:R-:W-:Y:S01]  /*bd90*/  F2FP.F16.F32.PACK_AB R149, R178.reuse, R179 ;  /* 0x000000b3b295723e */ /* 0x050fe200000000ff */
[----:B------:R-:W-:Y:S02]  /*bda0*/  FADD.FTZ R179, R179, R194 ;  /* 0x000000c2b3b37221 */ /* 0x000fe40000010000 */
[C---:B------:R-:W-:Y:S03]  /*bdb0*/  HMMA.16816.F32 R144, R20.reuse, R150, R144 ;  /* 0x000000961490723c */ /* 0x040fe60000001890 */
[----:B--2---:R-:W-:Y:S01]  /*bdc0*/  F2FP.F16.F32.PACK_AB R150, R181, R180 ;  /* 0x000000b4b596723e */ /* 0x004fe200000000ff */
[----:B------:R-:W-:Y:S01]  /*bdd0*/  FADD.FTZ R179, R178, R179 ;  /* 0x000000b3b2b37221 */ /* 0x000fe20000010000 */
[C---:B-----5:R-:W-:Y:S03]  /*bde0*/  F2FP.F16.F32.PACK_AB R151, R183.reuse, R182 ;  /* 0x000000b6b797723e */ /* 0x060fe600000000ff */
[C---:B------:R-:W-:Y:S03]  /*bdf0*/  HMMA.16816.F32 R12, R20.reuse, R24, R12 ;  /* 0x00000018140c723c */ /* 0x040fe6000000180c */
[----:B------:R-:W-:Y:S04]  /*be00*/  FADD.FTZ R182, R182, R179 ;  /* 0x000000b3b6b67221 */ /* 0x000fe80000010000 */
[----:B------:R-:W-:Y:S01]  /*be10*/  FADD.FTZ R223, R183, R182 ;  /* 0x000000b6b7df7221 */ /* 0x000fe20000010000 */
[----:B------:R-:W-:Y:S01]  /*be20*/  HMMA.16816.F32 R16, R20, R26, R16 ;  /* 0x0000001a1410723c */ /* 0x000fe20000001810 */
[----:B------:R-:W1:Y:S07]  /*be30*/  LDSM.16.MT88.4 R20, [R166+0x1800] ;  /* 0x00180000a614783b */ /* 0x000e6e0000004200 */
[C---:B------:R-:W-:Y:S01]  /*be40*/  HMMA.16816.F32 R160, R148.reuse, R156, R4 ;  /* 0x0000009c94a0723c */ /* 0x040fe20000001804 */
[----:B------:R-:W2:Y:S07]  /*be50*/  LDSM.16.MT88.4 R4, [R209+0x13800] ;  /* 0x01380000d104783b */ /* 0x000eae0000004200 */
[C---:B------:R-:W-:Y:S01]  /*be60*/  HMMA.16816.F32 R156, R148.reuse, R158, R8 ;  /* 0x0000009e949c723c */ /* 0x040fe20000001808 */
[----:B------:R-:W3:Y:S07]  /*be70*/  LDSM.16.MT88.4 R8, [R208+0x13800] ;  /* 0x01380000d008783b */ /* 0x000eee0000004200 */
[C---:B------:R-:W-:Y:S01]  /*be80*/  HMMA.16816.F32 R36, R148.reuse, R28, R36 ;  /* 0x0000001c9424723c */ /* 0x040fe20000001824 */
[----:B------:R-:W4:Y:S07]  /*be90*/  LDSM.16.MT88.4 R24, [R165+0x3800] ;  /* 0x00380000a518783b */ /* 0x000f2e0000004200 */
[C---:B------:R-:W-:Y:S01]  /*bea0*/  HMMA.16816.F32 R40, R148.reuse, R30, R40 ;  /* 0x0000001e9428723c */ /* 0x040fe20000001828 */
[----:B------:R-:W5:Y:S07]  /*beb0*/  LDSM.16.MT88.4 R28, [R209+0x15800] ;  /* 0x01580000d11c783b */ /* 0x000f6e0000004200 */
[C---:B------:R-:W-:Y:S08]  /*bec0*/  HMMA.16816.F32 R44, R148.reuse, R32, R44 ;  /* 0x00000020942c723c */ /* 0x040ff0000000182c */
[C---:B------:R-:W-:Y:S01]  /*bed0*/  HMMA.16816.F32 R48, R148.reuse, R34, R48 ;  /* 0x000000229430723c */ /* 0x040fe20000001830 */
[----:B------:R-:W5:Y:S07]  /*bee0*/  LDSM.16.MT88.4 R32, [R166+0x5800] ;  /* 0x00580000a620783b */ /* 0x000f6e0000004200 */
[C---:B-1----:R-:W-:Y:S08]  /*bef0*/  HMMA.16816.F32 R52, R148.reuse, R20, R52 ;  /* 0x000000149434723c */ /* 0x042ff00000001834 */
[C---:B------:R-:W-:Y:S01]  /*bf00*/  HMMA.16816.F32 R56, R148.reuse, R22, R56 ;  /* 0x000000169438723c */ /* 0x040fe20000001838 */
[----:B------:R-:W1:Y:S07]  /*bf10*/  LDSM.16.MT88.4 R20, [R209+0x17800] ;  /* 0x01780000d114783b */ /* 0x000e6e0000004200 */
[C---:B--2---:R-:W-:Y:S08]  /*bf20*/  HMMA.16816.F32 R60, R148.reuse, R4, R60 ;  /* 0x00000004943c723c */ /* 0x044ff0000000183c */
[C---:B------:R-:W-:Y:S01]  /*bf30*/  HMMA.16816.F32 R64, R148.reuse, R6, R64 ;  /* 0x000000069440723c */ /* 0x040fe20000001840 */
[----:B------:R-:W2:Y:S07]  /*bf40*/  LDSM.16.MT88.4 R4, [R208+0x17800] ;  /* 0x01780000d004783b */ /* 0x000eae0000004200 */
[C---:B---3--:R-:W-:Y:S08]  /*bf50*/  HMMA.16816.F32 R68, R148.reuse, R8, R68 ;  /* 0x000000089444723c */ /* 0x048ff00000001844 */
[C---:B------:R-:W-:Y:S01]  /*bf60*/  HMMA.16816.F32 R72, R148.reuse, R10, R72 ;  /* 0x0000000a9448723c */ /* 0x040fe20000001848 */
[----:B------:R3:W2:Y:S07]  /*bf70*/  LDSM.16.MT88.4 R8, [R165+0x7800] ;  /* 0x00780000a508783b */ /* 0x0006ae0000004200 */
[C---:B----4-:R-:W-:Y:S08]  /*bf80*/  HMMA.16816.F32 R76, R148.reuse, R24, R76 ;  /* 0x00000018944c723c */ /* 0x050ff0000000184c */
[C---:B------:R-:W-:Y:S08]  /*bf90*/  HMMA.16816.F32 R80, R148.reuse, R26, R80 ;  /* 0x0000001a9450723c */ /* 0x040ff00000001850 */
[C---:B------:R-:W-:Y:S03]  /*bfa0*/  HMMA.16816.F32 R84, R148.reuse, R152, R84 ;  /* 0x000000989454723c */ /* 0x040fe60000001854 */
[----:B---3--:R-:W-:Y:S05]  /*bfb0*/  MOV R165, R164 ;  /* 0x000000a400a57202 */ /* 0x008fea0000000f00 */
[C---:B------:R-:W-:Y:S08]  /*bfc0*/  HMMA.16816.F32 R88, R148.reuse, R154, R88 ;  /* 0x0000009a9458723c */ /* 0x040ff00000001858 */
[C---:B-----5:R-:W-:Y:S08]  /*bfd0*/  HMMA.16816.F32 R92, R148.reuse, R28, R92 ;  /* 0x0000001c945c723c */ /* 0x060ff0000000185c */
        /* <DEDUP_REMOVED lines=8> */
[C---:B------:R-:W-:Y:S01]  /*c060*/  HMMA.16816.F32 R128, R148.reuse, R22, R128 ;  /* 0x000000169480723c */ /* 0x040fe20000001880 */
[----:B------:R-:W1:Y:S07]  /*c070*/  LDSM.16.MT88.4 R20, [R166+0x7800] ;  /* 0x00780000a614783b */ /* 0x000e6e0000004200 */
[C---:B--2---:R-:W-:Y:S03]  /*c080*/  HMMA.16816.F32 R132, R148.reuse, R4, R132 ;  /* 0x000000049484723c */ /* 0x044fe60000001884 */
[----:B------:R-:W-:Y:S04]  /*c090*/  FADD.FTZ R5, R229, R206 ;  /* 0x000000cee5057221 */ /* 0x000fe80000010000 */
[----:B------:R-:W-:Y:S01]  /*c0a0*/  FADD.FTZ R5, R230, R5 ;  /* 0x00000005e6057221 */ /* 0x000fe20000010000 */
[C---:B------:R-:W-:Y:S03]  /*c0b0*/  HMMA.16816.F32 R136, R148.reuse, R6, R136 ;  /* 0x000000069488723c */ /* 0x040fe60000001888 */
        /* <DEDUP_REMOVED lines=8> */
[C---:B-1----:R-:W-:Y:S03]  /*c140*/  HMMA.16816.F32 R152, R148.reuse, R20, R12 ;  /* 0x000000149498723c */ /* 0x042fe6000000180c */
[----:B------:R-:W-:Y:S04]  /*c150*/  FADD.FTZ R180, R180, R177 ;  /* 0x000000b1b4b47221 */ /* 0x000fe80000010000 */
[----:B------:R-:W-:Y:S01]  /*c160*/  FADD.FTZ R225, R181, R180 ;  /* 0x000000b4b5e17221 */ /* 0x000fe20000010000 */
[----:B------:R-:W-:Y:S01]  /*c170*/  HMMA.16816.F32 R148, R148, R22, R16 ;  /* 0x000000169494723c */ /* 0x000fe20000001810 */
[----:B------:R-:W-:Y:S08]  /*c180*/  @!UPT UIADD3 URZ, UPT, UPT, URZ, URZ, URZ ;  /* 0x000000fffffff290 */ /* 0x000ff0000fffe0ff */
[----:B------:R-:W-:Y:S11]  /*c190*/  BRA.U UP0, `(.L_x_25) ;  /* 0xffffffd100c47547 */ /* 0x000ff6000b83ffff */
.L_x_24:
[----:B------:R-:W1:Y:S01]  /*c1a0*/  SHFL.BFLY PT, R12, R225, 0x2, 0x1f ;  /* 0x0c401f00e10c7f89 */ /* 0x000e6200000e0000 */
[----:B------:R-:W2:Y:S01]  /*c1b0*/  S2UR UR6, SR_CgaCtaId ;  /* 0x00000000000679c3 */ /* 0x000ea20000008800 */
[----:B------:R-:W-:Y:S01]  /*c1c0*/  UMOV UR4, 0x400 ;  /* 0x0000040000047882 */ /* 0x000fe20000000000 */
[----:B------:R-:W-:Y:S01]  /*c1d0*/  UISETP.NE.AND UP3, UPT, UR13, -0x1, UPT ;  /* 0xffffffff0d00788c */ /* 0x000fe2000bf65270 */
[----:B------:R-:W3:Y:S01]  /*c1e0*/  SHFL.BFLY PT, R0, R223, 0x2, 0x1f ;  /* 0x0c401f00df007f89 */ /* 0x000ee200000e0000 */
[----:B------:R-:W4:Y:S01]  /*c1f0*/  LDCU.U8 UR8, c[0x0][0x549] ;  /* 0x0000a920ff0877ac */ /* 0x000f220008000000 */
[----:B------:R-:W5:Y:S03]  /*c200*/  S2R R4, SR_TID.X ;  /* 0x0000000000047919 */ /* 0x000f660000002100 */
[----:B------:R-:W5:Y:S01]  /*c210*/  S2UR UR7, SR_CTAID.Y ;  /* 0x00000000000779c3 */ /* 0x000f620000002600 */
[----:B------:R-:W5:Y:S01]  /*c220*/  LDCU UR9, c[0x0][0x434] ;  /* 0x00008680ff0977ac */ /* 0x000f620008000800 */
[----:B------:R-:W4:Y:S06]  /*c230*/  LDCU.U8 UR10, c[0x0][0x548] ;  /* 0x0000a900ff0a77ac */ /* 0x000f2c0008000000 */
[----:B------:R-:W5:Y:S01]  /*c240*/  S2UR UR17, SR_CTAID.Z ;  /* 0x00000000001179c3 */ /* 0x000f620000002700 */
[----:B------:R-:W-:Y:S01]  /*c250*/  UISETP.NE.AND UP2, UPT, UR13, -0x1, UPT ;  /* 0xffffffff0d00788c */ /* 0x000fe2000bf45270 */
[----:B------:R-:W5:Y:S01]  /*c260*/  LDCU UR16, c[0x0][0x434] ;  /* 0x00008680ff1077ac */ /* 0x000f620008000800 */
[----:B-1----:R-:W-:Y:S01]  /*c270*/  FADD.FTZ R12, R12, R225 ;  /* 0x000000e10c0c7221 */ /* 0x002fe20000010000 */
[----:B--2---:R-:W-:Y:S01]  /*c280*/  ULEA UR6, UR6, UR4, 0x18 ;  /* 0x0000000406067291 */ /* 0x004fe2000f8ec0ff */
[----:B------:R-:W1:Y:S01]  /*c290*/  @!UP3 LDCU.64 UR4, c[0x0][0x400] ;  /* 0x00008000ff04b7ac */ /* 0x000e620008000a00 */
[----:B---3--:R-:W-:-:S02]  /*c2a0*/  FADD.FTZ R11, R0, R223 ;  /* 0x000000df000b7221 */ /* 0x008fc40000010000 */
[----:B------:R-:W2:Y:S01]  /*c2b0*/  SHFL.BFLY PT, R7, R12, 0x1, 0x1f ;  /* 0x0c201f000c077f89 */ /* 0x000ea200000e0000 */
[----:B----4-:R-:W-:-:S03]  /*c2c0*/  UISETP.NE.AND UP1, UPT, UR8, URZ, UPT ;  /* 0x000000ff0800728c */ /* 0x010fc6000bf25270 */
[----:B------:R-:W3:Y:S01]  /*c2d0*/  SHFL.BFLY PT, R6, R11, 0x1, 0x1f ;  /* 0x0c201f000b067f89 */ /* 0x000ee200000e0000 */
[----:B------:R-:W-:Y:S01]  /*c2e0*/  UISETP.NE.AND UP0, UPT, UR10, URZ, !UP1 ;  /* 0x000000ff0a00728c */ /* 0x000fe2000cf05270 */
[C---:B-----5:R-:W-:Y:S02]  /*c2f0*/  SHF.L.U32 R2, R4.reuse, 0x1, RZ ;  /* 0x0000000104027819 */ /* 0x060fe400000006ff */
[----:B------:R-:W-:-:S04]  /*c300*/  SHF.L.U32 R9, R4, 0x4, RZ ;  /* 0x0000000404097819 */ /* 0x000fc800000006ff */
[----:B------:R-:W4:Y:S01]  /*c310*/  @UP1 LDCU UR8, c[0x0][0x430] ;  /* 0x00008600ff0817ac */ /* 0x000f220008000800 */
[----:B------:R-:W-:Y:S02]  /*c320*/  SHF.L.U32 R0, R4, 0x5, RZ ;  /* 0x0000000504007819 */ /* 0x000fe400000006ff */
[----:B------:R-:W-:Y:S01]  /*c330*/  LOP3.LUT R5, R2, 0x6, RZ, 0xc0, !PT ;  /* 0x0000000602057812 */ /* 0x000fe200078ec0ff */
[----:B-1----:R-:W-:Y:S01]  /*c340*/  @!UP3 UIMAD.WIDE.U32 UR18, UR7, UR4, URZ ;  /* 0x000000040712b2a5 */ /* 0x002fe2000f8e00ff */
[----:B------:R-:W-:Y:S02]  /*c350*/  LOP3.LUT R9, R9, 0x1c0, RZ, 0xc0, !PT ;  /* 0x000001c009097812 */ /* 0x000fe400078ec0ff */
[----:B------:R-:W-:Y:S01]  /*c360*/  LOP3.LUT R0, R5, 0x7c00, R0, 0xf8, !PT ;  /* 0x00007c0005007812 */ /* 0x000fe200078ef800 */
[----:B------:R-:W-:Y:S01]  /*c370*/  @!UP3 UIMAD UR11, UR7, UR5, UR19 ;  /* 0x00000005070bb2a4 */ /* 0x000fe2000f8e0213 */
[----:B------:R-:W-:Y:S01]  /*c380*/  LOP3.LUT R9, R9, 0x38, R2, 0xf8, !PT ;  /* 0x0000003809097812 */ /* 0x000fe200078ef802 */
[----:B--2---:R-:W-:Y:S01]  /*c390*/  FADD.FTZ R7, R12, R7 ;  /* 0x000000070c077221 */ /* 0x004fe20000010000 */
[----:B------:R-:W-:Y:S01]  /*c3a0*/  LOP3.LUT P1, RZ, R4, 0x10, RZ, 0xc0, !PT ;  /* 0x0000001004ff7812 */ /* 0x000fe2000782c0ff */
[----:B------:R-:W1:Y:S01]  /*c3b0*/  @UP3 LDCU.64 UR4, c[0x0][0x408] ;  /* 0x00008100ff0437ac */ /* 0x000e620008000a00 */
[----:B------:R-:W-:Y:S01]  /*c3c0*/  LOP3.LUT R0, R0, R9, RZ, 0xfc, !PT ;  /* 0x0000000900007212 */ /* 0x000fe200078efcff */
[----:B---3--:R-:W-:Y:S01]  /*c3d0*/  FADD.FTZ R6, R11, R6 ;  /* 0x000000060b067221 */ /* 0x008fe20000010000 */
[----:B------:R-:W2:Y:S01]  /*c3e0*/  MUFU.RCP R10, R7 ;  /* 0x00000007000a7308 */ /* 0x000ea20000001000 */
[----:B------:R-:W-:-:S02]  /*c3f0*/  FSETP.NE.FTZ.AND P4, PT, R7, RZ, PT ;  /* 0x000000ff0700720b */ /* 0x000fc40003f95000 */
[----:B------:R-:W-:Y:S01]  /*c400*/  MOV R2, 0x20 ;  /* 0x0000002000027802 */ /* 0x000fe20000000f00 */
[----:B----4-:R-:W-:Y:S01]  /*c410*/  @UP1 UIMAD UR16, UR8, UR9, URZ ;  /* 0x00000009081012a4 */ /* 0x010fe2000f8e02ff */
[----:B------:R-:W-:Y:S02]  /*c420*/  FSETP.NE.FTZ.AND P3, PT, R6, RZ, PT ;  /* 0x000000ff0600720b */ /* 0x000fe40003f75000 */
[C---:B------:R-:W-:Y:S01]  /*c430*/  LOP3.LUT P2, RZ, R4.reuse, 0x8, RZ, 0xc0, !PT ;  /* 0x0000000804ff7812 */ /* 0x040fe2000784c0ff */
[----:B------:R-:W3:Y:S01]  /*c440*/  MUFU.RCP R8, R6 ;  /* 0x0000000600087308 */ /* 0x000ee20000001000 */
[----:B------:R-:W-:Y:S02]  /*c450*/  MOV R5, 0x10 ;  /* 0x0000001000057802 */ /* 0x000fe40000000f00 */
[----:B------:R-:W-:Y:S02]  /*c460*/  LOP3.LUT P0, RZ, R4, 0x4, RZ, 0xc0, !PT ;  /* 0x0000000404ff7812 */ /* 0x000fe4000780c0ff */
[----:B------:R-:W-:-:S02]  /*c470*/  LEA R9, R0, UR6, 0x1 ;  /* 0x0000000600097c11 */ /* 0x000fc4000f8e08ff */
[----:B------:R-:W-:Y:S01]  /*c480*/  SEL R2, R2, 0xffffffe0, !P2 ;  /* 0xffffffe002027807 */ /* 0x000fe20005000000 */
[----:B-1----:R-:W-:Y:S01]  /*c490*/  @UP3 UIMAD.WIDE.U32 UR20, UR13, UR4, URZ ;  /* 0x000000040d1432a5 */ /* 0x002fe2000f8e00ff */
[----:B------:R-:W-:Y:S02]  /*c4a0*/  SEL R5, R5, 0xfffffff0, !P0 ;  /* 0xfffffff005057807 */ /* 0x000fe40004000000 */
[----:B--2---:R-:W-:Y:S01]  /*c4b0*/  FSEL R10, R10, 1, P4 ;  /* 0x3f8000000a0a7808 */ /* 0x004fe20002000000 */
[----:B------:R-:W-:Y:S01]  /*c4c0*/  @UP3 UIMAD UR11, UR13, UR5, UR21 ;  /* 0x000000050d0b32a4 */ /* 0x000fe2000f8e0215 */
[C---:B------:R-:W-:Y:S01]  /*c4d0*/  IADD3 R15, PT, PT, R9.reuse, 0x40, RZ ;  /* 0x00000040090f7810 */ /* 0x040fe20007ffe0ff */
[----:B------:R-:W-:Y:S01]  /*c4e0*/  @!UP2 UIMAD UR13, UR7, UR9, URZ ;  /* 0x00000009070da2a4 */ /* 0x000fe2000f8e02ff */
[C---:B------:R-:W-:Y:S01]  /*c4f0*/  IADD3 R13, PT, PT, R9.reuse, R2, RZ ;  /* 0x00000002090d7210 */ /* 0x040fe20007ffe0ff */
[C---:B------:R-:W-:Y:S01]  /*c500*/  FMUL.FTZ R160, R10.reuse, R160 ;  /* 0x000000a00aa07220 */ /* 0x040fe20000410000 */
[----:B------:R-:W-:Y:S01]  /*c510*/  FMUL.FTZ R161, R10, R161 ;  /* 0x000000a10aa17220 */ /* 0x000fe20000410000 */
[----:B---3--:R-:W-:Y:S01]  /*c520*/  FSEL R8, R8, 1, P3 ;  /* 0x3f80000008087808 */ /* 0x008fe20001800000 */
[C---:B------:R-:W-:Y:S01]  /*c530*/  FMUL.FTZ R156, R10.reuse, R156 ;  /* 0x0000009c0a9c7220 */ /* 0x040fe20000410000 */
[C---:B------:R-:W-:Y:S01]  /*c540*/  FMUL.FTZ R157, R10.reuse, R157 ;  /* 0x0000009d0a9d7220 */ /* 0x040fe20000410000 */
[C---:B------:R-:W-:Y:S01]  /*c550*/  FMUL.FTZ R36, R10.reuse, R36 ;  /* 0x000000240a247220 */ /* 0x040fe20000410000 */
[----:B------:R-:W-:Y:S01]  /*c560*/  FMUL.FTZ R37, R10, R37 ;  /* 0x000000250a257220 */ /* 0x000fe20000410000 */
[C---:B------:R-:W-:Y:S01]  /*c570*/  FMUL.FTZ R162, R8.reuse, R162 ;  /* 0x000000a208a27220 */ /* 0x040fe20000410000 */
[C---:B------:R-:W-:Y:S01]  /*c580*/  FMUL.FTZ R163, R8.reuse, R163 ;  /* 0x000000a308a37220 */ /* 0x040fe20000410000 */
[C---:B------:R-:W-:Y:S01]  /*c590*/  FMUL.FTZ R158, R8.reuse, R158 ;  /* 0x0000009e089e7220 */ /* 0x040fe20000410000 */
[C---:B------:R-:W-:Y:S01]  /*c5a0*/  FMUL.FTZ R159, R8.reuse, R159 ;  /* 0x0000009f089f7220 */ /* 0x040fe20000410000 */
[C---:B------:R-:W-:Y:S01]  /*c5b0*/  FMUL.FTZ R38, R8.reuse, R38 ;  /* 0x0000002608267220 */ /* 0x040fe20000410000 */
[----:B------:R-:W-:Y:S01]  /*c5c0*/  FMUL.FTZ R39, R8, R39 ;  /* 0x0000002708277220 */ /* 0x000fe20000410000 */
        /* <DEDUP_REMOVED lines=8> */
[----:B------:R-:W-:Y:S01]  /*c650*/  @P1 IADD3 R15, PT, PT, R9, -0x40, RZ ;  /* 0xffffffc0090f1810 */ /* 0x000fe20007ffe0ff */
[C---:B------:R-:W-:Y:S01]  /*c660*/  FMUL.FTZ R48, R10.reuse, R48 ;  /* 0x000000300a307220 */ /* 0x040fe20000410000 */
[----:B------:R-:W-:Y:S01]  /*c670*/  FMUL.FTZ R49, R10, R49 ;  /* 0x000000310a317220 */ /* 0x000fe20000410000 */
[C---:B------:R-:W-:Y:S01]  /*c680*/  FMUL.FTZ R50, R8.reuse, R50 ;  /* 0x0000003208327220 */ /* 0x040fe20000410000 */
[----:B------:R-:W-:Y:S01]  /*c690*/  FMUL.FTZ R51, R8, R51 ;  /* 0x0000003308337220 */ /* 0x000fe20000410000 */
[----:B------:R-:W-:Y:S01]  /*c6a0*/  F2FP.F16.F32.PACK_AB R160, R161, R160 ;  /* 0x000000a0a1a0723e */ /* 0x000fe200000000ff */
[C---:B------:R-:W-:Y:S01]  /*c6b0*/  FMUL.FTZ R52, R10.reuse, R52 ;  /* 0x000000340a347220 */ /* 0x040fe20000410000 */
[----:B------:R-:W-:Y:S01]  /*c6c0*/  F2FP.F16.F32.PACK_AB R162, R163, R162 ;  /* 0x000000a2a3a2723e */ /* 0x000fe200000000ff */
[----:B------:R-:W-:Y:S01]  /*c6d0*/  FMUL.FTZ R53, R10, R53 ;  /* 0x000000350a357220 */ /* 0x000fe20000410000 */
[C---:B------:R-:W-:Y:S01]  /*c6e0*/  FMUL.FTZ R54, R8.reuse, R54 ;  /* 0x0000003608367220 */ /* 0x040fe20000410000 */
[----:B------:R-:W-:Y:S01]  /*c6f0*/  FMUL.FTZ R55, R8, R55 ;  /* 0x0000003708377220 */ /* 0x000fe20000410000 */
[----:B------:R-:W-:Y:S01]  /*c700*/  F2FP.F16.F32.PACK_AB R156, R157, R156 ;  /* 0x0000009c9d9c723e */ /* 0x000fe200000000ff */
[C---:B------:R-:W-:Y:S01]  /*c710*/  FMUL.FTZ R56, R10.reuse, R56 ;  /* 0x000000380a387220 */ /* 0x040fe20000410000 */
[----:B------:R-:W-:Y:S01]  /*c720*/  F2FP.F16.F32.PACK_AB R158, R159, R158 ;  /* 0x0000009e9f9e723e */ /* 0x000fe200000000ff */
[----:B------:R-:W-:Y:S01]  /*c730*/  FMUL.FTZ R57, R10, R57 ;  /* 0x000000390a397220 */ /* 0x000fe20000410000 */
[----:B------:R-:W-:Y:S01]  /*c740*/  IADD3 R11, PT, PT, R9, R5, RZ ;  /* 0x00000005090b7210 */ /* 0x000fe20007ffe0ff */
        /* <DEDUP_REMOVED lines=13> */
[----:B------:R-:W-:Y:S01]  /*c820*/  FMUL.FTZ R66, R8, R66 ;  /* 0x0000004208427220 */ /* 0x000fe20000410000 */
[----:B------:R-:W-:Y:S01]  /*c830*/  IADD3 R19, PT, PT, R2, R15, RZ ;  /* 0x0000000f02137210 */ /* 0x000fe20007ffe0ff */
        /* <DEDUP_REMOVED lines=8> */
[----:B------:R-:W-:Y:S01]  /*c8c0*/  STS [R9], R160 ;  /* 0x000000a009007388 */ /* 0x000fe20000000800 */
[----:B------:R-:W-:Y:S01]  /*c8d0*/  F2FP.F16.F32.PACK_AB R50, R51, R50 ;  /* 0x000000323332723e */ /* 0x000fe200000000ff */
[C---:B------:R-:W-:Y:S01]  /*c8e0*/  FMUL.FTZ R72, R10.reuse, R72 ;  /* 0x000000480a487220 */ /* 0x040fe20000410000 */
[----:B------:R-:W-:Y:S01]  /*c8f0*/  IADD3 R21, PT, PT, R5, R15, RZ ;  /* 0x0000000f05157210 */ /* 0x000fe20007ffe0ff */
[----:B------:R-:W-:Y:S01]  /*c900*/  STS [R9+0x400], R162 ;  /* 0x000400a209007388 */ /* 0x000fe20000000800 */
[----:B------:R-:W-:Y:S01]  /*c910*/  FMUL.FTZ R73, R10, R73 ;  /* 0x000000490a497220 */ /* 0x000fe20000410000 */
[C---:B------:R-:W-:Y:S01]  /*c920*/  FMUL.FTZ R74, R8.reuse, R74 ;  /* 0x0000004a084a7220 */ /* 0x040fe20000410000 */
[----:B------:R-:W-:Y:S01]  /*c930*/  FMUL.FTZ R75, R8, R75 ;  /* 0x0000004b084b7220 */ /* 0x000fe20000410000 */
[----:B------:R-:W-:Y:S01]  /*c940*/  F2FP.F16.F32.PACK_AB R52, R53, R52 ;  /* 0x000000343534723e */ /* 0x000fe200000000ff */
[----:B------:R-:W-:Y:S01]  /*c950*/  STS [R11], R156 ;  /* 0x0000009c0b007388 */ /* 0x000fe20000000800 */
[----:B------:R-:W-:Y:S01]  /*c960*/  F2FP.F16.F32.PACK_AB R54, R55, R54 ;  /* 0x000000363736723e */ /* 0x000fe200000000ff */
[C---:B------:R-:W-:Y:S01]  /*c970*/  FMUL.FTZ R76, R10.reuse, R76 ;  /* 0x0000004c0a4c7220 */ /* 0x040fe20000410000 */
[----:B------:R-:W-:Y:S01]  /*c980*/  FMUL.FTZ R77, R10, R77 ;  /* 0x0000004d0a4d7220 */ /* 0x000fe20000410000 */
[----:B------:R-:W-:Y:S01]  /*c990*/  STS [R11+0x400], R158 ;  /* 0x0004009e0b007388 */ /* 0x000fe20000000800 */
        /* <DEDUP_REMOVED lines=52> */
[----:B------:R-:W-:Y:S01]  /*cce0*/  STS [R9+0x2000], R60 ;  /* 0x0020003c09007388 */ /* 0x000fe20000000800 */
        /* <DEDUP_REMOVED lines=98> */
[----:B------:R-:W-:Y:S01]  /*d310*/  F2FP.F16.F32.PACK_AB R132, R133, R132 ;  /* 0x000000848584723e */ /* 0x000fe200000000ff */
[----:B------:R-:W-:Y:S01]  /*d320*/  STS [R15+0x4400], R110 ;  /* 0x0044006e0f007388 */ /* 0x000fe20000000800 */
[----:B------:R-:W-:Y:S01]  /*d330*/  F2FP.F16.F32.PACK_AB R134, R135, R134 ;  /* 0x000000868786723e */ /* 0x000fe200000000ff */
        /* <DEDUP_REMOVED lines=12> */
[----:B------:R-:W1:Y:S01]  /*d400*/  @UP1 LDCU UR5, c[0x0][0x430] ;  /* 0x00008600ff0517ac */ /* 0x000e620008000800 */
[----:B------:R-:W-:Y:S01]  /*d410*/  F2FP.F16.F32.PACK_AB R152, R153, R152 ;  /* 0x000000989998723e */ /* 0x000fe200000000ff */
[----:B------:R-:W-:Y:S01]  /*d420*/  STS [R19+0x4400], R118 ;  /* 0x0044007613007388 */ /* 0x000fe20000000800 */
[----:B------:R-:W-:Y:S01]  /*d430*/  F2FP.F16.F32.PACK_AB R154, R155, R154 ;  /* 0x0000009a9b9a723e */ /* 0x000fe200000000ff */
[----:B------:R-:W-:Y:S01]  /*d440*/  @UP1 UMOV UR4, 0x1 ;  /* 0x0000000100041882 */ /* 0x000fe20000000000 */
[----:B------:R-:W-:Y:S01]  /*d450*/  SHF.L.U32 R12, R4, 0x3, RZ ;  /* 0x00000003040c7819 */ /* 0x000fe200000006ff */
[----:B------:R-:W-:Y:S01]  /*d460*/  STS [R5+0x4000], R120 ;  /* 0x0040007805007388 */ /* 0x000fe20000000800 */
[----:B------:R-:W-:Y:S01]  /*d470*/  F2FP.F16.F32.PACK_AB R148, R149, R148 ;  /* 0x000000949594723e */ /* 0x000fe200000000ff */
[----:B------:R-:W-:Y:S01]  /*d480*/  @UP3 UMOV UR18, UR20 ;  /* 0x0000001400123c82 */ /* 0x000fe20008000000 */
[----:B------:R-:W-:Y:S01]  /*d490*/  F2FP.F16.F32.PACK_AB R150, R151, R150 ;  /* 0x000000969796723e */ /* 0x000fe200000000ff */
[----:B------:R-:W-:Y:S01]  /*d4a0*/  STS [R5+0x4400], R122 ;  /* 0x0044007a05007388 */ /* 0x000fe20000000800 */
[----:B------:R-:W-:-:S03]  /*d4b0*/  USHF.R.S32.HI UR8, URZ, 0x1f, UR13 ;  /* 0x0000001fff087899 */ /* 0x000fc6000801140d */
[----:B------:R-:W-:Y:S04]  /*d4c0*/  STS [R9+0x6000], R124 ;  /* 0x0060007c09007388 */ /* 0x000fe80000000800 */
[----:B------:R2:W-:Y:S04]  /*d4d0*/  STS [R9+0x6400], R126 ;  /* 0x0064007e09007388 */ /* 0x0005e80000000800 */
[----:B------:R3:W-:Y:S04]  /*d4e0*/  STS [R11+0x6000], R128 ;  /* 0x006000800b007388 */ /* 0x0007e80000000800 */
[----:B------:R3:W-:Y:S04]  /*d4f0*/  STS [R11+0x6400], R130 ;  /* 0x006400820b007388 */ /* 0x0007e80000000800 */
[----:B------:R3:W-:Y:S04]  /*d500*/  STS [R13+0x6000], R132 ;  /* 0x006000840d007388 */ /* 0x0007e80000000800 */
[----:B------:R3:W-:Y:S04]  /*d510*/  STS [R13+0x6400], R134 ;  /* 0x006400860d007388 */ /* 0x0007e80000000800 */
[----:B------:R3:W-:Y:S04]  /*d520*/  STS [R17+0x6000], R136 ;  /* 0x0060008811007388 */ /* 0x0007e80000000800 */
[----:B------:R3:W-:Y:S01]  /*d530*/  STS [R17+0x6400], R138 ;  /* 0x0064008a11007388 */ /* 0x0007e20000000800 */
[----:B--2---:R-:W-:-:S03]  /*d540*/  LOP3.LUT R9, R12, 0x1f8, RZ, 0xc0, !PT ;  /* 0x000001f80c097812 */ /* 0x004fc600078ec0ff */
[----:B------:R3:W-:Y:S01]  /*d550*/  STS [R15+0x6000], R140 ;  /* 0x0060008c0f007388 */ /* 0x0007e20000000800 */
[----:B------:R-:W-:-:S03]  /*d560*/  LOP3.LUT R9, R9, 0x38, R4, 0x78, !PT ;  /* 0x0000003809097812 */ /* 0x000fc600078e7804 */
[----:B------:R3:W-:Y:S01]  /*d570*/  STS [R15+0x6400], R142 ;  /* 0x0064008e0f007388 */ /* 0x0007e20000000800 */
[----:B------:R-:W-:-:S03]  /*d580*/  LOP3.LUT R0, R9, 0x1e00, R12, 0xf8, !PT ;  /* 0x00001e0009007812 */ /* 0x000fc600078ef80c */
[----:B------:R3:W-:Y:S04]  /*d590*/  STS [R21+0x6000], R144 ;  /* 0x0060009015007388 */ /* 0x0007e80000000800 */
[----:B------:R3:W-:Y:S04]  /*d5a0*/  STS [R21+0x6400], R146 ;  /* 0x0064009215007388 */ /* 0x0007e80000000800 */
[----:B------:R3:W-:Y:S04]  /*d5b0*/  STS [R19+0x6000], R152 ;  /* 0x0060009813007388 */ /* 0x0007e80000000800 */
[----:B------:R3:W-:Y:S01]  /*d5c0*/  STS [R19+0x6400], R154 ;  /* 0x0064009a13007388 */ /* 0x0007e20000000800 */
[----:B-1----:R-:W-:Y:S05]  /*d5d0*/  BRA.U UP1, `(.L_x_28) ;  /* 0x0000000101207547 */ /* 0x002fea000b800000 */
[----:B------:R-:W-:Y:S01]  /*d5e0*/  UISETP.NE.AND UP1, UPT, UR10, URZ, UPT ;  /* 0x000000ff0a00728c */ /* 0x000fe2000bf25270 */
[----:B------:R-:W1:Y:S10]  /*d5f0*/  LDCU UR5, c[0x0][0x3e0] ;  /* 0x00007c00ff0577ac */ /* 0x000e740008000800 */
[----:B------:R-:W1:Y:S01]  /*d600*/  @UP1 LDCU UR4, c[0x0][0x454] ;  /* 0x00008a80ff0417ac */ /* 0x000e620008000800 */
[----:B------:R-:W2:Y:S01]  /*d610*/  @UP1 LDCU UR16, c[0x0][0x454] ;  /* 0x00008a80ff1017ac */ /* 0x000ea20008000800 */
[----:B-1----:R-:W-:-:S02]  /*d620*/  @UP1 UIMAD UR4, UR4, UR5, URZ ;  /* 0x00000005040412a4 */ /* 0x002fc4000f8e02ff */
[----:B------:R-:W-:-:S03]  /*d630*/  @!UP1 UIMAD UR4, UR9, UR5, URZ ;  /* 0x00000005090492a4 */ /* 0x000fc6000f8e02ff */
[----:B------:R-:W-:Y:S01]  /*d640*/  @UP1 UMOV UR5, 0x1 ;  /* 0x0000000100051882 */ /* 0x000fe20000000000 */
[----:B--2---:R-:W-:-:S08]  /*d650*/  @!UP1 UMOV UR5, 0x1 ;  /* 0x0000000100059882 */ /* 0x004fd00000000000 */
.L_x_28:
[----:B------:R-:W-:Y:S01]  /*d660*/  STS [R5+0x6000], R148 ;  /* 0x0060009405007388 */ /* 0x000fe20000000800 */
[----:B------:R-:W-:Y:S01]  /*d670*/  LEA R0, R0, UR6, 0x1 ;  /* 0x0000000600007c11 */ /* 0x000fe2000f8e08ff */
[----:B------:R-:W1:Y:S01]  /*d680*/  S2UR UR6, SR_CTAID.X ;  /* 0x00000000000679c3 */ /* 0x000e620000002500 */
[----:B------:R-:W2:Y:S01]  /*d690*/  @P4 MUFU.LG2 R7, R7 ;  /* 0x0000000700074308 */ /* 0x000ea20000000c00 */
[----:B------:R4:W-:Y:S01]  /*d6a0*/  STS [R5+0x6400], R150 ;  /* 0x0064009605007388 */ /* 0x0009e20000000800 */
[----:B------:R-:W-:Y:S01]  /*d6b0*/  UIMAD UR16, UR17, UR16, URZ ;  /* 0x00000010111072a4 */ /* 0x000fe2000f8e02ff */
[----:B------:R-:W-:Y:S01]  /*d6c0*/  LOP3.LUT P0, RZ, R4, 0x3, RZ, 0xc0, !PT ;  /* 0x0000000304ff7812 */ /* 0x000fe2000780c0ff */
[----:B------:R-:W-:-:S03]  /*d6d0*/  USEL UR13, UR13, URZ, UP0 ;  /* 0x000000ff0d0d7287 */ /* 0x000fc60008000000 */
[----:B------:R-:W-:Y:S01]  /*d6e0*/  BAR.SYNC.DEFER_BLOCKING 0x0 ;  /* 0x0000000000007b1d */ /* 0x000fe20000010000 */
[----:B------:R-:W-:Y:S01]  /*d6f0*/  @!UP0 UIMAD UR16, UR7, UR4, UR16 ;  /* 0x00000004071082a4 */ /* 0x000fe2000f8e0210 */
[----:B------:R-:W-:Y:S01]  /*d700*/  SHF.R.U32.HI R16, RZ, 0x1, R4 ;  /* 0x00000001ff107819 */ /* 0x000fe20000011604 */
[----:B------:R-:W-:Y:S01]  /*d710*/  USEL UR8, UR8, URZ, UP0 ;  /* 0x000000ff08087287 */ /* 0x000fe20008000000 */
[----:B------:R-:W-:Y:S01]  /*d720*/  IMAD.MOV.U32 R14, RZ, RZ, 0x7f800000 ;  /* 0x7f800000ff0e7424 */ /* 0x000fe200078e00ff */
[----:B------:R-:W-:-:S03]  /*d730*/  USHF.R.S32.HI UR7, URZ, 0x1f, UR16 ;  /* 0x0000001fff077899 */ /* 0x000fc60008011410 */
[----:B---3--:R-:W3:Y:S01]  /*d740*/  @P4 LDC R15, c[0x0][0x458] ;  /* 0x00011600ff0f4b82 */ /* 0x008ee20000000800 */
[----:B------:R-:W5:Y:S01]  /*d750*/  @P3 MUFU.LG2 R6, R6 ;  /* 0x0000000600063308 */ /* 0x000f620000000c00 */
[----:B------:R-:W3:Y:S01]  /*d760*/  S2R R24, SR_CTAID.X ;  /* 0x0000000000187919 */ /* 0x000ee20000002500 */
[----:B------:R-:W-:Y:S01]  /*d770*/  LOP3.LUT R16, R16, 0x30, RZ, 0xc0, !PT ;  /* 0x0000003010107812 */ /* 0x000fe200078ec0ff */
[----:B------:R-:W-:Y:S01]  /*d780*/  BSSY.RECONVERGENT B0, `(.L_x_29) ;  /* 0x0000021000007945 */ /* 0x000fe20003800200 */
[----:B------:R-:W-:Y:S02]  /*d790*/  IMAD.MOV.U32 R13, RZ, RZ, 0x7f800000 ;  /* 0x7f800000ff0d7424 */ /* 0x000fe400078e00ff */
[----:B--2---:R-:W-:Y:S01]  /*d7a0*/  @P4 FMUL.FTZ R7, R7, 0.69314718246459960938 ;  /* 0x3f31721807074820 */ /* 0x004fe20000410000 */
[----:B------:R-:W2:Y:S01]  /*d7b0*/  @P3 LDC R2, c[0x0][0x458] ;  /* 0x00011600ff023b82 */ /* 0x000ea20000000800 */
[----:B-1----:R-:W-:Y:S01]  /*d7c0*/  UIMAD UR9, UR6, UR5, URZ ;  /* 0x00000005060972a4 */ /* 0x002fe2000f8e02ff */
[----:B----4-:R-:W-:-:S03]  /*d7d0*/  SHF.R.U32.HI R5, RZ, 0x2, R4 ;  /* 0x00000002ff057819 */ /* 0x010fc60000011604 */
[----:B------:R-:W-:Y:S01]  /*d7e0*/  USHF.L.U32 UR9, UR9, 0x6, URZ ;  /* 0x0000000609097899 */ /* 0x000fe200080006ff */
[----:B------:R1:W4:Y:S01]  /*d7f0*/  LDS.128 R8, [R0+0x1800] ;  /* 0x0018000000087984 */ /* 0x0003220000000c00 */
[----:B-----5:R-:W-:Y:S02]  /*d800*/  @P3 FMUL.FTZ R6, R6, 0.69314718246459960938 ;  /* 0x3f31721806063820 */ /* 0x020fe40000410000 */
[----:B------:R-:W-:Y:S01]  /*d810*/  USHF.R.S32.HI UR4, URZ, 0x1f, UR9 ;  /* 0x0000001fff047899 */ /* 0x000fe20008011409 */
[----:B------:R-:W-:Y:S01]  /*d820*/  LOP3.LUT R5, R16, 0x7, R5, 0xf8, !PT ;  /* 0x0000000710057812 */ /* 0x000fe200078ef805 */
[----:B------:R-:W-:Y:S01]  /*d830*/  UIADD3 UR13, UP1, UP0, UR9, UR13, UR16 ;  /* 0x0000000d090d7290 */ /* 0x000fe2000f83e010 */
[----:B---3--:R-:W-:-:S03]  /*d840*/  @P4 FFMA.FTZ R14, R164, R15, R7 ;  /* 0x0000000fa40e4223 */ /* 0x008fc60000010007 */
[----:B------:R-:W-:Y:S01]  /*d850*/  UIADD3.X UR4, UPT, UPT, UR4, UR8, UR7, UP1, UP0 ;  /* 0x0000000804047290 */ /* 0x000fe20008fe0407 */
[----:B--2---:R-:W-:Y:S01]  /*d860*/  @P3 FFMA.FTZ R13, R3, R2, R6 ;  /* 0x00000002030d3223 */ /* 0x004fe20000010006 */
[----:B-1--4-:R-:W-:Y:S10]  /*d870*/  @P0 BRA `(.L_x_30) ;  /* 0x0000000000440947 */ /* 0x012ff40003800000 */
[C---:B------:R-:W-:Y:S01]  /*d880*/  VIADD R17, R5.reuse, 0x8 ;  /* 0x0000000805117836 */ /* 0x040fe20000000000 */
[----:B------:R-:W-:-:S04]  /*d890*/  ISETP.GE.AND P3, PT, R5, UR12, PT ;  /* 0x0000000c05007c0c */ /* 0x000fc8000bf66270 */
[----:B------:R-:W-:-:S09]  /*d8a0*/  ISETP.GE.AND P2, PT, R17, UR12, PT ;  /* 0x0000000c11007c0c */ /* 0x000fd2000bf46270 */
[----:B------:R-:W1:Y:S01]  /*d8b0*/  @!P3 LDC.64 R6, c[0x0][0x420] ;  /* 0x00010800ff06bb82 */ /* 0x000e620000000a00 */
[----:B------:R-:W-:-:S03]  /*d8c0*/  @!P3 IMAD R16, R5, UR5, RZ ;  /* 0x000000050510bc24 */ /* 0x000fc6000f8e02ff */
[----:B------:R-:W-:Y:S02]  /*d8d0*/  @!P2 IMAD R17, R17, UR5, RZ ;  /* 0x000000051111ac24 */ /* 0x000fe4000f8e02ff */
[C---:B------:R-:W-:Y:S02]  /*d8e0*/  @!P3 IADD3 R5, P1, PT, R16.reuse, UR13, RZ ;  /* 0x0000000d1005bc10 */ /* 0x040fe4000ff3e0ff */
[----:B------:R-:W2:Y:S01]  /*d8f0*/  @!P2 LDC.64 R2, c[0x0][0x420] ;  /* 0x00010800ff02ab82 */ /* 0x000ea20000000a00 */
[----:B------:R-:W-:Y:S02]  /*d900*/  @!P2 IADD3 R15, P0, PT, R17, UR13, RZ ;  /* 0x0000000d110fac10 */ /* 0x000fe4000ff1e0ff */
[----:B------:R-:W-:Y:S02]  /*d910*/  @!P3 LEA.HI.X.SX32 R16, R16, UR4, 0x1, P1 ;  /* 0x000000041010bc11 */ /* 0x000fe400088f0eff */
[----:B-1----:R-:W-:Y:S02]  /*d920*/  @!P3 LEA R18, P1, R5, R6, 0x2 ;  /* 0x000000060512b211 */ /* 0x002fe400078210ff */
[----:B------:R-:W-:-:S02]  /*d930*/  @!P2 LEA.HI.X.SX32 R6, R17, UR4, 0x1, P0 ;  /* 0x000000041106ac11 */ /* 0x000fc400080f0eff */
[----:B------:R-:W-:Y:S02]  /*d940*/  @!P3 LEA.HI.X R19, R5, R7, R16, 0x2, P1 ;  /* 0x000000070513b211 */ /* 0x000fe400008f1410 */
[----:B--2---:R-:W-:-:S03]  /*d950*/  @!P2 LEA R2, P0, R15, R2, 0x2 ;  /* 0x000000020f02a211 */ /* 0x004fc600078010ff */
[----:B------:R1:W-:Y:S01]  /*d960*/  @!P3 STG.E desc[UR14][R18.64], R14 ;  /* 0x0000000e1200b986 */ /* 0x0003e2000c10190e */
[----:B------:R-:W-:-:S05]  /*d970*/  @!P2 LEA.HI.X R3, R15, R3, R6, 0x2, P0 ;  /* 0x000000030f03a211 */ /* 0x000fca00000f1406 */
[----:B------:R1:W-:Y:S04]  /*d980*/  @!P2 STG.E desc[UR14][R2.64], R13 ;  /* 0x0000000d0200a986 */ /* 0x0003e8000c10190e */
.L_x_30:
[----:B------:R-:W-:Y:S05]  /*d990*/  BSYNC.RECONVERGENT B0 ;  /* 0x0000000000007941 */ /* 0x000fea0003800200 */
.L_x_29:
[----:B------:R-:W2:Y:S01]  /*d9a0*/  LDCU.64 UR4, c[0x0][0x410] ;  /* 0x00008200ff0477ac */ /* 0x000ea20008000a00 */
[----:B------:R-:W-:Y:S01]  /*d9b0*/  LOP3.LUT R12, R12, 0x38, RZ, 0xc0, !PT ;  /* 0x000000380c0c7812 */ /* 0x000fe200078ec0ff */
[----:B------:R3:W4:Y:S01]  /*d9c0*/  LDS.128 R20, [R0] ;  /* 0x0000000000147984 */ /* 0x0007220000000c00 */
[----:B-1----:R-:W-:Y:S01]  /*d9d0*/  SHF.R.U32.HI R2, RZ, 0x3, R4 ;  /* 0x00000003ff027819 */ /* 0x002fe20000011604 */
[----:B------:R-:W-:Y:S01]  /*d9e0*/  IMAD.MOV.U32 R3, RZ, RZ, RZ ;  /* 0x000000ffff037224 */ /* 0x000fe200078e00ff */
[----:B------:R-:W-:Y:S01]  /*d9f0*/  IADD3 R12, P0, PT, R12, UR18, RZ ;  /* 0x000000120c0c7c10 */ /* 0x000fe2000ff1e0ff */
[----:B------:R3:W1:Y:S01]  /*da00*/  LDS.128 R16, [R0+0x2000] ;  /* 0x0020000000107984 */ /* 0x0006620000000c00 */
[C---:B------:R-:W-:Y:S01]  /*da10*/  ISETP.GE.AND P3, PT, R2.reuse, UR12, PT ;  /* 0x0000000c02007c0c */ /* 0x040fe2000bf66270 */
[----:B------:R-:W-:Y:S01]  /*da20*/  VIADD R4, R2, 0x10 ;  /* 0x0000001002047836 */ /* 0x000fe20000000000 */
[----:B------:R-:W-:Y:S01]  /*da30*/  IADD3.X R13, PT, PT, RZ, UR11, RZ, P0, !PT ;  /* 0x0000000bff0d7c10 */ /* 0x000fe200087fe4ff */
[----:B------:R-:W-:Y:S01]  /*da40*/  IMAD.WIDE.U32 R24, R24, 0x40, R2 ;  /* 0x0000004018187825 */ /* 0x000fe200078e0002 */
[----:B------:R-:W-:Y:S01]  /*da50*/  IADD3 R3, PT, PT, R2, 0x20, RZ ;  /* 0x0000002002037810 */ /* 0x000fe20007ffe0ff */
[----:B------:R-:W-:Y:S01]  /*da60*/  BSSY.RECONVERGENT B0, `(.L_x_31) ;  /* 0x0000019000007945 */ /* 0x000fe20003800200 */
[----:B------:R-:W-:Y:S01]  /*da70*/  ISETP.GE.AND P2, PT, R4, UR12, PT ;  /* 0x0000000c04007c0c */ /* 0x000fe2000bf46270 */
[----:B------:R-:W-:Y:S01]  /*da80*/  VIADD R2, R2, 0x30 ;  /* 0x0000003002027836 */ /* 0x000fe20000000000 */
[----:B------:R3:W1:Y:S01]  /*da90*/  LDS.128 R4, [R0+0x6000] ;  /* 0x0060000000047984 */ /* 0x0006620000000c00 */
[----:B------:R-:W-:Y:S01]  /*daa0*/  ISETP.GE.AND P1, PT, R3, UR12, PT ;  /* 0x0000000c03007c0c */ /* 0x000fe2000bf26270 */
[----:B--2---:R-:W-:Y:S01]  /*dab0*/  IMAD.U32 R26, RZ, RZ, UR4 ;  /* 0x00000004ff1a7e24 */ /* 0x004fe2000f8e00ff */
[----:B------:R-:W-:-:S02]  /*dac0*/  MOV R29, UR5 ;  /* 0x00000005001d7c02 */ /* 0x000fc40008000f00 */
[----:B------:R-:W-:Y:S01]  /*dad0*/  ISETP.GE.AND P0, PT, R2, UR12, PT ;  /* 0x0000000c02007c0c */ /* 0x000fe2000bf06270 */
[----:B------:R-:W-:Y:S02]  /*dae0*/  IMAD.WIDE.U32 R26, R26, UR17, R12 ;  /* 0x000000111a1a7c25 */ /* 0x000fe4000f8e000c */
[----:B------:R3:W2:Y:S02]  /*daf0*/  LDS.128 R12, [R0+0x4000] ;  /* 0x00400000000c7984 */ /* 0x0006a40000000c00 */
[----:B------:R-:W-:Y:S01]  /*db00*/  IMAD R29, R29, UR17, R27 ;  /* 0x000000111d1d7c24 */ /* 0x000fe2000f8e021b */
[----:B------:R-:W-:Y:S07]  /*db10*/  @P3 BRA `(.L_x_32) ;  /* 0x0000000000343947 */ /* 0x000fee0003800000 */
[----:B------:R-:W5:Y:S01]  /*db20*/  LDCU.64 UR6, c[0x0][0x408] ;  /* 0x00008100ff0677ac */ /* 0x000f620008000a00 */
[----:B------:R-:W-:Y:S01]  /*db30*/  MOV R28, R26 ;  /* 0x0000001a001c7202 */ /* 0x000fe20000000f00 */
[----:B------:R-:W4:Y:S01]  /*db40*/  LDCU.64 UR4, c[0x0][0x3f0] ;  /* 0x00007e00ff0477ac */ /* 0x000f220008000a00 */
[----:B-----5:R-:W-:-:S03]  /*db50*/  IMAD R3, R25, UR6, RZ ;  /* 0x0000000619037c24 */ /* 0x020fc6000f8e02ff */
[----:B------:R-:W-:-:S04]  /*db60*/  IMAD.WIDE.U32 R30, R24, UR6, R28 ;  /* 0x00000006181e7c25 */ /* 0x000fc8000f8e001c */
[----:B------:R-:W-:Y:S01]  /*db70*/  IMAD R2, R24, UR7, R3 ;  /* 0x0000000718027c24 */ /* 0x000fe2000f8e0203 */
[----:B----4-:R-:W-:-:S04]  /*db80*/  LEA R32, P3, R30, UR4, 0x1 ;  /* 0x000000041e207c11 */ /* 0x010fc8000f8608ff */
[----:B------:R-:W-:-:S04]  /*db90*/  IADD3 R2, PT, PT, R2, R31, RZ ;  /* 0x0000001f02027210 */ /* 0x000fc80007ffe0ff */
[----:B------:R-:W-:-:S05]  /*dba0*/  LEA.HI.X R33, R30, UR5, R2, 0x1, P3 ;  /* 0x000000051e217c11 */ /* 0x000fca00098f0c02 */
[----:B------:R4:W-:Y:S04]  /*dbb0*/  STG.E.128 desc[UR14][R32.64], R20 ;  /* 0x0000001420007986 */ /* 0x0009e8000c101d0e */
[----:B-1----:R4:W-:Y:S04]  /*dbc0*/  STG.E.128 desc[UR14][R32.64+0x80], R16 ;  /* 0x0000801020007986 */ /* 0x0029e8000c101d0e */
[----:B--2---:R4:W-:Y:S04]  /*dbd0*/  STG.E.128 desc[UR14][R32.64+0x100], R12 ;  /* 0x0001000c20007986 */ /* 0x0049e8000c101d0e */
[----:B------:R4:W-:Y:S02]  /*dbe0*/  STG.E.128 desc[UR14][R32.64+0x180], R4 ;  /* 0x0001800420007986 */ /* 0x0009e4000c101d0e */
.L_x_32:
[----:B------:R-:W-:Y:S05]  /*dbf0*/  BSYNC.RECONVERGENT B0 ;  /* 0x0000000000007941 */ /* 0x000fea0003800200 */
.L_x_31:
[----:B----4-:R4:W3:Y:S01]  /*dc00*/  LDS.128 R20, [R0+0x800] ;  /* 0x0008000000147984 */ /* 0x0108e20000000c00 */
[----:B------:R-:W-:Y:S03]  /*dc10*/  BSSY.RECONVERGENT B0, `(.L_x_33) ;  /* 0x0000015000007945 */ /* 0x000fe60003800200 */
[----:B-1----:R4:W1:Y:S04]  /*dc20*/  LDS.128 R16, [R0+0x2800] ;  /* 0x0028000000107984 */ /* 0x0028680000000c00 */
[----:B--2---:R4:W2:Y:S04]  /*dc30*/  LDS.128 R12, [R0+0x4800] ;  /* 0x00480000000c7984 */ /* 0x0048a80000000c00 */
[----:B------:R4:W1:Y:S01]  /*dc40*/  LDS.128 R4, [R0+0x6800] ;  /* 0x0068000000047984 */ /* 0x0008620000000c00 */
[----:B------:R-:W-:Y:S05]  /*dc50*/  @P2 BRA `(.L_x_34) ;  /* 0x0000000000402947 */ /* 0x000fea0003800000 */
[----:B------:R-:W5:Y:S01]  /*dc60*/  LDCU.64 UR6, c[0x0][0x408] ;  /* 0x00008100ff0677ac */ /* 0x000f620008000a00 */
[----:B------:R-:W-:Y:S01]  /*dc70*/  IADD3 R3, P2, PT, R24, 0x10, RZ ;  /* 0x0000001018037810 */ /* 0x000fe20007f5e0ff */
[----:B------:R-:W-:Y:S01]  /*dc80*/  IMAD.MOV.U32 R30, RZ, RZ, R26 ;  /* 0x000000ffff1e7224 */ /* 0x000fe200078e001a */
[----:B------:R-:W-:Y:S01]  /*dc90*/  MOV R31, R29 ;  /* 0x0000001d001f7202 */ /* 0x000fe20000000f00 */
[----:B------:R-:W4:Y:S02]  /*dca0*/  LDCU.64 UR4, c[0x0][0x3f0] ;  /* 0x00007e00ff0477ac */ /* 0x000f240008000a00 */
[----:B------:R-:W-:-:S04]  /*dcb0*/  IMAD.X R2, RZ, RZ, R25, P2 ;  /* 0x000000ffff027224 */ /* 0x000fc800010e0619 */
[----:B-----5:R-:W-:Y:S02]  /*dcc0*/  IMAD R2, R2, UR6, RZ ;  /* 0x0000000602027c24 */ /* 0x020fe4000f8e02ff */
[----:B------:R-:W-:-:S04]  /*dcd0*/  IMAD.WIDE.U32 R30, R3, UR6, R30 ;  /* 0x00000006031e7c25 */ /* 0x000fc8000f8e001e */
[----:B------:R-:W-:Y:S01]  /*dce0*/  IMAD R2, R3, UR7, R2 ;  /* 0x0000000703027c24 */ /* 0x000fe2000f8e0202 */
[----:B----4-:R-:W-:-:S04]  /*dcf0*/  LEA R32, P2, R30, UR4, 0x1 ;  /* 0x000000041e207c11 */ /* 0x010fc8000f8408ff */
[----:B------:R-:W-:-:S04]  /*dd00*/  IADD3 R2, PT, PT, R2, R31, RZ ;  /* 0x0000001f02027210 */ /* 0x000fc80007ffe0ff */
[----:B------:R-:W-:-:S05]  /*dd10*/  LEA.HI.X R33, R30, UR5, R2, 0x1, P2 ;  /* 0x000000051e217c11 */ /* 0x000fca00090f0c02 */
[----:B---3--:R3:W-:Y:S04]  /*dd20*/  STG.E.128 desc[UR14][R32.64], R20 ;  /* 0x0000001420007986 */ /* 0x0087e8000c101d0e */
[----:B-1----:R3:W-:Y:S04]  /*dd30*/  STG.E.128 desc[UR14][R32.64+0x80], R16 ;  /* 0x0000801020007986 */ /* 0x0027e8000c101d0e */
[----:B--2---:R3:W-:Y:S04]  /*dd40*/  STG.E.128 desc[UR14][R32.64+0x100], R12 ;  /* 0x0001000c20007986 */ /* 0x0047e8000c101d0e */
[----:B------:R3:W-:Y:S02]  /*dd50*/  STG.E.128 desc[UR14][R32.64+0x180], R4 ;  /* 0x0001800420007986 */ /* 0x0007e4000c101d0e */
.L_x_34:
[----:B------:R-:W-:Y:S05]  /*dd60*/  BSYNC.RECONVERGENT B0 ;  /* 0x0000000000007941 */ /* 0x000fea0003800200 */
.L_x_33:
[----:B---3--:R3:W3:Y:S01]  /*dd70*/  LDS.128 R20, [R0+0x1000] ;  /* 0x0010000000147984 */ /* 0x0086e20000000c00 */
[----:B------:R-:W-:Y:S03]  /*dd80*/  BSSY.RECONVERGENT B0, `(.L_x_35) ;  /* 0x0000015000007945 */ /* 0x000fe60003800200 */
[----:B-1----:R1:W1:Y:S04]  /*dd90*/  LDS.128 R16, [R0+0x3000] ;  /* 0x0030000000107984 */ /* 0x0022680000000c00 */
[----:B--2---:R2:W1:Y:S04]  /*dda0*/  LDS.128 R12, [R0+0x5000] ;  /* 0x00500000000c7984 */ /* 0x0044680000000c00 */
        /* <DEDUP_REMOVED lines=16> */
[----:B------:R3:W-:Y:S04]  /*deb0*/  STG.E.128 desc[UR14][R32.64+0x100], R12 ;  /* 0x0001000c20007986 */ /* 0x0007e8000c101d0e */
[----:B------:R3:W-:Y:S02]  /*dec0*/  STG.E.128 desc[UR14][R32.64+0x180], R4 ;  /* 0x0001800420007986 */ /* 0x0007e4000c101d0e */
.L_x_36:
[----:B------:R-:W-:Y:S05]  /*ded0*/  BSYNC.RECONVERGENT B0 ;  /* 0x0000000000007941 */ /* 0x000fea0003800200 */
.L_x_35:
[----:B-1-3--:R1:W3:Y:S04]  /*dee0*/  LDS.128 R12, [R0+0x3800] ;  /* 0x00380000000c7984 */ /* 0x00a2e80000000c00 */
[----:B------:R1:W1:Y:S04]  /*def0*/  LDS.128 R4, [R0+0x5800] ;  /* 0x0058000000047984 */ /* 0x0002680000000c00 */
[----:B------:R1:W1:Y:S01]  /*df00*/  LDS.128 R16, [R0+0x7800] ;  /* 0x0078000000107984 */ /* 0x0002620000000c00 */
[----:B------:R-:W-:Y:S05]  /*df10*/  @P0 EXIT ;  /* 0x000000000000094d */ /* 0x000fea0003800000 */
[----:B------:R-:W5:Y:S01]  /*df20*/  LDCU.64 UR6, c[0x0][0x408] ;  /* 0x00008100ff0677ac */ /* 0x000f620008000a00 */
[----:B-12-4-:R-:W-:Y:S01]  /*df30*/  IADD3 R0, P0, PT, R24, 0x30, RZ ;  /* 0x0000003018007810 */ /* 0x016fe20007f1e0ff */
[----:B------:R-:W-:Y:S01]  /*df40*/  IMAD.MOV.U32 R20, RZ, RZ, R26 ;  /* 0x000000ffff147224 */ /* 0x000fe200078e001a */
[----:B------:R-:W-:Y:S01]  /*df50*/  MOV R21, R29 ;  /* 0x0000001d00157202 */ /* 0x000fe20000000f00 */
[----:B------:R-:W1:Y:S02]  /*df60*/  LDCU.64 UR4, c[0x0][0x3f0] ;  /* 0x00007e00ff0477ac */ /* 0x000e640008000a00 */
[----:B------:R-:W-:-:S04]  /*df70*/  IMAD.X R3, RZ, RZ, R25, P0 ;  /* 0x000000ffff037224 */ /* 0x000fc800000e0619 */
[----:B-----5:R-:W-:Y:S02]  /*df80*/  IMAD R3, R3, UR6, RZ ;  /* 0x0000000603037c24 */ /* 0x020fe4000f8e02ff */
[----:B------:R-:W-:-:S04]  /*df90*/  IMAD.WIDE.U32 R20, R0, UR6, R20 ;  /* 0x0000000600147c25 */ /* 0x000fc8000f8e0014 */
[----:B------:R-:W-:Y:S01]  /*dfa0*/  IMAD R3, R0, UR7, R3 ;  /* 0x0000000700037c24 */ /* 0x000fe2000f8e0203 */
[----:B-1----:R-:W-:-:S04]  /*dfb0*/  LEA R2, P0, R20, UR4, 0x1 ;  /* 0x0000000414027c11 */ /* 0x002fc8000f8008ff */
[----:B------:R-:W-:-:S04]  /*dfc0*/  IADD3 R3, PT, PT, R3, R21, RZ ;  /* 0x0000001503037210 */ /* 0x000fc80007ffe0ff */
[----:B------:R-:W-:-:S05]  /*dfd0*/  LEA.HI.X R3, R20, UR5, R3, 0x1, P0 ;  /* 0x0000000514037c11 */ /* 0x000fca00080f0c03 */
[----:B------:R-:W-:Y:S04]  /*dfe0*/  STG.E.128 desc[UR14][R2.64], R8 ;  /* 0x0000000802007986 */ /* 0x000fe8000c101d0e */
[----:B---3--:R-:W-:Y:S04]  /*dff0*/  STG.E.128 desc[UR14][R2.64+0x80], R12 ;  /* 0x0000800c02007986 */ /* 0x008fe8000c101d0e */
[----:B------:R-:W-:Y:S04]  /*e000*/  STG.E.128 desc[UR14][R2.64+0x100], R4 ;  /* 0x0001000402007986 */ /* 0x000fe8000c101d0e */
[----:B------:R-:W-:Y:S01]  /*e010*/  STG.E.128 desc[UR14][R2.64+0x180], R16 ;  /* 0x0001801002007986 */ /* 0x000fe2000c101d0e */
[----:B------:R-:W-:Y:S05]  /*e020*/  EXIT ;  /* 0x000000000000794d */ /* 0x000fea0003800000 */
.L_x_37:
[----:B------:R-:W-:-:S00]  /*e030*/  BRA `(.L_x_37) ;  /* 0xfffffffc00fc7947 */ /* 0x000fc0000383ffff */
[----:B------:R-:W-:-:S00]  /*e040*/  NOP ;  /* 0x0000000000007918 */ /* 0x000fc00000000000 */
        /* <DEDUP_REMOVED lines=11> */
.L_x_1183:


//--------------------- .text._ZN5flash16flash_fwd_kernelI23Flash_fwd_kernel_traitsILi256ELi64ELi64ELi4ELb0ELb0EN7cutlass6half_tE19Flash_kernel_traitsILi256ELi64ELi64ELi4ES3_EELb0ELb1ELb0ELb0ELb0ELb0ELb0ELb0EEEvNS_16Flash_fwd_paramsE --------------------------
	.section	.text._ZN5flash16flash_fwd_kernelI23Flash_fwd_kernel_traitsILi256ELi64ELi64ELi4ELb0ELb0EN7cutlass6half_tE19Flash_kernel_traitsILi256ELi64ELi64ELi4ES3_EELb0ELb1ELb0ELb0ELb0ELb0ELb0ELb0EEEvNS_16Flash_fwd_paramsE,"ax",@progbits
	.align	128
        .global         _ZN5flash16flash_fwd_kernelI23Flash_fwd_kernel_traitsILi256ELi64ELi64ELi4ELb0ELb0EN7cutlass6half_tE19Flash_kernel_traitsILi256ELi64ELi64ELi4ES3_EELb0ELb1ELb0ELb0ELb0ELb0ELb0ELb0EEEvNS_16Flash_fwd_paramsE
        .type           _ZN5flash16flash_fwd_kernelI23Flash_fwd_kernel_traitsILi256ELi64ELi64ELi4ELb0ELb0EN7cutlass6half_tE19Flash_kernel_traitsILi256ELi64ELi64ELi4ES3_EELb0ELb1ELb0ELb0ELb0ELb0ELb0ELb0EEEvNS_16Flash_fwd_paramsE,@function
        .size           _ZN5flash16flash_fwd_kernelI23Flash_fwd_kernel_traitsILi256ELi64ELi64ELi4ELb0ELb0EN7cutlass6half_tE19Flash_kernel_traitsILi256ELi64ELi64ELi4ES3_EELb0ELb1ELb0ELb0ELb0ELb0ELb0ELb0EEEvNS_16Flash_fwd_paramsE,(.L_x_1184 - _ZN5flash16flash_fwd_kernelI23Flash_fwd_kernel_traitsILi256ELi64ELi64ELi4ELb0ELb0EN7cutlass6half_tE19Flash_kernel_traitsILi256ELi64ELi64ELi4ES3_EELb0ELb1ELb0ELb0ELb0ELb0ELb0ELb0EEEvNS_16Flash_fwd_paramsE)
        .other          _ZN5flash16flash_fwd_kernelI23Flash_fwd_kernel_traitsILi256ELi64ELi64ELi4ELb0ELb0EN7cutlass6half_tE19Flash_kernel_traitsILi256ELi64ELi64ELi4ES3_EELb0ELb1ELb0ELb0ELb0ELb0ELb0ELb0EEEvNS_16Flash_fwd_paramsE,@"STO_CUDA_ENTRY STV_DEFAULT"
_ZN5flash16flash_fwd_kernelI23Flash_fwd_kernel_traitsILi256ELi64ELi64ELi4ELb0ELb0EN7cutlass6half_tE19Flash_kernel_traitsILi256ELi64ELi64ELi4ES3_EELb0ELb1ELb0ELb0ELb0ELb0ELb0ELb0EEEvNS_16Flash_fwd_paramsE:
.text._ZN5flash16flash_fwd_kernelI23Flash_fwd_kernel_traitsILi256ELi64ELi64ELi4ELb0ELb0EN7cutlass6half_tE19Flash_kernel_traitsILi256ELi64ELi64ELi4ES3_EELb0ELb1ELb0ELb0ELb0ELb0ELb0ELb0EEEvNS_16Flash_fwd_paramsE:
        /* <DEDUP_REMOVED lines=52> */
[----:B------:R-:W-:-:S02]  /*0340*/  UMOV UR13, URZ ;  /* 0x000000ff000d7c82 */ /* 0x000fc40008000000 */
[----:B------:R-:W-:Y:S01]  /*0350*/  UISETP.NE.AND.EX UP1, UPT, UR7, URZ, UPT, UP1 ;  /* 0x000000ff0700728c */ /* 0x000fe2000bf25310 */
[----:B------:R-:W2:Y:S01]  /*0360*/  @!UP0 LDCU UR6, c[0x0][0x43c] ;  /* 0x00008780ff0687ac */ /* 0x000ea20008000800 */
[----:B-1----:R-:W-:Y:S01]  /*0370*/  USHF.L.U32 UR21, UR8, 0x6, URZ ;  /* 0x0000000608157899 */ /* 0x002fe200080006ff */
[----:B--2---:R-:W-:Y:S02]  /*0380*/  @P4 R2UR UR18, R5 ;  /* 0x00000000051242ca */ /* 0x004fe400000e0000 */
[----:B---3--:R-:W-:-:S13]  /*0390*/  @P2 R2UR UR9, R2 ;  /* 0x00000000020922ca */ /* 0x008fda00000e0000 */
[----:B------:R-:W-:-:S04]  /*03a0*/  @UP4 UIADD3 UR25, UPT, UPT, UR9, -UR18, URZ ;  /* 0x8000001209194290 */ /* 0x000fc8000fffe0ff */
        /* <DEDUP_REMOVED lines=13> */
.L_x_38:
        /* <DEDUP_REMOVED lines=24> */
[----:B------:R-:W2:Y:S01]  /*0600*/  S2R R15, SR_CTAID.X ;  /* 0x00000000000f7919 */ /* 0x000ea20000002500 */
[----:B------:R-:W-:Y:S01]  /*0610*/  UISETP.NE.AND UP0, UPT, UR18, -0x1, UPT ;  /* 0xffffffff1200788c */ /* 0x000fe2000bf05270 */
[----:B------:R-:W3:Y:S10]  /*0620*/  LDCU.U8 UR11, c[0x0][0x548] ;  /* 0x0000a900ff0b77ac */ /* 0x000ef40008000000 */
[----:B------:R-:W4:Y:S01]  /*0630*/  @!UP0 LDCU.64 UR8, c[0x0][0x400] ;  /* 0x00008000ff0887ac */ /* 0x000f220008000a00 */
[----:B-1----:R-:W-:Y:S01]  /*0640*/  UISETP.NE.AND UP1, UPT, UR4, URZ, UPT ;  /* 0x000000ff0400728c */ /* 0x002fe2000bf25270 */
[----:B------:R-:W1:Y:S10]  /*0650*/  @UP0 LDCU.64 UR6, c[0x0][0x408] ;  /* 0x00008100ff0607ac */ /* 0x000e740008000a00 */
[----:B------:R-:W5:Y:S01]  /*0660*/  @UP1 LDCU.64 UR4, c[0x0][0x430] ;  /* 0x00008600ff0417ac */ /* 0x000f620008000a00 */
[----:B----4-:R-:W-:Y:S01]  /*0670*/  @!UP0 UIMAD.WIDE.U32 UR14, UR12, UR8, URZ ;  /* 0x000000080c0e82a5 */ /* 0x010fe2000f8e00ff */
[----:B------:R-:W-:-:S03]  /*0680*/  @UP1 UMOV UR10, 0x1 ;  /* 0x00000001000a1882 */ /* 0x000fc60000000000 */
[----:B------:R-:W-:Y:S02]  /*0690*/  @!UP0 UIMAD UR9, UR12, UR9, UR15 ;  /* 0x000000090c0982a4 */ /* 0x000fe4000f8e020f */
[----:B-1----:R-:W-:Y:S01]  /*06a0*/  @UP0 UIMAD.WIDE.U32 UR16, UR18, UR6, URZ ;  /* 0x00000006121002a5 */ /* 0x002fe2000f8e00ff */
[----:B------:R-:W1:Y:S03]  /*06b0*/  @UP1 LDCU UR6, c[0x0][0x430] ;  /* 0x00008600ff0617ac */ /* 0x000e660008000800 */
[----:B------:R-:W-:Y:S02]  /*06c0*/  @UP0 UIMAD UR9, UR18, UR7, UR17 ;  /* 0x00000007120902a4 */ /* 0x000fe4000f8e0211 */
[----:B-----5:R-:W-:Y:S01]  /*06d0*/  @UP1 UIMAD UR8, UR4, UR5, URZ ;  /* 0x00000005040812a4 */ /* 0x020fe2000f8e02ff */
[----:B------:R-:W-:Y:S01]  /*06e0*/  @UP0 UMOV UR14, UR16 ;  /* 0x00000010000e0c82 */ /* 0x000fe20008000000 */
[----:B--23--:R-:W-:Y:S10]  /*06f0*/  BRA.U UP1, `(.L_x_40) ;  /* 0x0000000101287547 */ /* 0x00cff4000b800000 */
[----:B------:R-:W-:Y:S01]  /*0700*/  UISETP.NE.AND UP0, UPT, UR11, URZ, UPT ;  /* 0x000000ff0b00728c */ /* 0x000fe2000bf05270 */
[----:B------:R-:W2:Y:S10]  /*0710*/  LDCU UR5, c[0x0][0x3e0] ;  /* 0x00007c00ff0577ac */ /* 0x000eb40008000800 */
[----:B------:R-:W2:Y:S01]  /*0720*/  @UP0 LDCU UR10, c[0x0][0x454] ;  /* 0x00008a80ff0a07ac */ /* 0x000ea20008000800 */
[----:B------:R-:W3:Y:S01]  /*0730*/  @!UP0 LDCU UR4, c[0x0][0x434] ;  /* 0x00008680ff0487ac */ /* 0x000ee20008000800 */
[----:B------:R-:W4:Y:S01]  /*0740*/  @UP0 LDCU UR8, c[0x0][0x454] ;  /* 0x00008a80ff0807ac */ /* 0x000f220008000800 */
[----:B-1----:R-:W-:Y:S01]  /*0750*/  @UP0 UMOV UR6, 0x1 ;  /* 0x0000000100060882 */ /* 0x002fe20000000000 */
[----:B----4-:R-:W4:Y:S01]  /*0760*/  @!UP0 LDCU UR8, c[0x0][0x434] ;  /* 0x00008680ff0887ac */ /* 0x010f220008000800 */
[----:B------:R-:W-:Y:S01]  /*0770*/  @!UP0 UMOV UR6, 0x1 ;  /* 0x0000000100068882 */ /* 0x000fe20000000000 */
[----:B--2---:R-:W-:-:S02]  /*0780*/  @UP0 UIMAD UR10, UR10, UR5, URZ ;  /* 0x000000050a0a02a4 */ /* 0x004fc4000f8e02ff */
[----:B---3--:R-:W-:-:S12]  /*0790*/  @!UP0 UIMAD UR10, UR4, UR5, URZ ;  /* 0x00000005040a82a4 */ /* 0x008fd8000f8e02ff */
.L_x_40:
[----:B------:R-:W2:Y:S01]  /*07a0*/  LDCU UR7, c[0x0][0x434] ;  /* 0x00008680ff0777ac */ /* 0x000ea20008000800 */
[----:B------:R-:W-:Y:S01]  /*07b0*/  IMAD.SHL.U32 R0, R214, 0x8, RZ ;  /* 0x00000008d6007824 */ /* 0x000fe200078e00ff */
[----:B------:R-:W-:Y:S01]  /*07c0*/  SHF.R.U32.HI R214, RZ, 0x3, R214 ;  /* 0x00000003ffd67819 */ /* 0x000fe200000116d6 */
[----:B------:R-:W-:Y:S01]  /*07d0*/  IMAD.MOV.U32 R215, RZ, RZ, RZ ;  /* 0x000000ffffd77224 */ /* 0x000fe200078e00ff */
[----:B------:R-:W3:Y:S01]  /*07e0*/  LDCU.64 UR4, c[0x0][0x410] ;  /* 0x00008200ff0477ac */ /* 0x000ee20008000a00 */
[----:B------:R-:W-:Y:S01]  /*07f0*/  BSSY.RECONVERGENT B0, `(.L_x_41) ;  /* 0x0000034000007945 */ /* 0x000fe20003800200 */
[----:B------:R-:W-:Y:S01]  /*0800*/  LOP3.LUT R0, R0, 0x38, RZ, 0xc0, !PT ;  /* 0x0000003800007812 */ /* 0x000fe200078ec0ff */
[C---:B------:R-:W-:Y:S01]  /*0810*/  VIADD R6, R214.reuse, 0x10 ;  /* 0x00000010d6067836 */ /* 0x040fe20000000000 */
[----:B------:R-:W-:Y:S01]  /*0820*/  UISETP.NE.AND UP1, UPT, UR11, URZ, !UP1 ;  /* 0x000000ff0b00728c */ /* 0x000fe2000cf25270 */
[----:B------:R-:W-:Y:S01]  /*0830*/  VIADD R5, R214, 0x20 ;  /* 0x00000020d6057836 */ /* 0x000fe20000000000 */
[----:B------:R-:W-:Y:S01]  /*0840*/  IADD3 R2, P0, PT, R0, UR14, RZ ;  /* 0x0000000e00027c10 */ /* 0x000fe2000ff1e0ff */
[----:B------:R-:W-:Y:S01]  /*0850*/  UIADD3 UR25, UPT, UPT, -UR21, UR25, URZ ;  /* 0x0000001915197290 */ /* 0x000fe2000fffe1ff */
[----:B------:R-:W-:Y:S01]  /*0860*/  IMAD.WIDE.U32 R14, R15, 0x40, R214 ;  /* 0x000000400f0e7825 */ /* 0x000fe200078e00d6 */
[----:B------:R-:W-:Y:S01]  /*0870*/  UISETP.NE.AND UP0, UPT, UR18, -0x1, UPT ;  /* 0xffffffff1200788c */ /* 0x000fe2000bf05270 */
[C---:B------:R-:W-:Y:S01]  /*0880*/  IADD3 R4, PT, PT, R214.reuse, 0x30, RZ ;  /* 0x00000030d6047810 */ /* 0x040fe20007ffe0ff */
[----:B----4-:R-:W-:Y:S01]  /*0890*/  UIMAD UR8, UR26, UR8, URZ ;  /* 0x000000081a0872a4 */ /* 0x010fe2000f8e02ff */
[----:B------:R-:W-:Y:S01]  /*08a0*/  IMAD.X R3, RZ, RZ, UR9, P0 ;  /* 0x00000009ff037e24 */ /* 0x000fe200080e06ff */
[----:B------:R-:W-:Y:S01]  /*08b0*/  ISETP.GE.AND P0, PT, R214, UR25, PT ;  /* 0x00000019d6007c0c */ /* 0x000fe2000bf06270 */
[----:B--2---:R-:W-:Y:S01]  /*08c0*/  UIMAD UR7, UR12, UR7, URZ ;  /* 0x000000070c0772a4 */ /* 0x004fe2000f8e02ff */
[----:B------:R-:W-:Y:S01]  /*08d0*/  ISETP.GE.AND P2, PT, R6, UR25, PT ;  /* 0x0000001906007c0c */ /* 0x000fe2000bf46270 */
[----:B-1----:R-:W-:Y:S01]  /*08e0*/  UIMAD UR21, UR21, UR6, URZ ;  /* 0x00000006151572a4 */ /* 0x002fe2000f8e02ff */
[----:B------:R-:W-:Y:S01]  /*08f0*/  ISETP.GE.AND P1, PT, R5, UR25, PT ;  /* 0x0000001905007c0c */ /* 0x000fe2000bf26270 */
[----:B------:R-:W-:Y:S01]  /*0900*/  USEL UR7, UR7, UR18, !UP0 ;  /* 0x0000001207077287 */ /* 0x000fe2000c000000 */
[----:B---3--:R-:W-:Y:S01]  /*0910*/  IMAD.U32 R10, RZ, RZ, UR4 ;  /* 0x00000004ff0a7e24 */ /* 0x008fe2000f8e00ff */
[----:B------:R-:W-:Y:S01]  /*0920*/  @!UP1 UIMAD UR8, UR12, UR10, UR8 ;  /* 0x0000000a0c0892a4 */ /* 0x000fe2000f8e0208 */
[----:B------:R-:W-:Y:S01]  /*0930*/  MOV R13, UR5 ;  /* 0x00000005000d7c02 */ /* 0x000fe20008000f00 */
[----:B------:R-:W-:Y:S01]  /*0940*/  USHF.R.S32.HI UR4, URZ, 0x1f, UR7 ;  /* 0x0000001fff047899 */ /* 0x000fe20008011407 */
[----:B------:R-:W-:Y:S01]  /*0950*/  IMAD.WIDE.U32 R10, R10, UR26, R2 ;  /* 0x0000001a0a0a7c25 */ /* 0x000fe2000f8e0002 */
[----:B------:R-:W-:Y:S01]  /*0960*/  USEL UR7, UR7, URZ, UP1 ;  /* 0x000000ff07077287 */ /* 0x000fe20008800000 */
[C---:B------:R-:W-:Y:S01]  /*0970*/  LOP3.LUT R9, R0.reuse, 0x40, RZ, 0xfc, !PT ;  /* 0x0000004000097812 */ /* 0x040fe200078efcff */
[----:B------:R-:W-:Y:S01]  /*0980*/  USEL UR4, UR4, URZ, UP1 ;  /* 0x000000ff04047287 */ /* 0x000fe20008800000 */
[----:B------:R-:W-:Y:S01]  /*0990*/  IMAD R13, R13, UR26, R11 ;  /* 0x0000001a0d0d7c24 */ /* 0x000fe2000f8e020b */
[----:B------:R-:W-:Y:S01]  /*09a0*/  USHF.R.S32.HI UR10, URZ, 0x1f, UR21 ;  /* 0x0000001fff0a7899 */ /* 0x000fe20008011415 */
[C---:B------:R-:W-:Y:S01]  /*09b0*/  LOP3.LUT R8, R0.reuse, 0x80, RZ, 0xfc, !PT ;  /* 0x0000008000087812 */ /* 0x040fe200078efcff */
[----:B------:R-:W-:Y:S01]  /*09c0*/  USHF.R.S32.HI UR5, URZ, 0x1f, UR8 ;  /* 0x0000001fff057899 */ /* 0x000fe20008011408 */
[----:B------:R-:W-:Y:S01]  /*09d0*/  LOP3.LUT R7, R0, 0xc0, RZ, 0xfc, !PT ;  /* 0x000000c000077812 */ /* 0x000fe200078efcff */
[----:B------:R-:W-:-:S04]  /*09e0*/  UIADD3 UR7, UP1, UP0, UR21, UR7, UR8 ;  /* 0x0000000715077290 */ /* 0x000fc8000f83e008 */
[----:B------:R-:W-:Y:S01]  /*09f0*/  UIADD3.X UR10, UPT, UPT, UR10, UR4, UR5, UP1, UP0 ;  /* 0x000000040a0a7290 */ /* 0x000fe20008fe0405 */
[----:B------:R-:W-:Y:S11]  /*0a00*/  @P0 BRA `(.L_x_42) ;  /* 0x0000000000480947 */ /* 0x000ff60003800000 */
[----:B------:R-:W1:Y:S01]  /*0a10*/  LDCU.64 UR4, c[0x0][0x408] ;  /* 0x00008100ff0477ac */ /* 0x000e620008000a00 */
[----:B------:R-:W-:Y:S01]  /*0a20*/  IMAD.MOV.U32 R12, RZ, RZ, R10 ;  /* 0x000000ffff0c7224 */ /* 0x000fe200078e000a */
[----:B------:R-:W2:Y:S01]  /*0a30*/  LDCU UR11, c[0x0][0x440] ;  /* 0x00008800ff0b77ac */ /* 0x000ea20008000800 */
[----:B------:R-:W3:Y:S01]  /*0a40*/  LDCU.64 UR8, c[0x0][0x3f0] ;  /* 0x00007e00ff0877ac */ /* 0x000ee20008000a00 */
[----:B-1----:R-:W-:Y:S02]  /*0a50*/  IMAD R3, R15, UR4, RZ ;  /* 0x000000040f037c24 */ /* 0x002fe4000f8e02ff */
[----:B------:R-:W-:Y:S01]  /*0a60*/  IMAD.WIDE.U32 R16, R14, UR4, R12 ;  /* 0x000000040e107c25 */ /* 0x000fe2000f8e000c */
[----:B--2---:R-:W-:-:S03]  /*0a70*/  ISETP.GE.AND P6, PT, R0, UR11, PT ;  /* 0x0000000b00007c0c */ /* 0x004fc6000bfc6270 */
[----:B------:R-:W-:Y:S01]  /*0a80*/  IMAD R2, R14, UR5, R3 ;  /* 0x000000050e027c24 */ /* 0x000fe2000f8e0203 */
[----:B------:R-:W-:Y:S02]  /*0a90*/  ISETP.GE.AND P5, PT, R9, UR11, PT ;  /* 0x0000000b09007c0c */ /* 0x000fe4000bfa6270 */
[----:B------:R-:W-:Y:S01]  /*0aa0*/  ISETP.GE.AND P4, PT, R8, UR11, PT ;  /* 0x0000000b08007c0c */ /* 0x000fe2000bf86270 */
[----:B------:R-:W-:Y:S01]  /*0ab0*/  IMAD.IADD R2, R17, 0x1, R2 ;  /* 0x0000000111027824 */ /* 0x000fe200078e0202 */
[----:B------:R-:W-:Y:S02]  /*0ac0*/  ISETP.GE.AND P3, PT, R7, UR11, PT ;  /* 0x0000000b07007c0c */ /* 0x000fe4000bf66270 */
[----:B---3--:R-:W-:-:S04]  /*0ad0*/  LEA R18, P0, R16, UR8, 0x1 ;  /* 0x0000000810127c11 */ /* 0x008fc8000f8008ff */
[----:B------:R-:W-:-:S05]  /*0ae0*/  LEA.HI.X R19, R16, UR9, R2, 0x1, P0 ;  /* 0x0000000910137c11 */ /* 0x000fca00080f0c02 */
[----:B------:R1:W-:Y:S04]  /*0af0*/  @!P6 STG.E.128 desc[UR22][R18.64], RZ ;  /* 0x000000ff1200e986 */ /* 0x0003e8000c101d16 */
[----:B------:R1:W-:Y:S04]  /*0b00*/  @!P5 STG.E.128 desc[UR22][R18.64+0x80], RZ ;  /* 0x000080ff1200d986 */ /* 0x0003e8000c101d16 */
[----:B------:R1:W-:Y:S04]  /*0b10*/  @!P4 STG.E.128 desc[UR22][R18.64+0x100], RZ ;  /* 0x000100ff1200c986 */ /* 0x0003e8000c101d16 */
[----:B------:R1:W-:Y:S02]  /*0b20*/  @!P3 STG.E.128 desc[UR22][R18.64+0x180], RZ ;  /* 0x000180ff1200b986 */ /* 0x0003e4000c101d16 */
.L_x_42:
[----:B------:R-:W-:Y:S05]  /*0b30*/  BSYNC.RECONVERGENT B0 ;  /* 0x0000000000007941 */ /* 0x000fea0003800200 */
.L_x_41:
[----:B------:R-:W-:Y:S01]  /*0b40*/  BSSY.RECONVERGENT B0, `(.L_x_43) ;  /* 0x0000018000007945 */ /* 0x000fe20003800200 */
[----:B------:R-:W-:-:S03]  /*0b50*/  ISETP.GE.AND P0, PT, R4, UR25, PT ;  /* 0x0000001904007c0c */ /* 0x000fc6000bf06270 */
[----:B------:R-:W-:Y:S10]  /*0b60*/  @P2 BRA `(.L_x_44) ;  /* 0x0000000000542947 */ /* 0x000ff40003800000 */
[----:B------:R-:W2:Y:S01]  /*0b70*/  LDCU.64 UR8, c[0x0][0x408] ;  /* 0x00008100ff0877ac */ /* 0x000ea20008000a00 */
[----:B------:R-:W-:Y:S01]  /*0b80*/  IADD3 R3, P2, PT, R14, 0x10, RZ ;  /* 0x000000100e037810 */ /* 0x000fe20007f5e0ff */
[----:B------:R-:W-:Y:S01]  /*0b90*/  IMAD.MOV.U32 R16, RZ, RZ, R10 ;  /* 0x000000ffff107224 */ /* 0x000fe200078e000a */
[----:B------:R-:W3:Y:S01]  /*0ba0*/  LDCU UR11, c[0x0][0x440] ;  /* 0x00008800ff0b77ac */ /* 0x000ee20008000800 */
[----:B------:R-:W-:Y:S02]  /*0bb0*/  IMAD.MOV.U32 R17, RZ, RZ, R13 ;  /* 0x000000ffff117224 */ /* 0x000fe400078e000d */
[----:B------:R-:W-:Y:S01]  /*0bc0*/  IMAD.X R2, RZ, RZ, R15, P2 ;  /* 0x000000ffff027224 */ /* 0x000fe200010e060f */
[----:B------:R-:W1:Y:S03]  /*0bd0*/  LDCU.64 UR4, c[0x0][0x3f0] ;  /* 0x00007e00ff0477ac */ /* 0x000e660008000a00 */
[----:B--2---:R-:W-:-:S02]  /*0be0*/  IMAD R2, R2, UR8, RZ ;  /* 0x0000000802027c24 */ /* 0x004fc4000f8e02ff */
[----:B------:R-:W-:Y:S01]  /*0bf0*/  IMAD.WIDE.U32 R16, R3, UR8, R16 ;  /* 0x0000000803107c25 */ /* 0x000fe2000f8e0010 */
[----:B---3--:R-:W-:-:S03]  /*0c00*/  ISETP.GE.AND P5, PT, R0, UR11, PT ;  /* 0x0000000b00007c0c */ /* 0x008fc6000bfa6270 */
[----:B------:R-:W-:Y:S01]  /*0c10*/  IMAD R2, R3, UR9, R2 ;  /* 0x0000000903027c24 */ /* 0x000fe2000f8e0202 */
[----:B------:R-:W-:Y:S02]  /*0c20*/  ISETP.GE.AND P4, PT, R9, UR11, PT ;  /* 0x0000000b09007c0c */ /* 0x000fe4000bf86270 */
[----:B------:R-:W-:Y:S01]  /*0c30*/  ISETP.GE.AND P3, PT, R8, UR11, PT ;  /* 0x0000000b08007c0c */ /* 0x000fe2000bf66270 */
[----:B------:R-:W-:Y:S01]  /*0c40*/  IMAD.IADD R2, R17, 0x1, R2 ;  /* 0x0000000111027824 */ /* 0x000fe200078e0202 */
[----:B------:R-:W-:Y:S02]  /*0c50*/  ISETP.GE.AND P2, PT, R7, UR11, PT ;  /* 0x0000000b07007c0c */ /* 0x000fe4000bf46270 */
[----:B-1----:R-:W-:-:S04]  /*0c60*/  LEA R18, P6, R16, UR4, 0x1 ;  /* 0x0000000410127c11 */ /* 0x002fc8000f8c08ff */
[----:B------:R-:W-:-:S05]  /*0c70*/  LEA.HI.X R19, R16, UR5, R2, 0x1, P6 ;  /* 0x0000000510137c11 */ /* 0x000fca000b0f0c02 */
[----:B------:R2:W-:Y:S04]  /*0c80*/  @!P5 STG.E.128 desc[UR22][R18.64], RZ ;  /* 0x000000ff1200d986 */ /* 0x0005e8000c101d16 */
[----:B------:R2:W-:Y:S04]  /*0c90*/  @!P4 STG.E.128 desc[UR22][R18.64+0x80], RZ ;  /* 0x000080ff1200c986 */ /* 0x0005e8000c101d16 */
[----:B------:R2:W-:Y:S04]  /*0ca0*/  @!P3 STG.E.128 desc[UR22][R18.64+0x100], RZ ;  /* 0x000100ff1200b986 */ /* 0x0005e8000c101d16 */
[----:B------:R2:W-:Y:S02]  /*0cb0*/  @!P2 STG.E.128 desc[UR22][R18.64+0x180], RZ ;  /* 0x000180ff1200a986 */ /* 0x0005e4000c101d16 */
.L_x_44:
[----:B------:R-:W-:Y:S05]  /*0cc0*/  BSYNC.RECONVERGENT B0 ;  /* 0x0000000000007941 */ /* 0x000fea0003800200 */
.L_x_43:
[----:B------:R-:W-:Y:S01]  /*0cd0*/  BSSY.RECONVERGENT B0, `(.L_x_45) ;  /* 0x0000018000007945 */ /* 0x000fe20003800200 */
[----:B------:R-:W-:-:S03]  /*0ce0*/  ISETP.NE.AND P3, PT, R0, RZ, PT ;  /* 0x000000ff0000720c */ /* 0x000fc60003f65270 */
[----:B------:R-:W-:Y:S10]  /*0cf0*/  @P1 BRA `(.L_x_46) ;  /* 0x0000000000541947 */ /* 0x000ff40003800000 */
[----:B------:R-:W3:Y:S01]  /*0d00*/  LDCU.64 UR8, c[0x0][0x408] ;  /* 0x00008100ff0877ac */ /* 0x000ee20008000a00 */
[----:B------:R-:W-:Y:S01]  /*0d10*/  IADD3 R3, P1, PT, R14, 0x20, RZ ;  /* 0x000000200e037810 */ /* 0x000fe20007f3e0ff */
[----:B------:R-:W-:Y:S01]  /*0d20*/  IMAD.MOV.U32 R16, RZ, RZ, R10 ;  /* 0x000000ffff107224 */ /* 0x000fe200078e000a */
[----:B------:R-:W4:Y:S01]  /*0d30*/  LDCU UR11, c[0x0][0x440] ;  /* 0x00008800ff0b77ac */ /* 0x000f220008000800 */
[----:B------:R-:W-:Y:S02]  /*0d40*/  IMAD.MOV.U32 R17, RZ, RZ, R13 ;  /* 0x000000ffff117224 */ /* 0x000fe400078e000d */
[----:B------:R-:W-:Y:S01]  /*0d50*/  IMAD.X R2, RZ, RZ, R15, P1 ;  /* 0x000000ffff027224 */ /* 0x000fe200008e060f */
[----:B------:R-:W1:Y:S03]  /*0d60*/  LDCU.64 UR4, c[0x0][0x3f0] ;  /* 0x00007e00ff0477ac */ /* 0x000e660008000a00 */
[----:B---3--:R-:W-:-:S02]  /*0d70*/  IMAD R2, R2, UR8, RZ ;  /* 0x0000000802027c24 */ /* 0x008fc4000f8e02ff */
[----:B------:R-:W-:Y:S01]  /*0d80*/  IMAD.WIDE.U32 R16, R3, UR8, R16 ;  /* 0x0000000803107c25 */ /* 0x000fe2000f8e0010 */
[----:B----4-:R-:W-:-:S03]  /*0d90*/  ISETP.GE.AND P5, PT, R0, UR11, PT ;  /* 0x0000000b00007c0c */ /* 0x010fc6000bfa6270 */
[----:B------:R-:W-:Y:S01]  /*0da0*/  IMAD R2, R3, UR9, R2 ;  /* 0x0000000903027c24 */ /* 0x000fe2000f8e0202 */
[----:B------:R-:W-:Y:S02]  /*0db0*/  ISETP.GE.AND P4, PT, R9, UR11, PT ;  /* 0x0000000b09007c0c */ /* 0x000fe4000bf86270 */
[----:B------:R-:W-:Y:S01]  /*0dc0*/  ISETP.GE.AND P2, PT, R8, UR11, PT ;  /* 0x0000000b08007c0c */ /* 0x000fe2000bf46270 */
[----:B------:R-:W-:Y:S01]  /*0dd0*/  IMAD.IADD R2, R17, 0x1, R2 ;  /* 0x0000000111027824 */ /* 0x000fe200078e0202 */
[----:B------:R-:W-:Y:S02]  /*0de0*/  ISETP.GE.AND P1, PT, R7, UR11, PT ;  /* 0x0000000b07007c0c */ /* 0x000fe4000bf26270 */
[----:B-12---:R-:W-:-:S04]  /*0df0*/  LEA R18, P6, R16, UR4, 0x1 ;  /* 0x0000000410127c11 */ /* 0x006fc8000f8c08ff */
[----:B------:R-:W-:-:S05]  /*0e00*/  LEA.HI.X R19, R16, UR5, R2, 0x1, P6 ;  /* 0x0000000510137c11 */ /* 0x000fca000b0f0c02 */
[----:B------:R3:W-:Y:S04]  /*0e10*/  @!P5 STG.E.128 desc[UR22][R18.64], RZ ;  /* 0x000000ff1200d986 */ /* 0x0007e8000c101d16 */
[----:B------:R3:W-:Y:S04]  /*0e20*/  @!P4 STG.E.128 desc[UR22][R18.64+0x80], RZ ;  /* 0x000080ff1200c986 */ /* 0x0007e8000c101d16 */
[----:B------:R3:W-:Y:S04]  /*0e30*/  @!P2 STG.E.128 desc[UR22][R18.64+0x100], RZ ;  /* 0x000100ff1200a986 */ /* 0x0007e8000c101d16 */
[----:B------:R3:W-:Y:S02]  /*0e40*/  @!P1 STG.E.128 desc[UR22][R18.64+0x180], RZ ;  /* 0x000180ff12009986 */ /* 0x0007e4000c101d16 */
.L_x_46:
[----:B------:R-:W-:Y:S05]  /*0e50*/  BSYNC.RECONVERGENT B0 ;  /* 0x0000000000007941 */ /* 0x000fea0003800200 */
.L_x_45:
[----:B------:R-:W-:Y:S01]  /*0e60*/  BSSY.RECONVERGENT B0, `(.L_x_47) ;  /* 0x000001a000007945 */ /* 0x000fe20003800200 */
[----:B------:R-:W-:Y:S02]  /*0e70*/  ISETP.GE.OR P6, PT, R214, UR25, P3 ;  /* 0x00000019d6007c0c */ /* 0x000fe40009fc6670 */
[----:B------:R-:W-:Y:S02]  /*0e80*/  ISETP.GE.OR P5, PT, R6, UR25, P3 ;  /* 0x0000001906007c0c */ /* 0x000fe40009fa6670 */
[----:B------:R-:W-:Y:S02]  /*0e90*/  ISETP.GE.OR P4, PT, R5, UR25, P3 ;  /* 0x0000001905007c0c */ /* 0x000fe40009f86670 */
[----:B------:R-:W-:Y:S01]  /*0ea0*/  ISETP.GE.OR P3, PT, R4, UR25, P3 ;  /* 0x0000001904007c0c */ /* 0x000fe20009f66670 */
[----:B------:R-:W-:-:S12]  /*0eb0*/  @P0 BRA `(.L_x_48) ;  /* 0x0000000000500947 */ /* 0x000fd80003800000 */
[----:B------:R-:W4:Y:S01]  /*0ec0*/  LDCU.64 UR8, c[0x0][0x408] ;  /* 0x00008100ff0877ac */ /* 0x000f220008000a00 */
[----:B------:R-:W-:Y:S01]  /*0ed0*/  IADD3 R2, P0, PT, R14, 0x30, RZ ;  /* 0x000000300e027810 */ /* 0x000fe20007f1e0ff */
[----:B------:R-:W-:Y:S01]  /*0ee0*/  IMAD.MOV.U32 R11, RZ, RZ, R13 ;  /* 0x000000ffff0b7224 */ /* 0x000fe200078e000d */
[----:B------:R-:W5:Y:S03]  /*0ef0*/  LDCU UR11, c[0x0][0x440] ;  /* 0x00008800ff0b77ac */ /* 0x000f660008000800 */
[----:B------:R-:W-:Y:S01]  /*0f00*/  IMAD.X R3, RZ, RZ, R15, P0 ;  /* 0x000000ffff037224 */ /* 0x000fe200000e060f */
[----:B------:R-:W1:Y:S03]  /*0f10*/  LDCU.64 UR4, c[0x0][0x3f0] ;  /* 0x00007e00ff0477ac */ /* 0x000e660008000a00 */
[----:B----4-:R-:W-:-:S02]  /*0f20*/  IMAD R3, R3, UR8, RZ ;  /* 0x0000000803037c24 */ /* 0x010fc4000f8e02ff */
[----:B------:R-:W-:Y:S01]  /*0f30*/  IMAD.WIDE.U32 R10, R2, UR8, R10 ;  /* 0x00000008020a7c25 */ /* 0x000fe2000f8e000a */
[----:B-----5:R-:W-:-:S03]  /*0f40*/  ISETP.GE.AND P0, PT, R0, UR11, PT ;  /* 0x0000000b00007c0c */ /* 0x020fc6000bf06270 */
[----:B------:R-:W-:Y:S01]  /*0f50*/  IMAD R3, R2, UR9, R3 ;  /* 0x0000000902037c24 */ /* 0x000fe2000f8e0203 */
[----:B------:R-:W-:Y:S02]  /*0f60*/  ISETP.GE.AND P2, PT, R9, UR11, PT ;  /* 0x0000000b09007c0c */ /* 0x000fe4000bf46270 */
[----:B-1----:R-:W-:Y:S01]  /*0f70*/  LEA R2, P1, R10, UR4, 0x1 ;  /* 0x000000040a027c11 */ /* 0x002fe2000f8208ff */
[----:B------:R-:W-:-:S05]  /*0f80*/  IMAD.IADD R3, R11, 0x1, R3 ;  /* 0x000000010b037824 */ /* 0x000fca00078e0203 */
[----:B------:R-:W-:Y:S02]  /*0f90*/  LEA.HI.X R3, R10, UR5, R3, 0x1, P1 ;  /* 0x000000050a037c11 */ /* 0x000fe400088f0c03 */
[----:B------:R-:W-:-:S03]  /*0fa0*/  ISETP.GE.AND P1, PT, R8, UR11, PT ;  /* 0x0000000b08007c0c */ /* 0x000fc6000bf26270 */
[----:B------:R4:W-:Y:S01]  /*0fb0*/  @!P0 STG.E.128 desc[UR22][R2.64], RZ ;  /* 0x000000ff02008986 */ /* 0x0009e2000c101d16 */
[----:B------:R-:W-:-:S03]  /*0fc0*/  ISETP.GE.AND P0, PT, R7, UR11, PT ;  /* 0x0000000b07007c0c */ /* 0x000fc6000bf06270 */
[----:B------:R4:W-:Y:S06]  /*0fd0*/  @!P2 STG.E.128 desc[UR22][R2.64+0x80], RZ ;  /* 0x000080ff0200a986 */ /* 0x0009ec000c101d16 */
[----:B------:R4:W-:Y:S04]  /*0fe0*/  @!P1 STG.E.128 desc[UR22][R2.64+0x100], RZ ;  /* 0x000100ff02009986 */ /* 0x0009e8000c101d16 */
[----:B------:R4:W-:Y:S02]  /*0ff0*/  @!P0 STG.E.128 desc[UR22][R2.64+0x180], RZ ;  /* 0x000180ff02008986 */ /* 0x0009e4000c101d16 */
.L_x_48:
[----:B------:R-:W-:Y:S05]  /*1000*/  BSYNC.RECONVERGENT B0 ;  /* 0x0000000000007941 */ /* 0x000fea0003800200 */
.L_x_47:
[----:B------:R-:W-:Y:S04]  /*1010*/  BSSY.RECONVERGENT B0, `(.L_x_49) ;  /* 0x000000a000007945 */ /* 0x000fe80003800200 */
[----:B------:R-:W-:Y:S05]  /*1020*/  @P6 BRA `(.L_x_50) ;  /* 0x0000000000206947 */ /* 0x000fea0003800000 */
[----:B------:R-:W5:Y:S01]  /*1030*/  LDCU.64 UR4, c[0x0][0x420] ;  /* 0x00008400ff0477ac */ /* 0x000f620008000a00 */
[----:B------:R-:W-:Y:S02]  /*1040*/  IMAD R0, R214, UR6, RZ ;  /* 0x00000006d6007c24 */ /* 0x000fe4000f8e02ff */
[----:B------:R-:W-:-:S03]  /*1050*/  IMAD.MOV.U32 R7, RZ, RZ, 0x7f800000 ;  /* 0x7f800000ff077424 */ /* 0x000fc600078e00ff */
[----:B----4-:R-:W-:-:S04]  /*1060*/  IADD3 R3, P0, PT, R0, UR7, RZ ;  /* 0x0000000700037c10 */ /* 0x010fc8000ff1e0ff */
[----:B------:R-:W-:Y:S02]  /*1070*/  LEA.HI.X.SX32 R0, R0, UR10, 0x1, P0 ;  /* 0x0000000a00007c11 */ /* 0x000fe400080f0eff */
[----:B-----5:R-:W-:-:S04]  /*1080*/  LEA R2, P0, R3, UR4, 0x2 ;  /* 0x0000000403027c11 */ /* 0x020fc8000f8010ff */
[----:B------:R-:W-:-:S05]  /*1090*/  LEA.HI.X R3, R3, UR5, R0, 0x2, P0 ;  /* 0x0000000503037c11 */ /* 0x000fca00080f1400 */
[----:B------:R4:W-:Y:S04]  /*10a0*/  STG.E desc[UR22][R2.64], R7 ;  /* 0x0000000702007986 */ /* 0x0009e8000c101916 */
.L_x_50:
[----:B------:R-:W-:Y:S05]  /*10b0*/  BSYNC.RECONVERGENT B0 ;  /* 0x0000000000007941 */ /* 0x000fea0003800200 */
.L_x_49:
[----:B------:R-:W-:Y:S04]  /*10c0*/  BSSY.RECONVERGENT B0, `(.L_x_51) ;  /* 0x000000a000007945 */ /* 0x000fe80003800200 */
[----:B------:R-:W-:Y:S05]  /*10d0*/  @P5 BRA `(.L_x_52) ;  /* 0x0000000000205947 */ /* 0x000fea0003800000 */
[----:B------:R-:W5:Y:S01]  /*10e0*/  LDCU.64 UR4, c[0x0][0x420] ;  /* 0x00008400ff0477ac */ /* 0x000f620008000a00 */
[----:B------:R-:W-:Y:S02]  /*10f0*/  IMAD R0, R6, UR6, RZ ;  /* 0x0000000606007c24 */ /* 0x000fe4000f8e02ff */
[----:B----4-:R-:W-:-:S03]  /*1100*/  IMAD.MOV.U32 R7, RZ, RZ, 0x7f800000 ;  /* 0x7f800000ff077424 */ /* 0x010fc600078e00ff */
[----:B------:R-:W-:-:S04]  /*1110*/  IADD3 R3, P0, PT, R0, UR7, RZ ;  /* 0x0000000700037c10 */ /* 0x000fc8000ff1e0ff */
[----:B------:R-:W-:Y:S02]  /*1120*/  LEA.HI.X.SX32 R0, R0, UR10, 0x1, P0 ;  /* 0x0000000a00007c11 */ /* 0x000fe400080f0eff */
[----:B-----5:R-:W-:-:S04]  /*1130*/  LEA R2, P0, R3, UR4, 0x2 ;  /* 0x0000000403027c11 */ /* 0x020fc8000f8010ff */
[----:B------:R-:W-:-:S05]  /*1140*/  LEA.HI.X R3, R3, UR5, R0, 0x2, P0 ;  /* 0x0000000503037c11 */ /* 0x000fca00080f1400 */
[----:B------:R4:W-:Y:S04]  /*1150*/  STG.E desc[UR22][R2.64], R7 ;  /* 0x0000000702007986 */ /* 0x0009e8000c101916 */
.L_x_52:
[----:B------:R-:W-:Y:S05]  /*1160*/  BSYNC.RECONVERGENT B0 ;  /* 0x0000000000007941 */ /* 0x000fea0003800200 */
.L_x_51:
        /* <DEDUP_REMOVED lines=10> */
.L_x_54:
[----:B------:R-:W-:Y:S05]  /*1210*/  BSYNC.RECONVERGENT B0 ;  /* 0x0000000000007941 */ /* 0x000fea0003800200 */
.L_x_53:
[----:B------:R-:W-:Y:S05]  /*1220*/  @P3 EXIT ;  /* 0x000000000000394d */ /* 0x000fea0003800000 */
[----:B------:R-:W5:Y:S01]  /*1230*/  LDCU.64 UR4, c[0x0][0x420] ;  /* 0x00008400ff0477ac */ /* 0x000f620008000a00 */
[----:B------:R-:W-:Y:S02]  /*1240*/  IMAD R0, R4, UR6, RZ ;  /* 0x0000000604007c24 */ /* 0x000fe4000f8e02ff */
[----:B----4-:R-:W-:-:S03]  /*1250*/  IMAD.MOV.U32 R5, RZ, RZ, 0x7f800000 ;  /* 0x7f800000ff057424 */ /* 0x010fc600078e00ff */
[----:B------:R-:W-:-:S04]  /*1260*/  IADD3 R3, P0, PT, R0, UR7, RZ ;  /* 0x0000000700037c10 */ /* 0x000fc8000ff1e0ff */
[----:B------:R-:W-:Y:S02]  /*1270*/  LEA.HI.X.SX32 R0, R0, UR10, 0x1, P0 ;  /* 0x0000000a00007c11 */ /* 0x000fe400080f0eff */
[----:B-----5:R-:W-:-:S04]  /*1280*/  LEA R2, P0, R3, UR4, 0x2 ;  /* 0x0000000403027c11 */ /* 0x020fc8000f8010ff */
[----:B------:R-:W-:-:S05]  /*1290*/  LEA.HI.X R3, R3, UR5, R0, 0x2, P0 ;  /* 0x0000000503037c11 */ /* 0x000fca00080f1400 */
[----:B------:R-:W-:Y:S01]  /*12a0*/  STG.E desc[UR22][R2.64], R5 ;  /* 0x0000000502007986 */ /* 0x000fe2000c101916 */
[----:B------:R-:W-:Y:S05]  /*12b0*/  EXIT ;  /* 0x000000000000794d */ /* 0x000fea0003800000 */
.L_x_39:
[----:B------:R-:W-:Y:S02]  /*12c0*/  UISETP.NE.AND UP0, UPT, UR18, -0x1, UPT ;  /* 0xffffffff1200788c */ /* 0x000fe4000bf05270 */
[----:B------:R-:W-:-:S09]  /*12d0*/  UISETP.NE.AND UP1, UPT, UR14, -0x1, UPT ;  /* 0xffffffff0e00788c */ /* 0x000fd2000bf25270 */
[----:B------:R-:W1:Y:S01]  /*12e0*/  @!UP0 LDCU.64 UR6, c[0x0][0x398] ;  /* 0x00007300ff0687ac */ /* 0x000e620008000a00 */
[----:B------:R-:W2:Y:S01]  /*12f0*/  @UP0 LDCU.64 UR4, c[0x0][0x3b0] ;  /* 0x00007600ff0407ac */ /* 0x000ea20008000a00 */
[----:B-1----:R-:W-:Y:S02]  /*1300*/  @!UP0 UIMAD.WIDE.U32 UR28, UR12, UR6, URZ ;  /* 0x000000060c1c82a5 */ /* 0x002fe4000f8e00ff */
[----:B--2---:R-:W-:Y:S02]  /*1310*/  @UP0 UIMAD.WIDE.U32 UR8, UR18, UR4, URZ ;  /* 0x00000004120802a5 */ /* 0x004fe4000f8e00ff */
[----:B------:R-:W-:Y:S02]  /*1320*/  @!UP0 UIMAD UR27, UR12, UR7, UR29 ;  /* 0x000000070c1b82a4 */ /* 0x000fe4000f8e021d */
[----:B------:R-:W-:-:S03]  /*1330*/  @UP0 UIMAD UR27, UR18, UR5, UR9 ;  /* 0x00000005121b02a4 */ /* 0x000fc6000f8e0209 */
[----:B------:R-:W-:Y:S01]  /*1340*/  @UP0 UMOV UR28, UR8 ;  /* 0x00000008001c0c82 */ /* 0x000fe20008000000 */
[----:B------:R-:W-:Y:S08]  /*1350*/  BRA.U UP1, `(.L_x_55) ;  /* 0x00000001012c7547 */ /* 0x000ff0000b800000 */
        /* <DEDUP_REMOVED lines=10> */
[----:B------:R-:W-:Y:S05]  /*1400*/  BRA `(.L_x_56) ;  /* 0x0000000000147947 */ /* 0x000fea0003800000 */
.L_x_55:
[----:B------:R-:W1:Y:S01]  /*1410*/  LDCU.64 UR10, c[0x0][0x3b8] ;  /* 0x00007700ff0a77ac */ /* 0x000e620008000a00 */
[----:B------:R-:W-:-:S04]  /*1420*/  UIADD3 UR6, UPT, UPT, UR13, UR14, URZ ;  /* 0x0000000e0d067290 */ /* 0x000fc8000fffe0ff */
[----:B-1----:R-:W-:Y:S02]  /*1430*/  UIMAD.WIDE.U32 UR16, UR6, UR10, URZ ;  /* 0x0000000a061072a5 */ /* 0x002fe4000f8e00ff */
[----:B------:R-:W-:-:S04]  /*1440*/  UIMAD UR6, UR6, UR11, URZ ;  /* 0x0000000b060672a4 */ /* 0x000fc8000f8e02ff */
[----:B------:R-:W-:Y:S02]  /*1450*/  UIADD3 UR6, UPT, UPT, UR17, UR6, URZ ;  /* 0x0000000611067290 */ /* 0x000fe4000fffe0ff */
.L_x_56:
[----:B------:R-:W1:Y:S01]  /*1460*/  LDC R0, c[0x0][0x3e8] ;  /* 0x0000fa00ff007b82 */ /* 0x000e620000000800 */
[----:B------:R-:W2:Y:S01]  /*1470*/  S2R R2, SR_CTAID.Z ;  /* 0x0000000000027919 */ /* 0x000ea20000002700 */
[----:B-1----:R-:W-:-:S04]  /*1480*/  IABS R4, R0 ;  /* 0x0000000000047213 */ /* 0x002fc80000000000 */
[----:B------:R-:W1:Y:S01]  /*1490*/  I2F.RP R5, R4 ;  /* 0x0000000400057306 */ /* 0x000e620000209400 */
[----:B--2---:R-:W-:-:S07]  /*14a0*/  IABS R2, R2 ;  /* 0x0000000200027213 */ /* 0x004fce0000000000 */
[----:B-1----:R-:W1:Y:S02]  /*14b0*/  MUFU.RCP R6, R5 ;  /* 0x0000000500067308 */ /* 0x002e640000001000 */
[----:B-1----:R-:W-:-:S06]  /*14c0*/  VIADD R6, R6, 0xffffffe ;  /* 0x0ffffffe06067836 */ /* 0x002fcc0000000000 */
[----:B------:R-:W1:Y:S02]  /*14d0*/  F2I.FTZ.U32.TRUNC.NTZ R7, R6 ;  /* 0x0000000600077305 */ /* 0x000e64000021f000 */
[----:B-1----:R-:W-:Y:S01]  /*14e0*/  IMAD.MOV R3, RZ, RZ, -R7 ;  /* 0x000000ffff037224 */ /* 0x002fe200078e0a07 */
[----:B------:R-:W-:-:S03]  /*14f0*/  MOV R6, RZ ;  /* 0x000000ff00067202 */ /* 0x000fc60000000f00 */
[----:B------:R-:W-:-:S04]  /*1500*/  IMAD R3, R3, R4, RZ ;  /* 0x0000000403037224 */ /* 0x000fc800078e02ff */
[----:B------:R-:W-:-:S06]  /*1510*/  IMAD.HI.U32 R3, R7, R3, R6 ;  /* 0x0000000307037227 */ /* 0x000fcc00078e0006 */
[----:B------:R-:W-:-:S04]  /*1520*/  IMAD.HI.U32 R5, R3, R2, RZ ;  /* 0x0000000203057227 */ /* 0x000fc800078e00ff */
[----:B------:R-:W-:-:S04]  /*1530*/  IMAD.MOV R3, RZ, RZ, -R5 ;  /* 0x000000ffff037224 */ /* 0x000fc800078e0a05 */
[----:B------:R-:W-:Y:S01]  /*1540*/  IMAD R3, R4, R3, R2 ;  /* 0x0000000304037224 */ /* 0x000fe200078e0202 */
[----:B------:R-:W-:-:S04]  /*1550*/  LOP3.LUT R2, R0, UR26, RZ, 0x3c, !PT ;  /* 0x0000001a00027c12 */ /* 0x000fc8000f8e3cff */
[----:B------:R-:W-:Y:S02]  /*1560*/  ISETP.GT.U32.AND P1, PT, R4, R3, PT ;  /* 0x000000030400720c */ /* 0x000fe40003f24070 */
[----:B------:R-:W-:-:S11]  /*1570*/  ISETP.GE.AND P0, PT, R2, RZ, PT ;  /* 0x000000ff0200720c */ /* 0x000fd60003f06270 */
[-C--:B------:R-:W-:Y:S01]  /*1580*/  @!P1 IADD3 R3, PT, PT, R3, -R4.reuse, RZ ;  /* 0x8000000403039210 */ /* 0x080fe20007ffe0ff */
[----:B------:R-:W-:Y:S01]  /*1590*/  @!P1 VIADD R5, R5, 0x1 ;  /* 0x0000000105059836 */ /* 0x000fe20000000000 */
[----:B------:R-:W-:Y:S02]  /*15a0*/  ISETP.NE.AND P1, PT, R0, RZ, PT ;  /* 0x000000ff0000720c */ /* 0x000fe40003f25270 */
[----:B------:R-:W-:-:S13]  /*15b0*/  ISETP.GE.U32.AND P2, PT, R3, R4, PT ;  /* 0x000000040300720c */ /* 0x000fda0003f46070 */
[----:B------:R-:W-:-:S05]  /*15c0*/  @P2 IADD3 R5, PT, PT, R5, 0x1, RZ ;  /* 0x0000000105052810 */ /* 0x000fca0007ffe0ff */
[----:B------:R-:W-:-:S05]  /*15d0*/  IMAD.MOV.U32 R2, RZ, RZ, R5 ;  /* 0x000000ffff027224 */ /* 0x000fca00078e0005 */
[----:B------:R-:W-:Y:S02]  /*15e0*/  @!P0 IADD3 R2, PT, PT, -R2, RZ, RZ ;  /* 0x000000ff02028210 */ /* 0x000fe40007ffe1ff */
[----:B------:R-:W-:Y:S01]  /*15f0*/  @!P1 LOP3.LUT R2, RZ, R0, RZ, 0x33, !PT ;  /* 0x00000000ff029212 */ /* 0x000fe200078e33ff */
[----:B------:R-:W-:Y:S05]  /*1600*/  BRA.U UP1, `(.L_x_57) ;  /* 0x00000001012c7547 */ /* 0x000fea000b800000 */
        /* <DEDUP_REMOVED lines=11> */
.L_x_57:
[----:B------:R-:W1:Y:S01]  /*16c0*/  LDCU.64 UR8, c[0x0][0x3c0] ;  /* 0x00007800ff0877ac */ /* 0x000e620008000a00 */
[----:B------:R-:W-:-:S04]  /*16d0*/  UIADD3 UR13, UPT, UPT, UR13, UR14, URZ ;  /* 0x0000000e0d0d7290 */ /* 0x000fc8000fffe0ff */
[----:B-1----:R-:W-:Y:S02]  /*16e0*/  UIMAD.WIDE.U32 UR4, UR13, UR8, URZ ;  /* 0x000000080d0472a5 */ /* 0x002fe4000f8e00ff */
[----:B------:R-:W-:-:S04]  /*16f0*/  UIMAD UR13, UR13, UR9, URZ ;  /* 0x000000090d0d72a4 */ /* 0x000fc8000f8e02ff */
[----:B------:R-:W-:-:S12]  /*1700*/  UIADD3 UR14, UPT, UPT, UR5, UR13, URZ ;  /* 0x0000000d050e7290 */ /* 0x000fd8000fffe0ff */
.L_x_58:
[----:B------:R-:W-:Y:S01]  /*1710*/  IMAD.SHL.U32 R237, R214, 0x8, RZ ;  /* 0x00000008d6ed7824 */ /* 0x000fe200078e00ff */
[----:B------:R-:W-:Y:S01]  /*1720*/  SHF.R.U32.HI R4, RZ, 0x3, R214 ;  /* 0x00000003ff047819 */ /* 0x000fe200000116d6 */
[----:B------:R-:W1:Y:S01]  /*1730*/  S2R R9, SR_CTAID.X ;  /* 0x0000000000097919 */ /* 0x000e620000002500 */
[----:B------:R-:W2:Y:S01]  /*1740*/  LDCU.64 UR12, c[0x0][0x3c8] ;  /* 0x00007900ff0c77ac */ /* 0x000ea20008000a00 */
[----:B------:R-:W3:Y:S01]  /*1750*/  S2UR UR29, SR_CgaCtaId ;  /* 0x00000000001d79c3 */ /* 0x000ee20000008800 */
[C---:B------:R-:W-:Y:S01]  /*1760*/  LOP3.LUT R215, R237.reuse, 0x38, RZ, 0xc0, !PT ;  /* 0x00000038edd77812 */ /* 0x040fe200078ec0ff */
[----:B------:R-:W-:Y:S01]  /*1770*/  IMAD.MOV.U32 R5, RZ, RZ, RZ ;  /* 0x000000ffff057224 */ /* 0x000fe200078e00ff */
[----:B------:R-:W-:Y:S01]  /*1780*/  LOP3.LUT R7, R237, 0x1f8, RZ, 0xc0, !PT ;  /* 0x000001f8ed077812 */ /* 0x000fe200078ec0ff */
[----:B------:R-:W-:Y:S01]  /*1790*/  BSSY.RECONVERGENT B0, `(.L_x_59) ;  /* 0x0000054000007945 */ /* 0x000fe20003800200 */
[C---:B------:R-:W-:Y:S01]  /*17a0*/  IADD3 R16, P1, PT, R215.reuse, UR16, RZ ;  /* 0x00000010d7107c10 */ /* 0x040fe2000ff3e0ff */
[----:B------:R-:W4:Y:S01]  /*17b0*/  LDCU.64 UR16, c[0x0][0x388] ;  /* 0x00007100ff1077ac */ /* 0x000f220008000a00 */
[----:B------:R-:W-:-:S02]  /*17c0*/  IADD3 R14, P0, PT, R215, UR4, RZ ;  /* 0x00000004d70e7c10 */ /* 0x000fc4000ff1e0ff */
[----:B------:R-:W-:Y:S01]  /*17d0*/  LOP3.LUT R3, R237, 0x1e00, RZ, 0xc0, !PT ;  /* 0x00001e00ed037812 */ /* 0x000fe200078ec0ff */
[----:B------:R-:W-:Y:S01]  /*17e0*/  IMAD.X R17, RZ, RZ, UR6, P1 ;  /* 0x00000006ff117e24 */ /* 0x000fe200088e06ff */
[----:B------:R-:W5:Y:S01]  /*17f0*/  LDCU.128 UR4, c[0x0][0x3d0] ;  /* 0x00007a00ff0477ac */ /* 0x000f620008000c00 */
[----:B------:R-:W-:Y:S02]  /*1800*/  LOP3.LUT R230, R7, 0x38, R214, 0x78, !PT ;  /* 0x0000003807e67812 */ /* 0x000fe400078e78d6 */
[----:B------:R-:W-:Y:S01]  /*1810*/  IADD3.X R15, PT, PT, RZ, UR14, RZ, P0, !PT ;  /* 0x0000000eff0f7c10 */ /* 0x000fe200087fe4ff */
[----:B------:R-:W2:Y:S01]  /*1820*/  LDCU.64 UR14, c[0x0][0x390] ;  /* 0x00007200ff0e77ac */ /* 0x000ea20008000a00 */
[----:B------:R-:W-:Y:S01]  /*1830*/  LOP3.LUT R230, R230, R3, RZ, 0xfc, !PT ;  /* 0x00000003e6e67212 */ /* 0x000fe200078efcff */
[C---:B------:R-:W-:Y:S01]  /*1840*/  IMAD.WIDE.U32 R16, R4.reuse, UR10, R16 ;  /* 0x0000000a04107c25 */ /* 0x040fe2000f8e0010 */
[----:B------:R-:W-:Y:S02]  /*1850*/  SHF.R.S32.HI R3, RZ, 0x1f, R2 ;  /* 0x0000001fff037819 */ /* 0x000fe40000011402 */
[C---:B------:R-:W-:Y:S01]  /*1860*/  IADD3 R12, P0, PT, R215.reuse, UR28, RZ ;  /* 0x0000001cd70c7c10 */ /* 0x040fe2000ff1e0ff */
[----:B------:R-:W-:Y:S01]  /*1870*/  IMAD.WIDE.U32 R14, R4, UR8, R14 ;  /* 0x00000008040e7c25 */ /* 0x000fe2000f8e000e */
[----:B------:R-:W-:-:S02]  /*1880*/  LOP3.LUT R236, R215, 0x40, RZ, 0xfc, !PT ;  /* 0x00000040d7ec7812 */ /* 0x000fc400078efcff */
[C---:B------:R-:W-:Y:S01]  /*1890*/  LOP3.LUT R235, R215.reuse, 0x80, RZ, 0xfc, !PT ;  /* 0x00000080d7eb7812 */ /* 0x040fe200078efcff */
[C---:B------:R-:W-:Y:S01]  /*18a0*/  IMAD R17, R4.reuse, UR11, R17 ;  /* 0x0000000b04117c24 */ /* 0x040fe2000f8e0211 */
[----:B------:R-:W-:Y:S01]  /*18b0*/  LOP3.LUT R234, R215, 0xc0, RZ, 0xfc, !PT ;  /* 0x000000c0d7ea7812 */ /* 0x000fe200078efcff */
[----:B------:R-:W-:Y:S02]  /*18c0*/  IMAD R15, R4, UR9, R15 ;  /* 0x00000009040f7c24 */ /* 0x000fe4000f8e020f */
[C---:B-----5:R-:W-:Y:S02]  /*18d0*/  IMAD R7, R3.reuse, UR4, RZ ;  /* 0x0000000403077c24 */ /* 0x060fe4000f8e02ff */
[----:B------:R-:W-:Y:S02]  /*18e0*/  IMAD R3, R3, UR6, RZ ;  /* 0x0000000603037c24 */ /* 0x000fe4000f8e02ff */
[C---:B------:R-:W-:Y:S01]  /*18f0*/  IMAD R228, R2.reuse, UR5, R7 ;  /* 0x0000000502e47c24 */ /* 0x040fe2000f8e0207 */
[----:B------:R-:W-:Y:S01]  /*1900*/  UMOV UR5, 0x400 ;  /* 0x0000040000057882 */ /* 0x000fe20000000000 */
[----:B------:R-:W-:Y:S01]  /*1910*/  IMAD.WIDE.U32 R6, R2, UR4, R16 ;  /* 0x0000000402067c25 */ /* 0x000fe2000f8e0010 */
[----:B---3--:R-:W-:-:S03]  /*1920*/  ULEA UR5, UR29, UR5, 0x18 ;  /* 0x000000051d057291 */ /* 0x008fc6000f8ec0ff */
[C---:B------:R-:W-:Y:S01]  /*1930*/  IMAD R226, R2.reuse, UR7, R3 ;  /* 0x0000000702e27c24 */ /* 0x040fe2000f8e0203 */
[----:B------:R-:W-:Y:S01]  /*1940*/  IADD3 R228, PT, PT, R7, R228, RZ ;  /* 0x000000e407e47210 */ /* 0x000fe20007ffe0ff */
[----:B------:R-:W-:Y:S01]  /*1950*/  IMAD.WIDE.U32 R2, R2, UR6, R14 ;  /* 0x0000000602027c25 */ /* 0x000fe2000f8e000e */
[----:B----4-:R-:W-:Y:S02]  /*1960*/  LEA R229, P1, R6, UR16, 0x1 ;  /* 0x0000001006e57c11 */ /* 0x010fe4000f8208ff */
[----:B------:R-:W-:Y:S01]  /*1970*/  LEA R230, R230, UR5, 0x1 ;  /* 0x00000005e6e67c11 */ /* 0x000fe2000f8e08ff */
[----:B------:R-:W-:Y:S01]  /*1980*/  IMAD.X R13, RZ, RZ, UR27, P0 ;  /* 0x0000001bff0d7e24 */ /* 0x000fe200080e06ff */
[----:B--2---:R-:W-:Y:S01]  /*1990*/  LEA R227, P0, R2, UR14, 0x1 ;  /* 0x0000000e02e37c11 */ /* 0x004fe2000f8008ff */
[----:B------:R-:W-:Y:S01]  /*19a0*/  UIADD3 UR14, UPT, UPT, -UR21, UR25, URZ ;  /* 0x00000019150e7290 */ /* 0x000fe2000fffe1ff */
[----:B------:R-:W-:Y:S01]  /*19b0*/  IMAD.IADD R226, R3, 0x1, R226 ;  /* 0x0000000103e27824 */ /* 0x000fe200078e02e2 */
[----:B------:R-:W-:Y:S01]  /*19c0*/  LEA.HI.X R228, R6, UR17, R228, 0x1, P1 ;  /* 0x0000001106e47c11 */ /* 0x000fe200088f0ce4 */
[----:B------:R-:W-:Y:S01]  /*19d0*/  IMAD.U32 R10, RZ, RZ, UR12 ;  /* 0x0000000cff0a7e24 */ /* 0x000fe2000f8e00ff */
[C---:B------:R-:W-:Y:S01]  /*19e0*/  IADD3 R6, PT, PT, R4.reuse, 0x20, RZ ;  /* 0x0000002004067810 */ /* 0x040fe20007ffe0ff */
[C---:B------:R-:W-:Y:S01]  /*19f0*/  VIADD R7, R4.reuse, 0x10 ;  /* 0x0000001004077836 */ /* 0x040fe20000000000 */
[----:B------:R-:W-:Y:S01]  /*1a00*/  ISETP.GE.AND P2, PT, R4, UR14, PT ;  /* 0x0000000e04007c0c */ /* 0x000fe2000bf46270 */
[----:B------:R-:W-:Y:S01]  /*1a10*/  IMAD.WIDE.U32 R10, R10, UR26, R12 ;  /* 0x0000001a0a0a7c25 */ /* 0x000fe2000f8e000c */
[----:B------:R-:W-:Y:S01]  /*1a20*/  LEA.HI.X R226, R2, UR15, R226, 0x1, P0 ;  /* 0x0000000f02e27c11 */ /* 0x000fe200080f0ce2 */
[----:B------:R-:W-:Y:S01]  /*1a30*/  UIADD3 UR15, UPT, UPT, UR19, -0x1, URZ ;  /* 0xffffffff130f7890 */ /* 0x000fe2000fffe0ff */
[----:B------:R-:W-:Y:S01]  /*1a40*/  ISETP.GE.AND P0, PT, R7, UR14, PT ;  /* 0x0000000e07007c0c */ /* 0x000fe2000bf06270 */
[----:B------:R-:W-:Y:S01]  /*1a50*/  IMAD.U32 R13, RZ, RZ, UR13 ;  /* 0x0000000dff0d7e24 */ /* 0x000fe2000f8e00ff */
[----:B------:R-:W-:Y:S01]  /*1a60*/  ISETP.GE.AND P1, PT, R6, UR14, PT ;  /* 0x0000000e06007c0c */ /* 0x000fe2000bf26270 */
[----:B------:R-:W-:Y:S01]  /*1a70*/  UIMAD UR4, UR15, -0x40, UR24 ;  /* 0xffffffc00f0478a4 */ /* 0x000fe2000f8e0218 */
[----:B-1----:R-:W-:-:S04]  /*1a80*/  IMAD.WIDE.U32 R8, R9, 0x40, R4 ;  /* 0x0000004009087825 */ /* 0x002fc800078e0004 */
[----:B------:R-:W-:Y:S01]  /*1a90*/  IMAD R13, R13, UR26, R11 ;  /* 0x0000001a0d0d7c24 */ /* 0x000fe2000f8e020b */
[----:B------:R-:W-:Y:S06]  /*1aa0*/  @P2 BRA `(.L_x_60) ;  /* 0x0000000000882947 */ /* 0x000fec0003800000 */
        /* <DEDUP_REMOVED lines=9> */
[----:B---3--:R-:W-:Y:S01]  /*1b40*/  LEA R2, P6, R14, UR12, 0x1 ;  /* 0x0000000c0e027c11 */ /* 0x008fe2000f8c08ff */
[----:B------:R-:W-:Y:S01]  /*1b50*/  IMAD.IADD R0, R15, 0x1, R0 ;  /* 0x000000010f007824 */ /* 0x000fe200078e0200 */
[----:B------:R-:W-:Y:S02]  /*1b60*/  ISETP.GE.AND P3, PT, R235, UR16, PT ;  /* 0x00000010eb007c0c */ /* 0x000fe4000bf66270 */
[----:B------:R-:W-:Y:S02]  /*1b70*/  ISETP.GE.AND P2, PT, R234, UR16, PT ;  /* 0x00000010ea007c0c */ /* 0x000fe4000bf46270 */
[----:B------:R-:W-:-:S05]  /*1b80*/  LEA.HI.X R3, R14, UR13, R0, 0x1, P6 ;  /* 0x0000000d0e037c11 */ /* 0x000fca000b0f0c00 */
[----:B------:R-:W-:Y:S01]  /*1b90*/  @!PT LDS RZ, [RZ] ;  /* 0x00000000fffff984 */ /* 0x000fe20000000800 */
[----:B------:R-:W-:Y:S01]  /*1ba0*/  @!PT LDS RZ, [RZ] ;  /* 0x00000000fffff984 */ /* 0x000fe20000000800 */
[----:B------:R-:W-:Y:S01]  /*1bb0*/  @!PT LDS RZ, [RZ] ;  /* 0x00000000fffff984 */ /* 0x000fe20000000800 */
[----:B------:R1:W-:Y:S04]  /*1bc0*/  @!P5 LDGSTS.E.BYPASS.LTC128B.128 [R230], desc[UR22][R2.64] ;  /* 0x0000000002e6dfae */ /* 0x0003e8000b981a16 */
[----:B------:R1:W-:Y:S04]  /*1bd0*/  @P5 STS.128 [R230], RZ ;  /* 0x000000ffe6005388 */ /* 0x0003e80000000c00 */
[----:B------:R-:W-:Y:S01]  /*1be0*/  @!PT LDS RZ, [RZ] ;  /* 0x00000000fffff984 */ /* 0x000fe20000000800 */
[----:B------:R-:W-:Y:S01]  /*1bf0*/  @!PT LDS RZ, [RZ] ;  /* 0x00000000fffff984 */ /* 0x000fe20000000800 */
[----:B------:R-:W-:Y:S01]  /*1c00*/  @!PT LDS RZ, [RZ] ;  /* 0x00000000fffff984 */ /* 0x000fe20000000800 */
[----:B------:R1:W-:Y:S04]  /*1c10*/  @!P4 LDGSTS.E.BYPASS.LTC128B.128 [R230+0x2000], desc[UR22][R2.64+0x80] ;  /* 0x0200008002e6cfae */ /* 0x0003e8000b981a16 */
[----:B------:R1:W-:Y:S04]  /*1c20*/  @P4 STS.128 [R230+0x2000], RZ ;  /* 0x002000ffe6004388 */ /* 0x0003e80000000c00 */
        /* <DEDUP_REMOVED lines=9> */
[----:B------:R1:W-:Y:S02]  /*1cc0*/  @P2 STS.128 [R230+0x6000], RZ ;  /* 0x006000ffe6002388 */ /* 0x0003e40000000c00 */
.L_x_60:
[----:B------:R-:W-:Y:S05]  /*1cd0*/  BSYNC.RECONVERGENT B0 ;  /* 0x0000000000007941 */ /* 0x000fea0003800200 */
.L_x_59:
[----:B------:R-:W-:Y:S01]  /*1ce0*/  USHF.L.U64.HI UR16, UR10, 0x6, UR11 ;  /* 0x000000060a107899 */ /* 0x000fe2000801020b */
[----:B------:R-:W-:Y:S01]  /*1cf0*/  BSSY.RECONVERGENT B0, `(.L_x_61) ;  /* 0x0000029000007945 */ /* 0x000fe20003800200 */
[C---:B------:R-:W-:Y:S02]  /*1d00*/  ISETP.GE.AND P6, PT, R4.reuse, UR4, PT ;  /* 0x0000000404007c0c */ /* 0x040fe4000bfc6270 */
[----:B------:R-:W-:Y:S01]  /*1d10*/  IADD3 R4, PT, PT, R4, 0x30, RZ ;  /* 0x0000003004047810 */ /* 0x000fe20007ffe0ff */
[----:B------:R-:W-:Y:S05]  /*1d20*/  @P0 BRA `(.L_x_62) ;  /* 0x0000000000940947 */ /* 0x000fea0003800000 */
[----:B------:R-:W2:Y:S01]  /*1d30*/  LDCU.64 UR12, c[0x0][0x3b0] ;  /* 0x00007600ff0c77ac */ /* 0x000ea20008000a00 */
[----:B-1----:R-:W-:Y:S01]  /*1d40*/  IADD3 R2, P0, PT, R8, 0x10, RZ ;  /* 0x0000001008027810 */ /* 0x002fe20007f1e0ff */
[----:B------:R-:W-:Y:S01]  /*1d50*/  IMAD.MOV.U32 R14, RZ, RZ, R10 ;  /* 0x000000ffff0e7224 */ /* 0x000fe200078e000a */
[----:B------:R-:W1:Y:S01]  /*1d60*/  LDCU UR17, c[0x0][0x440] ;  /* 0x00008800ff1177ac */ /* 0x000e620008000800 */
[----:B------:R-:W-:Y:S02]  /*1d70*/  IMAD.MOV.U32 R15, RZ, RZ, R13 ;  /* 0x000000ffff0f7224 */ /* 0x000fe400078e000d */
[----:B------:R-:W-:Y:S01]  /*1d80*/  IMAD.X R0, RZ, RZ, R9, P0 ;  /* 0x000000ffff007224 */ /* 0x000fe200000e0609 */
[----:B------:R-:W3:Y:S03]  /*1d90*/  LDCU.64 UR6, c[0x0][0x380] ;  /* 0x00007000ff0677ac */ /* 0x000ee60008000a00 */
[----:B--2---:R-:W-:-:S02]  /*1da0*/  IMAD R3, R0, UR12, RZ ;  /* 0x0000000c00037c24 */ /* 0x004fc4000f8e02ff */
[----:B------:R-:W-:Y:S01]  /*1db0*/  IMAD.WIDE.U32 R14, R2, UR12, R14 ;  /* 0x0000000c020e7c25 */ /* 0x000fe2000f8e000e */
[----:B-1----:R-:W-:-:S03]  /*1dc0*/  ISETP.GE.AND P4, PT, R215, UR17, PT ;  /* 0x00000011d7007c0c */ /* 0x002fc6000bf86270 */
        /* <DEDUP_REMOVED lines=27> */
.L_x_62:
[----:B------:R-:W-:Y:S05]  /*1f80*/  BSYNC.RECONVERGENT B0 ;  /* 0x0000000000007941 */ /* 0x000fea0003800200 */
.L_x_61:
[----:B------:R-:W-:Y:S01]  /*1f90*/  USHF.L.U32 UR17, UR10, 0x6, URZ ;  /* 0x000000060a117899 */ /* 0x000fe200080006ff */
[----:B------:R-:W-:Y:S01]  /*1fa0*/  BSSY.RECONVERGENT B0, `(.L_x_63) ;  /* 0x0000028000007945 */ /* 0x000fe20003800200 */
[----:B------:R-:W-:-:S03]  /*1fb0*/  ISETP.GE.AND P0, PT, R4, UR14, PT ;  /* 0x0000000e04007c0c */ /* 0x000fc6000bf06270 */
[----:B------:R-:W-:Y:S10]  /*1fc0*/  @P1 BRA `(.L_x_64) ;  /* 0x0000000000941947 */ /* 0x000ff40003800000 */
[----:B------:R-:W3:Y:S01]  /*1fd0*/  LDCU.64 UR12, c[0x0][0x3b0] ;  /* 0x00007600ff0c77ac */ /* 0x000ee20008000a00 */
[----:B-12---:R-:W-:Y:S01]  /*1fe0*/  IADD3 R2, P1, PT, R8, 0x20, RZ ;  /* 0x0000002008027810 */ /* 0x006fe20007f3e0ff */
[----:B------:R-:W-:Y:S01]  /*1ff0*/  IMAD.MOV.U32 R14, RZ, RZ, R10 ;  /* 0x000000ffff0e7224 */ /* 0x000fe200078e000a */
[----:B------:R-:W1:Y:S01]  /*2000*/  LDCU UR26, c[0x0][0x440] ;  /* 0x00008800ff1a77ac */ /* 0x000e620008000800 */
[----:B------:R-:W-:Y:S02]  /*2010*/  IMAD.MOV.U32 R15, RZ, RZ, R13 ;  /* 0x000000ffff0f7224 */ /* 0x000fe400078e000d */
[----:B------:R-:W-:Y:S01]  /*2020*/  IMAD.X R0, RZ, RZ, R9, P1 ;  /* 0x000000ffff007224 */ /* 0x000fe200008e0609 */
[----:B------:R-:W2:Y:S03]  /*2030*/  LDCU.64 UR6, c[0x0][0x380] ;  /* 0x00007000ff0677ac */ /* 0x000ea60008000a00 */
[----:B---3--:R-:W-:-:S02]  /*2040*/  IMAD R3, R0, UR12, RZ ;  /* 0x0000000c00037c24 */ /* 0x008fc4000f8e02ff */
[----:B------:R-:W-:Y:S01]  /*2050*/  IMAD.WIDE.U32 R14, R2, UR12, R14 ;  /* 0x0000000c020e7c25 */ /* 0x000fe2000f8e000e */
[----:B-1----:R-:W-:-:S03]  /*2060*/  ISETP.GE.AND P4, PT, R215, UR26, PT ;  /* 0x0000001ad7007c0c */ /* 0x002fc6000bf86270 */
[----:B------:R-:W-:Y:S01]  /*2070*/  IMAD R3, R2, UR13, R3 ;  /* 0x0000000d02037c24 */ /* 0x000fe2000f8e0203 */
[----:B------:R-:W-:Y:S02]  /*2080*/  ISETP.GE.AND P3, PT, R236, UR26, PT ;  /* 0x0000001aec007c0c */ /* 0x000fe4000bf66270 */
[----:B--2---:R-:W-:Y:S01]  /*2090*/  LEA R2, P5, R14, UR6, 0x1 ;  /* 0x000000060e027c11 */ /* 0x004fe2000f8a08ff */
        /* <DEDUP_REMOVED lines=24> */
.L_x_64:
[----:B------:R-:W-:Y:S05]  /*2220*/  BSYNC.RECONVERGENT B0 ;  /* 0x0000000000007941 */ /* 0x000fea0003800200 */
.L_x_63:
[----:B------:R-:W-:Y:S01]  /*2230*/  UIMAD.WIDE.U32 UR26, UR17, UR15, URZ ;  /* 0x0000000f111a72a5 */ /* 0x000fe2000f8e00ff */
[----:B------:R-:W-:Y:S01]  /*2240*/  BSSY.RECONVERGENT B0, `(.L_x_65) ;  /* 0x0000028000007945 */ /* 0x000fe20003800200 */
[----:B------:R-:W-:-:S03]  /*2250*/  ISETP.GE.AND P1, PT, R7, UR4, PT ;  /* 0x0000000407007c0c */ /* 0x000fc6000bf26270 */
[----:B------:R-:W-:Y:S10]  /*2260*/  @P0 BRA `(.L_x_66) ;  /* 0x0000000000940947 */ /* 0x000ff40003800000 */
[----:B------:R-:W1:Y:S01]  /*2270*/  LDCU.64 UR12, c[0x0][0x3b0] ;  /* 0x00007600ff0c77ac */ /* 0x000e620008000a00 */
[----:B------:R-:W-:Y:S01]  /*2280*/  IADD3 R0, P0, PT, R8, 0x30, RZ ;  /* 0x0000003008007810 */ /* 0x000fe20007f1e0ff */
[----:B------:R-:W4:Y:S04]  /*2290*/  LDCU UR28, c[0x0][0x440] ;  /* 0x00008800ff1c77ac */ /* 0x000f280008000800 */
[----:B------:R-:W-:Y:S01]  /*22a0*/  IMAD.X R8, RZ, RZ, R9, P0 ;  /* 0x000000ffff087224 */ /* 0x000fe200000e0609 */
[----:B------:R-:W5:Y:S01]  /*22b0*/  LDCU.64 UR6, c[0x0][0x380] ;  /* 0x00007000ff0677ac */ /* 0x000f620008000a00 */
[----:B------:R-:W-:Y:S02]  /*22c0*/  IMAD.MOV.U32 R9, RZ, RZ, R13 ;  /* 0x000000ffff097224 */ /* 0x000fe400078e000d */
[----:B-123--:R-:W-:-:S02]  /*22d0*/  IMAD R3, R8, UR12, RZ ;  /* 0x0000000c08037c24 */ /* 0x00efc4000f8e02ff */
[----:B------:R-:W-:Y:S02]  /*22e0*/  IMAD.MOV.U32 R8, RZ, RZ, R10 ;  /* 0x000000ffff087224 */ /* 0x000fe400078e000a */
[C---:B------:R-:W-:Y:S01]  /*22f0*/  IMAD R3, R0.reuse, UR13, R3 ;  /* 0x0000000d00037c24 */ /* 0x040fe2000f8e0203 */
[----:B----4-:R-:W-:Y:S01]  /*2300*/  ISETP.GE.AND P4, PT, R215, UR28, PT ;  /* 0x0000001cd7007c0c */ /* 0x010fe2000bf86270 */
[----:B------:R-:W-:Y:S01]  /*2310*/  IMAD.WIDE.U32 R8, R0, UR12, R8 ;  /* 0x0000000c00087c25 */ /* 0x000fe2000f8e0008 */
[----:B------:R-:W-:Y:S02]  /*2320*/  ISETP.GE.AND P3, PT, R236, UR28, PT ;  /* 0x0000001cec007c0c */ /* 0x000fe4000bf66270 */
[----:B------:R-:W-:Y:S01]  /*2330*/  ISETP.GE.AND P2, PT, R235, UR28, PT ;  /* 0x0000001ceb007c0c */ /* 0x000fe2000bf46270 */
[----:B------:R-:W-:Y:S01]  /*2340*/  IMAD.IADD R3, R9, 0x1, R3 ;  /* 0x0000000109037824 */ /* 0x000fe200078e0203 */
[----:B-----5:R-:W-:Y:S02]  /*2350*/  LEA R2, P5, R8, UR6, 0x1 ;  /* 0x0000000608027c11 */ /* 0x020fe4000f8a08ff */
[----:B------:R-:W-:-:S02]  /*2360*/  ISETP.GE.AND P0, PT, R234, UR28, PT ;  /* 0x0000001cea007c0c */ /* 0x000fc4000bf06270 */
        /* <DEDUP_REMOVED lines=21> */
.L_x_66:
[----:B------:R-:W-:Y:S05]  /*24c0*/  BSYNC.RECONVERGENT B0 ;  /* 0x0000000000007941 */ /* 0x000fea0003800200 */
.L_x_65:
[----:B------:R-:W-:Y:S01]  /*24d0*/  UIMAD UR7, UR16, UR15, URZ ;  /* 0x0000000f100772a4 */ /* 0x000fe2000f8e02ff */
[----:B------:R-:W-:Y:S03]  /*24e0*/  BSSY.RECONVERGENT B0, `(.L_x_67) ;  /* 0x0000021000007945 */ /* 0x000fe60003800200 */
[----:B------:R-:W-:Y:S01]  /*24f0*/  UIADD3 UR7, UPT, UPT, UR27, UR7, URZ ;  /* 0x000000071b077290 */ /* 0x000fe2000fffe0ff */
[----:B------:R-:W-:Y:S11]  /*2500*/  @P6 BRA `(.L_x_68) ;  /* 0x0000000000786947 */ /* 0x000ff60003800000 */
[----:B------:R-:W5:Y:S01]  /*2510*/  LDCU UR6, c[0x0][0x440] ;  /* 0x00008800ff0677ac */ /* 0x000f620008000800 */
[----:B-1234-:R-:W-:Y:S02]  /*2520*/  IMAD.U32 R2, RZ, RZ, UR26 ;  /* 0x0000001aff027e24 */ /* 0x01efe4000f8e00ff */
[----:B------:R-:W-:Y:S02]  /*2530*/  IMAD.U32 R3, RZ, RZ, UR27 ;  /* 0x0000001bff037e24 */ /* 0x000fe4000f8e00ff */
[----:B------:R-:W-:Y:S01]  /*2540*/  IMAD.U32 R3, RZ, RZ, UR7 ;  /* 0x00000007ff037e24 */ /* 0x000fe2000f8e00ff */
[----:B------:R-:W-:-:S04]  /*2550*/  LEA R8, P5, R2, R229, 0x1 ;  /* 0x000000e502087211 */ /* 0x000fc800078a08ff */
[----:B------:R-:W-:Y:S02]  /*2560*/  LEA.HI.X R9, R2, R228, R3, 0x1, P5 ;  /* 0x000000e402097211 */ /* 0x000fe400028f0c03 */
[----:B-----5:R-:W-:Y:S02]  /*2570*/  ISETP.GE.AND P4, PT, R215, UR6, PT ;  /* 0x00000006d7007c0c */ /* 0x020fe4000bf86270 */
[----:B------:R-:W-:Y:S02]  /*2580*/  ISETP.GE.AND P3, PT, R236, UR6, PT ;  /* 0x00000006ec007c0c */ /* 0x000fe4000bf66270 */
[----:B------:R-:W-:Y:S02]  /*2590*/  ISETP.GE.AND P2, PT, R235, UR6, PT ;  /* 0x00000006eb007c0c */ /* 0x000fe4000bf46270 */
[----:B------:R-:W-:-:S07]  /*25a0*/  ISETP.GE.AND P0, PT, R234, UR6, PT ;  /* 0x00000006ea007c0c */ /* 0x000fce000bf06270 */
        /* <DEDUP_REMOVED lines=20> */
.L_x_68:
[----:B------:R-:W-:Y:S05]  /*26f0*/  BSYNC.RECONVERGENT B0 ;  /* 0x0000000000007941 */ /* 0x000fea0003800200 */
.L_x_67:
[----:B------:R-:W-:Y:S01]  /*2700*/  USHF.L.U64.HI UR30, UR8, 0x6, UR9 ;  /* 0x00000006081e7899 */ /* 0x000fe20008010209 */
[----:B------:R-:W-:Y:S01]  /*2710*/  BSSY.RECONVERGENT B0, `(.L_x_69) ;  /* 0x0000024000007945 */ /* 0x000fe20003800200 */
[----:B------:R-:W-:Y:S01]  /*2720*/  USHF.L.U64.HI UR28, UR10, 0x4, UR11 ;  /* 0x000000040a1c7899 */ /* 0x000fe2000801020b */
[----:B------:R-:W-:Y:S01]  /*2730*/  ISETP.GE.AND P0, PT, R6, UR4, PT ;  /* 0x0000000406007c0c */ /* 0x000fe2000bf06270 */
[----:B------:R-:W-:Y:S01]  /*2740*/  USHF.L.U32 UR29, UR10, 0x4, URZ ;  /* 0x000000040a1d7899 */ /* 0x000fe200080006ff */
[----:B------:R-:W-:Y:S11]  /*2750*/  @P1 BRA `(.L_x_70) ;  /* 0x00000000007c1947 */ /* 0x000ff60003800000 */
[----:B------:R-:W5:Y:S01]  /*2760*/  LDCU UR6, c[0x0][0x440] ;  /* 0x00008800ff0677ac */ /* 0x000f620008000800 */
[----:B------:R-:W-:-:S04]  /*2770*/  UIADD3 UR13, UP0, UPT, UR29, UR26, URZ ;  /* 0x0000001a1d0d7290 */ /* 0x000fc8000ff1e0ff */
[----:B------:R-:W-:Y:S02]  /*2780*/  UIADD3.X UR12, UPT, UPT, UR28, UR7, URZ, UP0, !UPT ;  /* 0x000000071c0c7290 */ /* 0x000fe400087fe4ff */
[----:B------:R-:W-:-:S04]  /*2790*/  IMAD.U32 R0, RZ, RZ, UR13 ;  /* 0x0000000dff007e24 */ /* 0x000fc8000f8e00ff */
[----:B-1234-:R-:W-:Y:S01]  /*27a0*/  IMAD.U32 R3, RZ, RZ, UR12 ;  /* 0x0000000cff037e24 */ /* 0x01efe2000f8e00ff */
[----:B------:R-:W-:Y:S02]  /*27b0*/  LEA R2, P5, R0, R229, 0x1 ;  /* 0x000000e500027211 */ /* 0x000fe400078a08ff */
[----:B-----5:R-:W-:Y:S02]  /*27c0*/  ISETP.GE.AND P4, PT, R215, UR6, PT ;  /* 0x00000006d7007c0c */ /* 0x020fe4000bf86270 */
[----:B------:R-:W-:Y:S02]  /*27d0*/  ISETP.GE.AND P3, PT, R236, UR6, PT ;  /* 0x00000006ec007c0c */ /* 0x000fe4000bf66270 */
[----:B------:R-:W-:Y:S02]  /*27e0*/  ISETP.GE.AND P2, PT, R235, UR6, PT ;  /* 0x00000006eb007c0c */ /* 0x000fe4000bf46270 */
[----:B------:R-:W-:Y:S02]  /*27f0*/  ISETP.GE.AND P1, PT, R234, UR6, PT ;  /* 0x00000006ea007c0c */ /* 0x000fe4000bf26270 */
[----:B------:R-:W-:-:S05]  /*2800*/  LEA.HI.X R3, R0, R228, R3, 0x1, P5 ;  /* 0x000000e400037211 */ /* 0x000fca00028f0c03 */
        /* <DEDUP_REMOVED lines=20> */
.L_x_70:
[----:B------:R-:W-:Y:S05]  /*2950*/  BSYNC.RECONVERGENT B0 ;  /* 0x0000000000007941 */ /* 0x000fea0003800200 */
.L_x_69:
[----:B------:R-:W-:Y:S01]  /*2960*/  USHF.L.U32 UR31, UR8, 0x6, URZ ;  /* 0x00000006081f7899 */ /* 0x000fe200080006ff */
[----:B------:R-:W-:Y:S01]  /*2970*/  BSSY.RECONVERGENT B0, `(.L_x_71) ;  /* 0x0000024000007945 */ /* 0x000fe20003800200 */
[----:B------:R-:W-:-:S03]  /*2980*/  ISETP.GE.AND P5, PT, R4, UR4, PT ;  /* 0x0000000404007c0c */ /* 0x000fc6000bfa6270 */
[----:B------:R-:W-:Y:S10]  /*2990*/  @P0 BRA `(.L_x_72) ;  /* 0x0000000000840947 */ /* 0x000ff40003800000 */
[----:B------:R-:W5:Y:S01]  /*29a0*/  LDCU UR6, c[0x0][0x440] ;  /* 0x00008800ff0677ac */ /* 0x000f620008000800 */
[----:B------:R-:W-:Y:S02]  /*29b0*/  UIMAD.WIDE.U32 UR32, UR10, 0x20, URZ ;  /* 0x000000200a2078a5 */ /* 0x000fe4000f8e00ff */
[----:B------:R-:W-:Y:S02]  /*29c0*/  USHF.L.U32 UR12, UR11, 0x5, URZ ;  /* 0x000000050b0c7899 */ /* 0x000fe400080006ff */
[----:B------:R-:W-:-:S04]  /*29d0*/  UIADD3 UR13, UP0, UPT, UR26, UR32, URZ ;  /* 0x000000201a0d7290 */ /* 0x000fc8000ff1e0ff */
[----:B------:R-:W-:Y:S02]  /*29e0*/  UIADD3.X UR12, UPT, UPT, UR7, UR33, UR12, UP0, !UPT ;  /* 0x00000021070c7290 */ /* 0x000fe400087fe40c */
[----:B------:R-:W-:Y:S01]  /*29f0*/  IMAD.U32 R0, RZ, RZ, UR13 ;  /* 0x0000000dff007e24 */ /* 0x000fe2000f8e00ff */
[----:B-----5:R-:W-:-:S03]  /*2a00*/  ISETP.GE.AND P3, PT, R215, UR6, PT ;  /* 0x00000006d7007c0c */ /* 0x020fc6000bf66270 */
[----:B-1234-:R-:W-:Y:S01]  /*2a10*/  IMAD.U32 R3, RZ, RZ, UR12 ;  /* 0x0000000cff037e24 */ /* 0x01efe2000f8e00ff */
[----:B------:R-:W-:Y:S02]  /*2a20*/  ISETP.GE.AND P2, PT, R236, UR6, PT ;  /* 0x00000006ec007c0c */ /* 0x000fe4000bf46270 */
[----:B------:R-:W-:Y:S02]  /*2a30*/  LEA R2, P4, R0, R229, 0x1 ;  /* 0x000000e500027211 */ /* 0x000fe400078808ff */
        /* <DEDUP_REMOVED lines=23> */
.L_x_72:
[----:B------:R-:W-:Y:S05]  /*2bb0*/  BSYNC.RECONVERGENT B0 ;  /* 0x0000000000007941 */ /* 0x000fea0003800200 */
.L_x_71:
[----:B------:R-:W-:Y:S04]  /*2bc0*/  BSSY.RECONVERGENT B0, `(.L_x_73) ;  /* 0x0000025000007945 */ /* 0x000fe80003800200 */
[----:B------:R-:W-:Y:S05]  /*2bd0*/  @P5 BRA `(.L_x_74) ;  /* 0x00000000008c5947 */ /* 0x000fea0003800000 */
[----:B------:R-:W5:Y:S01]  /*2be0*/  LDCU UR6, c[0x0][0x440] ;  /* 0x00008800ff0677ac */ /* 0x000f620008000800 */
[----:B------:R-:W-:Y:S01]  /*2bf0*/  UMOV UR32, UR26 ;  /* 0x0000001a00207c82 */ /* 0x000fe20008000000 */
[----:B------:R-:W-:Y:S01]  /*2c00*/  UMOV UR33, UR7 ;  /* 0x0000000700217c82 */ /* 0x000fe20008000000 */
[----:B------:R-:W-:Y:S02]  /*2c10*/  UIMAD UR12, UR11, 0x30, URZ ;  /* 0x000000300b0c78a4 */ /* 0x000fe4000f8e02ff */
[----:B------:R-:W-:-:S04]  /*2c20*/  UIMAD.WIDE.U32 UR32, UR10, 0x30, UR32 ;  /* 0x000000300a2078a5 */ /* 0x000fc8000f8e0020 */
[----:B------:R-:W-:Y:S02]  /*2c30*/  UIADD3 UR12, UPT, UPT, UR33, UR12, URZ ;  /* 0x0000000c210c7290 */ /* 0x000fe4000fffe0ff */
[----:B-1234-:R-:W-:Y:S02]  /*2c40*/  IMAD.U32 R2, RZ, RZ, UR32 ;  /* 0x00000020ff027e24 */ /* 0x01efe4000f8e00ff */
[----:B------:R-:W-:Y:S01]  /*2c50*/  IMAD.U32 R3, RZ, RZ, UR33 ;  /* 0x00000021ff037e24 */ /* 0x000fe2000f8e00ff */
[----:B-----5:R-:W-:Y:S01]  /*2c60*/  ISETP.GE.AND P3, PT, R215, UR6, PT ;  /* 0x00000006d7007c0c */ /* 0x020fe2000bf66270 */
[----:B------:R-:W-:Y:S01]  /*2c70*/  IMAD.U32 R3, RZ, RZ, UR12 ;  /* 0x0000000cff037e24 */ /* 0x000fe2000f8e00ff */
[----:B------:R-:W-:Y:S02]  /*2c80*/  ISETP.GE.AND P2, PT, R236, UR6, PT ;  /* 0x00000006ec007c0c */ /* 0x000fe4000bf46270 */
[----:B------:R-:W-:Y:S02]  /*2c90*/  LEA R8, P4, R2, R229, 0x1 ;  /* 0x000000e502087211 */ /* 0x000fe400078808ff */
[----:B------:R-:W-:-:S02]  /*2ca0*/  ISETP.GE.AND P1, PT, R235, UR6, PT ;  /* 0x00000006eb007c0c */ /* 0x000fc4000bf26270 */
        /* <DEDUP_REMOVED lines=22> */
.L_x_74:
[----:B------:R-:W-:Y:S05]  /*2e10*/  BSYNC.RECONVERGENT B0 ;  /* 0x0000000000007941 */ /* 0x000fea0003800200 */
.L_x_73:
[----:B------:R-:W0:Y:S01]  /*2e20*/  LDGDEPBAR ;  /* 0x00000000000079af */ /* 0x000e220000000000 */
[--C-:B------:R-:W-:Y:S01]  /*2e30*/  SHF.R.U32.HI R216, RZ, 0x1, R214.reuse ;  /* 0x00000001ffd87819 */ /* 0x100fe200000116d6 */
[----:B------:R-:W-:Y:S01]  /*2e40*/  IMAD.U32 R5, RZ, RZ, UR21 ;  /* 0x00000015ff057e24 */ /* 0x000fe2000f8e00ff */
[----:B------:R-:W-:Y:S01]  /*2e50*/  SHF.R.U32.HI R0, RZ, 0x2, R214 ;  /* 0x00000002ff007819 */ /* 0x000fe200000116d6 */
[----:B------:R-:W-:Y:S01]  /*2e60*/  IMAD.SHL.U32 R217, R214, 0x20, RZ ;  /* 0x00000020d6d97824 */ /* 0x000fe200078e00ff */
[----:B-1234-:R-:W-:Y:S01]  /*2e70*/  LOP3.LUT R2, R216, 0x1f0, RZ, 0xc0, !PT ;  /* 0x000001f0d8027812 */ /* 0x01efe200078ec0ff */
[----:B------:R-:W-:Y:S01]  /*2e80*/  UIMAD.WIDE.U32 UR12, UR31, UR15, URZ ;  /* 0x0000000f1f0c72a5 */ /* 0x000fe2000f8e00ff */
[----:B------:R-:W-:Y:S01]  /*2e90*/  LOP3.LUT R0, R0, 0x7, RZ, 0xc0, !PT ;  /* 0x0000000700007812 */ /* 0x000fe200078ec0ff */
[----:B------:R-:W-:Y:S01]  /*2ea0*/  UIMAD UR7, UR30, UR15, URZ ;  /* 0x0000000f1e0772a4 */ /* 0x000fe2000f8e02ff */
[----:B------:R-:W-:Y:S01]  /*2eb0*/  IADD3 R5, PT, PT, R2, 0x1, R5 ;  /* 0x0000000102057810 */ /* 0x000fe20007ffe005 */
[----:B------:R-:W-:Y:S01]  /*2ec0*/  IMAD.SHL.U32 R2, R214, 0x40, RZ ;  /* 0x00000040d6027824 */ /* 0x000fe200078e00ff */
[----:B------:R-:W-:Y:S01]  /*2ed0*/  LOP3.LUT R217, R217, 0x7c00, RZ, 0xc0, !PT ;  /* 0x00007c00d9d97812 */ /* 0x000fe200078ec0ff */
[----:B------:R-:W-:Y:S01]  /*2ee0*/  IMAD.U32 R76, RZ, RZ, UR24 ;  /* 0x00000018ff4c7e24 */ /* 0x000fe2000f8e00ff */
[----:B------:R-:W-:Y:S01]  /*2ef0*/  IADD3 R5, PT, PT, R5, -UR25, R0 ;  /* 0x8000001905057c10 */ /* 0x000fe2000fffe000 */
[----:B------:R-:W-:Y:S01]  /*2f00*/  UIADD3 UR7, UPT, UPT, UR13, UR7, URZ ;  /* 0x000000070d077290 */ /* 0x000fe2000fffe0ff */
[----:B------:R-:W-:Y:S01]  /*2f10*/  LOP3.LUT R3, R216, 0x8, RZ, 0xc0, !PT ;  /* 0x00000008d8037812 */ /* 0x000fe200078ec0ff */
[----:B------:R-:W-:Y:S01]  /*2f20*/  BSSY.RECONVERGENT B0, `(.L_x_75) ;  /* 0x000002c000007945 */ /* 0x000fe20003800200 */
[----:B------:R-:W-:-:S02]  /*2f30*/  LOP3.LUT R0, R215, 0x1c0, R2, 0xf8, !PT ;  /* 0x000001c0d7007812 */ /* 0x000fc400078ef802 */
[----:B------:R-:W-:Y:S02]  /*2f40*/  LOP3.LUT R84, R217, 0x200, R2, 0xf8, !PT ;  /* 0x00000200d9547812 */ /* 0x000fe400078ef802 */
[----:B------:R-:W-:Y:S02]  /*2f50*/  LOP3.LUT R3, R0, R3, RZ, 0x3c, !PT ;  /* 0x0000000300037212 */ /* 0x000fe400078e3cff */
[----:B------:R-:W-:Y:S01]  /*2f60*/  IADD3 R76, PT, PT, R5, UR20, R76 ;  /* 0x00000014054c7c10 */ /* 0x000fe2000fffe04c */
[----:B------:R-:W-:-:S04]  /*2f70*/  DEPBAR.LE SB0, 0x0 ;  /* 0x000080000000791a */ /* 0x000fc80000000000 */
[----:B------:R-:W-:Y:S01]  /*2f80*/  IMAD.IADD R84, R3, 0x1, R84 ;  /* 0x0000000103547824 */ /* 0x000fe200078e0254 */
[----:B------:R-:W-:Y:S06]  /*2f90*/  BAR.SYNC.DEFER_BLOCKING 0x0 ;  /* 0x0000000000007b1d */ /* 0x000fec0000010000 */
[----:B------:R-:W-:Y:S05]  /*2fa0*/  @P6 BRA `(.L_x_76) ;  /* 0x00000000007c6947 */ /* 0x000fea0003800000 */
[----:B------:R-:W1:Y:S01]  /*2fb0*/  LDCU UR6, c[0x0][0x440] ;  /* 0x00008800ff0677ac */ /* 0x000e620008000800 */
[----:B------:R-:W-:Y:S02]  /*2fc0*/  IMAD.U32 R8, RZ, RZ, UR12 ;  /* 0x0000000cff087e24 */ /* 0x000fe4000f8e00ff */
[----:B------:R-:W-:Y:S02]  /*2fd0*/  IMAD.U32 R5, RZ, RZ, UR7 ;  /* 0x00000007ff057e24 */ /* 0x000fe4000f8e00ff */
[----:B------:R-:W-:Y:S01]  /*2fe0*/  IMAD.U32 R9, RZ, RZ, UR13 ;  /* 0x0000000dff097e24 */ /* 0x000fe2000f8e00ff */
[----:B------:R-:W-:-:S04]  /*2ff0*/  LEA R10, P4, R8, R227, 0x1 ;  /* 0x000000e3080a7211 */ /* 0x000fc800078808ff */
[----:B------:R-:W-:Y:S02]  /*3000*/  LEA.HI.X R11, R8, R226, R5, 0x1, P4 ;  /* 0x000000e2080b7211 */ /* 0x000fe400020f0c05 */
[----:B-1----:R-:W-:Y:S02]  /*3010*/  ISETP.GE.AND P3, PT, R215, UR6, PT ;  /* 0x00000006d7007c0c */ /* 0x002fe4000bf66270 */
        /* <DEDUP_REMOVED lines=22> */
[----:B------:R1:W-:Y:S01]  /*3180*/  @P0 STS.128 [R230+0x16000], RZ ;  /* 0x016000ffe6000388 */ /* 0x0003e20000000c00 */
[----:B------:R-:W-:Y:S05]  /*3190*/  BRA `(.L_x_77) ;  /* 0x0000000000107947 */ /* 0x000fea0003800000 */
.L_x_76:
[----:B------:R2:W-:Y:S04]  /*31a0*/  STS.128 [R230+0x10000], RZ ;  /* 0x010000ffe6007388 */ /* 0x0005e80000000c00 */
[----:B------:R2:W-:Y:S04]  /*31b0*/  STS.128 [R230+0x12000], RZ ;  /* 0x012000ffe6007388 */ /* 0x0005e80000000c00 */
[----:B------:R2:W-:Y:S04]  /*31c0*/  STS.128 [R230+0x14000], RZ ;  /* 0x014000ffe6007388 */ /* 0x0005e80000000c00 */
[----:B------:R2:W-:Y:S02]  /*31d0*/  STS.128 [R230+0x16000], RZ ;  /* 0x016000ffe6007388 */ /* 0x0005e40000000c00 */
.L_x_77:
[----:B------:R-:W-:Y:S05]  /*31e0*/  BSYNC.RECONVERGENT B0 ;  /* 0x0000000000007941 */ /* 0x000fea0003800200 */
.L_x_75:
[----:B------:R-:W-:Y:S01]  /*31f0*/  ISETP.GE.AND P0, PT, R7, UR4, PT ;  /* 0x0000000407007c0c */ /* 0x000fe2000bf06270 */
[----:B------:R-:W-:Y:S01]  /*3200*/  BSSY.RECONVERGENT B0, `(.L_x_78) ;  /* 0x000002c000007945 */ /* 0x000fe20003800200 */
[----:B------:R-:W-:Y:S02]  /*3210*/  LOP3.LUT R5, R214, 0x8, RZ, 0xc0, !PT ;  /* 0x00000008d6057812 */ /* 0x000fe400078ec0ff */
[----:B------:R-:W-:Y:S02]  /*3220*/  LOP3.LUT R225, R2, 0x400, RZ, 0xc0, !PT ;  /* 0x0000040002e17812 */ /* 0x000fe400078ec0ff */
[----:B------:R-:W-:Y:S02]  /*3230*/  LOP3.LUT R8, R0, R5, RZ, 0x3c, !PT ;  /* 0x0000000500087212 */ /* 0x000fe400078e3cff */
[----:B------:R-:W-:Y:S02]  /*3240*/  ISETP.GE.AND P6, PT, R6, UR4, PT ;  /* 0x0000000406007c0c */ /* 0x000fe4000bfc6270 */
[----:B------:R-:W-:Y:S01]  /*3250*/  ISETP.GE.AND P5, PT, R4, UR4, PT ;  /* 0x0000000404007c0c */ /* 0x000fe2000bfa6270 */
[----:B------:R-:W-:Y:S01]  /*3260*/  IMAD R225, R8, 0x2, R225 ;  /* 0x0000000208e17824 */ /* 0x000fe200078e02e1 */
[----:B------:R-:W-:Y:S01]  /*3270*/  LEA R84, R84, UR5, 0x1 ;  /* 0x0000000554547c11 */ /* 0x000fe2000f8e08ff */
[----:B------:R3:W-:Y:S04]  /*3280*/  @P0 STS.128 [R230+0x10800], RZ ;  /* 0x010800ffe6000388 */ /* 0x0007e80000000c00 */
[----:B------:R3:W-:Y:S04]  /*3290*/  @P0 STS.128 [R230+0x12800], RZ ;  /* 0x012800ffe6000388 */ /* 0x0007e80000000c00 */
[----:B------:R3:W-:Y:S04]  /*32a0*/  @P0 STS.128 [R230+0x14800], RZ ;  /* 0x014800ffe6000388 */ /* 0x0007e80000000c00 */
[----:B------:R3:W-:Y:S01]  /*32b0*/  @P0 STS.128 [R230+0x16800], RZ ;  /* 0x016800ffe6000388 */ /* 0x0007e20000000c00 */
[----:B------:R-:W-:Y:S05]  /*32c0*/  @P0 BRA `(.L_x_79) ;  /* 0x00000000007c0947 */ /* 0x000fea0003800000 */
[----:B------:R-:W4:Y:S01]  /*32d0*/  LDCU UR6, c[0x0][0x440] ;  /* 0x00008800ff0677ac */ /* 0x000f220008000800 */
[----:B------:R-:W-:-:S04]  /*32e0*/  ULEA UR20, UP0, UR8, UR12, 0x4 ;  /* 0x0000000c08147291 */ /* 0x000fc8000f8020ff */
[----:B------:R-:W-:Y:S02]  /*32f0*/  ULEA.HI.X UR15, UR8, UR7, UR9, 0x4, UP0 ;  /* 0x00000007080f7291 */ /* 0x000fe400080f2409 */
[----:B------:R-:W-:-:S04]  /*3300*/  IMAD.U32 R4, RZ, RZ, UR20 ;  /* 0x00000014ff047e24 */ /* 0x000fc8000f8e00ff */
[----:B------:R-:W-:Y:S01]  /*3310*/  IMAD.U32 R5, RZ, RZ, UR15 ;  /* 0x0000000fff057e24 */ /* 0x000fe2000f8e00ff */
[----:B------:R-:W-:Y:S02]  /*3320*/  LEA R6, P4, R4, R227, 0x1 ;  /* 0x000000e304067211 */ /* 0x000fe400078808ff */
[----:B----4-:R-:W-:Y:S02]  /*3330*/  ISETP.GE.AND P3, PT, R215, UR6, PT ;  /* 0x00000006d7007c0c */ /* 0x010fe4000bf66270 */
        /* <DEDUP_REMOVED lines=24> */
.L_x_79:
[----:B------:R-:W-:Y:S05]  /*34c0*/  BSYNC.RECONVERGENT B0 ;  /* 0x0000000000007941 */ /* 0x000fea0003800200 */
.L_x_78:
[----:B------:R1:W-:Y:S01]  /*34d0*/  @P6 STS.128 [R230+0x11000], RZ ;  /* 0x011000ffe6006388 */ /* 0x0003e20000000c00 */
[----:B------:R-:W-:Y:S03]  /*34e0*/  BSSY.RECONVERGENT B0, `(.L_x_80) ;  /* 0x0000026000007945 */ /* 0x000fe60003800200 */
[----:B------:R1:W-:Y:S04]  /*34f0*/  @P6 STS.128 [R230+0x13000], RZ ;  /* 0x013000ffe6006388 */ /* 0x0003e80000000c00 */
[----:B------:R1:W-:Y:S04]  /*3500*/  @P6 STS.128 [R230+0x15000], RZ ;  /* 0x015000ffe6006388 */ /* 0x0003e80000000c00 */
[----:B------:R1:W-:Y:S01]  /*3510*/  @P6 STS.128 [R230+0x17000], RZ ;  /* 0x017000ffe6006388 */ /* 0x0003e20000000c00 */
[----:B------:R-:W-:Y:S05]  /*3520*/  @P6 BRA `(.L_x_81) ;  /* 0x0000000000846947 */ /* 0x000fea0003800000 */
[----:B------:R-:W5:Y:S01]  /*3530*/  LDCU UR6, c[0x0][0x440] ;  /* 0x00008800ff0677ac */ /* 0x000f620008000800 */
[----:B------:R-:W-:Y:S02]  /*3540*/  UIMAD.WIDE.U32 UR20, UR8, 0x20, URZ ;  /* 0x00000020081478a5 */ /* 0x000fe4000f8e00ff */
[----:B------:R-:W-:Y:S02]  /*3550*/  USHF.L.U32 UR15, UR9, 0x5, URZ ;  /* 0x00000005090f7899 */ /* 0x000fe400080006ff */
[----:B------:R-:W-:-:S04]  /*3560*/  UIADD3 UR20, UP0, UPT, UR12, UR20, URZ ;  /* 0x000000140c147290 */ /* 0x000fc8000ff1e0ff */
[----:B------:R-:W-:Y:S02]  /*3570*/  UIADD3.X UR15, UPT, UPT, UR7, UR21, UR15, UP0, !UPT ;  /* 0x00000015070f7290 */ /* 0x000fe400087fe40f */
[----:B------:R-:W-:Y:S01]  /*3580*/  IMAD.U32 R4, RZ, RZ, UR20 ;  /* 0x00000014ff047e24 */ /* 0x000fe2000f8e00ff */
[----:B-----5:R-:W-:-:S03]  /*3590*/  ISETP.GE.AND P3, PT, R215, UR6, PT ;  /* 0x00000006d7007c0c */ /* 0x020fc6000bf66270 */
[----:B------:R-:W-:Y:S01]  /*35a0*/  IMAD.U32 R5, RZ, RZ, UR15 ;  /* 0x0000000fff057e24 */ /* 0x000fe2000f8e00ff */
[----:B------:R-:W-:Y:S02]  /*35b0*/  ISETP.GE.AND P2, PT, R236, UR6, PT ;  /* 0x00000006ec007c0c */ /* 0x000fe4000bf46270 */
[----:B----4-:R-:W-:Y:S02]  /*35c0*/  LEA R6, P4, R4, R227, 0x1 ;  /* 0x000000e304067211 */ /* 0x010fe400078808ff */
        /* <DEDUP_REMOVED lines=23> */
.L_x_81:
[----:B------:R-:W-:Y:S05]  /*3740*/  BSYNC.RECONVERGENT B0 ;  /* 0x0000000000007941 */ /* 0x000fea0003800200 */
.L_x_80:
[----:B------:R1:W-:Y:S01]  /*3750*/  @P5 STS.128 [R230+0x11800], RZ ;  /* 0x011800ffe6005388 */ /* 0x0003e20000000c00 */
[----:B------:R-:W-:Y:S03]  /*3760*/  BSSY.RECONVERGENT B0, `(.L_x_82) ;  /* 0x0000028000007945 */ /* 0x000fe60003800200 */
[----:B------:R1:W-:Y:S04]  /*3770*/  @P5 STS.128 [R230+0x13800], RZ ;  /* 0x013800ffe6005388 */ /* 0x0003e80000000c00 */
[----:B------:R1:W-:Y:S04]  /*3780*/  @P5 STS.128 [R230+0x15800], RZ ;  /* 0x015800ffe6005388 */ /* 0x0003e80000000c00 */
[----:B------:R1:W-:Y:S01]  /*3790*/  @P5 STS.128 [R230+0x17800], RZ ;  /* 0x017800ffe6005388 */ /* 0x0003e20000000c00 */
[----:B------:R-:W-:Y:S05]  /*37a0*/  @P5 BRA `(.L_x_83) ;  /* 0x00000000008c5947 */ /* 0x000fea0003800000 */
[----:B------:R-:W5:Y:S01]  /*37b0*/  LDCU UR4, c[0x0][0x440] ;  /* 0x00008800ff0477ac */ /* 0x000f620008000800 */
[----:B------:R-:W-:Y:S01]  /*37c0*/  UMOV UR20, UR12 ;  /* 0x0000000c00147c82 */ /* 0x000fe20008000000 */
[----:B------:R-:W-:Y:S01]  /*37d0*/  UMOV UR21, UR7 ;  /* 0x0000000700157c82 */ /* 0x000fe20008000000 */
[----:B------:R-:W-:Y:S02]  /*37e0*/  UIMAD UR6, UR9, 0x30, URZ ;  /* 0x00000030090678a4 */ /* 0x000fe4000f8e02ff */
[----:B------:R-:W-:-:S04]  /*37f0*/  UIMAD.WIDE.U32 UR20, UR8, 0x30, UR20 ;  /* 0x00000030081478a5 */ /* 0x000fc8000f8e0014 */
[----:B------:R-:W-:Y:S02]  /*3800*/  UIADD3 UR6, UPT, UPT, UR21, UR6, URZ ;  /* 0x0000000615067290 */ /* 0x000fe4000fffe0ff */
[----:B------:R-:W-:Y:S02]  /*3810*/  IMAD.U32 R4, RZ, RZ, UR20 ;  /* 0x00000014ff047e24 */ /* 0x000fe4000f8e00ff */
[----:B------:R-:W-:Y:S01]  /*3820*/  IMAD.U32 R5, RZ, RZ, UR21 ;  /* 0x00000015ff057e24 */ /* 0x000fe2000f8e00ff */
[----:B-----5:R-:W-:Y:S01]  /*3830*/  ISETP.GE.AND P3, PT, R215, UR4, PT ;  /* 0x00000004d7007c0c */ /* 0x020fe2000bf66270 */
[----:B------:R-:W-:Y:S01]  /*3840*/  IMAD.U32 R5, RZ, RZ, UR6 ;  /* 0x00000006ff057e24 */ /* 0x000fe2000f8e00ff */
[----:B------:R-:W-:Y:S02]  /*3850*/  ISETP.GE.AND P2, PT, R236, UR4, PT ;  /* 0x00000004ec007c0c */ /* 0x000fe4000bf46270 */
[----:B----4-:R-:W-:Y:S02]  /*3860*/  LEA R6, P4, R4, R227, 0x1 ;  /* 0x000000e304067211 */ /* 0x010fe400078808ff */
        /* <DEDUP_REMOVED lines=23> */
.L_x_83:
[----:B------:R-:W-:Y:S05]  /*39e0*/  BSYNC.RECONVERGENT B0 ;  /* 0x0000000000007941 */ /* 0x000fea0003800200 */
.L_x_82:
[----:B------:R-:W-:Y:S01]  /*39f0*/  LDSM.16.M88.4 R60, [R84] ;  /* 0x00000000543c783b */ /* 0x000fe20000000200 */
[----:B------:R-:W-:Y:S01]  /*3a00*/  IMAD.MOV.U32 R77, RZ, RZ, 0x20 ;  /* 0x00000020ff4d7424 */ /* 0x000fe200078e00ff */
[C---:B------:R-:W-:Y:S01]  /*3a10*/  LOP3.LUT P2, RZ, R214.reuse, 0x2, RZ, 0xc0, !PT ;  /* 0x00000002d6ff7812 */ /* 0x040fe2000784c0ff */
[----:B------:R-:W-:Y:S01]  /*3a20*/  VIADD R80, R225, UR5 ;  /* 0x00000005e1507c36 */ /* 0x000fe20008000000 */
[----:B------:R-:W5:Y:S01]  /*3a30*/  LDSM.16.M88.4 R32, [R225+UR5+0x8000] ;  /* 0x00800005e120783b */ /* 0x000f620008000200 */
[----:B------:R-:W-:Y:S01]  /*3a40*/  IMAD.MOV.U32 R165, RZ, RZ, 0x40 ;  /* 0x00000040ffa57424 */ /* 0x000fe200078e00ff */
[----:B------:R-:W-:Y:S01]  /*3a50*/  SEL R77, R77, 0xffffffe0, !P2 ;  /* 0xffffffe04d4d7807 */ /* 0x000fe20005000000 */
[----:B------:R-:W-:Y:S01]  /*3a60*/  UISETP.NE.AND UP1, UPT, UR19, 0x1, UPT ;  /* 0x000000011300788c */ /* 0x000fe2000bf25270 */
[----:B------:R-:W2:Y:S01]  /*3a70*/  LDSM.16.M88.4 R24, [R225+UR5+0x8800] ;  /* 0x00880005e118783b */ /* 0x000ea20008000200 */
[----:B------:R-:W-:Y:S02]  /*3a80*/  LOP3.LUT P0, RZ, R214, 0x4, RZ, 0xc0, !PT ;  /* 0x00000004d6ff7812 */ /* 0x000fe4000780c0ff */
[----:B------:R-:W-:Y:S01]  /*3a90*/  IMAD.IADD R83, R84, 0x1, R77 ;  /* 0x0000000154537824 */ /* 0x000fe200078e024d */
[----:B------:R-:W3:Y:S01]  /*3aa0*/  LDSM.16.M88.4 R16, [R225+UR5+0x9000] ;  /* 0x00900005e110783b */ /* 0x000ee20008000200 */
[----:B------:R-:W-:-:S02]  /*3ab0*/  IADD3 R79, PT, PT, R80, R77, RZ ;  /* 0x0000004d504f7210 */ /* 0x000fc40007ffe0ff */
[----:B------:R-:W-:Y:S01]  /*3ac0*/  SEL R165, R165, 0xffffffc0, !P0 ;  /* 0xffffffc0a5a57807 */ /* 0x000fe20004000000 */
[----:B----4-:R-:W4:Y:S01]  /*3ad0*/  LDSM.16.M88.4 R4, [R225+UR5+0x9800] ;  /* 0x00980005e104783b */ /* 0x010f220008000200 */
[----:B------:R-:W-:Y:S02]  /*3ae0*/  VIMNMX R167, PT, PT, R76, UR24, PT ;  /* 0x000000184ca77c48 */ /* 0x000fe4000bfe0100 */
[----:B------:R-:W-:Y:S01]  /*3af0*/  IADD3 R80, PT, PT, R80, R165, RZ ;  /* 0x000000a550507210 */ /* 0x000fe20007ffe0ff */
[----:B------:R-:W-:Y:S01]  /*3b00*/  LDSM.16.M88.4 R40, [R83] ;  /* 0x000000005328783b */ /* 0x000fe20000000200 */
[----:B------:R-:W-:-:S03]  /*3b10*/  IMAD.IADD R82, R84, 0x1, R165 ;  /* 0x0000000154527824 */ /* 0x000fc600078e02a5 */
[----:B------:R-:W4:Y:S01]  /*3b20*/  LDSM.16.M88.4 R52, [R79+0x8000] ;  /* 0x008000004f34783b */ /* 0x000f220000000200 */
[C---:B------:R-:W-:Y:S02]  /*3b30*/  IMAD.IADD R81, R77.reuse, 0x1, R82 ;  /* 0x000000014d517824 */ /* 0x040fe400078e0252 */
[----:B------:R-:W-:Y:S01]  /*3b40*/  IMAD.IADD R78, R77, 0x1, R80 ;  /* 0x000000014d4e7824 */ /* 0x000fe200078e0250 */
[----:B------:R-:W4:Y:S04]  /*3b50*/  LDSM.16.M88.4 R48, [R79+0x8800] ;  /* 0x008800004f30783b */ /* 0x000f280000000200 */
[----:B------:R-:W4:Y:S04]  /*3b60*/  LDSM.16.M88.4 R56, [R79+0x9000] ;  /* 0x009000004f38783b */ /* 0x000f280000000200 */
[----:B------:R-:W4:Y:S04]  /*3b70*/  LDSM.16.M88.4 R44, [R79+0x9800] ;  /* 0x009800004f2c783b */ /* 0x000f280000000200 */
[----:B-1----:R-:W-:Y:S01]  /*3b80*/  LDSM.16.M88.4 R8, [R82] ;  /* 0x000000005208783b */ /* 0x002fe20000000200 */
[C---:B-----5:R-:W-:Y:S03]  /*3b90*/  HMMA.16816.F32 R36, R60.reuse, R32, RZ ;  /* 0x000000203c24723c */ /* 0x060fe600000018ff */
[----:B------:R-:W1:Y:S04]  /*3ba0*/  LDSM.16.M88.4 R12, [R80+0x8000] ;  /* 0x00800000500c783b */ /* 0x000e680000000200 */
[----:B------:R-:W-:Y:S01]  /*3bb0*/  LDSM.16.M88.4 R72, [R78+0x9800] ;  /* 0x009800004e48783b */ /* 0x000fe20000000200 */
[C---:B--2---:R-:W-:Y:S03]  /*3bc0*/  HMMA.16816.F32 R28, R60.reuse, R24, RZ ;  /* 0x000000183c1c723c */ /* 0x044fe600000018ff */
[----:B------:R-:W-:Y:S04]  /*3bd0*/  LDSM.16.M88.4 R68, [R225+UR5+0xa800] ;  /* 0x00a80005e144783b */ /* 0x000fe80008000200 */
[----:B------:R-:W0:Y:S01]  /*3be0*/  LDGDEPBAR ;  /* 0x00000000000079af */ /* 0x000e220000000000 */
[C---:B---3--:R-:W-:Y:S08]  /*3bf0*/  HMMA.16816.F32 R20, R60.reuse, R16, RZ ;  /* 0x000000103c14723c */ /* 0x048ff000000018ff */
[C---:B------:R-:W-:Y:S08]  /*3c00*/  HMMA.16816.F32 R32, R60.reuse, R34, RZ ;  /* 0x000000223c20723c */ /* 0x040ff000000018ff */
[C---:B------:R-:W-:Y:S08]  /*3c10*/  HMMA.16816.F32 R24, R60.reuse, R26, RZ ;  /* 0x0000001a3c18723c */ /* 0x040ff000000018ff */
[C---:B------:R-:W-:Y:S08]  /*3c20*/  HMMA.16816.F32 R16, R60.reuse, R18, RZ ;  /* 0x000000123c10723c */ /* 0x040ff000000018ff */
[C---:B----4-:R-:W-:Y:S08]  /*3c30*/  HMMA.16816.F32 R64, R60.reuse, R4, RZ ;  /* 0x000000043c40723c */ /* 0x050ff000000018ff */
[----:B------:R-:W-:Y:S01]  /*3c40*/  HMMA.16816.F32 R60, R60, R6, RZ ;  /* 0x000000063c3c723c */ /* 0x000fe200000018ff */
[----:B------:R-:W2:Y:S07]  /*3c50*/  LDSM.16.M88.4 R4, [R80+0x8800] ;  /* 0x008800005004783b */ /* 0x000eae0000000200 */
[C---:B------:R-:W-:Y:S08]  /*3c60*/  HMMA.16816.F32 R36, R40.reuse, R52, R36 ;  /* 0x000000342824723c */ /* 0x040ff00000001824 */
[C---:B------:R-:W-:Y:S01]  /*3c70*/  HMMA.16816.F32 R32, R40.reuse, R54, R32 ;  /* 0x000000362820723c */ /* 0x040fe20000001820 */
[----:B------:R-:W3:Y:S07]  /*3c80*/  LDSM.16.M88.4 R52, [R80+0x9000] ;  /* 0x009000005034783b */ /* 0x000eee0000000200 */
[C---:B------:R-:W-:Y:S08]  /*3c90*/  HMMA.16816.F32 R28, R40.reuse, R48, R28 ;  /* 0x00000030281c723c */ /* 0x040ff0000000181c */
[C---:B------:R-:W-:Y:S01]  /*3ca0*/  HMMA.16816.F32 R24, R40.reuse, R50, R24 ;  /* 0x000000322818723c */ /* 0x040fe20000001818 */
[----:B------:R-:W4:Y:S07]  /*3cb0*/  LDSM.16.M88.4 R48, [R80+0x9800] ;  /* 0x009800005030783b */ /* 0x000f2e0000000200 */
[C---:B------:R-:W-:Y:S08]  /*3cc0*/  HMMA.16816.F32 R20, R40.reuse, R56, R20 ;  /* 0x000000382814723c */ /* 0x040ff00000001814 */
[C---:B------:R-:W-:Y:S01]  /*3cd0*/  HMMA.16816.F32 R16, R40.reuse, R58, R16 ;  /* 0x0000003a2810723c */ /* 0x040fe20000001810 */
[----:B------:R-:W-:Y:S07]  /*3ce0*/  LDSM.16.M88.4 R56, [R225+UR5+0xb000] ;  /* 0x00b00005e138783b */ /* 0x000fee0008000200 */
[C---:B------:R-:W-:Y:S08]  /*3cf0*/  HMMA.16816.F32 R64, R40.reuse, R44, R64 ;  /* 0x0000002c2840723c */ /* 0x040ff00000001840 */
[----:B------:R-:W-:Y:S01]  /*3d00*/  HMMA.16816.F32 R60, R40, R46, R60 ;  /* 0x0000002e283c723c */ /* 0x000fe2000000183c */
[----:B------:R-:W-:Y:S04]  /*3d10*/  LDSM.16.M88.4 R40, [R81] ;  /* 0x000000005128783b */ /* 0x000fe80000000200 */
[----:B------:R-:W-:Y:S03]  /*3d20*/  LDSM.16.M88.4 R44, [R78+0x8000] ;  /* 0x008000004e2c783b */ /* 0x000fe60000000200 */
        /* <DEDUP_REMOVED lines=11> */
[----:B------:R-:W-:Y:S04]  /*3de0*/  LDSM.16.M88.4 R8, [R84+0x2000] ;  /* 0x002000005408783b */ /* 0x000fe80000000200 */
[----:B------:R-:W3:Y:S03]  /*3df0*/  LDSM.16.M88.4 R48, [R225+UR5+0xa000] ;  /* 0x00a00005e130783b */ /* 0x000ee60008000200 */
[C---:B-1----:R-:W-:Y:S08]  /*3e00*/  HMMA.16816.F32 R28, R40.reuse, R12, R28 ;  /* 0x0000000c281c723c */ /* 0x042ff0000000181c */
[C---:B------:R-:W-:Y:S01]  /*3e10*/  HMMA.16816.F32 R24, R40.reuse, R14, R24 ;  /* 0x0000000e2818723c */ /* 0x040fe20000001818 */
[----:B------:R-:W-:Y:S07]  /*3e20*/  LDSM.16.M88.4 R12, [R83+0x2000] ;  /* 0x00200000530c783b */ /* 0x000fee0000000200 */
[C---:B--2---:R-:W-:Y:S08]  /*3e30*/  HMMA.16816.F32 R20, R40.reuse, R4, R20 ;  /* 0x000000042814723c */ /* 0x044ff00000001814 */
[C---:B------:R-:W-:Y:S01]  /*3e40*/  HMMA.16816.F32 R16, R40.reuse, R6, R16 ;  /* 0x000000062810723c */ /* 0x040fe20000001810 */
[----:B------:R-:W1:Y:S07]  /*3e50*/  LDSM.16.M88.4 R4, [R79+0xa000] ;  /* 0x00a000004f04783b */ /* 0x000e6e0000000200 */
[C---:B------:R-:W-:Y:S08]  /*3e60*/  HMMA.16816.F32 R36, R40.reuse, R44, R36 ;  /* 0x0000002c2824723c */ /* 0x040ff00000001824 */
[C---:B------:R-:W-:Y:S01]  /*3e70*/  HMMA.16816.F32 R32, R40.reuse, R46, R32 ;  /* 0x0000002e2820723c */ /* 0x040fe20000001820 */
[----:B------:R-:W2:Y:S07]  /*3e80*/  LDSM.16.M88.4 R44, [R79+0xa800] ;  /* 0x00a800004f2c783b */ /* 0x000eae0000000200 */
[C---:B------:R-:W-:Y:S08]  /*3e90*/  HMMA.16816.F32 R64, R40.reuse, R72, R64 ;  /* 0x000000482840723c */ /* 0x040ff00000001840 */
[----:B------:R-:W-:Y:S01]  /*3ea0*/  HMMA.16816.F32 R60, R40, R74, R60 ;  /* 0x0000004a283c723c */ /* 0x000fe2000000183c */
[----:B------:R-:W4:Y:S04]  /*3eb0*/  LDSM.16.M88.4 R40, [R79+0xb000] ;  /* 0x00b000004f28783b */ /* 0x000f280000000200 */
[----:B------:R-:W-:Y:S03]  /*3ec0*/  LDSM.16.M88.4 R72, [R78+0xb800] ;  /* 0x00b800004e48783b */ /* 0x000fe60000000200 */
[C---:B---3--:R-:W-:Y:S08]  /*3ed0*/  HMMA.16816.F32 R36, R8.reuse, R48, R36 ;  /* 0x000000300824723c */ /* 0x048ff00000001824 */
[C---:B------:R-:W-:Y:S01]  /*3ee0*/  HMMA.16816.F32 R32, R8.reuse, R50, R32 ;  /* 0x000000320820723c */ /* 0x040fe20000001820 */
[----:B------:R-:W3:Y:S07]  /*3ef0*/  LDSM.16.M88.4 R48, [R79+0xb800] ;  /* 0x00b800004f30783b */ /* 0x000eee0000000200 */
[C---:B------:R-:W-:Y:S08]  /*3f00*/  HMMA.16816.F32 R28, R8.reuse, R68, R28 ;  /* 0x00000044081c723c */ /* 0x040ff0000000181c */
[C---:B------:R-:W-:Y:S01]  /*3f10*/  HMMA.16816.F32 R24, R8.reuse, R70, R24 ;  /* 0x000000460818723c */ /* 0x040fe20000001818 */
[----:B------:R-:W-:Y:S07]  /*3f20*/  LDSM.16.M88.4 R68, [R225+UR5+0xc800] ;  /* 0x00c80005e144783b */ /* 0x000fee0008000200 */
[C---:B------:R-:W-:Y:S08]  /*3f30*/  HMMA.16816.F32 R20, R8.reuse, R56, R20 ;  /* 0x000000380814723c */ /* 0x040ff00000001814 */
[C---:B------:R-:W-:Y:S01]  /*3f40*/  HMMA.16816.F32 R16, R8.reuse, R58, R16 ;  /* 0x0000003a0810723c */ /* 0x040fe20000001810 */
[----:B------:R-:W-:Y:S07]  /*3f50*/  LDSM.16.M88.4 R56, [R225+UR5+0xd000] ;  /* 0x00d00005e138783b */ /* 0x000fee0008000200 */
        /* <DEDUP_REMOVED lines=17> */
[C---:B-1----:R-:W-:Y:S08]  /*4070*/  HMMA.16816.F32 R36, R8.reuse, R4, R36 ;  /* 0x000000040824723c */ /* 0x042ff00000001824 */
[C---:B------:R-:W-:Y:S01]  /*4080*/  HMMA.16816.F32 R32, R8.reuse, R6, R32 ;  /* 0x000000060820723c */ /* 0x040fe20000001820 */
[----:B------:R-:W1:Y:S07]  /*4090*/  LDSM.16.M88.4 R4, [R78+0xa800] ;  /* 0x00a800004e04783b */ /* 0x000e6e0000000200 */
[C---:B------:R-:W-:Y:S08]  /*40a0*/  HMMA.16816.F32 R28, R8.reuse, R52, R28 ;  /* 0x00000034081c723c */ /* 0x040ff0000000181c */
[C---:B------:R-:W-:Y:S01]  /*40b0*/  HMMA.16816.F32 R24, R8.reuse, R54, R24 ;  /* 0x000000360818723c */ /* 0x040fe20000001818 */
[----:B------:R-:W5:Y:S07]  /*40c0*/  LDSM.16.M88.4 R52, [R78+0xb000] ;  /* 0x00b000004e34783b */ /* 0x000f6e0000000200 */
[C---:B--2---:R-:W-:Y:S08]  /*40d0*/  HMMA.16816.F32 R20, R8.reuse, R44, R20 ;  /* 0x0000002c0814723c */ /* 0x044ff00000001814 */
[C---:B------:R-:W-:Y:S01]  /*40e0*/  HMMA.16816.F32 R16, R8.reuse, R46, R16 ;  /* 0x0000002e0810723c */ /* 0x040fe20000001810 */
[----:B------:R-:W-:Y:S07]  /*40f0*/  LDSM.16.M88.4 R44, [R225+UR5+0xc000] ;  /* 0x00c00005e12c783b */ /* 0x000fee0008000200 */
[C---:B----4-:R-:W-:Y:S08]  /*4100*/  HMMA.16816.F32 R64, R8.reuse, R40, R64 ;  /* 0x000000280840723c */ /* 0x050ff00000001840 */
[----:B------:R-:W-:Y:S01]  /*4110*/  HMMA.16816.F32 R60, R8, R42, R60 ;  /* 0x0000002a083c723c */ /* 0x000fe2000000183c */
[----:B------:R-:W2:Y:S04]  /*4120*/  LDSM.16.M88.4 R8, [R84+0x4000] ;  /* 0x004000005408783b */ /* 0x000ea80000000200 */
[----:B------:R-:W-:Y:S03]  /*4130*/  LDSM.16.M88.4 R40, [R83+0x4000] ;  /* 0x004000005328783b */ /* 0x000fe60000000200 */
[C---:B---3--:R-:W-:Y:S08]  /*4140*/  HMMA.16816.F32 R36, R48.reuse, R12, R36 ;  /* 0x0000000c3024723c */ /* 0x048ff00000001824 */
[C---:B------:R-:W-:Y:S01]  /*4150*/  HMMA.16816.F32 R32, R48.reuse, R14, R32 ;  /* 0x0000000e3020723c */ /* 0x040fe20000001820 */
[----:B------:R-:W3:Y:S07]  /*4160*/  LDSM.16.M88.4 R12, [R225+UR5+0xd800] ;  /* 0x00d80005e10c783b */ /* 0x000eee0008000200 */
[C---:B-1----:R-:W-:Y:S08]  /*4170*/  HMMA.16816.F32 R28, R48.reuse, R4, R28 ;  /* 0x00000004301c723c */ /* 0x042ff0000000181c */
[C---:B------:R-:W-:Y:S01]  /*4180*/  HMMA.16816.F32 R24, R48.reuse, R6, R24 ;  /* 0x000000063018723c */ /* 0x040fe20000001818 */
[----:B------:R-:W1:Y:S07]  /*4190*/  LDSM.16.M88.4 R4, [R79+0xc000] ;  /* 0x00c000004f04783b */ /* 0x000e6e0000000200 */
[C---:B-----5:R-:W-:Y:S08]  /*41a0*/  HMMA.16816.F32 R20, R48.reuse, R52, R20 ;  /* 0x000000343014723c */ /* 0x060ff00000001814 */
[C---:B------:R-:W-:Y:S01]  /*41b0*/  HMMA.16816.F32 R16, R48.reuse, R54, R16 ;  /* 0x000000363010723c */ /* 0x040fe20000001810 */
[----:B------:R-:W-:Y:S07]  /*41c0*/  LDSM.16.M88.4 R52, [R79+0xc800] ;  /* 0x00c800004f34783b */ /* 0x000fee0000000200 */
[C---:B------:R-:W-:Y:S08]  /*41d0*/  HMMA.16816.F32 R64, R48.reuse, R72, R64 ;  /* 0x000000483040723c */ /* 0x040ff00000001840 */
[----:B------:R-:W-:Y:S01]  /*41e0*/  HMMA.16816.F32 R60, R48, R74, R60 ;  /* 0x0000004a303c723c */ /* 0x000fe2000000183c */
[----:B------:R-:W4:Y:S04]  /*41f0*/  LDSM.16.M88.4 R48, [R79+0xd000] ;  /* 0x00d000004f30783b */ /* 0x000f280000000200 */
[----:B------:R-:W-:Y:S03]  /*4200*/  LDSM.16.M88.4 R72, [R82+0x4000] ;  /* 0x004000005248783b */ /* 0x000fe60000000200 */
        /* <DEDUP_REMOVED lines=8> */
[----:B------:R-:W-:Y:S07]  /*4290*/  LDSM.16.M88.4 R56, [R81+0x4000] ;  /* 0x004000005138783b */ /* 0x000fee0000000200 */
[C---:B---3--:R-:W-:Y:S08]  /*42a0*/  HMMA.16816.F32 R64, R8.reuse, R12, R64 ;  /* 0x0000000c0840723c */ /* 0x048ff00000001840 */
[----:B------:R-:W-:Y:S01]  /*42b0*/  HMMA.16816.F32 R60, R8, R14, R60 ;  /* 0x0000000e083c723c */ /* 0x000fe2000000183c */
[----:B------:R-:W3:Y:S04]  /*42c0*/  LDSM.16.M88.4 R12, [R80+0xc000] ;  /* 0x00c00000500c783b */ /* 0x000ee80000000200 */
[----:B------:R-:W5:Y:S03]  /*42d0*/  LDSM.16.M88.4 R8, [R80+0xc800] ;  /* 0x00c800005008783b */ /* 0x000f660000000200 */
[C---:B-1----:R-:W-:Y:S08]  /*42e0*/  HMMA.16816.F32 R36, R40.reuse, R4, R36 ;  /* 0x000000042824723c */ /* 0x042ff00000001824 */
[C---:B------:R-:W-:Y:S01]  /*42f0*/  HMMA.16816.F32 R32, R40.reuse, R6, R32 ;  /* 0x000000062820723c */ /* 0x040fe20000001820 */
[----:B------:R-:W1:Y:S07]  /*4300*/  LDSM.16.M88.4 R4, [R80+0xd000] ;  /* 0x00d000005004783b */ /* 0x000e6e0000000200 */
[C---:B----4-:R-:W-:Y:S08]  /*4310*/  HMMA.16816.F32 R20, R40.reuse, R48, R20 ;  /* 0x000000302814723c */ /* 0x050ff00000001814 */
[C---:B------:R-:W-:Y:S01]  /*4320*/  HMMA.16816.F32 R16, R40.reuse, R50, R16 ;  /* 0x000000322810723c */ /* 0x040fe20000001810 */
[----:B------:R-:W4:Y:S07]  /*4330*/  LDSM.16.M88.4 R48, [R78+0xc800] ;  /* 0x00c800004e30783b */ /* 0x000f2e0000000200 */
[C---:B------:R-:W-:Y:S08]  /*4340*/  HMMA.16816.F32 R28, R40.reuse, R52, R28 ;  /* 0x00000034281c723c */ /* 0x040ff0000000181c */
[C---:B------:R-:W-:Y:S01]  /*4350*/  HMMA.16816.F32 R24, R40.reuse, R54, R24 ;  /* 0x000000362818723c */ /* 0x040fe20000001818 */
[----:B------:R-:W4:Y:S07]  /*4360*/  LDSM.16.M88.4 R52, [R78+0xc000] ;  /* 0x00c000004e34783b */ /* 0x000f2e0000000200 */
[C---:B--2---:R-:W-:Y:S08]  /*4370*/  HMMA.16816.F32 R64, R40.reuse, R44, R64 ;  /* 0x0000002c2840723c */ /* 0x044ff00000001840 */
[----:B------:R-:W-:Y:S01]  /*4380*/  HMMA.16816.F32 R60, R40, R46, R60 ;  /* 0x0000002e283c723c */ /* 0x000fe2000000183c */
[----:B------:R-:W2:Y:S04]  /*4390*/  LDSM.16.M88.4 R44, [R78+0xd000] ;  /* 0x00d000004e2c783b */ /* 0x000ea80000000200 */
[----:B------:R-:W2:Y:S03]  /*43a0*/  LDSM.16.M88.4 R40, [R78+0xd800] ;  /* 0x00d800004e28783b */ /* 0x000ea60000000200 */
[C---:B---3--:R-:W-:Y:S08]  /*43b0*/  HMMA.16816.F32 R36, R72.reuse, R12, R36 ;  /* 0x0000000c4824723c */ /* 0x048ff00000001824 */
[C---:B------:R-:W-:Y:S01]  /*43c0*/  HMMA.16816.F32 R32, R72.reuse, R14, R32 ;  /* 0x0000000e4820723c */ /* 0x040fe20000001820 */
[----:B------:R-:W-:Y:S07]  /*43d0*/  LDSM.16.M88.4 R12, [R84+0x6000] ;  /* 0x00600000540c783b */ /* 0x000fee0000000200 */
[C---:B-----5:R-:W-:Y:S08]  /*43e0*/  HMMA.16816.F32 R28, R72.reuse, R8, R28 ;  /* 0x00000008481c723c */ /* 0x060ff0000000181c */
[C---:B------:R-:W-:Y:S01]  /*43f0*/  HMMA.16816.F32 R24, R72.reuse, R10, R24 ;  /* 0x0000000a4818723c */ /* 0x040fe20000001818 */
[----:B------:R-:W3:Y:S07]  /*4400*/  LDSM.16.M88.4 R8, [R225+UR5+0xe000] ;  /* 0x00e00005e108783b */ /* 0x000eee0008000200 */
[C---:B-1----:R-:W-:Y:S08]  /*4410*/  HMMA.16816.F32 R20, R72.reuse, R4, R20 ;  /* 0x000000044814723c */ /* 0x042ff00000001814 */
[C---:B------:R-:W-:Y:S01]  /*4420*/  HMMA.16816.F32 R16, R72.reuse, R6, R16 ;  /* 0x000000064810723c */ /* 0x040fe20000001810 */
[----:B------:R-:W1:Y:S07]  /*4430*/  LDSM.16.M88.4 R4, [R225+UR5+0xe800] ;  /* 0x00e80005e104783b */ /* 0x000e6e0008000200 */
[C---:B------:R-:W-:Y:S08]  /*4440*/  HMMA.16816.F32 R64, R72.reuse, R68, R64 ;  /* 0x000000444840723c */ /* 0x040ff00000001840 */
[----:B------:R-:W-:Y:S01]  /*4450*/  HMMA.16816.F32 R60, R72, R70, R60 ;  /* 0x00000046483c723c */ /* 0x000fe2000000183c */
[----:B------:R-:W-:Y:S07]  /*4460*/  LDSM.16.M88.4 R72, [R225+UR5+0xf800] ;  /* 0x00f80005e148783b */ /* 0x000fee0008000200 */
[C---:B----4-:R-:W-:Y:S08]  /*4470*/  HMMA.16816.F32 R28, R56.reuse, R48, R28 ;  /* 0x00000030381c723c */ /* 0x050ff0000000181c */
[C---:B------:R-:W-:Y:S01]  /*4480*/  HMMA.16816.F32 R24, R56.reuse, R50, R24 ;  /* 0x000000323818723c */ /* 0x040fe20000001818 */
[----:B------:R-:W4:Y:S07]  /*4490*/  LDSM.16.M88.4 R48, [R225+UR5+0xf000] ;  /* 0x00f00005e130783b */ /* 0x000f2e0008000200 */
[C---:B------:R-:W-:Y:S08]  /*44a0*/  HMMA.16816.F32 R36, R56.reuse, R52, R36 ;  /* 0x000000343824723c */ /* 0x040ff00000001824 */
[C---:B------:R-:W-:Y:S01]  /*44b0*/  HMMA.16816.F32 R32, R56.reuse, R54, R32 ;  /* 0x000000363820723c */ /* 0x040fe20000001820 */
[----:B------:R-:W-:Y:S07]  /*44c0*/  LDSM.16.M88.4 R52, [R83+0x6000] ;  /* 0x006000005334783b */ /* 0x000fee0000000200 */
[C---:B--2---:R-:W-:Y:S01]  /*44d0*/  HMMA.16816.F32 R68, R56.reuse, R44, R20 ;  /* 0x0000002c3844723c */ /* 0x044fe20000001814 */
[----:B------:R-:W2:Y:S07]  /*44e0*/  LDSM.16.M88.4 R20, [R79+0xe000] ;  /* 0x00e000004f14783b */ /* 0x000eae0000000200 */
[C---:B------:R-:W-:Y:S01]  /*44f0*/  HMMA.16816.F32 R16, R56.reuse, R46, R16 ;  /* 0x0000002e3810723c */ /* 0x040fe20000001810 */
[----:B------:R-:W-:Y:S07]  /*4500*/  LDSM.16.M88.4 R44, [R82+0x6000] ;  /* 0x00600000522c783b */ /* 0x000fee0000000200 */
[C---:B------:R-:W-:Y:S08]  /*4510*/  HMMA.16816.F32 R64, R56.reuse, R40, R64 ;  /* 0x000000283840723c */ /* 0x040ff00000001840 */
[----:B------:R-:W-:Y:S01]  /*4520*/  HMMA.16816.F32 R60, R56, R42, R60 ;  /* 0x0000002a383c723c */ /* 0x000fe2000000183c */
[----:B------:R-:W-:Y:S04]  /*4530*/  LDSM.16.M88.4 R40, [R79+0xe800] ;  /* 0x00e800004f28783b */ /* 0x000fe80000000200 */
[----:B------:R-:W-:Y:S03]  /*4540*/  LDSM.16.M88.4 R56, [R78+0xe000] ;  /* 0x00e000004e38783b */ /* 0x000fe60000000200 */
[C---:B---3--:R-:W-:Y:S08]  /*4550*/  HMMA.16816.F32 R36, R12.reuse, R8, R36 ;  /* 0x000000080c24723c */ /* 0x048ff00000001824 */
[C---:B------:R-:W-:Y:S01]  /*4560*/  HMMA.16816.F32 R32, R12.reuse, R10, R32 ;  /* 0x0000000a0c20723c */ /* 0x040fe20000001820 */
[----:B------:R-:W3:Y:S07]  /*4570*/  LDSM.16.M88.4 R8, [R79+0xf000] ;  /* 0x00f000004f08783b */ /* 0x000eee0000000200 */
[C---:B-1----:R-:W-:Y:S08]  /*4580*/  HMMA.16816.F32 R28, R12.reuse, R4, R28 ;  /* 0x000000040c1c723c */ /* 0x042ff0000000181c */
[C---:B------:R-:W-:Y:S01]  /*4590*/  HMMA.16816.F32 R24, R12.reuse, R6, R24 ;  /* 0x000000060c18723c */ /* 0x040fe20000001818 */
[----:B------:R-:W-:Y:S07]  /*45a0*/  LDSM.16.M88.4 R4, [R79+0xf800] ;  /* 0x00f800004f04783b */ /* 0x000fee0000000200 */
[C---:B----4-:R-:W-:Y:S08]  /*45b0*/  HMMA.16816.F32 R68, R12.reuse, R48, R68 ;  /* 0x000000300c44723c */ /* 0x050ff00000001844 */
[C---:B------:R-:W-:Y:S01]  /*45c0*/  HMMA.16816.F32 R16, R12.reuse, R50, R16 ;  /* 0x000000320c10723c */ /* 0x040fe20000001810 */
[----:B------:R-:W-:Y:S07]  /*45d0*/  LDSM.16.M88.4 R48, [R78+0xe800] ;  /* 0x00e800004e30783b */ /* 0x000fee0000000200 */
[C---:B------:R-:W-:Y:S08]  /*45e0*/  HMMA.16816.F32 R64, R12.reuse, R72, R64 ;  /* 0x000000480c40723c */ /* 0x040ff00000001840 */
[----:B------:R-:W-:Y:S01]  /*45f0*/  HMMA.16816.F32 R60, R12, R74, R60 ;  /* 0x0000004a0c3c723c */ /* 0x000fe2000000183c */
[----:B------:R-:W1:Y:S04]  /*4600*/  LDSM.16.M88.4 R12, [R80+0xe000] ;  /* 0x00e00000500c783b */ /* 0x000e680000000200 */
[----:B------:R-:W-:Y:S03]  /*4610*/  LDSM.16.M88.4 R72, [R81+0x6000] ;  /* 0x006000005148783b */ /* 0x000fe60000000200 */
        /* <DEDUP_REMOVED lines=8> */
[----:B------:R-:W4:Y:S07]  /*46a0*/  LDSM.16.M88.4 R40, [R80+0xf000] ;  /* 0x00f000005028783b */ /* 0x000f2e0000000200 */
[C---:B-1----:R-:W-:Y:S08]  /*46b0*/  HMMA.16816.F32 R36, R44.reuse, R12, R36 ;  /* 0x0000000c2c24723c */ /* 0x042ff00000001824 */
[----:B------:R-:W-:Y:S01]  /*46c0*/  HMMA.16816.F32 R32, R44, R14, R32 ;  /* 0x0000000e2c20723c */ /* 0x000fe20000001820 */
[----:B------:R-:W1:Y:S07]  /*46d0*/  LDSM.16.M88.4 R12, [R78+0xf800] ;  /* 0x00f800004e0c783b */ /* 0x000e6e0000000200 */
[C---:B------:R-:W-:Y:S08]  /*46e0*/  HMMA.16816.F32 R64, R52.reuse, R4, R64 ;  /* 0x000000043440723c */ /* 0x040ff00000001840 */
[----:B------:R-:W-:Y:S01]  /*46f0*/  HMMA.16816.F32 R60, R52, R6, R60 ;  /* 0x00000006343c723c */ /* 0x000fe2000000183c */
[----:B------:R-:W5:Y:S01]  /*4700*/  LDSM.16.M88.4 R4, [R78+0xf000] ;  /* 0x00f000004e04783b */ /* 0x000f620000000200 */
[----:B------:R-:W-:-:S06]  /*4710*/  DEPBAR.LE SB0, 0x0 ;  /* 0x000080000000791a */ /* 0x000fcc0000000000 */
[C---:B--2---:R-:W-:Y:S08]  /*4720*/  HMMA.16816.F32 R28, R44.reuse, R20, R28 ;  /* 0x000000142c1c723c */ /* 0x044ff0000000181c */
[C---:B------:R-:W-:Y:S08]  /*4730*/  HMMA.16816.F32 R24, R44.reuse, R22, R24 ;  /* 0x000000162c18723c */ /* 0x040ff00000001818 */
[C---:B---3--:R-:W-:Y:S08]  /*4740*/  HMMA.16816.F32 R64, R44.reuse, R8, R64 ;  /* 0x000000082c40723c */ /* 0x048ff00000001840 */
[C---:B------:R-:W-:Y:S08]  /*4750*/  HMMA.16816.F32 R60, R44.reuse, R10, R60 ;  /* 0x0000000a2c3c723c */ /* 0x040ff0000000183c */
[C---:B----4-:R-:W-:Y:S08]  /*4760*/  HMMA.16816.F32 R68, R44.reuse, R40, R68 ;  /* 0x000000282c44723c */ /* 0x050ff00000001844 */
[----:B------:R-:W-:Y:S08]  /*4770*/  HMMA.16816.F32 R16, R44, R42, R16 ;  /* 0x0000002a2c10723c */ /* 0x000ff00000001810 */
[C---:B------:R-:W-:Y:S08]  /*4780*/  HMMA.16816.F32 R36, R72.reuse, R56, R36 ;  /* 0x000000384824723c */ /* 0x040ff00000001824 */
[C---:B------:R-:W-:Y:S08]  /*4790*/  HMMA.16816.F32 R32, R72.reuse, R58, R32 ;  /* 0x0000003a4820723c */ /* 0x040ff00000001820 */
[C---:B------:R-:W-:Y:S08]  /*47a0*/  HMMA.16816.F32 R28, R72.reuse, R48, R28 ;  /* 0x00000030481c723c */ /* 0x040ff0000000181c */
[C---:B------:R-:W-:Y:S08]  /*47b0*/  HMMA.16816.F32 R24, R72.reuse, R50, R24 ;  /* 0x000000324818723c */ /* 0x040ff00000001818 */
[C---:B-1----:R-:W-:Y:S08]  /*47c0*/  HMMA.16816.F32 R64, R72.reuse, R12, R64 ;  /* 0x0000000c4840723c */ /* 0x042ff00000001840 */
[C---:B------:R-:W-:Y:S08]  /*47d0*/  HMMA.16816.F32 R60, R72.reuse, R14, R60 ;  /* 0x0000000e483c723c */ /* 0x040ff0000000183c */
[----:B-----5:R-:W-:Y:S01]  /*47e0*/  HMMA.16816.F32 R68, R72, R4, R68 ;  /* 0x000000044844723c */ /* 0x020fe20000001844 */
[----:B------:R-:W-:Y:S01]  /*47f0*/  SHF.L.U32 R4, R214, 0x1, RZ ;  /* 0x00000001d6047819 */ /* 0x000fe200000006ff */
[----:B------:R-:W-:-:S05]  /*4800*/  IMAD.U32 R5, RZ, RZ, UR24 ;  /* 0x00000018ff057e24 */ /* 0x000fca000f8e00ff */
[----:B------:R-:W-:Y:S01]  /*4810*/  VIADDMNMX R166, R76, 0x8, R5, PT ;  /* 0x000000084ca67846 */ /* 0x000fe20003800105 */
[----:B------:R-:W-:Y:S01]  /*4820*/  HMMA.16816.F32 R16, R72, R6, R16 ;  /* 0x000000064810723c */ /* 0x000fe20000001810 */
[----:B------:R-:W-:Y:S01]  /*4830*/  IMAD.U32 R6, RZ, RZ, UR19 ;  /* 0x00000013ff067e24 */ /* 0x000fe2000f8e00ff */
[----:B------:R-:W-:-:S04]  /*4840*/  LOP3.LUT R7, R4, 0x6, RZ, 0xc0, !PT ;  /* 0x0000000604077812 */ /* 0x000fc800078ec0ff */
[----:B------:R-:W-:-:S04]  /*4850*/  LEA R4, R6, R7, 0x6 ;  /* 0x0000000706047211 */ /* 0x000fc800078e30ff */
[C---:B------:R-:W-:Y:S01]  /*4860*/  IADD3 R8, PT, PT, R4.reuse, -0x3f, RZ ;  /* 0xffffffc104087810 */ /* 0x040fe20007ffe0ff */
[----:B------:R-:W-:Y:S01]  /*4870*/  VIADD R9, R4, 0xffffffc0 ;  /* 0xffffffc004097836 */ /* 0x000fe20000000000 */
[----:B------:R-:W-:Y:S06]  /*4880*/  BAR.SYNC.DEFER_BLOCKING 0x0 ;  /* 0x0000000000007b1d */ /* 0x000fec0000010000 */
[----:B------:R-:W-:Y:S05]  /*4890*/  BRA.U !UP1, `(.L_x_84) ;  /* 0x0000000509c47547 */ /* 0x000fea000b800000 */
[----:B------:R-:W-:-:S04]  /*48a0*/  UIADD3 UR4, UPT, UPT, UR19, -0x2, URZ ;  /* 0xfffffffe13047890 */ /* 0x000fc8000fffe0ff */
[----:B------:R-:W-:Y:S02]  /*48b0*/  UIMAD.WIDE.U32 UR20, UR17, UR4, URZ ;  /* 0x00000004111472a5 */ /* 0x000fe4000f8e00ff */
[----:B------:R-:W-:Y:S02]  /*48c0*/  UIMAD UR12, UR16, UR4, URZ ;  /* 0x00000004100c72a4 */ /* 0x000fe4000f8e02ff */
[----:B------:R-:W-:Y:S02]  /*48d0*/  UIADD3 UR7, UP0, UPT, UR29, UR20, URZ ;  /* 0x000000141d077290 */ /* 0x000fe4000ff1e0ff */
[----:B------:R-:W-:Y:S01]  /*48e0*/  UIADD3 UR12, UPT, UPT, UR21, UR12, URZ ;  /* 0x0000000c150c7290 */ /* 0x000fe2000fffe0ff */
[----:B------:R-:W-:Y:S01]  /*48f0*/  IMAD.U32 R14, RZ, RZ, UR20 ;  /* 0x00000014ff0e7e24 */ /* 0x000fe2000f8e00ff */
[----:B------:R-:W1:Y:S01]  /*4900*/  LDCU UR4, c[0x0][0x440] ;  /* 0x00008800ff0477ac */ /* 0x000e620008000800 */
[----:B------:R-:W-:Y:S02]  /*4910*/  IMAD.U32 R15, RZ, RZ, UR21 ;  /* 0x00000015ff0f7e24 */ /* 0x000fe4000f8e00ff */
[----:B------:R-:W-:Y:S01]  /*4920*/  IMAD.U32 R6, RZ, RZ, UR7 ;  /* 0x00000007ff067e24 */ /* 0x000fe2000f8e00ff */
[----:B------:R-:W-:Y:S01]  /*4930*/  UIADD3.X UR6, UPT, UPT, UR28, UR12, URZ, UP0, !UPT ;  /* 0x0000000c1c067290 */ /* 0x000fe200087fe4ff */
[----:B------:R-:W-:Y:S01]  /*4940*/  IMAD.U32 R7, RZ, RZ, UR12 ;  /* 0x0000000cff077e24 */ /* 0x000fe2000f8e00ff */
[----:B------:R-:W-:Y:S01]  /*4950*/  UIADD3 UR13, UP0, UPT, UR29, UR7, URZ ;  /* 0x000000071d0d7290 */ /* 0x000fe2000ff1e0ff */
[----:B------:R-:W-:-:S02]  /*4960*/  LEA R12, P3, R14, R229, 0x1 ;  /* 0x000000e50e0c7211 */ /* 0x000fc400078608ff */
[-C--:B------:R-:W-:Y:S01]  /*4970*/  LEA R10, P1, R6, R229.reuse, 0x1 ;  /* 0x000000e5060a7211 */ /* 0x080fe200078208ff */
[----:B------:R-:W-:Y:S01]  /*4980*/  IMAD.U32 R5, RZ, RZ, UR6 ;  /* 0x00000006ff057e24 */ /* 0x000fe2000f8e00ff */
[----:B------:R-:W-:Y:S01]  /*4990*/  UIADD3.X UR12, UPT, UPT, UR28, UR6, URZ, UP0, !UPT ;  /* 0x000000061c0c7290 */ /* 0x000fe200087fe4ff */
[-C--:B------:R-:W-:Y:S01]  /*49a0*/  LEA.HI.X R13, R14, R228.reuse, R7, 0x1, P3 ;  /* 0x000000e40e0d7211 */ /* 0x080fe200018f0c07 */
[----:B------:R-:W-:Y:S02]  /*49b0*/  ULEA UR7, UP0, UR10, UR7, 0x5 ;  /* 0x000000070a077291 */ /* 0x000fe4000f8028ff */
[----:B------:R-:W-:Y:S01]  /*49c0*/  LEA.HI.X R11, R6, R228, R5, 0x1, P1 ;  /* 0x000000e4060b7211 */ /* 0x000fe200008f0c05 */
[----:B------:R-:W-:Y:S01]  /*49d0*/  IMAD.U32 R6, RZ, RZ, UR13 ;  /* 0x0000000dff067e24 */ /* 0x000fe2000f8e00ff */
[----:B------:R-:W-:Y:S01]  /*49e0*/  ULEA.HI.X UR6, UR10, UR6, UR11, 0x5, UP0 ;  /* 0x000000060a067291 */ /* 0x000fe200080f2c0b */
[----:B-1----:R-:W-:Y:S01]  /*49f0*/  ISETP.GE.AND P5, PT, R215, UR4, PT ;  /* 0x00000004d7007c0c */ /* 0x002fe2000bfa6270 */
[----:B------:R-:W-:Y:S01]  /*4a00*/  IMAD.U32 R7, RZ, RZ, UR12 ;  /* 0x0000000cff077e24 */ /* 0x000fe2000f8e00ff */
[----:B------:R-:W-:Y:S01]  /*4a10*/  ISETP.GE.AND P4, PT, R236, UR4, PT ;  /* 0x00000004ec007c0c */ /* 0x000fe2000bf86270 */
[----:B------:R-:W-:Y:S01]  /*4a20*/  IMAD.U32 R5, RZ, RZ, UR7 ;  /* 0x00000007ff057e24 */ /* 0x000fe2000f8e00ff */
[----:B------:R-:W-:-:S02]  /*4a30*/  LEA R14, P1, R6, R229, 0x1 ;  /* 0x000000e5060e7211 */ /* 0x000fc400078208ff */
[----:B------:R-:W-:Y:S02]  /*4a40*/  ISETP.GE.AND P3, PT, R235, UR4, PT ;  /* 0x00000004eb007c0c */ /* 0x000fe4000bf66270 */
[-C--:B------:R-:W-:Y:S01]  /*4a50*/  LEA.HI.X R15, R6, R228.reuse, R7, 0x1, P1 ;  /* 0x000000e4060f7211 */ /* 0x080fe200008f0c07 */
[----:B------:R-:W-:Y:S01]  /*4a60*/  IMAD.U32 R6, RZ, RZ, UR6 ;  /* 0x00000006ff067e24 */ /* 0x000fe2000f8e00ff */
[----:B------:R-:W-:Y:S02]  /*4a70*/  ISETP.GE.AND P1, PT, R234, UR4, PT ;  /* 0x00000004ea007c0c */ /* 0x000fe4000bf26270 */
[C---:B------:R-:W-:Y:S01]  /*4a80*/  LEA R20, P6, R5.reuse, R229, 0x1 ;  /* 0x000000e505147211 */ /* 0x040fe200078c08ff */
[----:B------:R-:W-:Y:S01]  /*4a90*/  @!PT LDS RZ, [RZ] ;  /* 0x00000000fffff984 */ /* 0x000fe20000000800 */
[----:B------:R-:W-:Y:S01]  /*4aa0*/  @!PT LDS RZ, [RZ] ;  /* 0x00000000fffff984 */ /* 0x000fe20000000800 */
[----:B------:R-:W-:Y:S01]  /*4ab0*/  @!PT LDS RZ, [RZ] ;  /* 0x00000000fffff984 */ /* 0x000fe20000000800 */
[----:B------:R1:W-:Y:S03]  /*4ac0*/  @!P5 LDGSTS.E.BYPASS.LTC128B.128 [R230+0x8000], desc[UR22][R12.64] ;  /* 0x080000000ce6dfae */ /* 0x0003e6000b981a16 */
[----:B------:R-:W-:Y:S01]  /*4ad0*/  LEA.HI.X R21, R5, R228, R6, 0x1, P6 ;  /* 0x000000e405157211 */ /* 0x000fe200030f0c06 */
        /* <DEDUP_REMOVED lines=76> */
[----:B------:R-:W0:Y:S02]  /*4fa0*/  LDGDEPBAR ;  /* 0x00000000000079af */ /* 0x000e240000000000 */
.L_x_84:
[CC--:B------:R-:W-:Y:S01]  /*4fb0*/  ISETP.GE.AND P3, PT, R9.reuse, R167.reuse, PT ;  /* 0x000000a70900720c */ /* 0x0c0fe20003f66270 */
[C---:B------:R-:W-:Y:S01]  /*4fc0*/  VIADD R5, R4.reuse, 0xffffffc8 ;  /* 0xffffffc804057836 */ /* 0x040fe20000000000 */
[-C--:B------:R-:W-:Y:S01]  /*4fd0*/  ISETP.GE.AND P5, PT, R9, R166.reuse, PT ;  /* 0x000000a60900720c */ /* 0x080fe20003fa6270 */
[----:B------:R-:W-:Y:S01]  /*4fe0*/  VIADD R6, R4, 0xffffffc9 ;  /* 0xffffffc904067836 */ /* 0x000fe20000000000 */
[----:B------:R-:W-:Y:S01]  /*4ff0*/  FSEL R41, R36, -INF , !P3 ;  /* 0xff80000024297808 */ /* 0x000fe20005800000 */
[----:B------:R-:W2:Y:S01]  /*5000*/  LDCU UR4, c[0x0][0x45c] ;  /* 0x00008b80ff0477ac */ /* 0x000ea20008000800 */
[-C--:B------:R-:W-:Y:S02]  /*5010*/  ISETP.GE.AND P1, PT, R8, R167.reuse, PT ;  /* 0x000000a70800720c */ /* 0x080fe40003f26270 */
[C---:B------:R-:W-:Y:S01]  /*5020*/  ISETP.GE.AND P6, PT, R5.reuse, R167, PT ;  /* 0x000000a70500720c */ /* 0x040fe20003fc6270 */
[----:B------:R-:W-:Y:S01]  /*5030*/  UMOV UR6, 0xffffffff ;  /* 0xffffffff00067882 */ /* 0x000fe20000000000 */
[-C--:B------:R-:W-:Y:S01]  /*5040*/  ISETP.GE.AND P3, PT, R5, R166.reuse, PT ;  /* 0x000000a60500720c */ /* 0x080fe20003f66270 */
[----:B------:R-:W-:Y:S01]  /*5050*/  VIADD R5, R4, 0xffffffd0 ;  /* 0xffffffd004057836 */ /* 0x000fe20000000000 */
[----:B------:R-:W-:Y:S01]  /*5060*/  ISETP.GE.AND P4, PT, R8, R166, PT ;  /* 0x000000a60800720c */ /* 0x000fe20003f86270 */
[----:B------:R-:W-:Y:S01]  /*5070*/  VIADD R8, R4, 0xffffffd1 ;  /* 0xffffffd104087836 */ /* 0x000fe20000000000 */
[----:B------:R-:W-:-:S02]  /*5080*/  FSEL R7, R38, -INF , !P5 ;  /* 0xff80000026077808 */ /* 0x000fc40006800000 */
[-C--:B------:R-:W-:Y:S02]  /*5090*/  ISETP.GE.AND P5, PT, R6, R167.reuse, PT ;  /* 0x000000a70600720c */ /* 0x080fe40003fa6270 */
[----:B------:R-:W-:Y:S02]  /*50a0*/  FSEL R43, R37, -INF , !P1 ;  /* 0xff800000252b7808 */ /* 0x000fe40004800000 */
[----:B------:R-:W-:Y:S02]  /*50b0*/  FSEL R39, R39, -INF , !P4 ;  /* 0xff80000027277808 */ /* 0x000fe40006000000 */
[----:B------:R-:W-:Y:S02]  /*50c0*/  FSEL R37, R32, -INF , !P6 ;  /* 0xff80000020257808 */ /* 0x000fe40007000000 */
[C---:B------:R-:W-:Y:S02]  /*50d0*/  ISETP.GE.AND P4, PT, R5.reuse, R167, PT ;  /* 0x000000a70500720c */ /* 0x040fe40003f86270 */
[----:B------:R-:W-:-:S02]  /*50e0*/  ISETP.GE.AND P6, PT, R5, R166, PT ;  /* 0x000000a60500720c */ /* 0x000fc40003fc6270 */
[----:B------:R-:W-:Y:S02]  /*50f0*/  FSEL R5, R34, -INF , !P3 ;  /* 0xff80000022057808 */ /* 0x000fe40005800000 */
[----:B------:R-:W-:Y:S02]  /*5100*/  FSEL R33, R33, -INF , !P5 ;  /* 0xff80000021217808 */ /* 0x000fe40006800000 */
[C---:B------:R-:W-:Y:S02]  /*5110*/  ISETP.GE.AND P3, PT, R8.reuse, R167, PT ;  /* 0x000000a70800720c */ /* 0x040fe40003f66270 */
[-C--:B------:R-:W-:Y:S01]  /*5120*/  ISETP.GE.AND P5, PT, R8, R166.reuse, PT ;  /* 0x000000a60800720c */ /* 0x080fe20003fa6270 */
[----:B------:R-:W-:Y:S01]  /*5130*/  VIADD R8, R4, 0xffffffd9 ;  /* 0xffffffd904087836 */ /* 0x000fe20000000000 */
[----:B------:R-:W-:Y:S01]  /*5140*/  ISETP.GE.AND P1, PT, R6, R166, PT ;  /* 0x000000a60600720c */ /* 0x000fe20003f26270 */
[----:B------:R-:W-:Y:S01]  /*5150*/  VIADD R6, R4, 0xffffffd8 ;  /* 0xffffffd804067836 */ /* 0x000fe20000000000 */
[----:B-1----:R-:W-:-:S02]  /*5160*/  FSEL R13, R30, -INF , !P6 ;  /* 0xff8000001e0d7808 */ /* 0x002fc40007000000 */
[----:B------:R-:W-:Y:S02]  /*5170*/  FSEL R29, R29, -INF , !P3 ;  /* 0xff8000001d1d7808 */ /* 0x000fe40005800000 */
[----:B------:R-:W-:Y:S02]  /*5180*/  FSEL R35, R35, -INF , !P1 ;  /* 0xff80000023237808 */ /* 0x000fe40004800000 */
[----:B------:R-:W-:Y:S02]  /*5190*/  FSEL R23, R28, -INF , !P4 ;  /* 0xff8000001c177808 */ /* 0x000fe40006000000 */
[CC--:B------:R-:W-:Y:S02]  /*51a0*/  ISETP.GE.AND P6, PT, R8.reuse, R167.reuse, PT ;  /* 0x000000a70800720c */ /* 0x0c0fe40003fc6270 */
[----:B------:R-:W-:Y:S01]  /*51b0*/  ISETP.GE.AND P3, PT, R8, R166, PT ;  /* 0x000000a60800720c */ /* 0x000fe20003f66270 */
[----:B------:R-:W-:Y:S01]  /*51c0*/  VIADD R8, R4, 0xffffffe1 ;  /* 0xffffffe104087836 */ /* 0x000fe20000000000 */
[----:B------:R-:W-:-:S02]  /*51d0*/  ISETP.GE.AND P1, PT, R6, R167, PT ;  /* 0x000000a70600720c */ /* 0x000fc40003f26270 */
[----:B------:R-:W-:Y:S01]  /*51e0*/  ISETP.GE.AND P4, PT, R6, R166, PT ;  /* 0x000000a60600720c */ /* 0x000fe20003f86270 */
[----:B------:R-:W-:Y:S01]  /*51f0*/  VIADD R6, R4, 0xffffffe0 ;  /* 0xffffffe004067836 */ /* 0x000fe20000000000 */
[----:B------:R-:W-:Y:S02]  /*5200*/  FSEL R15, R25, -INF , !P6 ;  /* 0xff800000190f7808 */ /* 0x000fe40007000000 */
[----:B------:R-:W-:Y:S02]  /*5210*/  FSEL R9, R26, -INF , !P4 ;  /* 0xff8000001a097808 */ /* 0x000fe40006000000 */
[----:B------:R-:W-:Y:S02]  /*5220*/  FSEL R31, R31, -INF , !P5 ;  /* 0xff8000001f1f7808 */ /* 0x000fe40006800000 */
[----:B------:R-:W-:Y:S02]  /*5230*/  FSEL R21, R24, -INF , !P1 ;  /* 0xff80000018157808 */ /* 0x000fe40004800000 */
[----:B------:R-:W-:-:S02]  /*5240*/  ISETP.GE.AND P4, PT, R8, R167, PT ;  /* 0x000000a70800720c */ /* 0x000fc40003f86270 */
[-C--:B------:R-:W-:Y:S01]  /*5250*/  ISETP.GE.AND P6, PT, R8, R166.reuse, PT ;  /* 0x000000a60800720c */ /* 0x080fe20003fc6270 */
[----:B------:R-:W-:Y:S01]  /*5260*/  VIADD R8, R4, 0xffffffe9 ;  /* 0xffffffe904087836 */ /* 0x000fe20000000000 */
[C---:B------:R-:W-:Y:S02]  /*5270*/  ISETP.GE.AND P5, PT, R6.reuse, R167, PT ;  /* 0x000000a70600720c */ /* 0x040fe40003fa6270 */
[----:B------:R-:W-:Y:S01]  /*5280*/  ISETP.GE.AND P1, PT, R6, R166, PT ;  /* 0x000000a60600720c */ /* 0x000fe20003f26270 */
[----:B------:R-:W-:Y:S01]  /*5290*/  VIADD R6, R4, 0xffffffe8 ;  /* 0xffffffe804067836 */ /* 0x000fe20000000000 */
[----:B------:R-:W-:Y:S02]  /*52a0*/  FSEL R199, R69, -INF , !P4 ;  /* 0xff80000045c77808 */ /* 0x000fe40006000000 */
[----:B------:R-:W-:Y:S02]  /*52b0*/  FSEL R231, R70, -INF , !P1 ;  /* 0xff80000046e77808 */ /* 0x000fe40004800000 */
[----:B------:R-:W-:-:S02]  /*52c0*/  FSEL R239, R68, -INF , !P5 ;  /* 0xff80000044ef7808 */ /* 0x000fc40006800000 */
[C---:B------:R-:W-:Y:S02]  /*52d0*/  ISETP.GE.AND P1, PT, R8.reuse, R167, PT ;  /* 0x000000a70800720c */ /* 0x040fe40003f26270 */
[-C--:B------:R-:W-:Y:S01]  /*52e0*/  ISETP.GE.AND P4, PT, R8, R166.reuse, PT ;  /* 0x000000a60800720c */ /* 0x080fe20003f86270 */
[----:B------:R-:W-:Y:S01]  /*52f0*/  VIADD R8, R4, 0xfffffff1 ;  /* 0xfffffff104087836 */ /* 0x000fe20000000000 */
[----:B------:R-:W-:Y:S02]  /*5300*/  ISETP.GE.AND P5, PT, R6, R166, PT ;  /* 0x000000a60600720c */ /* 0x000fe40003fa6270 */
[----:B------:R-:W-:Y:S02]  /*5310*/  FMNMX3.FTZ R10, R41, R43, R37, !PT ;  /* 0x0000002b290a7276 */ /* 0x000fe40007810025 */
[----:B------:R-:W-:Y:S02]  /*5320*/  FSEL R11, R27, -INF , !P3 ;  /* 0xff8000001b0b7808 */ /* 0x000fe40005800000 */
[----:B------:R-:W-:-:S02]  /*5330*/  FSEL R221, R18, -INF , !P5 ;  /* 0xff80000012dd7808 */ /* 0x000fc40006800000 */
[----:B------:R-:W-:Y:S02]  /*5340*/  FSEL R201, R17, -INF , !P1 ;  /* 0xff80000011c97808 */ /* 0x000fe40004800000 */
[-C--:B------:R-:W-:Y:S01]  /*5350*/  ISETP.GE.AND P3, PT, R6, R167.reuse, PT ;  /* 0x000000a70600720c */ /* 0x080fe20003f66270 */
[----:B------:R-:W-:Y:S01]  /*5360*/  VIADD R6, R4, 0xfffffff0 ;  /* 0xfffffff004067836 */ /* 0x000fe20000000000 */
[----:B------:R-:W-:Y:S02]  /*5370*/  ISETP.GE.AND P5, PT, R8, R167, PT ;  /* 0x000000a70800720c */ /* 0x000fe40003fa6270 */
[----:B------:R-:W-:Y:S02]  /*5380*/  FMNMX3.FTZ R10, R10, R33, R23, !PT ;  /* 0x000000210a0a7276 */ /* 0x000fe40007810017 */
[----:B------:R-:W-:Y:S02]  /*5390*/  ISETP.GE.AND P1, PT, R8, R166, PT ;  /* 0x000000a60800720c */ /* 0x000fe40003f26270 */
[----:B------:R-:W-:-:S02]  /*53a0*/  FMNMX3.FTZ R8, R7, R39, R5, !PT ;  /* 0x0000002707087276 */ /* 0x000fc40007810005 */
[----:B------:R-:W-:Y:S02]  /*53b0*/  FMNMX3.FTZ R10, R10, R29, R21, !PT ;  /* 0x0000001d0a0a7276 */ /* 0x000fe40007810015 */
[----:B------:R-:W-:Y:S02]  /*53c0*/  FSEL R223, R71, -INF , !P6 ;  /* 0xff80000047df7808 */ /* 0x000fe40007000000 */
[----:B------:R-:W-:Y:S02]  /*53d0*/  FSEL R233, R16, -INF , !P3 ;  /* 0xff80000010e97808 */ /* 0x000fe40005800000 */
[----:B------:R-:W-:Y:S02]  /*53e0*/  FMNMX3.FTZ R8, R8, R35, R13, !PT ;  /* 0x0000002308087276 */ /* 0x000fe4000781000d */
[C---:B------:R-:W-:Y:S02]  /*53f0*/  ISETP.GE.AND P6, PT, R6.reuse, R167, PT ;  /* 0x000000a70600720c */ /* 0x040fe40003fc6270 */
[----:B------:R-:W-:Y:S01]  /*5400*/  ISETP.GE.AND P3, PT, R6, R166, PT ;  /* 0x000000a60600720c */ /* 0x000fe20003f66270 */
[----:B------:R-:W-:Y:S01]  /*5410*/  VIADD R6, R4, 0xfffffff8 ;  /* 0xfffffff804067836 */ /* 0x000fe20000000000 */
[----:B------:R-:W-:Y:S01]  /*5420*/  FMNMX3.FTZ R10, R10, R15, R239, !PT ;  /* 0x0000000f0a0a7276 */ /* 0x000fe200078100ef */
[----:B------:R-:W-:Y:S01]  /*5430*/  VIADD R4, R4, 0xfffffff9 ;  /* 0xfffffff904047836 */ /* 0x000fe20000000000 */
[----:B------:R-:W-:-:S02]  /*5440*/  FMNMX3.FTZ R8, R8, R31, R9, !PT ;  /* 0x0000001f08087276 */ /* 0x000fc40007810009 */
[----:B------:R-:W-:Y:S02]  /*5450*/  FSEL R211, R19, -INF , !P4 ;  /* 0xff80000013d37808 */ /* 0x000fe40006000000 */
[----:B------:R-:W-:Y:S02]  /*5460*/  ISETP.GE.AND P4, PT, R6, R167, PT ;  /* 0x000000a70600720c */ /* 0x000fe40003f86270 */
[----:B------:R-:W-:Y:S02]  /*5470*/  FSEL R219, R64, -INF , !P6 ;  /* 0xff80000040db7808 */ /* 0x000fe40007000000 */
[----:B------:R-:W-:Y:S02]  /*5480*/  FMNMX3.FTZ R10, R10, R199, R233, !PT ;  /* 0x000000c70a0a7276 */ /* 0x000fe400078100e9 */
[----:B------:R-:W-:Y:S02]  /*5490*/  FMNMX3.FTZ R8, R8, R11, R231, !PT ;  /* 0x0000000b08087276 */ /* 0x000fe400078100e7 */
[----:B------:R-:W-:-:S02]  /*54a0*/  FSEL R213, R65, -INF , !P5 ;  /* 0xff80000041d57808 */ /* 0x000fc40006800000 */
[----:B------:R-:W-:Y:S02]  /*54b0*/  ISETP.GE.AND P6, PT, R4, R167, PT ;  /* 0x000000a70400720c */ /* 0x000fe40003fc6270 */
[----:B------:R-:W-:Y:S02]  /*54c0*/  FSEL R209, R60, -INF , !P4 ;  /* 0xff8000003cd17808 */ /* 0x000fe40006000000 */
[----:B------:R-:W-:Y:S02]  /*54d0*/  FMNMX3.FTZ R10, R10, R201, R219, !PT ;  /* 0x000000c90a0a7276 */ /* 0x000fe400078100db */
[-C--:B------:R-:W-:Y:S02]  /*54e0*/  ISETP.GE.AND P5, PT, R4, R166.reuse, PT ;  /* 0x000000a60400720c */ /* 0x080fe40003fa6270 */
[----:B------:R-:W-:Y:S02]  /*54f0*/  ISETP.GE.AND P4, PT, R6, R166, PT ;  /* 0x000000a60600720c */ /* 0x000fe40003f86270 */
[----:B------:R-:W-:-:S02]  /*5500*/  FSEL R205, R66, -INF , !P3 ;  /* 0xff80000042cd7808 */ /* 0x000fc40005800000 */
[----:B------:R-:W-:Y:S02]  /*5510*/  FMNMX3.FTZ R4, R8, R223, R221, !PT ;  /* 0x000000df08047276 */ /* 0x000fe400078100dd */
[----:B------:R-:W-:Y:S02]  /*5520*/  FSEL R207, R61, -INF , !P6 ;  /* 0xff8000003dcf7808 */ /* 0x000fe40007000000 */
[----:B------:R-:W-:Y:S02]  /*5530*/  FMNMX3.FTZ R6, R10, R213, R209, !PT ;  /* 0x000000d50a067276 */ /* 0x000fe400078100d1 */
[----:B------:R-:W-:Y:S02]  /*5540*/  FSEL R203, R67, -INF , !P1 ;  /* 0xff80000043cb7808 */ /* 0x000fe40004800000 */
[----:B------:R-:W-:Y:S02]  /*5550*/  FSEL R197, R62, -INF , !P4 ;  /* 0xff8000003ec57808 */ /* 0x000fe40006000000 */
[----:B------:R-:W-:-:S02]  /*5560*/  FMNMX3.FTZ R4, R4, R211, R205, !PT ;  /* 0x000000d304047276 */ /* 0x000fc400078100cd */
[----:B------:R-:W-:Y:S02]  /*5570*/  FMNMX.FTZ R6, R207, R6, !PT ;  /* 0x00000006cf067209 */ /* 0x000fe40007810000 */
[----:B------:R-:W-:Y:S02]  /*5580*/  FSEL R195, R63, -INF , !P5 ;  /* 0xff8000003fc37808 */ /* 0x000fe40006800000 */
[----:B------:R-:W-:Y:S01]  /*5590*/  FMNMX3.FTZ R4, R4, R203, R197, !PT ;  /* 0x000000cb04047276 */ /* 0x000fe200078100c5 */
[----:B------:R-:W1:Y:S01]  /*55a0*/  SHFL.BFLY PT, R19, R6, 0x2, 0x1f ;  /* 0x0c401f0006137f89 */ /* 0x000e6200000e0000 */
[----:B------:R-:W-:Y:S02]  /*55b0*/  LOP3.LUT R212, R3, 0x200, R2, 0xf8, !PT ;  /* 0x0000020003d47812 */ /* 0x000fe400078ef802 */
[----:B------:R-:W-:Y:S02]  /*55c0*/  FMNMX.FTZ R8, R195, R4, !PT ;  /* 0x00000004c3087209 */ /* 0x000fe40007810000 */
[----:B------:R-:W-:-:S03]  /*55d0*/  LEA R212, R212, UR5, 0x1 ;  /* 0x00000005d4d47c11 */ /* 0x000fc6000f8e08ff */
[----:B------:R-:W3:Y:S02]  /*55e0*/  SHFL.BFLY PT, R17, R8, 0x2, 0x1f ;  /* 0x0c401f0008117f89 */ /* 0x000ee400000e0000 */
[--C-:B------:R-:W-:Y:S02]  /*55f0*/  IMAD.IADD R193, R77, 0x1, R212.reuse ;  /* 0x000000014dc17824 */ /* 0x100fe400078e02d4 */
[C-C-:B------:R-:W-:Y:S01]  /*5600*/  IMAD.IADD R196, R165.reuse, 0x1, R212.reuse ;  /* 0x00000001a5c47824 */ /* 0x140fe200078e02d4 */
[----:B------:R-:W-:Y:S01]  /*5610*/  LDSM.16.MT88.4 R156, [R212+0x10000] ;  /* 0x01000000d49c783b */ /* 0x000fe20000004200 */
[----:B------:R-:W-:Y:S02]  /*5620*/  IMAD.IADD R206, R165, 0x1, R212 ;  /* 0x00000001a5ce7824 */ /* 0x000fe400078e02d4 */
[----:B------:R-:W-:Y:S01]  /*5630*/  IMAD.IADD R192, R77, 0x1, R196 ;  /* 0x000000014dc07824 */ /* 0x000fe200078e02c4 */
[----:B------:R-:W-:Y:S04]  /*5640*/  LDSM.16.MT88.4 R72, [R193+0x12000] ;  /* 0x01200000c148783b */ /* 0x000fe80000004200 */
[----:B------:R-:W-:Y:S01]  /*5650*/  LDSM.16.MT88.4 R104, [R193+0x14000] ;  /* 0x01400000c168783b */ /* 0x000fe20000004200 */
[----:B-1----:R-:W-:-:S03]  /*5660*/  FMNMX.FTZ R19, R6, R19, !PT ;  /* 0x0000001306137209 */ /* 0x002fc60007810000 */
[----:B------:R-:W-:Y:S04]  /*5670*/  LDSM.16.MT88.4 R136, [R193+0x16000] ;  /* 0x01600000c188783b */ /* 0x000fe80000004200 */
[----:B------:R-:W1:Y:S01]  /*5680*/  SHFL.BFLY PT, R164, R19, 0x1, 0x1f ;  /* 0x0c201f0013a47f89 */ /* 0x000e6200000e0000 */
[----:B---3--:R-:W-:-:S03]  /*5690*/  FMNMX.FTZ R17, R8, R17, !PT ;  /* 0x0000001108117209 */ /* 0x008fc60007810000 */
[----:B------:R-:W-:Y:S04]  /*56a0*/  LDSM.16.MT88.4 R48, [R196+0x10000] ;  /* 0x01000000c430783b */ /* 0x000fe80000004200 */
[----:B------:R-:W3:Y:S04]  /*56b0*/  SHFL.BFLY PT, R4, R17, 0x1, 0x1f ;  /* 0x0c201f0011047f89 */ /* 0x000ee800000e0000 */
[----:B------:R-:W-:Y:S04]  /*56c0*/  LDSM.16.MT88.4 R56, [R192+0x10000] ;  /* 0x01000000c038783b */ /* 0x000fe80000004200 */
[----:B------:R-:W-:Y:S04]  /*56d0*/  LDSM.16.MT88.4 R64, [R212+0x12000] ;  /* 0x01200000d440783b */ /* 0x000fe80000004200 */
[----:B------:R-:W-:Y:S01]  /*56e0*/  LDSM.16.MT88.4 R80, [R196+0x12000] ;  /* 0x01200000c450783b */ /* 0x000fe20000004200 */
[----:B-1----:R-:W-:-:S03]  /*56f0*/  FMNMX.FTZ R164, R19, R164, !PT ;  /* 0x000000a413a47209 */ /* 0x002fc60007810000 */
[----:B------:R-:W-:Y:S01]  /*5700*/  LDSM.16.MT88.4 R88, [R192+0x12000] ;  /* 0x01200000c058783b */ /* 0x000fe20000004200 */
[C---:B------:R-:W-:Y:S01]  /*5710*/  FSETP.NEU.FTZ.AND P1, PT, R164.reuse, -INF , PT ;  /* 0xff800000a400780b */ /* 0x040fe20003f3d000 */
[----:B--2---:R-:W-:Y:S02]  /*5720*/  FMUL.FTZ R200, R164, UR4 ;  /* 0x00000004a4c87c20 */ /* 0x004fe40008410000 */
[----:B------:R-:W-:Y:S01]  /*5730*/  LDSM.16.MT88.4 R96, [R212+0x14000] ;  /* 0x01400000d460783b */ /* 0x000fe20000004200 */
[----:B---3--:R-:W-:Y:S02]  /*5740*/  FMNMX.FTZ R3, R17, R4, !PT ;  /* 0x0000000411037209 */ /* 0x008fe40007810000 */
[----:B------:R-:W-:Y:S01]  /*5750*/  FSEL R200, R200, RZ, P1 ;  /* 0x000000ffc8c87208 */ /* 0x000fe20000800000 */
[----:B------:R-:W-:Y:S01]  /*5760*/  LDSM.16.MT88.4 R112, [R196+0x14000] ;  /* 0x01400000c470783b */ /* 0x000fe20000004200 */
[C---:B------:R-:W-:Y:S01]  /*5770*/  FSETP.NEU.FTZ.AND P1, PT, R3.reuse, -INF , PT ;  /* 0xff8000000300780b */ /* 0x040fe20003f3d000 */
[----:B------:R-:W-:-:S02]  /*5780*/  FMUL.FTZ R194, R3, UR4 ;  /* 0x0000000403c27c20 */ /* 0x000fc40008410000 */
[--C-:B------:R-:W-:Y:S01]  /*5790*/  FFMA.FTZ R191, R41, UR4, -R200.reuse ;  /* 0x0000000429bf7c23 */ /* 0x100fe200080108c8 */
[--C-:B------:R-:W-:Y:S01]  /*57a0*/  FFMA.FTZ R190, R43, UR4, -R200.reuse ;  /* 0x000000042bbe7c23 */ /* 0x100fe200080108c8 */
[----:B------:R-:W-:Y:S01]  /*57b0*/  LDSM.16.MT88.4 R120, [R192+0x14000] ;  /* 0x01400000c078783b */ /* 0x000fe20000004200 */
[----:B------:R-:W-:Y:S01]  /*57c0*/  FSEL R194, R194, RZ, P1 ;  /* 0x000000ffc2c27208 */ /* 0x000fe20000800000 */
[--C-:B------:R-:W-:Y:S01]  /*57d0*/  FFMA.FTZ R187, R37, UR4, -R200.reuse ;  /* 0x0000000425bb7c23 */ /* 0x100fe200080108c8 */
[----:B------:R-:W-:Y:S01]  /*57e0*/  FFMA.FTZ R186, R33, UR4, -R200 ;  /* 0x0000000421ba7c23 */ /* 0x000fe200080108c8 */
[----:B------:R-:W1:Y:S01]  /*57f0*/  LDSM.16.MT88.4 R40, [R193+0x10000] ;  /* 0x01000000c128783b */ /* 0x000e620000004200 */
[----:B------:R-:W-:Y:S01]  /*5800*/  MUFU.EX2 R191, R191 ;  /* 0x000000bf00bf7308 */ /* 0x000fe20000000800 */
[--C-:B------:R-:W-:Y:S01]  /*5810*/  FFMA.FTZ R189, R7, UR4, -R194.reuse ;  /* 0x0000000407bd7c23 */ /* 0x100fe200080108c2 */
[--C-:B------:R-:W-:Y:S01]  /*5820*/  FFMA.FTZ R185, R5, UR4, -R194.reuse ;  /* 0x0000000405b97c23 */ /* 0x100fe200080108c2 */
[----:B------:R-:W2:Y:S01]  /*5830*/  LDSM.16.MT88.4 R128, [R212+0x16000] ;  /* 0x01600000d480783b */ /* 0x000ea20000004200 */
[--C-:B------:R-:W-:Y:S01]  /*5840*/  FFMA.FTZ R188, R39, UR4, -R194.reuse ;  /* 0x0000000427bc7c23 */ /* 0x100fe200080108c2 */
[----:B------:R-:W-:Y:S01]  /*5850*/  FFMA.FTZ R184, R35, UR4, -R194 ;  /* 0x0000000423b87c23 */ /* 0x000fe200080108c2 */
[----:B------:R-:W3:Y:S01]  /*5860*/  MUFU.EX2 R190, R190 ;  /* 0x000000be00be7308 */ /* 0x000ee20000000800 */
[----:B------:R-:W4:Y:S01]  /*5870*/  LDSM.16.MT88.4 R144, [R196+0x16000] ;  /* 0x01600000c490783b */ /* 0x000f220000004200 */
[--C-:B------:R-:W-:Y:S01]  /*5880*/  FFMA.FTZ R183, R23, UR4, -R200.reuse ;  /* 0x0000000417b77c23 */ /* 0x100fe200080108c8 */
[--C-:B------:R-:W-:Y:S01]  /*5890*/  FFMA.FTZ R179, R21, UR4, -R200.reuse ;  /* 0x0000000415b37c23 */ /* 0x100fe200080108c8 */
[----:B------:R-:W-:Y:S01]  /*58a0*/  MUFU.EX2 R187, R187 ;  /* 0x000000bb00bb7308 */ /* 0x000fe20000000800 */
[----:B------:R-:W5:Y:S01]  /*58b0*/  LDSM.16.MT88.4 R4, [R192+0x16000] ;  /* 0x01600000c004783b */ /* 0x000f620000004200 */
[----:B------:R-:W-:Y:S01]  /*58c0*/  FFMA.FTZ R178, R15, UR4, -R200 ;  /* 0x000000040fb27c23 */ /* 0x000fe200080108c8 */
[--C-:B------:R-:W-:Y:S01]  /*58d0*/  FFMA.FTZ R181, R13, UR4, -R194.reuse ;  /* 0x000000040db57c23 */ /* 0x100fe200080108c2 */
[----:B------:R-:W3:Y:S01]  /*58e0*/  MUFU.EX2 R186, R186 ;  /* 0x000000ba00ba7308 */ /* 0x000ee20000000800 */
[----:B------:R-:W5:Y:S01]  /*58f0*/  LDSM.16.MT88.4 R20, [R193+0x12800] ;  /* 0x01280000c114783b */ /* 0x000f620000004200 */
[--C-:B------:R-:W-:Y:S01]  /*5900*/  FFMA.FTZ R177, R9, UR4, -R194.reuse ;  /* 0x0000000409b17c23 */ /* 0x100fe200080108c2 */
[----:B------:R-:W-:Y:S01]  /*5910*/  FFMA.FTZ R176, R11, UR4, -R194 ;  /* 0x000000040bb07c23 */ /* 0x000fe200080108c2 */
[----:B------:R-:W-:Y:S01]  /*5920*/  MUFU.EX2 R189, R189 ;  /* 0x000000bd00bd7308 */ /* 0x000fe20000000800 */
[----:B------:R-:W5:Y:S01]  /*5930*/  LDSM.16.MT88.4 R12, [R193+0x14800] ;  /* 0x01480000c10c783b */ /* 0x000f620000004200 */
[----:B---3--:R-:W-:Y:S01]  /*5940*/  F2FP.F16.F32.PACK_AB R148, R190, R191 ;  /* 0x000000bfbe94723e */ /* 0x008fe200000000ff */
[----:B------:R-:W-:Y:S01]  /*5950*/  FFMA.FTZ R182, R29, UR4, -R200 ;  /* 0x000000041db67c23 */ /* 0x000fe200080108c8 */
[----:B------:R-:W3:Y:S01]  /*5960*/  MUFU.EX2 R188, R188 ;  /* 0x000000bc00bc7308 */ /* 0x000ee20000000800 */
[----:B------:R-:W5:Y:S01]  /*5970*/  LDSM.16.MT88.4 R8, [R212+0x10800] ;  /* 0x01080000d408783b */ /* 0x000f620000004200 */
[----:B------:R-:W-:Y:S01]  /*5980*/  FFMA.FTZ R180, R31, UR4, -R194 ;  /* 0x000000041fb47c23 */ /* 0x000fe200080108c2 */
[----:B------:R-:W-:Y:S01]  /*5990*/  FFMA.FTZ R198, R201, UR4, -R200 ;  /* 0x00000004c9c67c23 */ /* 0x000fe200080108c8 */
[----:B------:R-:W-:Y:S01]  /*59a0*/  MUFU.EX2 R185, R185 ;  /* 0x000000b900b97308 */ /* 0x000fe20000000800 */
[----:B------:R-:W5:Y:S01]  /*59b0*/  LDSM.16.MT88.4 R16, [R193+0x16800] ;  /* 0x01680000c110783b */ /* 0x000f620000004200 */
[----:B------:R-:W-:Y:S01]  /*59c0*/  F2FP.F16.F32.PACK_AB R150, R186, R187 ;  /* 0x000000bbba96723e */ /* 0x000fe200000000ff */
[--C-:B------:R-:W-:Y:S01]  /*59d0*/  FFMA.FTZ R202, R231, UR4, -R194.reuse ;  /* 0x00000004e7ca7c23 */ /* 0x100fe200080108c2 */
[----:B------:R-:W1:Y:S01]  /*59e0*/  MUFU.EX2 R184, R184 ;  /* 0x000000b800b87308 */ /* 0x000e620000000800 */
[----:B------:R-:W5:Y:S01]  /*59f0*/  LDSM.16.MT88.4 R24, [R193+0x10800] ;  /* 0x01080000c118783b */ /* 0x000f620000004200 */
[----:B------:R-:W-:Y:S01]  /*5a00*/  FFMA.FTZ R204, R211, UR4, -R194 ;  /* 0x00000004d3cc7c23 */ /* 0x000fe200080108c2 */
[--C-:B------:R-:W-:Y:S01]  /*5a10*/  FFMA.FTZ R239, R239, UR4, -R200.reuse ;  /* 0x00000004efef7c23 */ /* 0x100fe200080108c8 */
[----:B------:R-:W-:Y:S01]  /*5a20*/  MUFU.EX2 R183, R183 ;  /* 0x000000b700b77308 */ /* 0x000fe20000000800 */
[----:B------:R-:W-:Y:S01]  /*5a30*/  LDSM.16.MT88.4 R28, [R192+0x12800] ;  /* 0x01280000c01c783b */ /* 0x000fe20000004200 */
[----:B---3--:R-:W-:Y:S01]  /*5a40*/  F2FP.F16.F32.PACK_AB R149, R188, R189 ;  /* 0x000000bdbc95723e */ /* 0x008fe200000000ff */
[----:B------:R-:W-:Y:S01]  /*5a50*/  FFMA.FTZ R233, R233, UR4, -R200 ;  /* 0x00000004e9e97c23 */ /* 0x000fe200080108c8 */
[----:B------:R-:W3:Y:S01]  /*5a60*/  MUFU.EX2 R182, R182 ;  /* 0x000000b600b67308 */ /* 0x000ee20000000800 */
[----:B------:R-:W-:Y:S01]  /*5a70*/  LDSM.16.MT88.4 R172, [R192+0x10800] ;  /* 0x01080000c0ac783b */ /* 0x000fe20000004200 */
[----:B------:R-:W-:Y:S01]  /*5a80*/  FFMA.FTZ R223, R223, UR4, -R194 ;  /* 0x00000004dfdf7c23 */ /* 0x000fe200080108c2 */
[----:B------:R-:W-:Y:S01]  /*5a90*/  FFMA.FTZ R241, R207, UR4, -R200 ;  /* 0x00000004cff17c23 */ /* 0x000fe200080108c8 */
[----:B------:R-:W-:Y:S01]  /*5aa0*/  MUFU.EX2 R179, R179 ;  /* 0x000000b300b37308 */ /* 0x000fe20000000800 */
[----:B------:R-:W-:Y:S01]  /*5ab0*/  LDSM.16.MT88.4 R168, [R212+0x12800] ;  /* 0x01280000d4a8783b */ /* 0x000fe20000004200 */
[----:B-1----:R-:W-:Y:S01]  /*5ac0*/  F2FP.F16.F32.PACK_AB R151, R184, R185 ;  /* 0x000000b9b897723e */ /* 0x002fe200000000ff */
[----:B------:R-:W-:Y:S01]  /*5ad0*/  FFMA.FTZ R208, R203, UR4, -R194 ;  /* 0x00000004cbd07c23 */ /* 0x000fe200080108c2 */
[----:B------:R-:W-:Y:S01]  /*5ae0*/  MUFU.EX2 R178, R178 ;  /* 0x000000b200b27308 */ /* 0x000fe20000000800 */
[----:B------:R-:W-:Y:S01]  /*5af0*/  LDSM.16.MT88.4 R32, [R196+0x12800] ;  /* 0x01280000c420783b */ /* 0x000fe20000004200 */
[----:B------:R-:W-:Y:S01]  /*5b00*/  FFMA.FTZ R213, R213, UR4, -R200 ;  /* 0x00000004d5d57c23 */ /* 0x000fe200080108c8 */
[--C-:B------:R-:W-:Y:S01]  /*5b10*/  FFMA.FTZ R205, R205, UR4, -R194.reuse ;  /* 0x00000004cdcd7c23 */ /* 0x100fe200080108c2 */
[----:B------:R-:W-:Y:S01]  /*5b20*/  MUFU.EX2 R181, R181 ;  /* 0x000000b500b57308 */ /* 0x000fe20000000800 */
[----:B------:R-:W-:Y:S01]  /*5b30*/  HMMA.16816.F32 R68, R148, R72, RZ ;  /* 0x000000489444723c */ /* 0x000fe200000018ff */
[----:B------:R-:W-:Y:S01]  /*5b40*/  FFMA.FTZ R197, R197, UR4, -R194 ;  /* 0x00000004c5c57c23 */ /* 0x000fe200080108c2 */
[----:B------:R-:W-:Y:S01]  /*5b50*/  FADD.FTZ R190, R191, R190 ;  /* 0x000000bebfbe7221 */ /* 0x000fe20000010000 */
[----:B------:R-:W1:Y:S01]  /*5b60*/  MUFU.EX2 R180, R180 ;  /* 0x000000b400b47308 */ /* 0x000e620000000800 */
[----:B------:R-:W-:-:S02]  /*5b70*/  FADD.FTZ R188, R189, R188 ;  /* 0x000000bcbdbc7221 */ /* 0x000fc40000010000 */
[----:B------:R-:W-:Y:S01]  /*5b80*/  FADD.FTZ R187, R187, R190 ;  /* 0x000000bebbbb7221 */ /* 0x000fe20000010000 */
[----:B------:R-:W-:Y:S01]  /*5b90*/  MUFU.EX2 R177, R177 ;  /* 0x000000b100b17308 */ /* 0x000fe20000000800 */
[C---:B------:R-:W-:Y:S01]  /*5ba0*/  HMMA.16816.F32 R100, R148.reuse, R104, RZ ;  /* 0x000000689464723c */ /* 0x040fe200000018ff */
[----:B------:R-:W-:Y:S01]  /*5bb0*/  FADD.FTZ R185, R185, R188 ;  /* 0x000000bcb9b97221 */ /* 0x000fe20000010000 */
[----:B------:R-:W-:Y:S01]  /*5bc0*/  FADD.FTZ R186, R186, R187 ;  /* 0x000000bbbaba7221 */ /* 0x000fe20000010000 */
[----:B------:R-:W1:Y:S02]  /*5bd0*/  MUFU.EX2 R176, R176 ;  /* 0x000000b000b07308 */ /* 0x000e640000000800 */
[----:B------:R-:W-:Y:S02]  /*5be0*/  FADD.FTZ R184, R184, R185 ;  /* 0x000000b9b8b87221 */ /* 0x000fe40000010000 */
[----:B------:R-:W-:Y:S01]  /*5bf0*/  MUFU.EX2 R201, R233 ;  /* 0x000000e900c97308 */ /* 0x000fe20000000800 */
[C---:B------:R-:W-:Y:S03]  /*5c00*/  HMMA.16816.F32 R72, R148.reuse, R74, RZ ;  /* 0x0000004a9448723c */ /* 0x040fe600000018ff */
[----:B------:R-:W-:Y:S04]  /*5c10*/  MUFU.EX2 R198, R198 ;  /* 0x000000c600c67308 */ /* 0x000fe80000000800 */
[----:B------:R-:W-:Y:S01]  /*5c20*/  MUFU.EX2 R202, R202 ;  /* 0x000000ca00ca7308 */ /* 0x000fe20000000800 */
[C---:B------:R-:W-:Y:S03]  /*5c30*/  HMMA.16816.F32 R104, R148.reuse, R106, RZ ;  /* 0x0000006a9468723c */ /* 0x040fe600000018ff */
[----:B------:R-:W-:Y:S04]  /*5c40*/  MUFU.EX2 R204, R204 ;  /* 0x000000cc00cc7308 */ /* 0x000fe80000000800 */
[----:B------:R-:W-:Y:S01]  /*5c50*/  MUFU.EX2 R241, R241 ;  /* 0x000000f100f17308 */ /* 0x000fe20000000800 */
[C---:B------:R-:W-:Y:S03]  /*5c60*/  HMMA.16816.F32 R160, R148.reuse, R156, RZ ;  /* 0x0000009c94a0723c */ /* 0x040fe600000018ff */
[----:B------:R-:W-:Y:S04]  /*5c70*/  MUFU.EX2 R203, R205 ;  /* 0x000000cd00cb7308 */ /* 0x000fe80000000800 */
[----:B------:R-:W-:Y:S01]  /*5c80*/  MUFU.EX2 R208, R208 ;  /* 0x000000d000d07308 */ /* 0x000fe20000000800 */
        /* <DEDUP_REMOVED lines=11> */
[C---:B--2---:R-:W-:Y:S08]  /*5d40*/  HMMA.16816.F32 R124, R148.reuse, R128, RZ ;  /* 0x00000080947c723c */ /* 0x044ff000000018ff */
[C---:B----4-:R-:W-:Y:S08]  /*5d50*/  HMMA.16816.F32 R140, R148.reuse, R144, RZ ;  /* 0x00000090948c723c */ /* 0x050ff000000018ff */
        /* <DEDUP_REMOVED lines=13> */
[----:B---3--:R-:W-:Y:S01]  /*5e30*/  F2FP.F16.F32.PACK_AB R4, R182, R183 ;  /* 0x000000b7b604723e */ /* 0x008fe200000000ff */
[----:B------:R-:W-:Y:S01]  /*5e40*/  FADD.FTZ R183, R183, R186 ;  /* 0x000000bab7b77221 */ /* 0x000fe20000010000 */
[----:B-1----:R-:W-:Y:S01]  /*5e50*/  F2FP.F16.F32.PACK_AB R5, R180, R181 ;  /* 0x000000b5b405723e */ /* 0x002fe200000000ff */
[----:B------:R-:W-:-:S02]  /*5e60*/  FADD.FTZ R181, R181, R184 ;  /* 0x000000b8b5b57221 */ /* 0x000fc40000010000 */
[----:B------:R-:W-:Y:S02]  /*5e70*/  FADD.FTZ R182, R182, R183 ;  /* 0x000000b7b6b67221 */ /* 0x000fe40000010000 */
[----:B------:R-:W-:Y:S01]  /*5e80*/  HMMA.16816.F32 R148, R148, R6, RZ ;  /* 0x000000069494723c */ /* 0x000fe200000018ff */
[----:B------:R-:W-:Y:S01]  /*5e90*/  F2FP.F16.F32.PACK_AB R6, R178, R179 ;  /* 0x000000b3b206723e */ /* 0x000fe200000000ff */
[----:B------:R-:W-:Y:S01]  /*5ea0*/  FADD.FTZ R180, R180, R181 ;  /* 0x000000b5b4b47221 */ /* 0x000fe20000010000 */
[----:B------:R-:W-:Y:S01]  /*5eb0*/  F2FP.F16.F32.PACK_AB R7, R176, R177 ;  /* 0x000000b1b007723e */ /* 0x000fe200000000ff */
[----:B------:R-:W-:-:S04]  /*5ec0*/  FADD.FTZ R179, R179, R182 ;  /* 0x000000b6b3b37221 */ /* 0x000fc80000010000 */
[----:B------:R-:W-:Y:S02]  /*5ed0*/  FADD.FTZ R178, R178, R179 ;  /* 0x000000b3b2b27221 */ /* 0x000fe40000010000 */
        /* <DEDUP_REMOVED lines=12> */
[C---:B------:R-:W-:Y:S08]  /*5fa0*/  HMMA.16816.F32 R36, R4.reuse, R24, R36 ;  /* 0x000000180424723c */ /* 0x040ff00000001824 */
[C---:B------:R-:W-:Y:S01]  /*5fb0*/  HMMA.16816.F32 R40, R4.reuse, R26, R40 ;  /* 0x0000001a0428723c */ /* 0x040fe20000001828 */
[----:B------:R-:W5:Y:S07]  /*5fc0*/  LDSM.16.MT88.4 R24, [R196+0x14800] ;  /* 0x01480000c418783b */ /* 0x000f6e0000004200 */
[C---:B-1----:R-:W-:Y:S08]  /*5fd0*/  HMMA.16816.F32 R44, R4.reuse, R20, R44 ;  /* 0x00000014042c723c */ /* 0x042ff0000000182c */
[C---:B------:R-:W-:Y:S01]  /*5fe0*/  HMMA.16816.F32 R48, R4.reuse, R22, R48 ;  /* 0x000000160430723c */ /* 0x040fe20000001830 */
[----:B------:R1:W5:Y:S07]  /*5ff0*/  LDSM.16.MT88.4 R20, [R196+0x16800] ;  /* 0x01680000c414783b */ /* 0x00036e0000004200 */
[C---:B--2---:R-:W-:Y:S08]  /*6000*/  HMMA.16816.F32 R92, R4.reuse, R12, R92 ;  /* 0x0000000c045c723c */ /* 0x044ff0000000185c */
[C---:B------:R-:W-:Y:S01]  /*6010*/  HMMA.16816.F32 R96, R4.reuse, R14, R96 ;  /* 0x0000000e0460723c */ /* 0x040fe20000001860 */
[----:B------:R-:W2:Y:S07]  /*6020*/  LDSM.16.MT88.4 R12, [R192+0x16800] ;  /* 0x01680000c00c783b */ /* 0x000eae0000004200 */
[----:B---3--:R-:W-:Y:S01]  /*6030*/  HMMA.16816.F32 R124, R4, R8, R124 ;  /* 0x00000008047c723c */ /* 0x008fe2000000187c */
[----:B-1----:R-:W-:-:S02]  /*6040*/  FFMA.FTZ R196, R199, UR4, -R200 ;  /* 0x00000004c7c47c23 */ /* 0x002fc400080108c8 */
[----:B------:R1:W-:Y:S04]  /*6050*/  MUFU.EX2 R199, R239 ;  /* 0x000000ef00c77308 */ /* 0x0003e80000000800 */
[----:B------:R-:W3:Y:S01]  /*6060*/  MUFU.EX2 R196, R196 ;  /* 0x000000c400c47308 */ /* 0x000ee20000000800 */
[C---:B------:R-:W-:Y:S01]  /*6070*/  HMMA.16816.F32 R128, R4.reuse, R10, R128 ;  /* 0x0000000a0480723c */ /* 0x040fe20000001880 */
[----:B------:R-:W3:Y:S07]  /*6080*/  LDSM.16.MT88.4 R8, [R193+0x13000] ;  /* 0x01300000c108783b */ /* 0x000eee0000004200 */
[----:B------:R-:W-:Y:S01]  /*6090*/  HMMA.16816.F32 R84, R4, R28, R84 ;  /* 0x0000001c0454723c */ /* 0x000fe20000001854 */
[--C-:B------:R-:W-:Y:S01]  /*60a0*/  FFMA.FTZ R28, R221, UR4, -R194.reuse ;  /* 0x00000004dd1c7c23 */ /* 0x100fe200080108c2 */
[----:B-1----:R-:W-:Y:S01]  /*60b0*/  FFMA.FTZ R239, R195, UR4, -R194 ;  /* 0x00000004c3ef7c23 */ /* 0x002fe200080108c2 */
[----:B------:R-:W1:Y:S01]  /*60c0*/  MUFU.EX2 R221, R223 ;  /* 0x000000df00dd7308 */ /* 0x000e620000000800 */
[----:B------:R-:W-:-:S03]  /*60d0*/  IMAD.IADD R195, R165, 0x1, R212 ;  /* 0x00000001a5c37824 */ /* 0x000fc600078e02d4 */
[----:B------:R5:W1:Y:S01]  /*60e0*/  MUFU.EX2 R211, R28 ;  /* 0x0000001c00d37308 */ /* 0x000a620000000800 */
[C---:B----4-:R-:W-:Y:S03]  /*60f0*/  HMMA.16816.F32 R116, R4.reuse, R16, R116 ;  /* 0x000000100474723c */ /* 0x050fe60000001874 */
[----:B------:R-:W-:Y:S04]  /*6100*/  MUFU.EX2 R194, R197 ;  /* 0x000000c500c27308 */ /* 0x000fe80000000800 */
[----:B------:R-:W-:Y:S01]  /*6110*/  MUFU.EX2 R239, R239 ;  /* 0x000000ef00ef7308 */ /* 0x000fe20000000800 */
[C---:B------:R-:W-:Y:S01]  /*6120*/  HMMA.16816.F32 R120, R4.reuse, R18, R120 ;  /* 0x000000120478723c */ /* 0x040fe20000001878 */
[----:B------:R-:W4:Y:S07]  /*6130*/  LDSM.16.MT88.4 R16, [R193+0x15000] ;  /* 0x01500000c110783b */ /* 0x000f2e0000004200 */
[C---:B------:R-:W-:Y:S08]  /*6140*/  HMMA.16816.F32 R52, R4.reuse, R172, R52 ;  /* 0x000000ac0434723c */ /* 0x040ff00000001834 */
[C---:B------:R-:W-:Y:S01]  /*6150*/  HMMA.16816.F32 R56, R4.reuse, R174, R56 ;  /* 0x000000ae0438723c */ /* 0x040fe20000001838 */
[----:B------:R-:W-:Y:S07]  /*6160*/  LDSM.16.MT88.4 R172, [R206+0x17000] ;  /* 0x01700000ceac783b */ /* 0x000fee0000004200 */
[C---:B------:R-:W-:Y:S08]  /*6170*/  HMMA.16816.F32 R60, R4.reuse, R168, R60 ;  /* 0x000000a8043c723c */ /* 0x040ff0000000183c */
[C---:B------:R-:W-:Y:S01]  /*6180*/  HMMA.16816.F32 R64, R4.reuse, R170, R64 ;  /* 0x000000aa0440723c */ /* 0x040fe20000001840 */
[----:B------:R-:W-:Y:S07]  /*6190*/  LDSM.16.MT88.4 R168, [R212+0x11000] ;  /* 0x01100000d4a8783b */ /* 0x000fee0000004200 */
[----:B------:R-:W-:Y:S01]  /*61a0*/  HMMA.16816.F32 R76, R4, R32, R76 ;  /* 0x00000020044c723c */ /* 0x000fe2000000184c */
[----:B------:R-:W-:-:S07]  /*61b0*/  IMAD.IADD R32, R165, 0x1, R212 ;  /* 0x00000001a5207824 */ /* 0x000fce00078e02d4 */
[C---:B------:R-:W-:Y:S01]  /*61c0*/  HMMA.16816.F32 R80, R4.reuse, R34, R80 ;  /* 0x000000220450723c */ /* 0x040fe20000001850 */
[----:B------:R-:W-:Y:S07]  /*61d0*/  LDSM.16.MT88.4 R32, [R32+0x11000] ;  /* 0x011000002020783b */ /* 0x000fee0000004200 */
[C---:B------:R-:W-:Y:S01]  /*61e0*/  HMMA.16816.F32 R88, R4.reuse, R30, R88 ;  /* 0x0000001e0458723c */ /* 0x040fe20000001858 */
[----:B-----5:R-:W-:Y:S07]  /*61f0*/  LDSM.16.MT88.4 R28, [R212+0x13000] ;  /* 0x01300000d41c783b */ /* 0x020fee0000004200 */
[C---:B------:R-:W-:Y:S08]  /*6200*/  HMMA.16816.F32 R108, R4.reuse, R24, R108 ;  /* 0x00000018046c723c */ /* 0x040ff0000000186c */
[C---:B------:R-:W-:Y:S01]  /*6210*/  HMMA.16816.F32 R112, R4.reuse, R26, R112 ;  /* 0x0000001a0470723c */ /* 0x040fe20000001870 */
[----:B------:R-:W-:Y:S07]  /*6220*/  LDSM.16.MT88.4 R24, [R193+0x11000] ;  /* 0x01100000c118783b */ /* 0x000fee0000004200 */
[C---:B------:R-:W-:Y:S08]  /*6230*/  HMMA.16816.F32 R140, R4.reuse, R20, R140 ;  /* 0x00000014048c723c */ /* 0x040ff0000000188c */
[C---:B------:R-:W-:Y:S01]  /*6240*/  HMMA.16816.F32 R144, R4.reuse, R22, R144 ;  /* 0x000000160490723c */ /* 0x040fe20000001890 */
[----:B------:R-:W5:Y:S07]  /*6250*/  LDSM.16.MT88.4 R20, [R193+0x17000] ;  /* 0x01700000c114783b */ /* 0x000f6e0000004200 */
[C---:B--2---:R-:W-:Y:S08]  /*6260*/  HMMA.16816.F32 R152, R4.reuse, R12, R152 ;  /* 0x0000000c0498723c */ /* 0x044ff00000001898 */
[----:B------:R-:W-:Y:S01]  /*6270*/  HMMA.16816.F32 R148, R4, R14, R148 ;  /* 0x0000000e0494723c */ /* 0x000fe20000001894 */
[----:B---3--:R-:W-:Y:S01]  /*6280*/  F2FP.F16.F32.PACK_AB R4, R196, R199 ;  /* 0x000000c7c404723e */ /* 0x008fe200000000ff */
[----:B------:R-:W2:Y:S01]  /*6290*/  LDSM.16.MT88.4 R12, [R206+0x13000] ;  /* 0x01300000ce0c783b */ /* 0x000ea20000004200 */
[----:B-1----:R-:W-:Y:S01]  /*62a0*/  F2FP.F16.F32.PACK_AB R5, R221, R202 ;  /* 0x000000cadd05723e */ /* 0x002fe200000000ff */
[----:B------:R-:W-:Y:S01]  /*62b0*/  FADD.FTZ R199, R199, R178 ;  /* 0x000000b2c7c77221 */ /* 0x000fe20000010000 */
[----:B------:R-:W-:-:S02]  /*62c0*/  F2FP.F16.F32.PACK_AB R6, R198, R201 ;  /* 0x000000c9c606723e */ /* 0x000fc400000000ff */
[----:B------:R-:W-:Y:S01]  /*62d0*/  F2FP.F16.F32.PACK_AB R7, R204, R211 ;  /* 0x000000d3cc07723e */ /* 0x000fe200000000ff */
[----:B------:R-:W-:-:S06]  /*62e0*/  FADD.FTZ R196, R196, R199 ;  /* 0x000000c7c4c47221 */ /* 0x000fcc0000010000 */
[C---:B------:R-:W-:Y:S08]  /*62f0*/  HMMA.16816.F32 R68, R4.reuse, R8, R68 ;  /* 0x000000080444723c */ /* 0x040ff00000001844 */
[C---:B------:R-:W-:Y:S01]  /*6300*/  HMMA.16816.F32 R72, R4.reuse, R10, R72 ;  /* 0x0000000a0448723c */ /* 0x040fe20000001848 */
[----:B------:R1:W3:Y:S07]  /*6310*/  LDSM.16.MT88.4 R8, [R206+0x15000] ;  /* 0x01500000ce08783b */ /* 0x0002ee0000004200 */
[C---:B----4-:R-:W-:Y:S08]  /*6320*/  HMMA.16816.F32 R100, R4.reuse, R16, R100 ;  /* 0x000000100464723c */ /* 0x050ff00000001864 */
[C---:B------:R-:W-:Y:S01]  /*6330*/  HMMA.16816.F32 R104, R4.reuse, R18, R104 ;  /* 0x000000120468723c */ /* 0x040fe20000001868 */
[----:B------:R-:W4:Y:S07]  /*6340*/  LDSM.16.MT88.4 R16, [R192+0x11000] ;  /* 0x01100000c010783b */ /* 0x000f2e0000004200 */
[----:B-----5:R-:W-:Y:S01]  /*6350*/  HMMA.16816.F32 R132, R4, R20, R132 ;  /* 0x000000140484723c */ /* 0x020fe20000001884 */
[----:B-1----:R-:W-:-:S06]  /*6360*/  FFMA.FTZ R206, R219, UR4, -R200 ;  /* 0x00000004dbce7c23 */ /* 0x002fcc00080108c8 */
[----:B------:R-:W-:Y:S01]  /*6370*/  MUFU.EX2 R206, R206 ;  /* 0x000000ce00ce7308 */ /* 0x000fe20000000800 */
[C---:B------:R-:W-:Y:S01]  /*6380*/  HMMA.16816.F32 R136, R4.reuse, R22, R136 ;  /* 0x000000160488723c */ /* 0x040fe20000001888 */
[----:B------:R-:W-:Y:S07]  /*6390*/  LDSM.16.MT88.4 R20, [R212+0x15000] ;  /* 0x01500000d414783b */ /* 0x000fee0000004200 */
[C---:B--2---:R-:W-:Y:S08]  /*63a0*/  HMMA.16816.F32 R76, R4.reuse, R12, R76 ;  /* 0x0000000c044c723c */ /* 0x044ff0000000184c */
[C---:B---3--:R-:W-:Y:S08]  /*63b0*/  HMMA.16816.F32 R108, R4.reuse, R8, R108 ;  /* 0x00000008046c723c */ /* 0x048ff0000000186c */
[C---:B------:R-:W-:Y:S01]  /*63c0*/  HMMA.16816.F32 R112, R4.reuse, R10, R112 ;  /* 0x0000000a0470723c */ /* 0x040fe20000001870 */
[----:B------:R-:W1:Y:S07]  /*63d0*/  LDSM.16.MT88.4 R8, [R212+0x17000] ;  /* 0x01700000d408783b */ /* 0x000e6e0000004200 */
[C---:B------:R-:W-:Y:S01]  /*63e0*/  HMMA.16816.F32 R80, R4.reuse, R14, R80 ;  /* 0x0000000e0450723c */ /* 0x040fe20000001850 */
[----:B------:R-:W2:Y:S07]  /*63f0*/  LDSM.16.MT88.4 R12, [R192+0x15000] ;  /* 0x01500000c00c783b */ /* 0x000eae0000004200 */
[C---:B----4-:R-:W-:Y:S08]  /*6400*/  HMMA.16816.F32 R52, R4.reuse, R16, R52 ;  /* 0x000000100434723c */ /* 0x050ff00000001834 */
[C---:B------:R-:W-:Y:S01]  /*6410*/  HMMA.16816.F32 R56, R4.reuse, R18, R56 ;  /* 0x000000120438723c */ /* 0x040fe20000001838 */
[----:B------:R-:W3:Y:S07]  /*6420*/  LDSM.16.MT88.4 R16, [R192+0x17000] ;  /* 0x01700000c010783b */ /* 0x000eee0000004200 */
[C---:B------:R-:W-:Y:S08]  /*6430*/  HMMA.16816.F32 R36, R4.reuse, R24, R36 ;  /* 0x000000180424723c */ /* 0x040ff00000001824 */
[C---:B------:R-:W-:Y:S01]  /*6440*/  HMMA.16816.F32 R40, R4.reuse, R26, R40 ;  /* 0x0000001a0428723c */ /* 0x040fe20000001828 */
[----:B------:R-:W4:Y:S07]  /*6450*/  LDSM.16.MT88.4 R24, [R192+0x13000] ;  /* 0x01300000c018783b */ /* 0x000f2e0000004200 */
[C---:B-1----:R-:W-:Y:S08]  /*6460*/  HMMA.16816.F32 R124, R4.reuse, R8, R124 ;  /* 0x00000008047c723c */ /* 0x042ff0000000187c */
[C---:B------:R-:W-:Y:S01]  /*6470*/  HMMA.16816.F32 R128, R4.reuse, R10, R128 ;  /* 0x0000000a0480723c */ /* 0x040fe20000001880 */
[----:B------:R-:W1:Y:S07]  /*6480*/  LDSM.16.MT88.4 R8, [R193+0x13800] ;  /* 0x01380000c108783b */ /* 0x000e6e0000004200 */
[----:B------:R-:W-:Y:S01]  /*6490*/  HMMA.16816.F32 R92, R4, R20, R92 ;  /* 0x00000014045c723c */ /* 0x000fe2000000185c */
[----:B------:R-:W-:-:S02]  /*64a0*/  FFMA.FTZ R20, R209, UR4, -R200 ;  /* 0x00000004d1147c23 */ /* 0x000fc400080108c8 */
[----:B------:R-:W5:Y:S04]  /*64b0*/  MUFU.EX2 R209, R213 ;  /* 0x000000d500d17308 */ /* 0x000f680000000800 */
[----:B------:R5:W5:Y:S01]  /*64c0*/  MUFU.EX2 R200, R20 ;  /* 0x0000001400c87308 */ /* 0x000b620000000800 */
[C---:B--2---:R-:W-:Y:S08]  /*64d0*/  HMMA.16816.F32 R116, R4.reuse, R12, R116 ;  /* 0x0000000c0474723c */ /* 0x044ff00000001874 */
[C---:B------:R-:W-:Y:S01]  /*64e0*/  HMMA.16816.F32 R120, R4.reuse, R14, R120 ;  /* 0x0000000e0478723c */ /* 0x040fe20000001878 */
[----:B------:R-:W2:Y:S07]  /*64f0*/  LDSM.16.MT88.4 R12, [R193+0x11800] ;  /* 0x01180000c10c783b */ /* 0x000eae0000004200 */
[C---:B---3--:R-:W-:Y:S08]  /*6500*/  HMMA.16816.F32 R152, R4.reuse, R16, R152 ;  /* 0x000000100498723c */ /* 0x048ff00000001898 */
[C---:B------:R-:W-:Y:S01]  /*6510*/  HMMA.16816.F32 R148, R4.reuse, R18, R148 ;  /* 0x000000120494723c */ /* 0x040fe20000001894 */
[----:B------:R-:W3:Y:S07]  /*6520*/  LDSM.16.MT88.4 R16, [R193+0x17800] ;  /* 0x01780000c110783b */ /* 0x000eee0000004200 */
        /* <DEDUP_REMOVED lines=14> */
[----:B------:R-:W-:Y:S07]  /*6610*/  LDSM.16.MT88.4 R24, [R212+0x13800] ;  /* 0x01380000d418783b */ /* 0x000fee0000004200 */
[----:B------:R-:W-:Y:S01]  /*6620*/  HMMA.16816.F32 R96, R4, R22, R96 ;  /* 0x000000160460723c */ /* 0x000fe20000001860 */
[----:B-----5:R-:W-:Y:S01]  /*6630*/  F2FP.F16.F32.PACK_AB R4, R209, R206 ;  /* 0x000000ced104723e */ /* 0x020fe200000000ff */
[----:B------:R-:W4:Y:S01]  /*6640*/  LDSM.16.MT88.4 R20, [R193+0x15800] ;  /* 0x01580000c114783b */ /* 0x000f220000004200 */
[----:B------:R-:W-:-:S02]  /*6650*/  F2FP.F16.F32.PACK_AB R5, R208, R203 ;  /* 0x000000cbd005723e */ /* 0x000fc400000000ff */
[----:B------:R-:W-:Y:S02]  /*6660*/  F2FP.F16.F32.PACK_AB R6, R241, R200 ;  /* 0x000000c8f106723e */ /* 0x000fe400000000ff */
[----:B------:R-:W-:-:S07]  /*6670*/  F2FP.F16.F32.PACK_AB R7, R239, R194 ;  /* 0x000000c2ef07723e */ /* 0x000fce00000000ff */
        /* <DEDUP_REMOVED lines=8> */
[----:B------:R-:W3:Y:S07]  /*6700*/  LDSM.16.MT88.4 R16, [R212+0x15800] ;  /* 0x01580000d410783b */ /* 0x000eee0000004200 */
[C---:B----4-:R-:W-:Y:S08]  /*6710*/  HMMA.16816.F32 R100, R4.reuse, R20, R100 ;  /* 0x000000140464723c */ /* 0x050ff00000001864 */
[C---:B-1----:R-:W-:Y:S08]  /*6720*/  HMMA.16816.F32 R160, R4.reuse, R8, R160 ;  /* 0x0000000804a0723c */ /* 0x042ff000000018a0 */
[C---:B------:R-:W-:Y:S01]  /*6730*/  HMMA.16816.F32 R156, R4.reuse, R10, R156 ;  /* 0x0000000a049c723c */ /* 0x040fe2000000189c */
[----:B------:R-:W1:Y:S07]  /*6740*/  LDSM.16.MT88.4 R8, [R212+0x17800] ;  /* 0x01780000d408783b */ /* 0x000e6e0000004200 */
[C---:B------:R-:W-:Y:S01]  /*6750*/  HMMA.16816.F32 R104, R4.reuse, R22, R104 ;  /* 0x000000160468723c */ /* 0x040fe20000001868 */
[----:B------:R-:W4:Y:S07]  /*6760*/  LDSM.16.MT88.4 R20, [R192+0x13800] ;  /* 0x01380000c014783b */ /* 0x000f2e0000004200 */
[C---:B--2---:R-:W-:Y:S08]  /*6770*/  HMMA.16816.F32 R44, R4.reuse, R12, R44 ;  /* 0x0000000c042c723c */ /* 0x044ff0000000182c */
[C---:B------:R-:W-:Y:S01]  /*6780*/  HMMA.16816.F32 R48, R4.reuse, R14, R48 ;  /* 0x0000000e0430723c */ /* 0x040fe20000001830 */
[----:B------:R-:W2:Y:S07]  /*6790*/  LDSM.16.MT88.4 R12, [R192+0x15800] ;  /* 0x01580000c00c783b */ /* 0x000eae0000004200 */
[C---:B---3--:R-:W-:Y:S08]  /*67a0*/  HMMA.16816.F32 R92, R4.reuse, R16, R92 ;  /* 0x00000010045c723c */ /* 0x048ff0000000185c */
[C---:B------:R-:W-:Y:S01]  /*67b0*/  HMMA.16816.F32 R96, R4.reuse, R18, R96 ;  /* 0x000000120460723c */ /* 0x040fe20000001860 */
[----:B------:R-:W3:Y:S07]  /*67c0*/  LDSM.16.MT88.4 R16, [R192+0x17800] ;  /* 0x01780000c010783b */ /* 0x000eee0000004200 */
[----:B-1----:R-:W-:Y:S01]  /*67d0*/  HMMA.16816.F32 R124, R4, R8, R124 ;  /* 0x00000008047c723c */ /* 0x002fe2000000187c */
[----:B------:R-:W-:-:S04]  /*67e0*/  FADD.FTZ R9, R177, R180 ;  /* 0x000000b4b1097221 */ /* 0x000fc80000010000 */
[----:B------:R-:W-:-:S03]  /*67f0*/  FADD.FTZ R9, R176, R9 ;  /* 0x00000009b0097221 */ /* 0x000fc60000010000 */
        /* <DEDUP_REMOVED lines=23> */
[C---:B------:R-:W-:Y:S08]  /*6970*/  HMMA.16816.F32 R64, R4.reuse, R26, R64 ;  /* 0x0000001a0440723c */ /* 0x040ff00000001840 */
[C---:B----4-:R-:W-:Y:S08]  /*6980*/  HMMA.16816.F32 R84, R4.reuse, R20, R84 ;  /* 0x000000140454723c */ /* 0x050ff00000001854 */
[C---:B------:R-:W-:Y:S08]  /*6990*/  HMMA.16816.F32 R88, R4.reuse, R22, R88 ;  /* 0x000000160458723c */ /* 0x040ff00000001858 */
[C---:B--2---:R-:W-:Y:S08]  /*69a0*/  HMMA.16816.F32 R116, R4.reuse, R12, R116 ;  /* 0x0000000c0474723c */ /* 0x044ff00000001874 */
[C---:B------:R-:W-:Y:S08]  /*69b0*/  HMMA.16816.F32 R120, R4.reuse, R14, R120 ;  /* 0x0000000e0478723c */ /* 0x040ff00000001878 */
[C---:B------:R-:W-:Y:S08]  /*69c0*/  HMMA.16816.F32 R128, R4.reuse, R10, R128 ;  /* 0x0000000a0480723c */ /* 0x040ff00000001880 */
[C---:B---3--:R-:W-:Y:S08]  /*69d0*/  HMMA.16816.F32 R152, R4.reuse, R16, R152 ;  /* 0x000000100498723c */ /* 0x048ff00000001898 */
[----:B------:R-:W-:Y:S01]  /*69e0*/  HMMA.16816.F32 R148, R4, R18, R148 ;  /* 0x000000120494723c */ /* 0x000fe20000001894 */
[----:B------:R-:W-:-:S04]  /*69f0*/  NOP ;  /* 0x0000000000007918 */ /* 0x000fc80000000000 */
[----:B------:R-:W-:-:S15]  /*6a00*/  BRA.U !UP1, `(.L_x_85) ;  /* 0x0000003d09f47547 */ /* 0x000fde000b800000 */
[----:B------:R-:W-:Y:S01]  /*6a10*/  UIADD3 UR12, UPT, UPT, UR19, -0x2, URZ ;  /* 0xfffffffe130c7890 */ /* 0x000fe2000fffe0ff */
[----:B------:R-:W-:Y:S01]  /*6a20*/  IMAD.SHL.U32 R217, R214, 0x20, RZ ;  /* 0x00000020d6d97824 */ /* 0x000fe200078e00ff */
[----:B------:R-:W-:Y:S01]  /*6a30*/  USHF.L.U32 UR15, UR8, 0x4, URZ ;  /* 0x00000004080f7899 */ /* 0x000fe200080006ff */
[----:B------:R-:W-:Y:S01]  /*6a40*/  SHF.R.U32.HI R216, RZ, 0x1, R214 ;  /* 0x00000001ffd87819 */ /* 0x000fe200000116d6 */
[----:B------:R-:W-:Y:S01]  /*6a50*/  UIMAD.WIDE.U32 UR16, UR12, UR8, URZ ;  /* 0x000000080c1072a5 */ /* 0x000fe2000f8e00ff */
[----:B------:R-:W-:-:S04]  /*6a60*/  DEPBAR.LE SB0, 0x0 ;  /* 0x000080000000791a */ /* 0x000fc80000000000 */
[----:B------:R-:W-:Y:S01]  /*6a70*/  UIMAD UR12, UR12, UR9, URZ ;  /* 0x000000090c0c72a4 */ /* 0x000fe2000f8e02ff */
[----:B------:R-:W-:Y:S01]  /*6a80*/  LOP3.LUT R217, R217, 0x7c00, RZ, 0xc0, !PT ;  /* 0x00007c00d9d97812 */ /* 0x000fe200078ec0ff */
[----:B------:R-:W-:Y:S01]  /*6a90*/  USHF.L.U64.HI UR13, UR8, 0x4, UR9 ;  /* 0x00000004080d7899 */ /* 0x000fe20008010209 */
[----:B------:R-:W-:Y:S01]  /*6aa0*/  IMAD.U32 R6, RZ, RZ, UR16 ;  /* 0x00000010ff067e24 */ /* 0x000fe2000f8e00ff */
[----:B------:R-:W-:Y:S01]  /*6ab0*/  UIADD3 UR6, UPT, UPT, UR12, UR17, URZ ;  /* 0x000000110c067290 */ /* 0x000fe2000fffe0ff */
[----:B------:R-:W-:Y:S01]  /*6ac0*/  LOP3.LUT R5, R216, 0x8, RZ, 0xc0, !PT ;  /* 0x00000008d8057812 */ /* 0x000fe200078ec0ff */
[----:B------:R-:W-:Y:S01]  /*6ad0*/  ULEA UR7, UP0, UR16, UR15, 0x6 ;  /* 0x0000000f10077291 */ /* 0x000fe2000f8030ff */
[----:B------:R-:W-:Y:S01]  /*6ae0*/  LOP3.LUT R208, R217, 0x200, R2, 0xf8, !PT ;  /* 0x00000200d9d07812 */ /* 0x000fe200078ef802 */
[----:B------:R-:W1:Y:S01]  /*6af0*/  LDCU UR4, c[0x0][0x440] ;  /* 0x00008800ff0477ac */ /* 0x000e620008000800 */
[----:B------:R-:W-:Y:S01]  /*6b00*/  IMAD.U32 R7, RZ, RZ, UR17 ;  /* 0x00000011ff077e24 */ /* 0x000fe2000f8e00ff */
[-C--:B------:R-:W-:Y:S01]  /*6b10*/  LEA R14, P3, R6, R227.reuse, 0x7 ;  /* 0x000000e3060e7211 */ /* 0x080fe200078638ff */
[----:B------:R-:W-:Y:S01]  /*6b20*/  IMAD.MOV.U32 R213, RZ, RZ, 0x20 ;  /* 0x00000020ffd57424 */ /* 0x000fe200078e00ff */
[----:B------:R-:W-:Y:S01]  /*6b30*/  UIADD3 UR12, UPT, UPT, UR17, UR12, URZ ;  /* 0x0000000c110c7290 */ /* 0x000fe2000fffe0ff */
[----:B------:R-:W-:Y:S01]  /*6b40*/  IMAD.U32 R4, RZ, RZ, UR7 ;  /* 0x00000007ff047e24 */ /* 0x000fe2000f8e00ff */
[----:B------:R-:W-:Y:S01]  /*6b50*/  ULEA.HI.X UR6, UR16, UR13, UR6, 0x6, UP0 ;  /* 0x0000000d10067291 */ /* 0x000fe200080f3406 */
[----:B------:R-:W-:Y:S01]  /*6b60*/  LOP3.LUT R208, R208, R0, R5, 0xf6, !PT ;  /* 0x00000000d0d07212 */ /* 0x000fe200078ef605 */
[----:B------:R-:W-:Y:S01]  /*6b70*/  UIADD3 UR15, UP1, UPT, UR7, UR15, URZ ;  /* 0x0000000f070f7290 */ /* 0x000fe2000ff3e0ff */
[----:B------:R-:W-:Y:S01]  /*6b80*/  SEL R213, R213, 0xffffffe0, !P2 ;  /* 0xffffffe0d5d57807 */ /* 0x000fe20005000000 */
[----:B------:R-:W-:Y:S01]  /*6b90*/  IMAD.U32 R7, RZ, RZ, UR12 ;  /* 0x0000000cff077e24 */ /* 0x000fe2000f8e00ff */
[----:B------:R-:W-:Y:S01]  /*6ba0*/  ULEA UR7, UP0, UR8, UR7, 0x5 ;  /* 0x0000000708077291 */ /* 0x000fe2000f8028ff */
[----:B------:R-:W-:Y:S01]  /*6bb0*/  IMAD.U32 R5, RZ, RZ, UR6 ;  /* 0x00000006ff057e24 */ /* 0x000fe2000f8e00ff */
[----:B------:R-:W-:Y:S01]  /*6bc0*/  BAR.SYNC.DEFER_BLOCKING 0x0 ;  /* 0x0000000000007b1d */ /* 0x000fe20000010000 */
[-C--:B------:R-:W-:Y:S01]  /*6bd0*/  LEA R12, P1, R4, R227.reuse, 0x1 ;  /* 0x000000e3040c7211 */ /* 0x080fe200078208ff */
[----:B------:R-:W-:Y:S01]  /*6be0*/  UIADD3.X UR13, UPT, UPT, UR6, UR13, URZ, UP1, !UPT ;  /* 0x0000000d060d7290 */ /* 0x000fe20008ffe4ff */
[-C--:B------:R-:W-:Y:S01]  /*6bf0*/  LEA.HI.X R15, R6, R226.reuse, R7, 0x7, P3 ;  /* 0x000000e2060f7211 */ /* 0x080fe200018f3c07 */
[----:B------:R-:W-:Y:S01]  /*6c00*/  ULEA.HI.X UR6, UR8, UR6, UR9, 0x5, UP0 ;  /* 0x0000000608067291 */ /* 0x000fe200080f2c09 */
[----:B------:R-:W-:Y:S01]  /*6c10*/  IMAD.U32 R6, RZ, RZ, UR15 ;  /* 0x0000000fff067e24 */ /* 0x000fe2000f8e00ff */
[-C--:B------:R-:W-:Y:S01]  /*6c20*/  LEA.HI.X R13, R4, R226.reuse, R5, 0x1, P1 ;  /* 0x000000e2040d7211 */ /* 0x080fe200008f0c05 */
[----:B------:R-:W-:Y:S01]  /*6c30*/  IMAD.U32 R4, RZ, RZ, UR7 ;  /* 0x00000007ff047e24 */ /* 0x000fe2000f8e00ff */
[----:B-1----:R-:W-:Y:S01]  /*6c40*/  ISETP.GE.AND P5, PT, R215, UR4, PT ;  /* 0x00000004d7007c0c */ /* 0x002fe2000bfa6270 */
[----:B------:R-:W-:Y:S01]  /*6c50*/  IMAD.U32 R7, RZ, RZ, UR13 ;  /* 0x0000000dff077e24 */ /* 0x000fe2000f8e00ff */
[-C--:B------:R-:W-:Y:S01]  /*6c60*/  LEA R10, P3, R6, R227.reuse, 0x1 ;  /* 0x000000e3060a7211 */ /* 0x080fe200078608ff */
[----:B------:R-:W-:Y:S01]  /*6c70*/  IMAD.U32 R5, RZ, RZ, UR6 ;  /* 0x00000006ff057e24 */ /* 0x000fe2000f8e00ff */
[----:B------:R-:W-:Y:S01]  /*6c80*/  LEA R8, P1, R4, R227, 0x1 ;  /* 0x000000e304087211 */ /* 0x000fe200078208ff */
[----:B------:R-:W-:Y:S01]  /*6c90*/  VIADD R20, R225, UR5 ;  /* 0x00000005e1147c36 */ /* 0x000fe20008000000 */
[----:B------:R-:W-:Y:S01]  /*6ca0*/  ISETP.GE.AND P4, PT, R236, UR4, PT ;  /* 0x00000004ec007c0c */ /* 0x000fe2000bf86270 */
[----:B------:R-:W-:Y:S01]  /*6cb0*/  UISETP.GE.U32.AND UP0, UPT, UR19, 0x3, UPT ;  /* 0x000000031300788c */ /* 0x000fe2000bf06070 */
[----:B------:R-:W-:Y:S01]  /*6cc0*/  LEA.HI.X R11, R6, R226, R7, 0x1, P3 ;  /* 0x000000e2060b7211 */ /* 0x000fe200018f0c07 */
[----:B------:R-:W-:Y:S01]  /*6cd0*/  IMAD.IADD R218, R20, 0x1, R213 ;  /* 0x0000000114da7824 */ /* 0x000fe200078e02d5 */
[----:B------:R-:W-:-:S02]  /*6ce0*/  ISETP.GE.AND P3, PT, R235, UR4, PT ;  /* 0x00000004eb007c0c */ /* 0x000fc4000bf66270 */
[----:B------:R-:W-:Y:S02]  /*6cf0*/  LEA.HI.X R9, R4, R226, R5, 0x1, P1 ;  /* 0x000000e204097211 */ /* 0x000fe400008f0c05 */
[----:B------:R-:W-:Y:S01]  /*6d00*/  ISETP.GE.AND P1, PT, R234, UR4, PT ;  /* 0x00000004ea007c0c */ /* 0x000fe2000bf26270 */
[----:B------:R-:W-:Y:S01]  /*6d10*/  @!PT LDS RZ, [RZ] ;  /* 0x00000000fffff984 */ /* 0x000fe20000000800 */
[----:B------:R-:W-:Y:S01]  /*6d20*/  @!PT LDS RZ, [RZ] ;  /* 0x00000000fffff984 */ /* 0x000fe20000000800 */
[----:B------:R-:W-:Y:S01]  /*6d30*/  @!PT LDS RZ, [RZ] ;  /* 0x00000000fffff984 */ /* 0x000fe20000000800 */
[----:B------:R-:W-:Y:S01]  /*6d40*/  @!P5 LDGSTS.E.BYPASS.LTC128B.128 [R230+0x10000], desc[UR22][R14.64] ;  /* 0x100000000ee6dfae */ /* 0x000fe2000b981a16 */
[----:B------:R-:W-:-:S03]  /*6d50*/  LEA R208, R208, UR5, 0x1 ;  /* 0x00000005d0d07c11 */ /* 0x000fc6000f8e08ff */
[----:B------:R-:W-:Y:S02]  /*6d60*/  @P5 STS.128 [R230+0x10000], RZ ;  /* 0x010000ffe6005388 */ /* 0x000fe40000000c00 */
[--C-:B------:R-:W-:Y:S02]  /*6d70*/  IMAD.IADD R231, R213, 0x1, R208.reuse ;  /* 0x00000001d5e77824 */ /* 0x100fe400078e02d0 */
[----:B------:R-:W-:Y:S01]  /*6d80*/  @!PT LDS RZ, [RZ] ;  /* 0x00000000fffff984 */ /* 0x000fe20000000800 */
[----:B------:R-:W-:Y:S01]  /*6d90*/  @!PT LDS RZ, [RZ] ;  /* 0x00000000fffff984 */ /* 0x000fe20000000800 */
[----:B------:R-:W-:Y:S01]  /*6da0*/  @!PT LDS RZ, [RZ] ;  /* 0x00000000fffff984 */ /* 0x000fe20000000800 */
[----:B------:R-:W-:Y:S01]  /*6db0*/  @!P4 LDGSTS.E.BYPASS.LTC128B.128 [R230+0x12000], desc[UR22][R14.64+0x80] ;  /* 0x120000800ee6cfae */ /* 0x000fe2000b981a16 */
[----:B------:R-:W-:Y:S02]  /*6dc0*/  IMAD.IADD R224, R165, 0x1, R208 ;  /* 0x00000001a5e07824 */ /* 0x000fe400078e02d0 */
[----:B------:R-:W-:Y:S01]  /*6dd0*/  IMAD.IADD R165, R20, 0x1, R165 ;  /* 0x0000000114a57824 */ /* 0x000fe200078e02a5 */
[----:B------:R-:W-:Y:S01]  /*6de0*/  @P4 STS.128 [R230+0x12000], RZ ;  /* 0x012000ffe6004388 */ /* 0x000fe20000000c00 */
[C---:B------:R-:W-:Y:S02]  /*6df0*/  IMAD.IADD R219, R213.reuse, 0x1, R224 ;  /* 0x00000001d5db7824 */ /* 0x040fe400078e02e0 */
[----:B------:R-:W-:Y:S01]  /*6e00*/  IMAD.IADD R213, R213, 0x1, R165 ;  /* 0x00000001d5d57824 */ /* 0x000fe200078e02a5 */
[----:B------:R-:W-:Y:S01]  /*6e10*/  @!PT LDS RZ, [RZ] ;  /* 0x00000000fffff984 */ /* 0x000fe20000000800 */
[----:B------:R-:W-:Y:S01]  /*6e20*/  @!PT LDS RZ, [RZ] ;  /* 0x00000000fffff984 */ /* 0x000fe20000000800 */
[----:B------:R-:W-:Y:S01]  /*6e30*/  @!PT LDS RZ, [RZ] ;  /* 0x00000000fffff984 */ /* 0x000fe20000000800 */
[----:B------:R-:W-:Y:S04]  /*6e40*/  @!P3 LDGSTS.E.BYPASS.LTC128B.128 [R230+0x14000], desc[UR22][R14.64+0x100] ;  /* 0x140001000ee6bfae */ /* 0x000fe8000b981a16 */
[----:B------:R-:W-:Y:S04]  /*6e50*/  @P3 STS.128 [R230+0x14000], RZ ;  /* 0x014000ffe6003388 */ /* 0x000fe80000000c00 */
        /* <DEDUP_REMOVED lines=23> */
[----:B------:R1:W-:Y:S04]  /*6fd0*/  @!P1 LDGSTS.E.BYPASS.LTC128B.128 [R230+0x16800], desc[UR22][R12.64+0x180] ;  /* 0x168001800ce69fae */ /* 0x0003e8000b981a16 */
        /* <DEDUP_REMOVED lines=41> */
[----:B------:R-:W-:Y:S04]  /*7270*/  LDSM.16.M88.4 R200, [R208] ;  /* 0x00000000d0c8783b */ /* 0x000fe80000000200 */
[----:B-1----:R-:W1:Y:S04]  /*7280*/  LDSM.16.M88.4 R12, [R225+UR5+0x8000] ;  /* 0x00800005e10c783b */ /* 0x002e680008000200 */
[----:B------:R-:W3:Y:S04]  /*7290*/  LDSM.16.M88.4 R176, [R225+UR5+0x8800] ;  /* 0x00880005e1b0783b */ /* 0x000ee80008000200 */
[----:B------:R-:W4:Y:S04]  /*72a0*/  LDSM.16.M88.4 R168, [R225+UR5+0x9000] ;  /* 0x00900005e1a8783b */ /* 0x000f280008000200 */
[----:B------:R-:W-:Y:S04]  /*72b0*/  LDSM.16.M88.4 R28, [R231] ;  /* 0x00000000e71c783b */ /* 0x000fe80000000200 */
[----:B--2---:R-:W2:Y:S04]  /*72c0*/  LDSM.16.M88.4 R8, [R225+UR5+0x9800] ;  /* 0x00980005e108783b */ /* 0x004ea80008000200 */
[----:B------:R-:W5:Y:S04]  /*72d0*/  LDSM.16.M88.4 R4, [R218+0x8000] ;  /* 0x00800000da04783b */ /* 0x000f680000000200 */
[----:B------:R-:W5:Y:S04]  /*72e0*/  LDSM.16.M88.4 R188, [R218+0x8800] ;  /* 0x00880000dabc783b */ /* 0x000f680000000200 */
[----:B------:R-:W5:Y:S04]  /*72f0*/  LDSM.16.M88.4 R184, [R218+0x9000] ;  /* 0x00900000dab8783b */ /* 0x000f680000000200 */
[----:B------:R-:W5:Y:S04]  /*7300*/  LDSM.16.M88.4 R192, [R218+0x9800] ;  /* 0x00980000dac0783b */ /* 0x000f680000000200 */
[----:B------:R-:W-:Y:S01]  /*7310*/  LDSM.16.M88.4 R24, [R165+0x8000] ;  /* 0x00800000a518783b */ /* 0x000fe20000000200 */
[C---:B-1----:R-:W-:Y:S03]  /*7320*/  HMMA.16816.F32 R16, R200.reuse, R12, RZ ;  /* 0x0000000cc810723c */ /* 0x042fe600000018ff */
[----:B------:R-:W-:Y:S04]  /*7330*/  LDSM.16.M88.4 R20, [R165+0x8800] ;  /* 0x00880000a514783b */ /* 0x000fe80000000200 */
[----:B------:R-:W-:Y:S01]  /*7340*/  LDSM.16.M88.4 R196, [R165+0x9800] ;  /* 0x00980000a5c4783b */ /* 0x000fe20000000200 */
[C---:B---3--:R-:W-:Y:S03]  /*7350*/  HMMA.16816.F32 R180, R200.reuse, R176, RZ ;  /* 0x000000b0c8b4723c */ /* 0x048fe600000018ff */
[----:B------:R-:W-:Y:S04]  /*7360*/  LDSM.16.M88.4 R204, [R225+UR5+0xb000] ;  /* 0x00b00005e1cc783b */ /* 0x000fe80008000200 */
[----:B------:R-:W-:Y:S01]  /*7370*/  LDSM.16.M88.4 R220, [R218+0xe000] ;  /* 0x00e00000dadc783b */ /* 0x000fe20000000200 */
[C---:B----4-:R-:W-:Y:S03]  /*7380*/  HMMA.16816.F32 R172, R200.reuse, R168, RZ ;  /* 0x000000a8c8ac723c */ /* 0x050fe600000018ff */
[----:B------:R-:W0:Y:S05]  /*7390*/  LDGDEPBAR ;  /* 0x00000000000079af */ /* 0x000e2a0000000000 */
[C---:B------:R-:W-:Y:S08]  /*73a0*/  HMMA.16816.F32 R12, R200.reuse, R14, RZ ;  /* 0x0000000ec80c723c */ /* 0x040ff000000018ff */
[C---:B------:R-:W-:Y:S08]  /*73b0*/  HMMA.16816.F32 R176, R200.reuse, R178, RZ ;  /* 0x000000b2c8b0723c */ /* 0x040ff000000018ff */
[C---:B------:R-:W-:Y:S08]  /*73c0*/  HMMA.16816.F32 R168, R200.reuse, R170, RZ ;  /* 0x000000aac8a8723c */ /* 0x040ff000000018ff */
[C---:B--2---:R-:W-:Y:S08]  /*73d0*/  HMMA.16816.F32 R32, R200.reuse, R8, RZ ;  /* 0x00000008c820723c */ /* 0x044ff000000018ff */
[----:B------:R-:W-:Y:S01]  /*73e0*/  HMMA.16816.F32 R200, R200, R10, RZ ;  /* 0x0000000ac8c8723c */ /* 0x000fe200000018ff */
[----:B------:R-:W1:Y:S07]  /*73f0*/  LDSM.16.M88.4 R8, [R224] ;  /* 0x00000000e008783b */ /* 0x000e6e0000000200 */
[C---:B-----5:R-:W-:Y:S08]  /*7400*/  HMMA.16816.F32 R16, R28.reuse, R4, R16 ;  /* 0x000000041c10723c */ /* 0x060ff00000001810 */
[C---:B------:R-:W-:Y:S01]  /*7410*/  HMMA.16816.F32 R12, R28.reuse, R6, R12 ;  /* 0x000000061c0c723c */ /* 0x040fe2000000180c */
[----:B------:R-:W2:Y:S07]  /*7420*/  LDSM.16.M88.4 R4, [R165+0x9000] ;  /* 0x00900000a504783b */ /* 0x000eae0000000200 */
[C---:B------:R-:W-:Y:S08]  /*7430*/  HMMA.16816.F32 R180, R28.reuse, R188, R180 ;  /* 0x000000bc1cb4723c */ /* 0x040ff000000018b4 */
[C---:B------:R-:W-:Y:S01]  /*7440*/  HMMA.16816.F32 R176, R28.reuse, R190, R176 ;  /* 0x000000be1cb0723c */ /* 0x040fe200000018b0 */
[----:B------:R-:W-:Y:S07]  /*7450*/  LDSM.16.M88.4 R188, [R219] ;  /* 0x00000000dbbc783b */ /* 0x000fee0000000200 */
        /* <DEDUP_REMOVED lines=10> */
[C---:B------:R-:W-:Y:S08]  /*7500*/  HMMA.16816.F32 R180, R8.reuse, R20, R180 ;  /* 0x0000001408b4723c */ /* 0x040ff000000018b4 */
[C---:B------:R-:W-:Y:S01]  /*7510*/  HMMA.16816.F32 R176, R8.reuse, R22, R176 ;  /* 0x0000001608b0723c */ /* 0x040fe200000018b0 */
[----:B------:R-:W-:Y:S07]  /*7520*/  LDSM.16.M88.4 R20, [R225+UR5+0xa000] ;  /* 0x00a00005e114783b */ /* 0x000fee0008000200 */
[C---:B--2---:R-:W-:Y:S08]  /*7530*/  HMMA.16816.F32 R172, R8.reuse, R4, R172 ;  /* 0x0000000408ac723c */ /* 0x044ff000000018ac */
[C---:B------:R-:W-:Y:S01]  /*7540*/  HMMA.16816.F32 R168, R8.reuse, R6, R168 ;  /* 0x0000000608a8723c */ /* 0x040fe200000018a8 */
[----:B------:R-:W2:Y:S07]  /*7550*/  LDSM.16.M88.4 R4, [R208+0x2000] ;  /* 0x00200000d004783b */ /* 0x000eae0000000200 */
[C---:B------:R-:W-:Y:S08]  /*7560*/  HMMA.16816.F32 R32, R8.reuse, R196, R32 ;  /* 0x000000c40820723c */ /* 0x040ff00000001820 */
[----:B------:R-:W-:Y:S01]  /*7570*/  HMMA.16816.F32 R200, R8, R198, R200 ;  /* 0x000000c608c8723c */ /* 0x000fe200000018c8 */
[----:B------:R-:W5:Y:S04]  /*7580*/  LDSM.16.M88.4 R8, [R225+UR5+0xa800] ;  /* 0x00a80005e108783b */ /* 0x000f680008000200 */
[----:B------:R-:W-:Y:S03]  /*7590*/  LDSM.16.M88.4 R196, [R218+0xa800] ;  /* 0x00a80000dac4783b */ /* 0x000fe60000000200 */
[C---:B---3--:R-:W-:Y:S08]  /*75a0*/  HMMA.16816.F32 R16, R188.reuse, R184, R16 ;  /* 0x000000b8bc10723c */ /* 0x048ff00000001810 */
[C---:B------:R-:W-:Y:S01]  /*75b0*/  HMMA.16816.F32 R12, R188.reuse, R186, R12 ;  /* 0x000000babc0c723c */ /* 0x040fe2000000180c */
[----:B------:R-:W3:Y:S07]  /*75c0*/  LDSM.16.M88.4 R184, [R225+UR5+0xb800] ;  /* 0x00b80005e1b8783b */ /* 0x000eee0008000200 */
[C---:B----4-:R-:W-:Y:S08]  /*75d0*/  HMMA.16816.F32 R180, R188.reuse, R28, R180 ;  /* 0x0000001cbcb4723c */ /* 0x050ff000000018b4 */
[C---:B------:R-:W-:Y:S01]  /*75e0*/  HMMA.16816.F32 R176, R188.reuse, R30, R176 ;  /* 0x0000001ebcb0723c */ /* 0x040fe200000018b0 */
[----:B------:R-:W-:Y:S07]  /*75f0*/  LDSM.16.M88.4 R28, [R231+0x2000] ;  /* 0x00200000e71c783b */ /* 0x000fee0000000200 */
[C---:B-1----:R-:W-:Y:S08]  /*7600*/  HMMA.16816.F32 R172, R188.reuse, R24, R172 ;  /* 0x00000018bcac723c */ /* 0x042ff000000018ac */
[C---:B------:R-:W-:Y:S01]  /*7610*/  HMMA.16816.F32 R168, R188.reuse, R26, R168 ;  /* 0x0000001abca8723c */ /* 0x040fe200000018a8 */
[----:B------:R-:W1:Y:S07]  /*7620*/  LDSM.16.M88.4 R24, [R218+0xa000] ;  /* 0x00a00000da18783b */ /* 0x000e6e0000000200 */
[C---:B------:R-:W-:Y:S08]  /*7630*/  HMMA.16816.F32 R32, R188.reuse, R192, R32 ;  /* 0x000000c0bc20723c */ /* 0x040ff00000001820 */
[----:B------:R-:W-:Y:S01]  /*7640*/  HMMA.16816.F32 R200, R188, R194, R200 ;  /* 0x000000c2bcc8723c */ /* 0x000fe200000018c8 */
[----:B------:R-:W4:Y:S04]  /*7650*/  LDSM.16.M88.4 R188, [R218+0xb800] ;  /* 0x00b80000dabc783b */ /* 0x000f280000000200 */
[----:B------:R-:W-:Y:S03]  /*7660*/  LDSM.16.M88.4 R192, [R218+0xb000] ;  /* 0x00b00000dac0783b */ /* 0x000fe60000000200 */
[C---:B--2---:R-:W-:Y:S08]  /*7670*/  HMMA.16816.F32 R16, R4.reuse, R20, R16 ;  /* 0x000000140410723c */ /* 0x044ff00000001810 */
[C---:B------:R-:W-:Y:S01]  /*7680*/  HMMA.16816.F32 R12, R4.reuse, R22, R12 ;  /* 0x00000016040c723c */ /* 0x040fe2000000180c */
[----:B------:R-:W-:Y:S07]  /*7690*/  LDSM.16.M88.4 R20, [R224+0x2000] ;  /* 0x00200000e014783b */ /* 0x000fee0000000200 */
[C---:B-----5:R-:W-:Y:S08]  /*76a0*/  HMMA.16816.F32 R180, R4.reuse, R8, R180 ;  /* 0x0000000804b4723c */ /* 0x060ff000000018b4 */
[C---:B------:R-:W-:Y:S01]  /*76b0*/  HMMA.16816.F32 R176, R4.reuse, R10, R176 ;  /* 0x0000000a04b0723c */ /* 0x040fe200000018b0 */
[----:B------:R-:W2:Y:S07]  /*76c0*/  LDSM.16.M88.4 R8, [R165+0xa000] ;  /* 0x00a00000a508783b */ /* 0x000eae0000000200 */
[C---:B------:R-:W-:Y:S08]  /*76d0*/  HMMA.16816.F32 R172, R4.reuse, R204, R172 ;  /* 0x000000cc04ac723c */ /* 0x040ff000000018ac */
[C---:B------:R-:W-:Y:S01]  /*76e0*/  HMMA.16816.F32 R168, R4.reuse, R206, R168 ;  /* 0x000000ce04a8723c */ /* 0x040fe200000018a8 */
[----:B------:R-:W-:Y:S07]  /*76f0*/  LDSM.16.M88.4 R204, [R213+0xb800] ;  /* 0x00b80000d5cc783b */ /* 0x000fee0000000200 */
[C---:B---3--:R-:W-:Y:S08]  /*7700*/  HMMA.16816.F32 R32, R4.reuse, R184, R32 ;  /* 0x000000b80420723c */ /* 0x048ff00000001820 */
[----:B------:R-:W-:Y:S01]  /*7710*/  HMMA.16816.F32 R200, R4, R186, R200 ;  /* 0x000000ba04c8723c */ /* 0x000fe200000018c8 */
[----:B------:R-:W3:Y:S04]  /*7720*/  LDSM.16.M88.4 R4, [R165+0xa800] ;  /* 0x00a80000a504783b */ /* 0x000ee80000000200 */
[----:B------:R-:W-:Y:S03]  /*7730*/  LDSM.16.M88.4 R184, [R165+0xb000] ;  /* 0x00b00000a5b8783b */ /* 0x000fe60000000200 */
[C---:B-1----:R-:W-:Y:S08]  /*7740*/  HMMA.16816.F32 R16, R28.reuse, R24, R16 ;  /* 0x000000181c10723c */ /* 0x042ff00000001810 */
[C---:B------:R-:W-:Y:S01]  /*7750*/  HMMA.16816.F32 R12, R28.reuse, R26, R12 ;  /* 0x0000001a1c0c723c */ /* 0x040fe2000000180c */
[----:B------:R-:W1:Y:S07]  /*7760*/  LDSM.16.M88.4 R24, [R165+0xb800] ;  /* 0x00b80000a518783b */ /* 0x000e6e0000000200 */
[C---:B------:R-:W-:Y:S08]  /*7770*/  HMMA.16816.F32 R180, R28.reuse, R196, R180 ;  /* 0x000000c41cb4723c */ /* 0x040ff000000018b4 */
[C---:B------:R-:W-:Y:S01]  /*7780*/  HMMA.16816.F32 R176, R28.reuse, R198, R176 ;  /* 0x000000c61cb0723c */ /* 0x040fe200000018b0 */
[----:B------:R-:W-:Y:S07]  /*7790*/  LDSM.16.M88.4 R196, [R225+UR5+0xc800] ;  /* 0x00c80005e1c4783b */ /* 0x000fee0008000200 */
[C---:B----4-:R-:W-:Y:S08]  /*77a0*/  HMMA.16816.F32 R32, R28.reuse, R188, R32 ;  /* 0x000000bc1c20723c */ /* 0x050ff00000001820 */
[----:B------:R-:W-:Y:S01]  /*77b0*/  HMMA.16816.F32 R200, R28, R190, R200 ;  /* 0x000000be1cc8723c */ /* 0x000fe200000018c8 */
[----:B------:R-:W-:Y:S07]  /*77c0*/  LDSM.16.M88.4 R188, [R219+0x2000] ;  /* 0x00200000dbbc783b */ /* 0x000fee0000000200 */
[C---:B--2---:R-:W-:Y:S08]  /*77d0*/  HMMA.16816.F32 R16, R20.reuse, R8, R16 ;  /* 0x000000081410723c */ /* 0x044ff00000001810 */
[C---:B------:R-:W-:Y:S01]  /*77e0*/  HMMA.16816.F32 R12, R20.reuse, R10, R12 ;  /* 0x0000000a140c723c */ /* 0x040fe2000000180c */
[----:B------:R-:W2:Y:S07]  /*77f0*/  LDSM.16.M88.4 R8, [R213+0xa800] ;  /* 0x00a80000d508783b */ /* 0x000eae0000000200 */
[C---:B---3--:R-:W-:Y:S08]  /*7800*/  HMMA.16816.F32 R180, R20.reuse, R4, R180 ;  /* 0x0000000414b4723c */ /* 0x048ff000000018b4 */
[----:B------:R-:W-:Y:S01]  /*7810*/  HMMA.16816.F32 R176, R20, R6, R176 ;  /* 0x0000000614b0723c */ /* 0x000fe200000018b0 */
[----:B------:R-:W3:Y:S07]  /*7820*/  LDSM.16.M88.4 R4, [R213+0xb000] ;  /* 0x00b00000d504783b */ /* 0x000eee0000000200 */
[C---:B------:R-:W-:Y:S08]  /*7830*/  HMMA.16816.F32 R172, R28.reuse, R192, R172 ;  /* 0x000000c01cac723c */ /* 0x040ff000000018ac */
[----:B------:R-:W-:Y:S01]  /*7840*/  HMMA.16816.F32 R168, R28, R194, R168 ;  /* 0x000000c21ca8723c */ /* 0x000fe200000018a8 */
[----:B------:R-:W4:Y:S04]  /*7850*/  LDSM.16.M88.4 R28, [R213+0xa000] ;  /* 0x00a00000d51c783b */ /* 0x000f280000000200 */
[----:B------:R-:W-:Y:S03]  /*7860*/  LDSM.16.M88.4 R192, [R225+UR5+0xd000] ;  /* 0x00d00005e1c0783b */ /* 0x000fe60008000200 */
[C---:B-1----:R-:W-:Y:S08]  /*7870*/  HMMA.16816.F32 R32, R20.reuse, R24, R32 ;  /* 0x000000181420723c */ /* 0x042ff00000001820 */
[C---:B------:R-:W-:Y:S08]  /*7880*/  HMMA.16816.F32 R172, R20.reuse, R184, R172 ;  /* 0x000000b814ac723c */ /* 0x040ff000000018ac */
[C---:B------:R-:W-:Y:S01]  /*7890*/  HMMA.16816.F32 R168, R20.reuse, R186, R168 ;  /* 0x000000ba14a8723c */ /* 0x040fe200000018a8 */
[----:B------:R-:W-:Y:S07]  /*78a0*/  LDSM.16.M88.4 R184, [R225+UR5+0xd800] ;  /* 0x00d80005e1b8783b */ /* 0x000fee0008000200 */
[----:B------:R-:W-:Y:S01]  /*78b0*/  HMMA.16816.F32 R200, R20, R26, R200 ;  /* 0x0000001a14c8723c */ /* 0x000fe200000018c8 */
[----:B------:R-:W-:Y:S04]  /*78c0*/  LDSM.16.M88.4 R20, [R208+0x4000] ;  /* 0x00400000d014783b */ /* 0x000fe80000000200 */
[----:B------:R-:W1:Y:S03]  /*78d0*/  LDSM.16.M88.4 R24, [R225+UR5+0xc000] ;  /* 0x00c00005e118783b */ /* 0x000e660008000200 */
[C---:B--2---:R-:W-:Y:S08]  /*78e0*/  HMMA.16816.F32 R180, R188.reuse, R8, R180 ;  /* 0x00000008bcb4723c */ /* 0x044ff000000018b4 */
[C---:B------:R-:W-:Y:S01]  /*78f0*/  HMMA.16816.F32 R176, R188.reuse, R10, R176 ;  /* 0x0000000abcb0723c */ /* 0x040fe200000018b0 */
[----:B------:R-:W-:Y:S07]  /*7900*/  LDSM.16.M88.4 R8, [R231+0x4000] ;  /* 0x00400000e708783b */ /* 0x000fee0000000200 */
[C---:B---3--:R-:W-:Y:S08]  /*7910*/  HMMA.16816.F32 R172, R188.reuse, R4, R172 ;  /* 0x00000004bcac723c */ /* 0x048ff000000018ac */
[C---:B------:R-:W-:Y:S01]  /*7920*/  HMMA.16816.F32 R168, R188.reuse, R6, R168 ;  /* 0x00000006bca8723c */ /* 0x040fe200000018a8 */
[----:B------:R-:W2:Y:S07]  /*7930*/  LDSM.16.M88.4 R4, [R218+0xc000] ;  /* 0x00c00000da04783b */ /* 0x000eae0000000200 */
[C---:B----4-:R-:W-:Y:S08]  /*7940*/  HMMA.16816.F32 R16, R188.reuse, R28, R16 ;  /* 0x0000001cbc10723c */ /* 0x050ff00000001810 */
[C---:B------:R-:W-:Y:S01]  /*7950*/  HMMA.16816.F32 R12, R188.reuse, R30, R12 ;  /* 0x0000001ebc0c723c */ /* 0x040fe2000000180c */
[----:B------:R-:W3:Y:S07]  /*7960*/  LDSM.16.M88.4 R28, [R218+0xc800] ;  /* 0x00c80000da1c783b */ /* 0x000eee0000000200 */
[C---:B------:R-:W-:Y:S08]  /*7970*/  HMMA.16816.F32 R32, R188.reuse, R204, R32 ;  /* 0x000000ccbc20723c */ /* 0x040ff00000001820 */
[----:B------:R-:W-:Y:S01]  /*7980*/  HMMA.16816.F32 R200, R188, R206, R200 ;  /* 0x000000cebcc8723c */ /* 0x000fe200000018c8 */
[----:B------:R-:W4:Y:S04]  /*7990*/  LDSM.16.M88.4 R188, [R218+0xd000] ;  /* 0x00d00000dabc783b */ /* 0x000f280000000200 */
[----:B------:R-:W-:Y:S03]  /*79a0*/  LDSM.16.M88.4 R204, [R208+0x6000] ;  /* 0x00600000d0cc783b */ /* 0x000fe60000000200 */
[C---:B-1----:R-:W-:Y:S01]  /*79b0*/  HMMA.16816.F32 R16, R20.reuse, R24, R16 ;  /* 0x000000181410723c */ /* 0x042fe20000001810 */
[----:B------:R-:W-:Y:S07]  /*79c0*/  LDSM.16.M88.4 R208, [R225+UR5+0xf800] ;  /* 0x00f80005e1d0783b */ /* 0x000fee0008000200 */
[C---:B------:R-:W-:Y:S01]  /*79d0*/  HMMA.16816.F32 R12, R20.reuse, R26, R12 ;  /* 0x0000001a140c723c */ /* 0x040fe2000000180c */
[----:B------:R-:W1:Y:S07]  /*79e0*/  LDSM.16.M88.4 R24, [R218+0xd800] ;  /* 0x00d80000da18783b */ /* 0x000e6e0000000200 */
[C---:B------:R-:W-:Y:S08]  /*79f0*/  HMMA.16816.F32 R180, R20.reuse, R196, R180 ;  /* 0x000000c414b4723c */ /* 0x040ff000000018b4 */
[C---:B------:R-:W-:Y:S01]  /*7a00*/  HMMA.16816.F32 R176, R20.reuse, R198, R176 ;  /* 0x000000c614b0723c */ /* 0x040fe200000018b0 */
[----:B------:R-:W-:Y:S07]  /*7a10*/  LDSM.16.M88.4 R196, [R231+0x6000] ;  /* 0x00600000e7c4783b */ /* 0x000fee0000000200 */
[C---:B------:R-:W-:Y:S08]  /*7a20*/  HMMA.16816.F32 R172, R20.reuse, R192, R172 ;  /* 0x000000c014ac723c */ /* 0x040ff000000018ac */
[C---:B------:R-:W-:Y:S01]  /*7a30*/  HMMA.16816.F32 R168, R20.reuse, R194, R168 ;  /* 0x000000c214a8723c */ /* 0x040fe200000018a8 */
[----:B------:R-:W-:Y:S07]  /*7a40*/  LDSM.16.M88.4 R192, [R218+0xe800] ;  /* 0x00e80000dac0783b */ /* 0x000fee0000000200 */
[C---:B------:R-:W-:Y:S08]  /*7a50*/  HMMA.16816.F32 R32, R20.reuse, R184, R32 ;  /* 0x000000b81420723c */ /* 0x040ff00000001820 */
[----:B------:R-:W-:Y:S01]  /*7a60*/  HMMA.16816.F32 R200, R20, R186, R200 ;  /* 0x000000ba14c8723c */ /* 0x000fe200000018c8 */
[----:B------:R-:W-:Y:S04]  /*7a70*/  LDSM.16.M88.4 R20, [R224+0x4000] ;  /* 0x00400000e014783b */ /* 0x000fe80000000200 */
[----:B------:R-:W-:Y:S03]  /*7a80*/  LDSM.16.M88.4 R184, [R165+0xc000] ;  /* 0x00c00000a5b8783b */ /* 0x000fe60000000200 */
[C---:B--2---:R-:W-:Y:S08]  /*7a90*/  HMMA.16816.F32 R16, R8.reuse, R4, R16 ;  /* 0x000000040810723c */ /* 0x044ff00000001810 */
[C---:B------:R-:W-:Y:S01]  /*7aa0*/  HMMA.16816.F32 R12, R8.reuse, R6, R12 ;  /* 0x00000006080c723c */ /* 0x040fe2000000180c */
[----:B------:R-:W2:Y:S07]  /*7ab0*/  LDSM.16.M88.4 R4, [R165+0xc800] ;  /* 0x00c80000a504783b */ /* 0x000eae0000000200 */
[C---:B---3--:R-:W-:Y:S08]  /*7ac0*/  HMMA.16816.F32 R180, R8.reuse, R28, R180 ;  /* 0x0000001c08b4723c */ /* 0x048ff000000018b4 */
[C---:B------:R-:W-:Y:S01]  /*7ad0*/  HMMA.16816.F32 R176, R8.reuse, R30, R176 ;  /* 0x0000001e08b0723c */ /* 0x040fe200000018b0 */
[----:B------:R-:W3:Y:S07]  /*7ae0*/  LDSM.16.M88.4 R28, [R165+0xd000] ;  /* 0x00d00000a51c783b */ /* 0x000eee0000000200 */
[C---:B----4-:R-:W-:Y:S08]  /*7af0*/  HMMA.16816.F32 R172, R8.reuse, R188, R172 ;  /* 0x000000bc08ac723c */ /* 0x050ff000000018ac */
[C---:B------:R-:W-:Y:S01]  /*7b00*/  HMMA.16816.F32 R168, R8.reuse, R190, R168 ;  /* 0x000000be08a8723c */ /* 0x040fe200000018a8 */
[----:B------:R-:W4:Y:S07]  /*7b10*/  LDSM.16.M88.4 R188, [R165+0xd800] ;  /* 0x00d80000a5bc783b */ /* 0x000f2e0000000200 */
[C---:B-1----:R-:W-:Y:S08]  /*7b20*/  HMMA.16816.F32 R32, R8.reuse, R24, R32 ;  /* 0x000000180820723c */ /* 0x042ff00000001820 */
[----:B------:R-:W-:Y:S01]  /*7b30*/  HMMA.16816.F32 R200, R8, R26, R200 ;  /* 0x0000001a08c8723c */ /* 0x000fe200000018c8 */
[----:B------:R-:W-:Y:S04]  /*7b40*/  LDSM.16.M88.4 R24, [R219+0x4000] ;  /* 0x00400000db18783b */ /* 0x000fe80000000200 */
[----:B------:R-:W1:Y:S03]  /*7b50*/  LDSM.16.M88.4 R8, [R213+0xc000] ;  /* 0x00c00000d508783b */ /* 0x000e660000000200 */
[C---:B--2---:R-:W-:Y:S08]  /*7b60*/  HMMA.16816.F32 R180, R20.reuse, R4, R180 ;  /* 0x0000000414b4723c */ /* 0x044ff000000018b4 */
[C---:B------:R-:W-:Y:S01]  /*7b70*/  HMMA.16816.F32 R176, R20.reuse, R6, R176 ;  /* 0x0000000614b0723c */ /* 0x040fe200000018b0 */
[----:B------:R-:W2:Y:S07]  /*7b80*/  LDSM.16.M88.4 R4, [R213+0xd000] ;  /* 0x00d00000d504783b */ /* 0x000eae0000000200 */
[C---:B------:R-:W-:Y:S08]  /*7b90*/  HMMA.16816.F32 R16, R20.reuse, R184, R16 ;  /* 0x000000b81410723c */ /* 0x040ff00000001810 */
[C---:B------:R-:W-:Y:S01]  /*7ba0*/  HMMA.16816.F32 R12, R20.reuse, R186, R12 ;  /* 0x000000ba140c723c */ /* 0x040fe2000000180c */
[----:B------:R-:W5:Y:S07]  /*7bb0*/  LDSM.16.M88.4 R184, [R213+0xc800] ;  /* 0x00c80000d5b8783b */ /* 0x000f6e0000000200 */
[C---:B---3--:R-:W-:Y:S08]  /*7bc0*/  HMMA.16816.F32 R172, R20.reuse, R28, R172 ;  /* 0x0000001c14ac723c */ /* 0x048ff000000018ac */
[C---:B------:R-:W-:Y:S01]  /*7bd0*/  HMMA.16816.F32 R168, R20.reuse, R30, R168 ;  /* 0x0000001e14a8723c */ /* 0x040fe200000018a8 */
[----:B------:R-:W3:Y:S07]  /*7be0*/  LDSM.16.M88.4 R28, [R213+0xd800] ;  /* 0x00d80000d51c783b */ /* 0x000eee0000000200 */
[C---:B----4-:R-:W-:Y:S08]  /*7bf0*/  HMMA.16816.F32 R32, R20.reuse, R188, R32 ;  /* 0x000000bc1420723c */ /* 0x050ff00000001820 */
[----:B------:R-:W-:Y:S01]  /*7c00*/  HMMA.16816.F32 R200, R20, R190, R200 ;  /* 0x000000be14c8723c */ /* 0x000fe200000018c8 */
[----:B------:R-:W4:Y:S04]  /*7c10*/  LDSM.16.M88.4 R20, [R225+UR5+0xe000] ;  /* 0x00e00005e114783b */ /* 0x000f280008000200 */
[----:B------:R-:W-:Y:S03]  /*7c20*/  LDSM.16.M88.4 R188, [R218+0xf000] ;  /* 0x00f00000dabc783b */ /* 0x000fe60000000200 */
[C---:B-1----:R-:W-:Y:S08]  /*7c30*/  HMMA.16816.F32 R16, R24.reuse, R8, R16 ;  /* 0x000000081810723c */ /* 0x042ff00000001810 */
[C---:B------:R-:W-:Y:S01]  /*7c40*/  HMMA.16816.F32 R12, R24.reuse, R10, R12 ;  /* 0x0000000a180c723c */ /* 0x040fe2000000180c */
[----:B------:R-:W1:Y:S07]  /*7c50*/  LDSM.16.M88.4 R8, [R225+UR5+0xe800] ;  /* 0x00e80005e108783b */ /* 0x000e6e0008000200 */
[C---:B--2---:R-:W-:Y:S08]  /*7c60*/  HMMA.16816.F32 R172, R24.reuse, R4, R172 ;  /* 0x0000000418ac723c */ /* 0x044ff000000018ac */
[C---:B------:R-:W-:Y:S01]  /*7c70*/  HMMA.16816.F32 R168, R24.reuse, R6, R168 ;  /* 0x0000000618a8723c */ /* 0x040fe200000018a8 */
[----:B------:R-:W2:Y:S07]  /*7c80*/  LDSM.16.M88.4 R4, [R225+UR5+0xf000] ;  /* 0x00f00005e104783b */ /* 0x000eae0008000200 */
[C---:B-----5:R-:W-:Y:S08]  /*7c90*/  HMMA.16816.F32 R180, R24.reuse, R184, R180 ;  /* 0x000000b818b4723c */ /* 0x060ff000000018b4 */
[C---:B------:R-:W-:Y:S01]  /*7ca0*/  HMMA.16816.F32 R176, R24.reuse, R186, R176 ;  /* 0x000000ba18b0723c */ /* 0x040fe200000018b0 */
[----:B------:R-:W-:Y:S07]  /*7cb0*/  LDSM.16.M88.4 R184, [R218+0xf800] ;  /* 0x00f80000dab8783b */ /* 0x000fee0000000200 */
[C---:B---3--:R-:W-:Y:S08]  /*7cc0*/  HMMA.16816.F32 R32, R24.reuse, R28, R32 ;  /* 0x0000001c1820723c */ /* 0x048ff00000001820 */
[----:B------:R-:W-:Y:S01]  /*7cd0*/  HMMA.16816.F32 R200, R24, R30, R200 ;  /* 0x0000001e18c8723c */ /* 0x000fe200000018c8 */
[----:B------:R-:W-:Y:S04]  /*7ce0*/  LDSM.16.M88.4 R28, [R224+0x6000] ;  /* 0x00600000e01c783b */ /* 0x000fe80000000200 */
[----:B------:R-:W3:Y:S03]  /*7cf0*/  LDSM.16.M88.4 R24, [R165+0xe000] ;  /* 0x00e00000a518783b */ /* 0x000ee60000000200 */
[C---:B----4-:R-:W-:Y:S08]  /*7d00*/  HMMA.16816.F32 R16, R204.reuse, R20, R16 ;  /* 0x00000014cc10723c */ /* 0x050ff00000001810 */
[C---:B-1----:R-:W-:Y:S08]  /*7d10*/  HMMA.16816.F32 R180, R204.reuse, R8, R180 ;  /* 0x00000008ccb4723c */ /* 0x042ff000000018b4 */
[C---:B------:R-:W-:Y:S01]  /*7d20*/  HMMA.16816.F32 R176, R204.reuse, R10, R176 ;  /* 0x0000000accb0723c */ /* 0x040fe200000018b0 */
[----:B------:R-:W-:Y:S07]  /*7d30*/  LDSM.16.M88.4 R8, [R219+0x6000] ;  /* 0x00600000db08783b */ /* 0x000fee0000000200 */
[C---:B--2---:R-:W-:Y:S08]  /*7d40*/  HMMA.16816.F32 R172, R204.reuse, R4, R172 ;  /* 0x00000004ccac723c */ /* 0x044ff000000018ac */
[----:B------:R-:W-:Y:S01]  /*7d50*/  HMMA.16816.F32 R168, R204, R6, R168 ;  /* 0x00000006cca8723c */ /* 0x000fe200000018a8 */
[----:B------:R-:W1:Y:S07]  /*7d60*/  LDSM.16.M88.4 R4, [R213+0xe000] ;  /* 0x00e00000d504783b */ /* 0x000e6e0000000200 */
[----:B------:R-:W-:Y:S08]  /*7d70*/  HMMA.16816.F32 R16, R196, R220, R16 ;  /* 0x000000dcc410723c */ /* 0x000ff00000001810 */
[----:B------:R-:W-:Y:S01]  /*7d80*/  HMMA.16816.F32 R12, R204, R22, R12 ;  /* 0x00000016cc0c723c */ /* 0x000fe2000000180c */
[----:B------:R-:W2:Y:S07]  /*7d90*/  LDSM.16.M88.4 R20, [R165+0xe800] ;  /* 0x00e80000a514783b */ /* 0x000eae0000000200 */
[----:B------:R-:W-:Y:S08]  /*7da0*/  HMMA.16816.F32 R180, R196, R192, R180 ;  /* 0x000000c0c4b4723c */ /* 0x000ff000000018b4 */
[----:B---3--:R-:W-:Y:S08]  /*7db0*/  HMMA.16816.F32 R16, R28, R24, R16 ;  /* 0x000000181c10723c */ /* 0x008ff00000001810 */
[C---:B------:R-:W-:Y:S08]  /*7dc0*/  HMMA.16816.F32 R12, R196.reuse, R222, R12 ;  /* 0x000000dec40c723c */ /* 0x040ff0000000180c */
[----:B------:R-:W-:Y:S08]  /*7dd0*/  HMMA.16816.F32 R176, R196, R194, R176 ;  /* 0x000000c2c4b0723c */ /* 0x000ff000000018b0 */
[----:B-1----:R-:W-:Y:S01]  /*7de0*/  HMMA.16816.F32 R16, R8, R4, R16 ;  /* 0x000000040810723c */ /* 0x002fe20000001810 */
[----:B------:R-:W-:-:S02]  /*7df0*/  IMAD.SHL.U32 R5, R214, 0x2, RZ ;  /* 0x00000002d6057824 */ /* 0x000fc400078e00ff */
[----:B------:R-:W-:-:S03]  /*7e00*/  IMAD.U32 R4, RZ, RZ, UR19 ;  /* 0x00000013ff047e24 */ /* 0x000fc6000f8e00ff */
[----:B------:R-:W-:Y:S02]  /*7e10*/  LOP3.LUT R5, R5, 0x6, RZ, 0xc0, !PT ;  /* 0x0000000605057812 */ /* 0x000fe400078ec0ff */
[C---:B------:R-:W-:Y:S01]  /*7e20*/  HMMA.16816.F32 R12, R28.reuse, R26, R12 ;  /* 0x0000001a1c0c723c */ /* 0x040fe2000000180c */
[----:B------:R-:W1:Y:S07]  /*7e30*/  LDSM.16.M88.4 R24, [R213+0xe800] ;  /* 0x00e80000d518783b */ /* 0x000e6e0000000200 */
[----:B--2---:R-:W-:Y:S01]  /*7e40*/  HMMA.16816.F32 R180, R28, R20, R180 ;  /* 0x000000141cb4723c */ /* 0x004fe200000018b4 */
[----:B------:R-:W-:-:S04]  /*7e50*/  IMAD R20, R4, 0x40, R5 ;  /* 0x0000004004147824 */ /* 0x000fc800078e0205 */
[----:B------:R-:W-:-:S03]  /*7e60*/  VIADD R4, R20, 0xffffff80 ;  /* 0xffffff8014047836 */ /* 0x000fc60000000000 */
[----:B------:R-:W-:Y:S02]  /*7e70*/  HMMA.16816.F32 R32, R204, R208, R32 ;  /* 0x000000d0cc20723c */ /* 0x000fe40000001820 */
[----:B------:R-:W-:-:S06]  /*7e80*/  ISETP.GE.AND P6, PT, R4, R167, PT ;  /* 0x000000a70400720c */ /* 0x000fcc0003fc6270 */
[----:B------:R-:W-:Y:S01]  /*7e90*/  HMMA.16816.F32 R200, R204, R210, R200 ;  /* 0x000000d2ccc8723c */ /* 0x000fe200000018c8 */
[----:B------:R-:W-:Y:S01]  /*7ea0*/  FSEL R204, R16, -INF , !P6 ;  /* 0xff80000010cc7808 */ /* 0x000fe20007000000 */
[----:B------:R-:W-:Y:S01]  /*7eb0*/  VIADD R16, R20, 0xffffff88 ;  /* 0xffffff8814107836 */ /* 0x000fe20000000000 */
[----:B------:R-:W-:Y:S01]  /*7ec0*/  ISETP.GE.AND P6, PT, R4, R166, PT ;  /* 0x000000a60400720c */ /* 0x000fe20003fc6270 */
[----:B------:R-:W-:-:S03]  /*7ed0*/  VIADD R4, R20, 0xffffff81 ;  /* 0xffffff8114047836 */ /* 0x000fc60000000000 */
[----:B------:R-:W-:Y:S01]  /*7ee0*/  FSEL R21, R18, -INF , !P6 ;  /* 0xff80000012157808 */ /* 0x000fe20007000000 */
[----:B------:R-:W-:Y:S01]  /*7ef0*/  HMMA.16816.F32 R12, R8, R6, R12 ;  /* 0x00000006080c723c */ /* 0x000fe2000000180c */
[----:B------:R-:W-:-:S07]  /*7f00*/  ISETP.GE.AND P6, PT, R4, R167, PT ;  /* 0x000000a70400720c */ /* 0x000fce0003fc6270 */
[C---:B------:R-:W-:Y:S08]  /*7f10*/  HMMA.16816.F32 R172, R196.reuse, R188, R172 ;  /* 0x000000bcc4ac723c */ /* 0x040ff000000018ac */
[----:B------:R-:W-:Y:S01]  /*7f20*/  HMMA.16816.F32 R168, R196, R190, R168 ;  /* 0x000000bec4a8723c */ /* 0x000fe200000018a8 */
[----:B------:R-:W2:Y:S07]  /*7f30*/  LDSM.16.M88.4 R188, [R165+0xf000] ;  /* 0x00f00000a5bc783b */ /* 0x000eae0000000200 */
[----:B------:R-:W-:Y:S01]  /*7f40*/  HMMA.16816.F32 R176, R28, R22, R176 ;  /* 0x000000161cb0723c */ /* 0x000fe200000018b0 */
[----:B------:R-:W-:-:S02]  /*7f50*/  FSEL R22, R17, -INF , !P6 ;  /* 0xff80000011167808 */ /* 0x000fc40007000000 */
[----:B------:R-:W-:Y:S02]  /*7f60*/  ISETP.GE.AND P6, PT, R4, R166, PT ;  /* 0x000000a60400720c */ /* 0x000fe40003fc6270 */
[----:B------:R-:W-:Y:S02]  /*7f70*/  LDSM.16.M88.4 R4, [R213+0xf000] ;  /* 0x00f00000d504783b */ /* 0x000fe40000000200 */
[----:B------:R-:W-:Y:S01]  /*7f80*/  FSEL R23, R19, -INF , !P6 ;  /* 0xff80000013177808 */ /* 0x000fe20007000000 */
[----:B-1----:R-:W-:Y:S01]  /*7f90*/  HMMA.16816.F32 R180, R8, R24, R180 ;  /* 0x0000001808b4723c */ /* 0x002fe200000018b4 */
[----:B------:R-:W-:-:S04]  /*7fa0*/  ISETP.GE.AND P6, PT, R16, R167, PT ;  /* 0x000000a71000720c */ /* 0x000fc80003fc6270 */
[----:B------:R-:W-:Y:S01]  /*7fb0*/  FSEL R24, R12, -INF , !P6 ;  /* 0xff8000000c187808 */ /* 0x000fe20007000000 */
[----:B------:R-:W-:Y:S01]  /*7fc0*/  VIADD R12, R20, 0xffffff89 ;  /* 0xffffff89140c7836 */ /* 0x000fe20000000000 */
[----:B------:R-:W-:Y:S01]  /*7fd0*/  ISETP.GE.AND P6, PT, R16, R166, PT ;  /* 0x000000a61000720c */ /* 0x000fe20003fc6270 */
[----:B------:R-:W-:Y:S01]  /*7fe0*/  HMMA.16816.F32 R32, R196, R184, R32 ;  /* 0x000000b8c420723c */ /* 0x000fe20000001820 */
[----:B------:R1:W3:Y:S02]  /*7ff0*/  LDSM.16.M88.4 R16, [R165+0xf800] ;  /* 0x00f80000a510783b */ /* 0x0002e40000000200 */
[----:B------:R-:W-:Y:S02]  /*8000*/  FSEL R25, R14, -INF , !P6 ;  /* 0xff8000000e197808 */ /* 0x000fe40007000000 */
[----:B------:R-:W-:-:S03]  /*8010*/  ISETP.GE.AND P6, PT, R12, R167, PT ;  /* 0x000000a70c00720c */ /* 0x000fc60003fc6270 */
[----:B------:R-:W-:Y:S01]  /*8020*/  HMMA.16816.F32 R176, R8, R26, R176 ;  /* 0x0000001a08b0723c */ /* 0x000fe200000018b0 */
[----:B------:R-:W-:Y:S02]  /*8030*/  FSEL R206, R13, -INF , !P6 ;  /* 0xff8000000dce7808 */ /* 0x000fe40007000000 */
[----:B------:R-:W-:Y:S01]  /*8040*/  ISETP.GE.AND P6, PT, R12, R166, PT ;  /* 0x000000a60c00720c */ /* 0x000fe20003fc6270 */
[----:B------:R-:W-:-:S03]  /*8050*/  VIADD R12, R20, 0xffffff90 ;  /* 0xffffff90140c7836 */ /* 0x000fc60000000000 */
[----:B------:R-:W-:Y:S01]  /*8060*/  FSEL R27, R15, -INF , !P6 ;  /* 0xff8000000f1b7808 */ /* 0x000fe20007000000 */
[----:B------:R-:W-:Y:S01]  /*8070*/  HMMA.16816.F32 R200, R196, R186, R200 ;  /* 0x000000bac4c8723c */ /* 0x000fe200000018c8 */
[----:B------:R-:W-:-:S04]  /*8080*/  ISETP.GE.AND P6, PT, R12, R167, PT ;  /* 0x000000a70c00720c */ /* 0x000fc80003fc6270 */
[----:B------:R-:W-:Y:S02]  /*8090*/  FSEL R194, R180, -INF , !P6 ;  /* 0xff800000b4c27808 */ /* 0x000fe40007000000 */
[----:B------:R-:W-:Y:S01]  /*80a0*/  ISETP.GE.AND P6, PT, R12, R166, PT ;  /* 0x000000a60c00720c */ /* 0x000fe20003fc6270 */
[----:B--2---:R-:W-:Y:S01]  /*80b0*/  HMMA.16816.F32 R172, R28, R188, R172 ;  /* 0x000000bc1cac723c */ /* 0x004fe200000018ac */
[----:B------:R-:W-:Y:S02]  /*80c0*/  VIADD R12, R20, 0xffffff91 ;  /* 0xffffff91140c7836 */ /* 0x000fe40000000000 */
[----:B------:R-:W-:-:S03]  /*80d0*/  FSEL R195, R182, -INF , !P6 ;  /* 0xff800000b6c37808 */ /* 0x000fc60007000000 */
[C---:B------:R-:W-:Y:S02]  /*80e0*/  ISETP.GE.AND P6, PT, R12.reuse, R167, PT ;  /* 0x000000a70c00720c */ /* 0x040fe40003fc6270 */
[----:B------:R-:W-:Y:S02]  /*80f0*/  HMMA.16816.F32 R168, R28, R190, R168 ;  /* 0x000000be1ca8723c */ /* 0x000fe400000018a8 */
[----:B------:R-:W-:Y:S02]  /*8100*/  FSEL R208, R181, -INF , !P6 ;  /* 0xff800000b5d07808 */ /* 0x000fe40007000000 */
[----:B------:R-:W-:Y:S01]  /*8110*/  ISETP.GE.AND P6, PT, R12, R166, PT ;  /* 0x000000a60c00720c */ /* 0x000fe20003fc6270 */
[----:B------:R-:W-:-:S03]  /*8120*/  VIADD R12, R20, 0xffffff98 ;  /* 0xffffff98140c7836 */ /* 0x000fc60000000000 */
[----:B-1----:R-:W-:Y:S01]  /*8130*/  FSEL R165, R183, -INF , !P6 ;  /* 0xff800000b7a57808 */ /* 0x002fe20007000000 */
[----:B---3--:R-:W-:Y:S01]  /*8140*/  HMMA.16816.F32 R32, R28, R16, R32 ;  /* 0x000000101c20723c */ /* 0x008fe20000001820 */
[----:B------:R-:W-:-:S04]  /*8150*/  ISETP.GE.AND P6, PT, R12, R167, PT ;  /* 0x000000a70c00720c */ /* 0x000fc80003fc6270 */
[----:B------:R-:W-:Y:S02]  /*8160*/  FSEL R210, R176, -INF , !P6 ;  /* 0xff800000b0d27808 */ /* 0x000fe40007000000 */
[----:B------:R-:W-:Y:S01]  /*8170*/  ISETP.GE.AND P6, PT, R12, R166, PT ;  /* 0x000000a60c00720c */ /* 0x000fe20003fc6270 */
[----:B------:R-:W-:Y:S01]  /*8180*/  HMMA.16816.F32 R172, R8, R4, R172 ;  /* 0x0000000408ac723c */ /* 0x000fe200000018ac */
[----:B------:R-:W-:Y:S01]  /*8190*/  VIADD R4, R20, 0xffffff99 ;  /* 0xffffff9914047836 */ /* 0x000fe20000000000 */
[----:B------:R-:W1:Y:S01]  /*81a0*/  LDSM.16.M88.4 R12, [R213+0xf800] ;  /* 0x00f80000d50c783b */ /* 0x000e620000000200 */
[----:B------:R-:W-:Y:S01]  /*81b0*/  FSEL R219, R178, -INF , !P6 ;  /* 0xff800000b2db7808 */ /* 0x000fe20007000000 */
[----:B------:R-:W-:-:S04]  /*81c0*/  DEPBAR.LE SB0, 0x0 ;  /* 0x000080000000791a */ /* 0x000fc80000000000 */
[----:B------:R-:W-:Y:S01]  /*81d0*/  BAR.SYNC.DEFER_BLOCKING 0x0 ;  /* 0x0000000000007b1d */ /* 0x000fe20000010000 */
[----:B------:R-:W-:Y:S01]  /*81e0*/  ISETP.GE.AND P6, PT, R4, R167, PT ;  /* 0x000000a70400720c */ /* 0x000fe20003fc6270 */
[----:B------:R-:W-:Y:S01]  /*81f0*/  HMMA.16816.F32 R168, R8, R6, R168 ;  /* 0x0000000608a8723c */ /* 0x000fe200000018a8 */
[----:B------:R-:W-:Y:S02]  /*8200*/  FMNMX3.FTZ R5, R164, R204, R22, !PT ;  /* 0x000000cca4057276 */ /* 0x000fe40007810016 */
[----:B------:R-:W-:Y:S02]  /*8210*/  FSEL R218, R177, -INF , !P6 ;  /* 0xff800000b1da7808 */ /* 0x000fe40007000000 */
[----:B------:R-:W-:Y:S01]  /*8220*/  ISETP.GE.AND P6, PT, R4, R166, PT ;  /* 0x000000a60400720c */ /* 0x000fe20003fc6270 */
[----:B------:R-:W-:Y:S01]  /*8230*/  VIADD R4, R20, 0xffffffa0 ;  /* 0xffffffa014047836 */ /* 0x000fe20000000000 */
[----:B------:R-:W-:Y:S01]  /*8240*/  FMNMX3.FTZ R5, R5, R24, R206, !PT ;  /* 0x0000001805057276 */ /* 0x000fe200078100ce */
[----:B------:R-:W-:Y:S01]  /*8250*/  HMMA.16816.F32 R200, R28, R18, R200 ;  /* 0x000000121cc8723c */ /* 0x000fe200000018c8 */
[----:B------:R-:W-:-:S02]  /*8260*/  FSEL R223, R179, -INF , !P6 ;  /* 0xff800000b3df7808 */ /* 0x000fc40007000000 */
[----:B------:R-:W-:Y:S02]  /*8270*/  ISETP.GE.AND P6, PT, R4, R167, PT ;  /* 0x000000a70400720c */ /* 0x000fe40003fc6270 */
[----:B------:R-:W-:Y:S02]  /*8280*/  FMNMX3.FTZ R6, R3, R21, R23, !PT ;  /* 0x0000001503067276 */ /* 0x000fe40007810017 */
[----:B------:R-:W-:Y:S02]  /*8290*/  FSEL R176, R172, -INF , !P6 ;  /* 0xff800000acb07808 */ /* 0x000fe40007000000 */
[----:B------:R-:W-:Y:S01]  /*82a0*/  ISETP.GE.AND P6, PT, R4, R166, PT ;  /* 0x000000a60400720c */ /* 0x000fe20003fc6270 */
[----:B------:R-:W-:Y:S01]  /*82b0*/  VIADD R4, R20, 0xffffffa1 ;  /* 0xffffffa114047836 */ /* 0x000fe20000000000 */
[----:B------:R-:W-:Y:S02]  /*82c0*/  FMNMX3.FTZ R5, R5, R194, R208, !PT ;  /* 0x000000c205057276 */ /* 0x000fe400078100d0 */
[----:B------:R-:W-:-:S02]  /*82d0*/  FSEL R177, R174, -INF , !P6 ;  /* 0xff800000aeb17808 */ /* 0x000fc40007000000 */
[----:B------:R-:W-:Y:S02]  /*82e0*/  ISETP.GE.AND P6, PT, R4, R167, PT ;  /* 0x000000a70400720c */ /* 0x000fe40003fc6270 */
[----:B------:R-:W-:Y:S02]  /*82f0*/  FMNMX3.FTZ R6, R6, R25, R27, !PT ;  /* 0x0000001906067276 */ /* 0x000fe4000781001b */
[----:B------:R-:W-:Y:S02]  /*8300*/  FSEL R178, R173, -INF , !P6 ;  /* 0xff800000adb27808 */ /* 0x000fe40007000000 */
[----:B------:R-:W-:Y:S01]  /*8310*/  ISETP.GE.AND P6, PT, R4, R166, PT ;  /* 0x000000a60400720c */ /* 0x000fe20003fc6270 */
[----:B------:R-:W-:Y:S01]  /*8320*/  VIADD R4, R20, 0xffffffa8 ;  /* 0xffffffa814047836 */ /* 0x000fe20000000000 */
[----:B------:R-:W-:Y:S01]  /*8330*/  FMNMX3.FTZ R5, R5, R210, R218, !PT ;  /* 0x000000d205057276 */ /* 0x000fe200078100da */
[----:B-1----:R-:W-:Y:S01]  /*8340*/  HMMA.16816.F32 R32, R8, R12, R32 ;  /* 0x0000000c0820723c */ /* 0x002fe20000001820 */
[----:B------:R-:W-:-:S02]  /*8350*/  FSEL R179, R175, -INF , !P6 ;  /* 0xff800000afb37808 */ /* 0x000fc40007000000 */
[----:B------:R-:W-:Y:S02]  /*8360*/  ISETP.GE.AND P6, PT, R4, R167, PT ;  /* 0x000000a70400720c */ /* 0x000fe40003fc6270 */
[----:B------:R-:W-:Y:S02]  /*8370*/  FMNMX3.FTZ R6, R6, R195, R165, !PT ;  /* 0x000000c306067276 */ /* 0x000fe400078100a5 */
[----:B------:R-:W-:Y:S01]  /*8380*/  FSEL R180, R168, -INF , !P6 ;  /* 0xff800000a8b47808 */ /* 0x000fe20007000000 */
[----:B------:R-:W-:Y:S01]  /*8390*/  HMMA.16816.F32 R200, R8, R14, R200 ;  /* 0x0000000e08c8723c */ /* 0x000fe200000018c8 */
        /* <DEDUP_REMOVED lines=18> */
[----:B------:R-:W-:-:S04]  /*84c0*/  ISETP.GE.AND P6, PT, R4, R167, PT ;  /* 0x000000a70400720c */ /* 0x000fc80003fc6270 */
[----:B------:R-:W-:Y:S02]  /*84d0*/  FSEL R192, R33, -INF , !P6 ;  /* 0xff80000021c07808 */ /* 0x000fe40007000000 */
[----:B------:R-:W-:Y:S01]  /*84e0*/  ISETP.GE.AND P6, PT, R4, R166, PT ;  /* 0x000000a60400720c */ /* 0x000fe20003fc6270 */
[C---:B------:R-:W-:Y:S01]  /*84f0*/  VIADD R4, R20.reuse, 0xffffffb8 ;  /* 0xffffffb814047836 */ /* 0x040fe20000000000 */
[----:B------:R-:W-:Y:S01]  /*8500*/  FMNMX3.FTZ R5, R5, R190, R192, !PT ;  /* 0x000000be05057276 */ /* 0x000fe200078100c0 */
[----:B------:R-:W-:Y:S01]  /*8510*/  VIADD R20, R20, 0xffffffb9 ;  /* 0xffffffb914147836 */ /* 0x000fe20000000000 */
[----:B------:R-:W-:Y:S02]  /*8520*/  FSEL R187, R35, -INF , !P6 ;  /* 0xff80000023bb7808 */ /* 0x000fe40007000000 */
[----:B------:R-:W-:-:S04]  /*8530*/  ISETP.GE.AND P6, PT, R4, R167, PT ;  /* 0x000000a70400720c */ /* 0x000fc80003fc6270 */
[----:B------:R-:W-:Y:S02]  /*8540*/  FSEL R188, R200, -INF , !P6 ;  /* 0xff800000c8bc7808 */ /* 0x000fe40007000000 */
[----:B------:R-:W-:-:S04]  /*8550*/  ISETP.GE.AND P6, PT, R20, R167, PT ;  /* 0x000000a71400720c */ /* 0x000fc80003fc6270 */
[----:B------:R-:W-:Y:S02]  /*8560*/  FSEL R191, R201, -INF , !P6 ;  /* 0xff800000c9bf7808 */ /* 0x000fe40007000000 */
[----:B------:R-:W-:Y:S02]  /*8570*/  ISETP.GE.AND P6, PT, R4, R166, PT ;  /* 0x000000a60400720c */ /* 0x000fe40003fc6270 */
[----:B------:R-:W-:Y:S02]  /*8580*/  FMNMX3.FTZ R7, R5, R188, R191, !PT ;  /* 0x000000bc05077276 */ /* 0x000fe400078100bf */
[----:B------:R-:W-:Y:S02]  /*8590*/  FSEL R184, R202, -INF , !P6 ;  /* 0xff800000cab87808 */ /* 0x000fe40007000000 */
[----:B------:R-:W-:-:S04]  /*85a0*/  ISETP.GE.AND P6, PT, R20, R166, PT ;  /* 0x000000a61400720c */ /* 0x000fc80003fc6270 */
[----:B------:R-:W-:Y:S01]  /*85b0*/  FSEL R185, R203, -INF , !P6 ;  /* 0xff800000cbb97808 */ /* 0x000fe20007000000 */
[----:B------:R-:W-:Y:S08]  /*85c0*/  BRA.U !UP0, `(.L_x_86) ;  /* 0x0000000508b47547 */ /* 0x000ff0000b800000 */
[----:B------:R-:W-:-:S04]  /*85d0*/  UIADD3 UR6, UPT, UPT, UR19, -0x3, URZ ;  /* 0xfffffffd13067890 */ /* 0x000fc8000fffe0ff */
[----:B------:R-:W-:Y:S02]  /*85e0*/  UIMAD.WIDE.U32 UR8, UR6, UR10, URZ ;  /* 0x0000000a060872a5 */ /* 0x000fe4000f8e00ff */
[----:B------:R-:W-:Y:S02]  /*85f0*/  UIMAD UR6, UR6, UR11, URZ ;  /* 0x0000000b060672a4 */ /* 0x000fe4000f8e02ff */
[----:B------:R-:W-:Y:S02]  /*8600*/  ULEA UR4, UP0, UR8, UR29, 0x6 ;  /* 0x0000001d08047291 */ /* 0x000fe4000f8030ff */
[----:B------:R-:W-:Y:S01]  /*8610*/  UIADD3 UR7, UPT, UPT, UR9, UR6, URZ ;  /* 0x0000000609077290 */ /* 0x000fe2000fffe0ff */
[----:B------:R-:W-:Y:S01]  /*8620*/  IMAD.U32 R10, RZ, RZ, UR8 ;  /* 0x00000008ff0a7e24 */ /* 0x000fe2000f8e00ff */
[----:B------:R-:W-:Y:S01]  /*8630*/  UIADD3 UR6, UPT, UPT, UR6, UR9, URZ ;  /* 0x0000000906067290 */ /* 0x000fe2000fffe0ff */
[----:B------:R-:W-:Y:S01]  /*8640*/  IMAD.U32 R11, RZ, RZ, UR9 ;  /* 0x00000009ff0b7e24 */ /* 0x000fe2000f8e00ff */
[----:B------:R-:W-:Y:S01]  /*8650*/  UIADD3 UR29, UP1, UPT, UR29, UR4, URZ ;  /* 0x000000041d1d7290 */ /* 0x000fe2000ff3e0ff */
[----:B------:R-:W-:Y:S01]  /*8660*/  IMAD.U32 R4, RZ, RZ, UR4 ;  /* 0x00000004ff047e24 */ /* 0x000fe2000f8e00ff */
[----:B------:R-:W-:Y:S01]  /*8670*/  LEA R12, P6, R10, R229, 0x7 ;  /* 0x000000e50a0c7211 */ /* 0x000fe200078c38ff */
[----:B------:R-:W-:Y:S01]  /*8680*/  IMAD.U32 R5, RZ, RZ, UR7 ;  /* 0x00000007ff057e24 */ /* 0x000fe2000f8e00ff */
[----:B------:R-:W-:-:S02]  /*8690*/  ULEA.HI.X UR6, UR8, UR28, UR6, 0x6, UP0 ;  /* 0x0000001c08067291 */ /* 0x000fc400080f3406 */
[----:B------:R-:W-:Y:S01]  /*86a0*/  IMAD.U32 R6, RZ, RZ, UR29 ;  /* 0x0000001dff067e24 */ /* 0x000fe2000f8e00ff */
[----:B------:R-:W-:Y:S01]  /*86b0*/  ULEA UR4, UP0, UR10, UR4, 0x5 ;  /* 0x000000040a047291 */ /* 0x000fe2000f8028ff */
[-C--:B------:R-:W-:Y:S01]  /*86c0*/  LEA.HI.X R13, R10, R228.reuse, R5, 0x7, P6 ;  /* 0x000000e40a0d7211 */ /* 0x080fe200030f3c05 */
[----:B------:R-:W-:Y:S01]  /*86d0*/  UIADD3.X UR28, UPT, UPT, UR28, UR6, URZ, UP1, !UPT ;  /* 0x000000061c1c7290 */ /* 0x000fe20008ffe4ff */
[CC--:B------:R-:W-:Y:S02]  /*86e0*/  LEA R10, P6, R4.reuse, R229.reuse, 0x1 ;  /* 0x000000e5040a7211 */ /* 0x0c0fe400078c08ff */
[----:B------:R-:W-:Y:S01]  /*86f0*/  MOV R5, UR6 ;  /* 0x0000000600057c02 */ /* 0x000fe20008000f00 */
[----:B------:R-:W-:Y:S01]  /*8700*/  @!PT LDS RZ, [RZ] ;  /* 0x00000000fffff984 */ /* 0x000fe20000000800 */
[----:B------:R-:W-:Y:S01]  /*8710*/  @!PT LDS RZ, [RZ] ;  /* 0x00000000fffff984 */ /* 0x000fe20000000800 */
[----:B------:R-:W-:Y:S01]  /*8720*/  @!PT LDS RZ, [RZ] ;  /* 0x00000000fffff984 */ /* 0x000fe20000000800 */
[----:B------:R1:W-:Y:S01]  /*8730*/  @!P5 LDGSTS.E.BYPASS.LTC128B.128 [R230+0x8000], desc[UR22][R12.64] ;  /* 0x080000000ce6dfae */ /* 0x0003e2000b981a16 */
[----:B------:R-:W-:Y:S02]  /*8740*/  ULEA.HI.X UR6, UR10, UR6, UR11, 0x5, UP0 ;  /* 0x000000060a067291 */ /* 0x000fe400080f2c0b */
[----:B------:R-:W-:Y:S01]  /*8750*/  LEA.HI.X R11, R4, R228, R5, 0x1, P6 ;  /* 0x000000e4040b7211 */ /* 0x000fe200030f0c05 */
[----:B------:R1:W-:Y:S01]  /*8760*/  @P5 STS.128 [R230+0x8000], RZ ;  /* 0x008000ffe6005388 */ /* 0x0003e20000000c00 */
[----:B------:R-:W-:Y:S01]  /*8770*/  IMAD.U32 R5, RZ, RZ, UR28 ;  /* 0x0000001cff057e24 */ /* 0x000fe2000f8e00ff */
[----:B------:R-:W-:-:S02]  /*8780*/  LEA R14, P6, R6, R229, 0x1 ;  /* 0x000000e5060e7211 */ /* 0x000fc400078c08ff */
[----:B------:R-:W-:Y:S01]  /*8790*/  @!PT LDS RZ, [RZ] ;  /* 0x00000000fffff984 */ /* 0x000fe20000000800 */
[----:B------:R-:W-:Y:S01]  /*87a0*/  @!PT LDS RZ, [RZ] ;  /* 0x00000000fffff984 */ /* 0x000fe20000000800 */
[----:B------:R-:W-:Y:S01]  /*87b0*/  @!PT LDS RZ, [RZ] ;  /* 0x00000000fffff984 */ /* 0x000fe20000000800 */
[----:B------:R1:W-:Y:S01]  /*87c0*/  @!P4 LDGSTS.E.BYPASS.LTC128B.128 [R230+0xa000], desc[UR22][R12.64+0x80] ;  /* 0x0a0000800ce6cfae */ /* 0x0003e2000b981a16 */
[----:B------:R-:W-:Y:S02]  /*87d0*/  MOV R4, UR4 ;  /* 0x0000000400047c02 */ /* 0x000fe40008000f00 */
[-C--:B------:R-:W-:Y:S01]  /*87e0*/  LEA.HI.X R15, R6, R228.reuse, R5, 0x1, P6 ;  /* 0x000000e4060f7211 */ /* 0x080fe200030f0c05 */
[----:B------:R1:W-:Y:S01]  /*87f0*/  @P4 STS.128 [R230+0xa000], RZ ;  /* 0x00a000ffe6004388 */ /* 0x0003e20000000c00 */
[----:B------:R-:W-:Y:S01]  /*8800*/  IMAD.U32 R5, RZ, RZ, UR6 ;  /* 0x00000006ff057e24 */ /* 0x000fe2000f8e00ff */
[C---:B------:R-:W-:Y:S02]  /*8810*/  LEA R16, P6, R4.reuse, R229, 0x1 ;  /* 0x000000e504107211 */ /* 0x040fe400078c08ff */
[----:B------:R-:W-:Y:S01]  /*8820*/  @!PT LDS RZ, [RZ] ;  /* 0x00000000fffff984 */ /* 0x000fe20000000800 */
[----:B------:R-:W-:Y:S01]  /*8830*/  @!PT LDS RZ, [RZ] ;  /* 0x00000000fffff984 */ /* 0x000fe20000000800 */
[----:B------:R-:W-:Y:S01]  /*8840*/  @!PT LDS RZ, [RZ] ;  /* 0x00000000fffff984 */ /* 0x000fe20000000800 */
[----:B------:R1:W-:Y:S02]  /*8850*/  @!P3 LDGSTS.E.BYPASS.LTC128B.128 [R230+0xc000], desc[UR22][R12.64+0x100] ;  /* 0x0c0001000ce6bfae */ /* 0x0003e4000b981a16 */
[----:B------:R-:W-:-:S02]  /*8860*/  LEA.HI.X R17, R4, R228, R5, 0x1, P6 ;  /* 0x000000e404117211 */ /* 0x000fc400030f0c05 */
        /* <DEDUP_REMOVED lines=67> */
.L_x_86:
[----:B------:R-:W-:Y:S01]  /*8ca0*/  FMNMX3.FTZ R5, R8, R189, R187, !PT ;  /* 0x000000bd08057276 */ /* 0x000fe200078100bb */
[----:B------:R-:W2:Y:S01]  /*8cb0*/  SHFL.BFLY PT, R6, R7, 0x2, 0x1f ;  /* 0x0c401f0007067f89 */ /* 0x000ea200000e0000 */
[----:B------:R-:W3:Y:S01]  /*8cc0*/  LDCU UR4, c[0x0][0x45c] ;  /* 0x00008b80ff0477ac */ /* 0x000ee20008000800 */
[----:B------:R-:W-:Y:S02]  /*8cd0*/  MOV R207, 0x20 ;  /* 0x0000002000cf7802 */ /* 0x000fe40000000f00 */
[----:B------:R-:W-:Y:S01]  /*8ce0*/  FMNMX3.FTZ R5, R5, R184, R185, !PT ;  /* 0x000000b805057276 */ /* 0x000fe200078100b9 */
[----:B-1----:R-:W-:Y:S01]  /*8cf0*/  LDSM.16.MT88.4 R12, [R212+0x10000] ;  /* 0x01000000d40c783b */ /* 0x002fe20000004200 */
[C---:B------:R-:W-:Y:S01]  /*8d00*/  IADD3 R16, PT, PT, R212.reuse, 0x10000, RZ ;  /* 0x00010000d4107810 */ /* 0x040fe20007ffe0ff */
[----:B------:R-:W-:Y:S01]  /*8d10*/  UIADD3 UR6, UPT, UPT, UR19, -0x3, URZ ;  /* 0xfffffffd13067890 */ /* 0x000fe2000fffe0ff */
[----:B------:R-:W-:Y:S01]  /*8d20*/  SEL R207, R207, 0xffffffe0, !P2 ;  /* 0xffffffe0cfcf7807 */ /* 0x000fe20005000000 */
[----:B------:R-:W1:Y:S01]  /*8d30*/  SHFL.BFLY PT, R4, R5, 0x2, 0x1f ;  /* 0x0c401f0005047f89 */ /* 0x000e6200000e0000 */
[----:B------:R-:W-:-:S02]  /*8d40*/  IADD3 R221, PT, PT, R212, 0x10040, RZ ;  /* 0x00010040d4dd7810 */ /* 0x000fc40007ffe0ff */
[----:B------:R-:W-:Y:S02]  /*8d50*/  @P0 IADD3 R221, PT, PT, R16, -0x40, RZ ;  /* 0xffffffc010dd0810 */ /* 0x000fe40007ffe0ff */
[C---:B------:R-:W-:Y:S02]  /*8d60*/  IADD3 R222, PT, PT, R207.reuse, R212, RZ ;  /* 0x000000d4cfde7210 */ /* 0x040fe40007ffe0ff */
[----:B------:R-:W-:Y:S01]  /*8d70*/  IADD3 R207, PT, PT, R207, R221, RZ ;  /* 0x000000ddcfcf7210 */ /* 0x000fe20007ffe0ff */
[----:B------:R-:W-:Y:S04]  /*8d80*/  LDSM.16.MT88.4 R28, [R221] ;  /* 0x00000000dd1c783b */ /* 0x000fe80000004200 */
[----:B------:R-:W-:Y:S01]  /*8d90*/  LDSM.16.MT88.4 R172, [R221+0x2800] ;  /* 0x00280000ddac783b */ /* 0x000fe20000004200 */
[----:B--2---:R-:W-:-:S03]  /*8da0*/  FMNMX.FTZ R6, R7, R6, !PT ;  /* 0x0000000607067209 */ /* 0x004fc60007810000 */
[----:B------:R-:W-:Y:S04]  /*8db0*/  LDSM.16.MT88.4 R168, [R207+0x2800] ;  /* 0x00280000cfa8783b */ /* 0x000fe80000004200 */
        /* <DEDUP_REMOVED lines=11> */
[C---:B------:R-:W-:Y:S02]  /*8e70*/  FMUL.FTZ R186, R201.reuse, UR4 ;  /* 0x00000004c9ba7c20 */ /* 0x040fe40008410000 */
[--C-:B------:R-:W-:Y:S01]  /*8e80*/  FFMA.FTZ R197, R206, UR4, -R193.reuse ;  /* 0x00000004cec57c23 */ /* 0x100fe200080108c1 */
[----:B------:R-:W-:Y:S01]  /*8e90*/  FSEL R4, R201, RZ, P1 ;  /* 0x000000ffc9047208 */ /* 0x000fe20000800000 */
[----:B------:R-:W-:Y:S01]  /*8ea0*/  FMUL.FTZ R206, R5, UR4 ;  /* 0x0000000405ce7c20 */ /* 0x000fe20008410000 */
[----:B------:R-:W-:Y:S01]  /*8eb0*/  FSEL R186, R186, RZ, P1 ;  /* 0x000000ffbaba7208 */ /* 0x000fe20000800000 */
[--C-:B------:R-:W-:Y:S01]  /*8ec0*/  FFMA.FTZ R199, R22, UR4, -R193.reuse ;  /* 0x0000000416c77c23 */ /* 0x100fe200080108c1 */
[--C-:B------:R-:W-:Y:S01]  /*8ed0*/  FFMA.FTZ R202, R204, UR4, -R193.reuse ;  /* 0x00000004ccca7c23 */ /* 0x100fe200080108c1 */
[----:B------:R-:W-:Y:S01]  /*8ee0*/  FADD.FTZ R4, R3, -R4 ;  /* 0x8000000403047221 */ /* 0x000fe20000010000 */
[--C-:B------:R-:W-:Y:S01]  /*8ef0*/  FFMA.FTZ R200, R24, UR4, -R193.reuse ;  /* 0x0000000418c87c23 */ /* 0x100fe200080108c1 */
[----:B------:R-:W1:Y:S01]  /*8f00*/  MUFU.EX2 R206, R206 ;  /* 0x000000ce00ce7308 */ /* 0x000e620000000800 */
[--C-:B------:R-:W-:Y:S01]  /*8f10*/  FFMA.FTZ R198, R21, UR4, -R186.reuse ;  /* 0x0000000415c67c23 */ /* 0x100fe200080108ba */
[----:B------:R-:W-:Y:S01]  /*8f20*/  FMUL.FTZ R205, R4, UR4 ;  /* 0x0000000404cd7c20 */ /* 0x000fe20008410000 */
[--C-:B------:R-:W-:Y:S01]  /*8f30*/  FFMA.FTZ R196, R23, UR4, -R186.reuse ;  /* 0x0000000417c47c23 */ /* 0x100fe200080108ba */
[--C-:B------:R-:W-:Y:S01]  /*8f40*/  FFMA.FTZ R27, R27, UR4, -R186.reuse ;  /* 0x000000041b1b7c23 */ /* 0x100fe200080108ba */
[----:B------:R-:W2:Y:S01]  /*8f50*/  LDSM.16.MT88.4 R20, [R222+0x10000] ;  /* 0x01000000de14783b */ /* 0x000ea20000004200 */
[--C-:B------:R-:W-:Y:S01]  /*8f60*/  FFMA.FTZ R204, R25, UR4, -R186.reuse ;  /* 0x0000000419cc7c23 */ /* 0x100fe200080108ba */
[----:B------:R-:W-:Y:S01]  /*8f70*/  MUFU.EX2 R202, R202 ;  /* 0x000000ca00ca7308 */ /* 0x000fe20000000800 */
[--C-:B------:R-:W-:Y:S01]  /*8f80*/  FFMA.FTZ R211, R194, UR4, -R193.reuse ;  /* 0x00000004c2d37c23 */ /* 0x100fe200080108c1 */
[--C-:B------:R-:W-:Y:S01]  /*8f90*/  FFMA.FTZ R209, R210, UR4, -R193.reuse ;  /* 0x00000004d2d17c23 */ /* 0x100fe200080108c1 */
[--C-:B------:R-:W-:Y:S01]  /*8fa0*/  FFMA.FTZ R220, R195, UR4, -R186.reuse ;  /* 0x00000004c3dc7c23 */ /* 0x100fe200080108ba */
[----:B------:R-:W3:Y:S01]  /*8fb0*/  MUFU.EX2 R205, R205 ;  /* 0x000000cd00cd7308 */ /* 0x000ee20000000800 */
[--C-:B------:R-:W-:Y:S01]  /*8fc0*/  FFMA.FTZ R213, R223, UR4, -R186.reuse ;  /* 0x00000004dfd57c23 */ /* 0x100fe200080108ba */
[--C-:B------:R-:W-:Y:S01]  /*8fd0*/  FFMA.FTZ R165, R165, UR4, -R186.reuse ;  /* 0x00000004a5a57c23 */ /* 0x100fe200080108ba */
[-C--:B-1----:R-:W-:Y:S01]  /*8fe0*/  FMUL.FTZ R16, R36, R206.reuse ;  /* 0x000000ce24107220 */ /* 0x082fe20000410000 */
[-C--:B------:R-:W-:Y:S01]  /*8ff0*/  FMUL.FTZ R17, R37, R206.reuse ;  /* 0x000000ce25117220 */ /* 0x080fe20000410000 */
[----:B------:R1:W-:Y:S01]  /*9000*/  MUFU.EX2 R3, R27 ;  /* 0x0000001b00037308 */ /* 0x0003e20000000800 */
[-C--:B------:R-:W-:Y:S01]  /*9010*/  FMUL.FTZ R24, R44, R206.reuse ;  /* 0x000000ce2c187220 */ /* 0x080fe20000410000 */
[-C--:B------:R-:W-:Y:S01]  /*9020*/  FMUL.FTZ R25, R45, R206.reuse ;  /* 0x000000ce2d197220 */ /* 0x080fe20000410000 */
[-C--:B------:R-:W-:Y:S01]  /*9030*/  FMUL.FTZ R32, R52, R206.reuse ;  /* 0x000000ce34207220 */ /* 0x080fe20000410000 */
[----:B------:R-:W4:Y:S01]  /*9040*/  MUFU.EX2 R199, R199 ;  /* 0x000000c700c77308 */ /* 0x000f220000000800 */
[-C--:B------:R-:W-:Y:S01]  /*9050*/  FMUL.FTZ R33, R53, R206.reuse ;  /* 0x000000ce35217220 */ /* 0x080fe20000410000 */
[-C--:B------:R-:W-:Y:S01]  /*9060*/  FMUL.FTZ R40, R40, R206.reuse ;  /* 0x000000ce28287220 */ /* 0x080fe20000410000 */
[----:B------:R-:W-:Y:S01]  /*9070*/  FMUL.FTZ R41, R41, R206 ;  /* 0x000000ce29297220 */ /* 0x000fe20000410000 */
[----:B------:R-:W-:Y:S01]  /*9080*/  MUFU.EX2 R200, R200 ;  /* 0x000000c800c87308 */ /* 0x000fe20000000800 */
[-C--:B---3--:R-:W-:Y:S01]  /*9090*/  FMUL.FTZ R18, R38, R205.reuse ;  /* 0x000000cd26127220 */ /* 0x088fe20000410000 */
[-C--:B------:R-:W-:Y:S01]  /*90a0*/  FMUL.FTZ R19, R39, R205.reuse ;  /* 0x000000cd27137220 */ /* 0x080fe20000410000 */
[-C--:B------:R-:W-:Y:S01]  /*90b0*/  FMUL.FTZ R26, R46, R205.reuse ;  /* 0x000000cd2e1a7220 */ /* 0x080fe20000410000 */
[----:B------:R-:W3:Y:S01]  /*90c0*/  LDSM.16.MT88.4 R36, [R207] ;  /* 0x00000000cf24783b */ /* 0x000ee20000004200 */
[----:B------:R-:W5:Y:S01]  /*90d0*/  MUFU.EX2 R197, R197 ;  /* 0x000000c500c57308 */ /* 0x000f620000000800 */
[-C--:B-1----:R-:W-:Y:S01]  /*90e0*/  FMUL.FTZ R27, R47, R205.reuse ;  /* 0x000000cd2f1b7220 */ /* 0x082fe20000410000 */
[-C--:B------:R-:W-:Y:S01]  /*90f0*/  FMUL.FTZ R34, R54, R205.reuse ;  /* 0x000000cd36227220 */ /* 0x080fe20000410000 */
[----:B------:R-:W1:Y:S01]  /*9100*/  LDSM.16.MT88.4 R44, [R212+0x12000] ;  /* 0x01200000d42c783b */ /* 0x000e620000004200 */
[----:B------:R-:W-:Y:S01]  /*9110*/  MUFU.EX2 R198, R198 ;  /* 0x000000c600c67308 */ /* 0x000fe20000000800 */
[----:B----4-:R-:W-:Y:S01]  /*9120*/  F2FP.F16.F32.PACK_AB R4, R199, R202 ;  /* 0x000000cac704723e */ /* 0x010fe200000000ff */
[-C--:B------:R-:W-:Y:S01]  /*9130*/  FMUL.FTZ R35, R55, R205.reuse ;  /* 0x000000cd37237220 */ /* 0x080fe20000410000 */
[-C--:B------:R-:W-:Y:S01]  /*9140*/  FMUL.FTZ R42, R42, R205.reuse ;  /* 0x000000cd2a2a7220 */ /* 0x080fe20000410000 */
[----:B------:R-:W4:Y:S01]  /*9150*/  MUFU.EX2 R196, R196 ;  /* 0x000000c400c47308 */ /* 0x000f220000000800 */
[-C--:B------:R-:W-:Y:S01]  /*9160*/  FMUL.FTZ R43, R43, R205.reuse ;  /* 0x000000cd2b2b7220 */ /* 0x080fe20000410000 */
[----:B------:R-:W-:Y:S01]  /*9170*/  LDSM.16.MT88.4 R52, [R222+0x12000] ;  /* 0x01200000de34783b */ /* 0x000fe20000004200 */
[-C--:B------:R-:W-:Y:S01]  /*9180*/  FMUL.FTZ R56, R56, R206.reuse ;  /* 0x000000ce38387220 */ /* 0x080fe20000410000 */
[----:B------:R-:W2:Y:S01]  /*9190*/  MUFU.EX2 R204, R204 ;  /* 0x000000cc00cc7308 */ /* 0x000ea20000000800 */
[----:B------:R-:W-:Y:S01]  /*91a0*/  FMUL.FTZ R57, R57, R206 ;  /* 0x000000ce39397220 */ /* 0x000fe20000410000 */
        /* <DEDUP_REMOVED lines=8> */
[----:B----4-:R-:W-:Y:S01]  /*9230*/  F2FP.F16.F32.PACK_AB R5, R196, R198 ;  /* 0x000000c6c405723e */ /* 0x010fe200000000ff */
[----:B------:R-:W-:Y:S01]  /*9240*/  FMUL.FTZ R49, R49, R206 ;  /* 0x000000ce31317220 */ /* 0x000fe20000410000 */
[-C--:B------:R-:W-:Y:S01]  /*9250*/  FMUL.FTZ R50, R50, R205.reuse ;  /* 0x000000cd32327220 */ /* 0x080fe20000410000 */
[-C--:B------:R-:W-:Y:S01]  /*9260*/  FMUL.FTZ R51, R51, R205.reuse ;  /* 0x000000cd33337220 */ /* 0x080fe20000410000 */
        /* <DEDUP_REMOVED lines=53> */
[----:B------:R-:W1:Y:S01]  /*95c0*/  LDSM.16.MT88.4 R84, [R222+0x14000] ;  /* 0x01400000de54783b */ /* 0x000e620000004200 */
        /* <DEDUP_REMOVED lines=15> */
[----:B------:R-:W4:Y:S01]  /*96c0*/  LDSM.16.MT88.4 R68, [R207+0x2000] ;  /* 0x00200000cf44783b */ /* 0x000f220000004200 */
        /* <DEDUP_REMOVED lines=22> */
[----:B------:R-:W-:Y:S01]  /*9830*/  LDSM.16.MT88.4 R160, [R207+0x4800] ;  /* 0x00480000cfa0783b */ /* 0x000fe20000004200 */
[--C-:B------:R-:W-:Y:S01]  /*9840*/  FFMA.FTZ R223, R176, UR4, -R193.reuse ;  /* 0x00000004b0df7c23 */ /* 0x100fe200080108c1 */
[--C-:B------:R-:W-:Y:S01]  /*9850*/  FFMA.FTZ R232, R178, UR4, -R193.reuse ;  /* 0x00000004b2e87c23 */ /* 0x100fe200080108c1 */
[C---:B------:R-:W-:Y:S01]  /*9860*/  HMMA.16816.F32 R60, R4.reuse, R62, R80 ;  /* 0x0000003e043c723c */ /* 0x040fe20000001850 */
[----:B------:R-:W-:Y:S01]  /*9870*/  LDSM.16.MT88.4 R92, [R221+0x4000] ;  /* 0x00400000dd5c783b */ /* 0x000fe20000004200 */
[-C--:B------:R-:W-:Y:S01]  /*9880*/  FMUL.FTZ R80, R100, R206.reuse ;  /* 0x000000ce64507220 */ /* 0x080fe20000410000 */
[-C--:B------:R-:W-:Y:S01]  /*9890*/  FMUL.FTZ R81, R101, R206.reuse ;  /* 0x000000ce65517220 */ /* 0x080fe20000410000 */
[-C--:B------:R-:W-:Y:S01]  /*98a0*/  FMUL.FTZ R82, R102, R205.reuse ;  /* 0x000000cd66527220 */ /* 0x080fe20000410000 */
[-C--:B------:R-:W-:Y:S01]  /*98b0*/  FMUL.FTZ R83, R103, R205.reuse ;  /* 0x000000cd67537220 */ /* 0x080fe20000410000 */
[--C-:B------:R-:W-:Y:S01]  /*98c0*/  FFMA.FTZ R225, R180, UR4, -R193.reuse ;  /* 0x00000004b4e17c23 */ /* 0x100fe200080108c1 */
[----:B------:R-:W2:Y:S01]  /*98d0*/  LDSM.16.MT88.4 R100, [R207+0x4000] ;  /* 0x00400000cf64783b */ /* 0x000ea20000004200 */
[C---:B---3--:R-:W-:Y:S01]  /*98e0*/  HMMA.16816.F32 R72, R4.reuse, R76, R72 ;  /* 0x0000004c0448723c */ /* 0x048fe20000001848 */
[--C-:B------:R-:W-:Y:S01]  /*98f0*/  FFMA.FTZ R224, R182, UR4, -R193.reuse ;  /* 0x00000004b6e07c23 */ /* 0x100fe200080108c1 */
[--C-:B------:R-:W-:Y:S01]  /*9900*/  FFMA.FTZ R240, R177, UR4, -R186.reuse ;  /* 0x00000004b1f07c23 */ /* 0x100fe200080108ba */
[--C-:B------:R-:W-:Y:S01]  /*9910*/  FFMA.FTZ R231, R179, UR4, -R186.reuse ;  /* 0x00000004b3e77c23 */ /* 0x100fe200080108ba */
[--C-:B------:R-:W-:Y:S01]  /*9920*/  FFMA.FTZ R233, R181, UR4, -R186.reuse ;  /* 0x00000004b5e97c23 */ /* 0x100fe200080108ba */
[--C-:B------:R-:W-:Y:S01]  /*9930*/  FFMA.FTZ R238, R183, UR4, -R186.reuse ;  /* 0x00000004b7ee7c23 */ /* 0x100fe200080108ba */
[----:B------:R-:W-:Y:S01]  /*9940*/  MUFU.EX2 R223, R223 ;  /* 0x000000df00df7308 */ /* 0x000fe20000000800 */
[----:B------:R-:W-:Y:S01]  /*9950*/  LDSM.16.MT88.4 R180, [R212+0x13000] ;  /* 0x01300000d4b4783b */ /* 0x000fe20000004200 */
[C---:B------:R-:W-:Y:S01]  /*9960*/  HMMA.16816.F32 R76, R4.reuse, R78, R96 ;  /* 0x0000004e044c723c */ /* 0x040fe20000001860 */
[-C--:B------:R-:W-:Y:S01]  /*9970*/  FMUL.FTZ R96, R116, R206.reuse ;  /* 0x000000ce74607220 */ /* 0x080fe20000410000 */
[-C--:B------:R-:W-:Y:S01]  /*9980*/  FMUL.FTZ R97, R117, R206.reuse ;  /* 0x000000ce75617220 */ /* 0x080fe20000410000 */
[-C--:B------:R-:W-:Y:S01]  /*9990*/  FMUL.FTZ R98, R118, R205.reuse ;  /* 0x000000cd76627220 */ /* 0x080fe20000410000 */
[-C--:B------:R-:W-:Y:S01]  /*99a0*/  FMUL.FTZ R99, R119, R205.reuse ;  /* 0x000000cd77637220 */ /* 0x080fe20000410000 */
[----:B------:R-:W-:Y:S01]  /*99b0*/  MUFU.EX2 R232, R232 ;  /* 0x000000e800e87308 */ /* 0x000fe20000000800 */
[----:B------:R-:W3:Y:S01]  /*99c0*/  LDSM.16.MT88.4 R116, [R222+0x16000] ;  /* 0x01600000de74783b */ /* 0x000ee20000004200 */
[--C-:B------:R-:W-:Y:S01]  /*99d0*/  FFMA.FTZ R242, R190, UR4, -R193.reuse ;  /* 0x00000004bef27c23 */ /* 0x100fe200080108c1 */
[C---:B-1----:R-:W-:Y:S01]  /*99e0*/  HMMA.16816.F32 R80, R4.reuse, R84, R80 ;  /* 0x000000540450723c */ /* 0x042fe20000001850 */
[----:B------:R-:W-:Y:S01]  /*99f0*/  MUFU.EX2 R225, R225 ;  /* 0x000000e100e17308 */ /* 0x000fe20000000800 */
[----:B------:R-:W-:Y:S01]  /*9a00*/  LDSM.16.MT88.4 R176, [R212+0x15000] ;  /* 0x01500000d4b0783b */ /* 0x000fe20000004200 */
[--C-:B------:R-:W-:Y:S01]  /*9a10*/  FFMA.FTZ R244, R188, UR4, -R193.reuse ;  /* 0x00000004bcf47c23 */ /* 0x100fe200080108c1 */
[--C-:B------:R-:W-:Y:S01]  /*9a20*/  FFMA.FTZ R245, R191, UR4, -R193.reuse ;  /* 0x00000004bff57c23 */ /* 0x100fe200080108c1 */
[----:B------:R-:W-:Y:S01]  /*9a30*/  MUFU.EX2 R224, R224 ;  /* 0x000000e000e07308 */ /* 0x000fe20000000800 */
[--C-:B------:R-:W-:Y:S01]  /*9a40*/  FFMA.FTZ R249, R189, UR4, -R186.reuse ;  /* 0x00000004bdf97c23 */ /* 0x100fe200080108ba */
[----:B------:R-:W-:Y:S01]  /*9a50*/  FFMA.FTZ R243, R192, UR4, -R193 ;  /* 0x00000004c0f37c23 */ /* 0x000fe200080108c1 */
[C---:B------:R-:W-:Y:S01]  /*9a60*/  HMMA.16816.F32 R84, R4.reuse, R86, R104 ;  /* 0x000000560454723c */ /* 0x040fe20000001868 */
[-C--:B------:R-:W-:Y:S01]  /*9a70*/  FMUL.FTZ R104, R124, R206.reuse ;  /* 0x000000ce7c687220 */ /* 0x080fe20000410000 */
[-C--:B------:R-:W-:Y:S01]  /*9a80*/  FMUL.FTZ R105, R125, R206.reuse ;  /* 0x000000ce7d697220 */ /* 0x080fe20000410000 */
[-C--:B------:R-:W-:Y:S01]  /*9a90*/  FMUL.FTZ R106, R126, R205.reuse ;  /* 0x000000cd7e6a7220 */ /* 0x080fe20000410000 */
[----:B------:R-:W-:Y:S01]  /*9aa0*/  FMUL.FTZ R107, R127, R205 ;  /* 0x000000cd7f6b7220 */ /* 0x000fe20000410000 */
[----:B------:R-:W-:Y:S01]  /*9ab0*/  MUFU.EX2 R240, R240 ;  /* 0x000000f000f07308 */ /* 0x000fe20000000800 */
[----:B------:R-:W1:Y:S01]  /*9ac0*/  LDSM.16.MT88.4 R124, [R221+0x6000] ;  /* 0x00600000dd7c783b */ /* 0x000e620000004200 */
[--C-:B------:R-:W-:Y:S01]  /*9ad0*/  FFMA.FTZ R246, R187, UR4, -R186.reuse ;  /* 0x00000004bbf67c23 */ /* 0x100fe200080108ba */
[----:B----4-:R-:W-:Y:S01]  /*9ae0*/  HMMA.16816.F32 R64, R4, R68, R64 ;  /* 0x000000440440723c */ /* 0x010fe20000001840 */
[----:B------:R-:W-:Y:S01]  /*9af0*/  MUFU.EX2 R231, R231 ;  /* 0x000000e700e77308 */ /* 0x000fe20000000800 */
[----:B------:R-:W-:Y:S01]  /*9b00*/  LDSM.16.MT88.4 R188, [R222+0x17800] ;  /* 0x01780000debc783b */ /* 0x000fe20000004200 */
[--C-:B------:R-:W-:Y:S01]  /*9b10*/  FFMA.FTZ R247, R184, UR4, -R186.reuse ;  /* 0x00000004b8f77c23 */ /* 0x100fe200080108ba */
[----:B------:R-:W-:Y:S01]  /*9b20*/  FFMA.FTZ R248, R185, UR4, -R186 ;  /* 0x00000004b9f87c23 */ /* 0x000fe200080108ba */
[----:B------:R-:W-:Y:S01]  /*9b30*/  MUFU.EX2 R233, R233 ;  /* 0x000000e900e97308 */ /* 0x000fe20000000800 */
[----:B------:R-:W-:-:S02]  /*9b40*/  FFMA.FTZ R202, R241, R206, R202 ;  /* 0x000000cef1ca7223 */ /* 0x000fc400000100ca */
[C---:B------:R-:W-:Y:S01]  /*9b50*/  HMMA.16816.F32 R68, R4.reuse, R70, R88 ;  /* 0x000000460444723c */ /* 0x040fe20000001858 */
[-C--:B------:R-:W-:Y:S01]  /*9b60*/  FMUL.FTZ R88, R108, R206.reuse ;  /* 0x000000ce6c587220 */ /* 0x080fe20000410000 */
[----:B------:R-:W-:Y:S01]  /*9b70*/  FMUL.FTZ R89, R109, R206 ;  /* 0x000000ce6d597220 */ /* 0x000fe20000410000 */
[-C--:B------:R-:W-:Y:S01]  /*9b80*/  FMUL.FTZ R90, R110, R205.reuse ;  /* 0x000000cd6e5a7220 */ /* 0x080fe20000410000 */
[----:B------:R-:W-:Y:S01]  /*9b90*/  FMUL.FTZ R91, R111, R205 ;  /* 0x000000cd6f5b7220 */ /* 0x000fe20000410000 */
[----:B------:R-:W-:Y:S01]  /*9ba0*/  MUFU.EX2 R238, R238 ;  /* 0x000000ee00ee7308 */ /* 0x000fe20000000800 */
[----:B------:R-:W4:Y:S01]  /*9bb0*/  LDSM.16.MT88.4 R108, [R212+0x16000] ;  /* 0x01600000d46c783b */ /* 0x000f220000004200 */
[----:B------:R-:W-:Y:S01]  /*9bc0*/  FADD.FTZ R199, R199, R202 ;  /* 0x000000cac7c77221 */ /* 0x000fe20000010000 */
[----:B--2---:R-:W-:Y:S01]  /*9bd0*/  HMMA.16816.F32 R96, R4, R100, R96 ;  /* 0x000000640460723c */ /* 0x004fe20000001860 */
[----:B------:R-:W-:Y:S02]  /*9be0*/  MUFU.EX2 R242, R242 ;  /* 0x000000f200f27308 */ /* 0x000fe40000000800 */
[----:B------:R-:W-:-:S02]  /*9bf0*/  FADD.FTZ R200, R200, R199 ;  /* 0x000000c7c8c87221 */ /* 0x000fc40000010000 */
[----:B------:R-:W-:Y:S02]  /*9c00*/  MUFU.EX2 R243, R243 ;  /* 0x000000f300f37308 */ /* 0x000fe40000000800 */
[----:B------:R-:W-:Y:S01]  /*9c10*/  FADD.FTZ R200, R197, R200 ;  /* 0x000000c8c5c87221 */ /* 0x000fe20000010000 */
[C---:B------:R-:W-:Y:S01]  /*9c20*/  HMMA.16816.F32 R88, R4.reuse, R92, R88 ;  /* 0x0000005c0458723c */ /* 0x040fe20000001858 */
[----:B------:R-:W-:Y:S04]  /*9c30*/  MUFU.EX2 R244, R244 ;  /* 0x000000f400f47308 */ /* 0x000fe80000000800 */
[----:B------:R-:W-:Y:S03]  /*9c40*/  MUFU.EX2 R245, R245 ;  /* 0x000000f500f57308 */ /* 0x000fe60000000800 */
[C---:B------:R-:W-:Y:S01]  /*9c50*/  HMMA.16816.F32 R92, R4.reuse, R94, R112 ;  /* 0x0000005e045c723c */ /* 0x040fe20000001870 */
[-C--:B------:R-:W-:Y:S01]  /*9c60*/  FMUL.FTZ R112, R132, R206.reuse ;  /* 0x000000ce84707220 */ /* 0x080fe20000410000 */
[-C--:B------:R-:W-:Y:S01]  /*9c70*/  FMUL.FTZ R113, R133, R206.reuse ;  /* 0x000000ce85717220 */ /* 0x080fe20000410000 */
[-C--:B------:R-:W-:Y:S01]  /*9c80*/  FMUL.FTZ R114, R134, R205.reuse ;  /* 0x000000cd86727220 */ /* 0x080fe20000410000 */
[-C--:B------:R-:W-:Y:S01]  /*9c90*/  FMUL.FTZ R115, R135, R205.reuse ;  /* 0x000000cd87737220 */ /* 0x080fe20000410000 */
[----:B------:R-:W-:Y:S01]  /*9ca0*/  MUFU.EX2 R249, R249 ;  /* 0x000000f900f97308 */ /* 0x000fe20000000800 */
[----:B------:R-:W2:Y:S02]  /*9cb0*/  LDSM.16.MT88.4 R132, [R207+0x6000] ;  /* 0x00600000cf84783b */ /* 0x000ea40000004200 */
[C---:B------:R-:W-:Y:S01]  /*9cc0*/  HMMA.16816.F32 R100, R4.reuse, R102, R120 ;  /* 0x000000660464723c */ /* 0x040fe20000001878 */
[-C--:B------:R-:W-:Y:S01]  /*9cd0*/  FMUL.FTZ R120, R140, R206.reuse ;  /* 0x000000ce8c787220 */ /* 0x080fe20000410000 */
[-C--:B------:R-:W-:Y:S01]  /*9ce0*/  FMUL.FTZ R121, R141, R206.reuse ;  /* 0x000000ce8d797220 */ /* 0x080fe20000410000 */
[-C--:B------:R-:W-:Y:S01]  /*9cf0*/  FMUL.FTZ R122, R142, R205.reuse ;  /* 0x000000cd8e7a7220 */ /* 0x080fe20000410000 */
[-C--:B------:R-:W-:Y:S01]  /*9d00*/  FMUL.FTZ R123, R143, R205.reuse ;  /* 0x000000cd8f7b7220 */ /* 0x080fe20000410000 */
[----:B------:R-:W-:Y:S01]  /*9d10*/  MUFU.EX2 R246, R246 ;  /* 0x000000f600f67308 */ /* 0x000fe20000000800 */
[----:B------:R-:W-:Y:S02]  /*9d20*/  LDSM.16.MT88.4 R140, [R212+0x10800] ;  /* 0x01080000d48c783b */ /* 0x000fe40000004200 */
[C---:B---3--:R-:W-:Y:S01]  /*9d30*/  HMMA.16816.F32 R112, R4.reuse, R116, R112 ;  /* 0x000000740470723c */ /* 0x048fe20000001870 */
[----:B------:R-:W-:Y:S04]  /*9d40*/  MUFU.EX2 R247, R247 ;  /* 0x000000f700f77308 */ /* 0x000fe80000000800 */
[----:B------:R-:W-:Y:S03]  /*9d50*/  MUFU.EX2 R248, R248 ;  /* 0x000000f800f87308 */ /* 0x000fe60000000800 */
[C---:B------:R-:W-:Y:S01]  /*9d60*/  HMMA.16816.F32 R116, R4.reuse, R118, R136 ;  /* 0x000000760474723c */ /* 0x040fe20000001888 */
[----:B------:R-:W3:Y:S07]  /*9d70*/  LDSM.16.MT88.4 R136, [R222+0x10800] ;  /* 0x01080000de88783b */ /* 0x000eee0000004200 */
[C---:B-1----:R-:W-:Y:S08]  /*9d80*/  HMMA.16816.F32 R120, R4.reuse, R124, R120 ;  /* 0x0000007c0478723c */ /* 0x042ff00000001878 */
[C---:B------:R-:W-:Y:S01]  /*9d90*/  HMMA.16816.F32 R124, R4.reuse, R126, R144 ;  /* 0x0000007e047c723c */ /* 0x040fe20000001890 */
[----:B------:R-:W1:Y:S07]  /*9da0*/  LDSM.16.MT88.4 R144, [R221+0x800] ;  /* 0x00080000dd90783b */ /* 0x000e6e0000004200 */
[C---:B----4-:R-:W-:Y:S08]  /*9db0*/  HMMA.16816.F32 R104, R4.reuse, R108, R104 ;  /* 0x0000006c0468723c */ /* 0x050ff00000001868 */
[C---:B------:R-:W-:Y:S01]  /*9dc0*/  HMMA.16816.F32 R108, R4.reuse, R110, R128 ;  /* 0x0000006e046c723c */ /* 0x040fe20000001880 */
[--C-:B------:R-:W-:Y:S01]  /*9dd0*/  FFMA.FTZ R128, R208, UR4, -R193.reuse ;  /* 0x00000004d0807c23 */ /* 0x100fe200080108c1 */
[----:B------:R-:W-:Y:S01]  /*9de0*/  FFMA.FTZ R208, R218, UR4, -R193 ;  /* 0x00000004dad07c23 */ /* 0x000fe200080108c1 */
[----:B------:R-:W-:Y:S01]  /*9df0*/  FFMA.FTZ R218, R219, UR4, -R186 ;  /* 0x00000004dbda7c23 */ /* 0x000fe200080108ba */
[----:B------:R-:W-:Y:S01]  /*9e00*/  FMUL.FTZ R129, R153, R206 ;  /* 0x000000ce99817220 */ /* 0x000fe20000410000 */
[----:B------:R4:W5:Y:S01]  /*9e10*/  MUFU.EX2 R210, R128 ;  /* 0x0000008000d27308 */ /* 0x0009620000000800 */
[-C--:B------:R-:W-:Y:S01]  /*9e20*/  FMUL.FTZ R130, R154, R205.reuse ;  /* 0x000000cd9a827220 */ /* 0x080fe20000410000 */
[-C--:B------:R-:W-:Y:S01]  /*9e30*/  FMUL.FTZ R131, R155, R205.reuse ;  /* 0x000000cd9b837220 */ /* 0x080fe20000410000 */
[----:B------:R-:W-:Y:S01]  /*9e40*/  HMMA.16816.F32 R8, R4, R12, R8 ;  /* 0x0000000c0408723c */ /* 0x000fe20000001808 */
[----:B------:R-:W-:Y:S01]  /*9e50*/  MUFU.EX2 R208, R208 ;  /* 0x000000d000d07308 */ /* 0x000fe20000000800 */
[----:B------:R-:W-:Y:S01]  /*9e60*/  LDSM.16.MT88.4 R192, [R222+0x11800] ;  /* 0x01180000dec0783b */ /* 0x000fe20000004200 */
[----:B------:R-:W-:-:S02]  /*9e70*/  FFMA.FTZ R205, R239, R205, R198 ;  /* 0x000000cdefcd7223 */ /* 0x000fc400000100c6 */
[----:B------:R3:W1:Y:S01]  /*9e80*/  MUFU.EX2 R219, R165 ;  /* 0x000000a500db7308 */ /* 0x0006620000000800 */
[----:B------:R-:W-:Y:S01]  /*9e90*/  LDSM.16.MT88.4 R184, [R221+0x1800] ;  /* 0x00180000ddb8783b */ /* 0x000fe20000004200 */
[----:B------:R-:W-:Y:S01]  /*9ea0*/  FADD.FTZ R205, R196, R205 ;  /* 0x000000cdc4cd7221 */ /* 0x000fe20000010000 */
[----:B------:R-:W-:Y:S01]  /*9eb0*/  HMMA.16816.F32 R12, R4, R14, R156 ;  /* 0x0000000e040c723c */ /* 0x000fe2000000189c */
[----:B------:R-:W1:Y:S01]  /*9ec0*/  MUFU.EX2 R218, R218 ;  /* 0x000000da00da7308 */ /* 0x000e620000000800 */
[----:B------:R-:W-:Y:S01]  /*9ed0*/  LDSM.16.MT88.4 R156, [R212+0x16800] ;  /* 0x01680000d49c783b */ /* 0x000fe20000004200 */
[----:B----4-:R-:W-:Y:S01]  /*9ee0*/  FMUL.FTZ R128, R152, R206 ;  /* 0x000000ce98807220 */ /* 0x010fe20000410000 */
[----:B------:R-:W-:Y:S02]  /*9ef0*/  FADD.FTZ R204, R204, R205 ;  /* 0x000000cdcccc7221 */ /* 0x000fe40000010000 */
[----:B------:R-:W4:Y:S02]  /*9f00*/  LDSM.16.MT88.4 R152, [R207+0x800] ;  /* 0x00080000cf98783b */ /* 0x000f240000004200 */
[----:B------:R-:W-:-:S02]  /*9f10*/  FADD.FTZ R3, R3, R204 ;  /* 0x000000cc03037221 */ /* 0x000fc40000010000 */
[C---:B--2---:R-:W-:Y:S01]  /*9f20*/  HMMA.16816.F32 R128, R4.reuse, R132, R128 ;  /* 0x000000840480723c */ /* 0x044fe20000001880 */
[----:B-----5:R-:W-:Y:S01]  /*9f30*/  F2FP.F16.F32.PACK_AB R132, R210, R211 ;  /* 0x000000d3d284723e */ /* 0x020fe200000000ff */
[----:B---3--:R-:W-:Y:S01]  /*9f40*/  LDSM.16.MT88.4 R164, [R221+0x4800] ;  /* 0x00480000dda4783b */ /* 0x008fe20000004200 */
[----:B-1----:R-:W-:Y:S01]  /*9f50*/  F2FP.F16.F32.PACK_AB R133, R219, R220 ;  /* 0x000000dcdb85723e */ /* 0x002fe200000000ff */
[----:B------:R-:W-:Y:S01]  /*9f60*/  FADD.FTZ R211, R211, R200 ;  /* 0x000000c8d3d37221 */ /* 0x000fe20000010000 */
[----:B------:R-:W-:Y:S01]  /*9f70*/  FADD.FTZ R220, R220, R3 ;  /* 0x00000003dcdc7221 */ /* 0x000fe20000010000 */
[----:B------:R-:W-:Y:S02]  /*9f80*/  MOV R3, R201 ;  /* 0x000000c900037202 */ /* 0x000fe40000000f00 */
        /* <DEDUP_REMOVED lines=8> */
[----:B------:R-:W-:Y:S02]  /*a010*/  HMMA.16816.F32 R16, R132, R136, R16 ;  /* 0x000000888410723c */ /* 0x000fe40000001810 */
[----:B------:R-:W-:Y:S01]  /*a020*/  FADD.FTZ R208, R208, R209 ;  /* 0x000000d1d0d07221 */ /* 0x000fe20000010000 */
[----:B------:R-:W-:-:S05]  /*a030*/  FADD.FTZ R213, R213, R218 ;  /* 0x000000dad5d57221 */ /* 0x000fca0000010000 */
        /* <DEDUP_REMOVED lines=8> */
[C---:B----4-:R-:W-:Y:S08]  /*a0c0*/  HMMA.16816.F32 R32, R132.reuse, R152, R32 ;  /* 0x000000988420723c */ /* 0x050ff00000001820 */
        /* <DEDUP_REMOVED lines=8> */
[C---:B--2---:R-:W-:Y:S08]  /*a150*/  HMMA.16816.F32 R80, R132.reuse, R144, R80 ;  /* 0x000000908450723c */ /* 0x044ff00000001850 */
[C---:B------:R-:W-:Y:S01]  /*a160*/  HMMA.16816.F32 R144, R132.reuse, R146, R84 ;  /* 0x000000928490723c */ /* 0x040fe20000001854 */
[----:B------:R-:W2:Y:S07]  /*a170*/  LDSM.16.MT88.4 R84, [R212+0x11000] ;  /* 0x01100000d454783b */ /* 0x000eae0000004200 */
[C---:B------:R-:W-:Y:S08]  /*a180*/  HMMA.16816.F32 R72, R132.reuse, R148, R72 ;  /* 0x000000948448723c */ /* 0x040ff00000001848 */
[C---:B------:R-:W-:Y:S08]  /*a190*/  HMMA.16816.F32 R76, R132.reuse, R150, R76 ;  /* 0x00000096844c723c */ /* 0x040ff0000000184c */
[C---:B---3--:R-:W-:Y:S08]  /*a1a0*/  HMMA.16816.F32 R40, R132.reuse, R140, R40 ;  /* 0x0000008c8428723c */ /* 0x048ff00000001828 */
[C---:B------:R-:W-:Y:S08]  /*a1b0*/  HMMA.16816.F32 R44, R132.reuse, R142, R44 ;  /* 0x0000008e842c723c */ /* 0x040ff0000000182c */
[C---:B------:R-:W-:Y:S01]  /*a1c0*/  HMMA.16816.F32 R148, R132.reuse, R164, R88 ;  /* 0x000000a48494723c */ /* 0x040fe20000001858 */
[----:B------:R-:W-:Y:S07]  /*a1d0*/  LDSM.16.MT88.4 R88, [R222+0x11000] ;  /* 0x01100000de58783b */ /* 0x000fee0000004200 */
[C---:B------:R-:W-:Y:S08]  /*a1e0*/  HMMA.16816.F32 R92, R132.reuse, R166, R92 ;  /* 0x000000a6845c723c */ /* 0x040ff0000000185c */
[C---:B------:R-:W-:Y:S08]  /*a1f0*/  HMMA.16816.F32 R104, R132.reuse, R156, R104 ;  /* 0x0000009c8468723c */ /* 0x040ff00000001868 */
[C---:B------:R-:W-:Y:S08]  /*a200*/  HMMA.16816.F32 R108, R132.reuse, R158, R108 ;  /* 0x0000009e846c723c */ /* 0x040ff0000000186c */
[C---:B----4-:R-:W-:Y:S08]  /*a210*/  HMMA.16816.F32 R112, R132.reuse, R152, R112 ;  /* 0x000000988470723c */ /* 0x050ff00000001870 */
        /* <DEDUP_REMOVED lines=9> */
[C---:B-1----:R-:W-:Y:S01]  /*a2b0*/  HMMA.16816.F32 R156, R132.reuse, R52, R120 ;  /* 0x00000034849c723c */ /* 0x042fe20000001878 */
[----:B------:R-:W-:Y:S07]  /*a2c0*/  LDSM.16.MT88.4 R120, [R207+0x5000] ;  /* 0x00500000cf78783b */ /* 0x000fee0000004200 */
[C---:B------:R-:W-:Y:S01]  /*a2d0*/  HMMA.16816.F32 R124, R132.reuse, R54, R124 ;  /* 0x00000036847c723c */ /* 0x040fe2000000187c */
[----:B------:R-:W1:Y:S07]  /*a2e0*/  LDSM.16.MT88.4 R52, [R221+0x1000] ;  /* 0x00100000dd34783b */ /* 0x000e6e0000004200 */
[C---:B-----5:R-:W-:Y:S08]  /*a2f0*/  HMMA.16816.F32 R164, R132.reuse, R160, R128 ;  /* 0x000000a084a4723c */ /* 0x060ff00000001880 */
[----:B------:R-:W-:Y:S01]  /*a300*/  HMMA.16816.F32 R4, R132, R162, R4 ;  /* 0x000000a28404723c */ /* 0x000fe20000001804 */
[----:B------:R-:W-:Y:S01]  /*a310*/  F2FP.F16.F32.PACK_AB R132, R232, R223 ;  /* 0x000000dfe884723e */ /* 0x000fe200000000ff */
[----:B------:R-:W-:Y:S01]  /*a320*/  FADD.FTZ R223, R223, R208 ;  /* 0x000000d0dfdf7221 */ /* 0x000fe20000010000 */
[C---:B------:R-:W-:Y:S01]  /*a330*/  F2FP.F16.F32.PACK_AB R133, R231.reuse, R240 ;  /* 0x000000f0e785723e */ /* 0x040fe200000000ff */
        /* <DEDUP_REMOVED lines=8> */
[----:B------:R-:W2:Y:S01]  /*a3c0*/  LDSM.16.MT88.4 R12, [R221+0x5000] ;  /* 0x00500000dd0c783b */ /* 0x000ea20000004200 */
[----:B------:R-:W-:Y:S01]  /*a3d0*/  FADD.FTZ R225, R224, R225 ;  /* 0x000000e1e0e17221 */ /* 0x000fe20000010000 */
[----:B------:R-:W-:-:S05]  /*a3e0*/  FADD.FTZ R238, R238, R233 ;  /* 0x000000e9eeee7221 */ /* 0x000fca0000010000 */
[C---:B------:R-:W-:Y:S01]  /*a3f0*/  HMMA.16816.F32 R160, R132.reuse, R84, R8 ;  /* 0x0000005484a0723c */ /* 0x040fe20000001808 */
[----:B------:R-:W3:Y:S04]  /*a400*/  LDSM.16.MT88.4 R8, [R221+0x3000] ;  /* 0x00300000dd08783b */ /* 0x000ee80000004200 */
[----:B------:R-:W4:Y:S03]  /*a410*/  LDSM.16.MT88.4 R84, [R222+0x13000] ;  /* 0x01300000de54783b */ /* 0x000f260000004200 */
[C---:B-1----:R-:W-:Y:S08]  /*a420*/  HMMA.16816.F32 R24, R132.reuse, R52, R24 ;  /* 0x000000348418723c */ /* 0x042ff00000001818 */
[C---:B------:R-:W-:Y:S08]  /*a430*/  HMMA.16816.F32 R28, R132.reuse, R54, R28 ;  /* 0x00000036841c723c */ /* 0x040ff0000000181c */
[C---:B------:R-:W-:Y:S08]  /*a440*/  HMMA.16816.F32 R16, R132.reuse, R88, R16 ;  /* 0x000000588410723c */ /* 0x040ff00000001810 */
[C---:B------:R-:W-:Y:S01]  /*a450*/  HMMA.16816.F32 R20, R132.reuse, R90, R20 ;  /* 0x0000005a8414723c */ /* 0x040fe20000001814 */
[----:B------:R-:W1:Y:S07]  /*a460*/  LDSM.16.MT88.4 R88, [R207+0x3000] ;  /* 0x00300000cf58783b */ /* 0x000e6e0000004200 */
[C---:B------:R-:W-:Y:S08]  /*a470*/  HMMA.16816.F32 R52, R132.reuse, R56, R32 ;  /* 0x000000388434723c */ /* 0x040ff00000001820 */
[C---:B--2---:R-:W-:Y:S01]  /*a480*/  HMMA.16816.F32 R32, R132.reuse, R12, R148 ;  /* 0x0000000c8420723c */ /* 0x044fe20000001894 */
[----:B------:R-:W2:Y:S07]  /*a490*/  LDSM.16.MT88.4 R148, [R207+0x7000] ;  /* 0x00700000cf94783b */ /* 0x000eae0000004200 */
        /* <DEDUP_REMOVED lines=8> */
[C---:B-1----:R-:W-:Y:S01]  /*a520*/  HMMA.16816.F32 R84, R132.reuse, R88, R64 ;  /* 0x000000588454723c */ /* 0x042fe20000001840 */
[----:B------:R-:W-:Y:S07]  /*a530*/  LDSM.16.MT88.4 R64, [R212+0x13800] ;  /* 0x01380000d440783b */ /* 0x000fee0000004200 */
[C---:B------:R-:W-:Y:S08]  /*a540*/  HMMA.16816.F32 R80, R132.reuse, R116, R80 ;  /* 0x000000748450723c */ /* 0x040ff00000001850 */
[C---:B------:R-:W-:Y:S08]  /*a550*/  HMMA.16816.F32 R44, R132.reuse, R118, R144 ;  /* 0x00000076842c723c */ /* 0x040ff00000001890 */
[C---:B------:R-:W-:Y:S01]  /*a560*/  HMMA.16816.F32 R12, R132.reuse, R14, R92 ;  /* 0x0000000e840c723c */ /* 0x040fe2000000185c */
[----:B------:R-:W1:Y:S07]  /*a570*/  LDSM.16.MT88.4 R92, [R212+0x11800] ;  /* 0x01180000d45c783b */ /* 0x000e6e0000004200 */
[C---:B------:R-:W-:Y:S08]  /*a580*/  HMMA.16816.F32 R172, R132.reuse, R174, R152 ;  /* 0x000000ae84ac723c */ /* 0x040ff00000001898 */
[C---:B------:R-:W-:Y:S08]  /*a590*/  HMMA.16816.F32 R88, R132.reuse, R90, R68 ;  /* 0x0000005a8458723c */ /* 0x040ff00000001844 */
[C---:B------:R-:W-:Y:S01]  /*a5a0*/  HMMA.16816.F32 R116, R132.reuse, R120, R96 ;  /* 0x000000788474723c */ /* 0x040fe20000001860 */
[----:B------:R-:W4:Y:S07]  /*a5b0*/  LDSM.16.MT88.4 R96, [R212+0x15800] ;  /* 0x01580000d460783b */ /* 0x000f2e0000004200 */
[C---:B--2---:R-:W-:Y:S01]  /*a5c0*/  HMMA.16816.F32 R152, R132.reuse, R148, R164 ;  /* 0x000000948498723c */ /* 0x044fe200000018a4 */
[----:B------:R-:W2:Y:S07]  /*a5d0*/  LDSM.16.MT88.4 R164, [R212+0x17800] ;  /* 0x01780000d4a4783b */ /* 0x000eae0000004200 */
        /* <DEDUP_REMOVED lines=25> */
[----:B------:R-:W-:Y:S01]  /*a770*/  FADD.FTZ R241, R245, R244 ;  /* 0x000000f4f5f17221 */ /* 0x000fe20000010000 */
[----:B------:R-:W-:-:S06]  /*a780*/  FADD.FTZ R239, R248, R239 ;  /* 0x000000eff8ef7221 */ /* 0x000fcc0000010000 */
[C---:B------:R-:W-:Y:S08]  /*a790*/  HMMA.16816.F32 R156, R4.reuse, R94, R128 ;  /* 0x0000005e049c723c */ /* 0x040ff00000001880 */
[C---:B----4-:R-:W-:Y:S08]  /*a7a0*/  HMMA.16816.F32 R92, R4.reuse, R96, R72 ;  /* 0x00000060045c723c */ /* 0x050ff00000001848 */
[C---:B--2---:R-:W-:Y:S08]  /*a7b0*/  HMMA.16816.F32 R128, R4.reuse, R166, R68 ;  /* 0x000000a60480723c */ /* 0x044ff00000001844 */
        /* <DEDUP_REMOVED lines=34> */
.L_x_85:
[----:B------:R-:W-:-:S09]  /*a9e0*/  UISETP.GE.AND UP0, UPT, UR6, URZ, UPT ;  /* 0x000000ff0600728c */ /* 0x000fd2000bf06270 */
[----:B------:R-:W-:Y:S05]  /*a9f0*/  BRA.U !UP0, `(.L_x_87) ;  /* 0x0000003908e07547 */ /* 0x000fea000b800000 */
[----:B------:R-:W-:Y:S01]  /*aa00*/  SHF.R.U32.HI R5, RZ, 0x1, R214 ;  /* 0x00000001ff057819 */ /* 0x000fe200000116d6 */
[----:B------:R-:W1:Y:S01]  /*aa10*/  LDC.64 R222, c[0x0][0x3c0] ;  /* 0x0000f000ffde7b82 */ /* 0x000e620000000a00 */
[----:B------:R-:W2:Y:S01]  /*aa20*/  S2R R214, SR_TID.X ;  /* 0x0000000000d67919 */ /* 0x000ea20000002100 */
[----:B------:R-:W3:Y:S01]  /*aa30*/  LDCU UR4, c[0x0][0x440] ;  /* 0x00008800ff0477ac */ /* 0x000ee20008000800 */
[----:B------:R-:W-:Y:S01]  /*aa40*/  LOP3.LUT R5, R0, 0x8, R5, 0x78, !PT ;  /* 0x0000000800057812 */ /* 0x000fe200078e7805 */
[----:B------:R-:W-:Y:S02]  /*aa50*/  IMAD.MOV.U32 R212, RZ, RZ, 0x20 ;  /* 0x00000020ffd47424 */ /* 0x000fe400078e00ff */
[----:B------:R-:W-:Y:S01]  /*aa60*/  IMAD.MOV.U32 R208, RZ, RZ, 0x20 ;  /* 0x00000020ffd07424 */ /* 0x000fe200078e00ff */
[----:B------:R-:W-:Y:S01]  /*aa70*/  LOP3.LUT R213, R5, 0x200, R2, 0xf8, !PT ;  /* 0x0000020005d57812 */ /* 0x000fe200078ef802 */
[----:B------:R-:W4:Y:S01]  /*aa80*/  S2UR UR7, SR_CgaCtaId ;  /* 0x00000000000779c3 */ /* 0x000f220000008800 */
[----:B------:R-:W-:Y:S01]  /*aa90*/  SEL R212, R212, 0xffffffe0, !P2 ;  /* 0xffffffe0d4d47807 */ /* 0x000fe20005000000 */
[----:B------:R-:W-:Y:S01]  /*aaa0*/  IMAD.MOV.U32 R0, RZ, RZ, R3 ;  /* 0x000000ffff007224 */ /* 0x000fe200078e0003 */
[----:B------:R-:W-:Y:S01]  /*aab0*/  LEA R213, R213, UR5, 0x1 ;  /* 0x00000005d5d57c11 */ /* 0x000fe2000f8e08ff */
[----:B------:R-:W-:Y:S01]  /*aac0*/  IMAD.MOV.U32 R165, RZ, RZ, R164 ;  /* 0x000000ffffa57224 */ /* 0x000fe200078e00a4 */
[----:B------:R-:W-:Y:S01]  /*aad0*/  UMOV UR8, 0x400 ;  /* 0x0000040000087882 */ /* 0x000fe20000000000 */
[----:B------:R-:W-:Y:S01]  /*aae0*/  IMAD.MOV.U32 R211, RZ, RZ, 0x40 ;  /* 0x00000040ffd37424 */ /* 0x000fe200078e00ff */
[C---:B------:R-:W-:Y:S01]  /*aaf0*/  IADD3 R233, PT, PT, R213.reuse, 0x10000, RZ ;  /* 0x00010000d5e97810 */ /* 0x040fe20007ffe0ff */
[----:B------:R-:W-:Y:S01]  /*ab00*/  IMAD.IADD R212, R212, 0x1, R213 ;  /* 0x00000001d4d47824 */ /* 0x000fe200078e02d5 */
[----:B------:R-:W1:Y:S01]  /*ab10*/  LDCU UR9, c[0x0][0x440] ;  /* 0x00008800ff0977ac */ /* 0x000e620008000800 */
[----:B------:R-:W-:Y:S01]  /*ab20*/  VIADD R232, R213, 0x10040 ;  /* 0x00010040d5e87836 */ /* 0x000fe20000000000 */
[----:B---3--:R-:W-:Y:S01]  /*ab30*/  ISETP.GE.AND P1, PT, R215, UR4, PT ;  /* 0x00000004d7007c0c */ /* 0x008fe2000bf26270 */
[----:B------:R-:W3:Y:S01]  /*ab40*/  LDCU UR4, c[0x0][0x45c] ;  /* 0x00008b80ff0477ac */ /* 0x000ee20008000800 */
[----:B-1----:R-:W-:-:S02]  /*ab50*/  SHF.L.U64.HI R225, R222, 0x4, R223 ;  /* 0x00000004dee17819 */ /* 0x002fc400000102df */
[----:B------:R-:W-:Y:S01]  /*ab60*/  SHF.L.U32 R224, R222, 0x4, RZ ;  /* 0x00000004dee07819 */ /* 0x000fe200000006ff */
[----:B----4-:R-:W-:Y:S01]  /*ab70*/  ULEA UR7, UR7, UR8, 0x18 ;  /* 0x0000000807077291 */ /* 0x010fe2000f8ec0ff */
[C---:B--2---:R-:W-:Y:S01]  /*ab80*/  IMAD.SHL.U32 R210, R214.reuse, 0x40, RZ ;  /* 0x00000040d6d27824 */ /* 0x044fe200078e00ff */
[C---:B------:R-:W-:Y:S01]  /*ab90*/  LOP3.LUT P0, RZ, R214.reuse, 0x2, RZ, 0xc0, !PT ;  /* 0x00000002d6ff7812 */ /* 0x040fe2000780c0ff */
[----:B------:R-:W-:-:S03]  /*aba0*/  IMAD.SHL.U32 R231, R214, 0x20, RZ ;  /* 0x00000020d6e77824 */ /* 0x000fc600078e00ff */
[----:B------:R-:W-:Y:S02]  /*abb0*/  SEL R208, R208, 0xffffffe0, !P0 ;  /* 0xffffffe0d0d07807 */ /* 0x000fe40004000000 */
[----:B------:R-:W-:Y:S01]  /*abc0*/  LOP3.LUT R209, R210, 0x400, RZ, 0xc0, !PT ;  /* 0x00000400d2d17812 */ /* 0x000fe200078ec0ff */
[----:B---3--:R-:W-:Y:S06]  /*abd0*/  BRA `(.L_x_88) ;  /* 0x0000000400a87947 */ /* 0x008fec0003800000 */
.L_x_90:
[----:B------:R-:W1:Y:S01]  /*abe0*/  LDC.64 R2, c[0x0][0x3b8] ;  /* 0x0000ee00ff027b82 */ /* 0x000e620000000a00 */
[----:B------:R-:W-:Y:S01]  /*abf0*/  UIADD3 UR8, UPT, UPT, UR6, -0x1, URZ ;  /* 0xffffffff06087890 */ /* 0x000fe2000fffe0ff */
[----:B------:R-:W-:Y:S05]  /*ac00*/  LOP3.LUT R175, R237, 0x1f8, RZ, 0xc0, !PT ;  /* 0x000001f8edaf7812 */ /* 0x000fea00078ec0ff */
[C---:B-1----:R-:W-:Y:S01]  /*ac10*/  IMAD.WIDE.U32 R168, R2.reuse, UR8, RZ ;  /* 0x0000000802a87c25 */ /* 0x042fe2000f8e00ff */
[C---:B------:R-:W-:Y:S03]  /*ac20*/  SHF.L.U64.HI R166, R2.reuse, 0x4, R3 ;  /* 0x0000000402a67819 */ /* 0x040fe60000010203 */
[----:B------:R-:W-:Y:S01]  /*ac30*/  IMAD.SHL.U32 R171, R2, 0x10, RZ ;  /* 0x0000001002ab7824 */ /* 0x000fe200078e00ff */
[C---:B------:R-:W-:Y:S01]  /*ac40*/  LEA R172, P6, R168.reuse, R229, 0x7 ;  /* 0x000000e5a8ac7211 */ /* 0x040fe200078c38ff */
[----:B------:R-:W-:Y:S03]  /*ac50*/  IMAD R173, R3, UR8, R169 ;  /* 0x0000000803ad7c24 */ /* 0x000fe6000f8e02a9 */
[C---:B------:R-:W-:Y:S04]  /*ac60*/  LEA R170, P5, R168.reuse, R171, 0x6 ;  /* 0x000000aba8aa7211 */ /* 0x040fe800078a30ff */
[C-C-:B------:R-:W-:Y:S02]  /*ac70*/  LEA.HI.X R169, R168.reuse, R166, R173.reuse, 0x6, P5 ;  /* 0x000000a6a8a97211 */ /* 0x140fe400028f34ad */
[-C--:B------:R-:W-:Y:S02]  /*ac80*/  LEA.HI.X R173, R168, R228.reuse, R173, 0x7, P6 ;  /* 0x000000e4a8ad7211 */ /* 0x080fe400030f3cad */
[----:B------:R-:W-:Y:S02]  /*ac90*/  LOP3.LUT R168, R175, 0x38, R214, 0x78, !PT ;  /* 0x00000038afa87812 */ /* 0x000fe400078e78d6 */
[----:B------:R-:W-:Y:S02]  /*aca0*/  LEA R174, P6, R170, R229, 0x1 ;  /* 0x000000e5aaae7211 */ /* 0x000fe400078c08ff */
[----:B------:R-:W-:Y:S02]  /*acb0*/  LOP3.LUT R168, R168, 0x1e00, R237, 0xf8, !PT ;  /* 0x00001e00a8a87812 */ /* 0x000fe400078ef8ed */
[----:B------:R-:W-:Y:S02]  /*acc0*/  LEA.HI.X R175, R170, R228, R169, 0x1, P6 ;  /* 0x000000e4aaaf7211 */ /* 0x000fe400030f0ca9 */
[----:B------:R-:W-:Y:S02]  /*acd0*/  LEA R230, R168, UR5, 0x1 ;  /* 0x00000005a8e67c11 */ /* 0x000fe4000f8e08ff */
[CC--:B------:R-:W-:Y:S03]  /*ace0*/  LEA R164, P5, R2.reuse, R170.reuse, 0x5 ;  /* 0x000000aa02a47211 */ /* 0x0c0fe600078a28ff */
[----:B------:R-:W-:Y:S01]  /*acf0*/  @!PT LDS RZ, [RZ] ;  /* 0x00000000fffff984 */ /* 0x000fe20000000800 */
[----:B------:R-:W-:Y:S01]  /*ad00*/  @!PT LDS RZ, [RZ] ;  /* 0x00000000fffff984 */ /* 0x000fe20000000800 */
[----:B------:R-:W-:Y:S01]  /*ad10*/  @!PT LDS RZ, [RZ] ;  /* 0x00000000fffff984 */ /* 0x000fe20000000800 */
[----:B------:R1:W-:Y:S01]  /*ad20*/  @!P1 LDGSTS.E.BYPASS.LTC128B.128 [R230+0x8000], desc[UR22][R172.64] ;  /* 0x08000000ace69fae */ /* 0x0003e2000b981a16 */
[----:B------:R-:W-:Y:S02]  /*ad30*/  LEA.HI.X R3, R2, R169, R3, 0x5, P5 ;  /* 0x000000a902037211 */ /* 0x000fe400028f2c03 */
[----:B------:R-:W-:Y:S01]  /*ad40*/  IADD3 R2, P5, PT, R171, R170, RZ ;  /* 0x000000aaab027210 */ /* 0x000fe20007fbe0ff */
[----:B------:R1:W-:Y:S03]  /*ad50*/  @P1 STS.128 [R230+0x8000], RZ ;  /* 0x008000ffe6001388 */ /* 0x0003e60000000c00 */
[-C--:B------:R-:W-:Y:S01]  /*ad60*/  LEA R176, P6, R2, R229.reuse, 0x1 ;  /* 0x000000e502b07211 */ /* 0x080fe200078c08ff */
[----:B------:R-:W-:Y:S01]  /*ad70*/  @!PT LDS RZ, [RZ] ;  /* 0x00000000fffff984 */ /* 0x000fe20000000800 */
[----:B------:R-:W-:Y:S01]  /*ad80*/  @!PT LDS RZ, [RZ] ;  /* 0x00000000fffff984 */ /* 0x000fe20000000800 */
[----:B------:R-:W-:Y:S01]  /*ad90*/  @!PT LDS RZ, [RZ] ;  /* 0x00000000fffff984 */ /* 0x000fe20000000800 */
[----:B------:R1:W-:Y:S01]  /*ada0*/  @!P4 LDGSTS.E.BYPASS.LTC128B.128 [R230+0xa000], desc[UR22][R172.64+0x80] ;  /* 0x0a000080ace6cfae */ /* 0x0003e2000b981a16 */
[----:B------:R-:W-:Y:S01]  /*adb0*/  IMAD.X R171, R166, 0x1, R169, P5 ;  /* 0x00000001a6ab7824 */ /* 0x000fe200028e06a9 */
[----:B------:R-:W-:Y:S02]  /*adc0*/  LEA R170, P5, R164, R229, 0x1 ;  /* 0x000000e5a4aa7211 */ /* 0x000fe400078a08ff */
[----:B------:R1:W-:Y:S02]  /*add0*/  @P4 STS.128 [R230+0xa000], RZ ;  /* 0x00a000ffe6004388 */ /* 0x0003e40000000c00 */
[-C--:B------:R-:W-:Y:S02]  /*ade0*/  LEA.HI.X R177, R2, R228.reuse, R171, 0x1, P6 ;  /* 0x000000e402b17211 */ /* 0x080fe400030f0cab */
[----:B------:R-:W-:Y:S01]  /*adf0*/  @!PT LDS RZ, [RZ] ;  /* 0x00000000fffff984 */ /* 0x000fe20000000800 */
[----:B------:R-:W-:Y:S01]  /*ae00*/  @!PT LDS RZ, [RZ] ;  /* 0x00000000fffff984 */ /* 0x000fe20000000800 */
[----:B------:R-:W-:Y:S01]  /*ae10*/  @!PT LDS RZ, [RZ] ;  /* 0x00000000fffff984 */ /* 0x000fe20000000800 */
[----:B------:R1:W-:Y:S01]  /*ae20*/  @!P3 LDGSTS.E.BYPASS.LTC128B.128 [R230+0xc000], desc[UR22][R172.64+0x100] ;  /* 0x0c000100ace6bfae */ /* 0x0003e2000b981a16 */
[----:B------:R-:W-:Y:S03]  /*ae30*/  LEA.HI.X R171, R164, R228, R3, 0x1, P5 ;  /* 0x000000e4a4ab7211 */ /* 0x000fe600028f0c03 */
        /* <DEDUP_REMOVED lines=66> */
[----:B------:R-:W0:Y:S01]  /*b260*/  LDGDEPBAR ;  /* 0x00000000000079af */ /* 0x000e220000000000 */
[----:B------:R-:W-:Y:S05]  /*b270*/  BRA `(.L_x_89) ;  /* 0x00000014008c7947 */ /* 0x000fea0003800000 */
.L_x_88:
[----:B------:R-:W-:Y:S04]  /*b280*/  DEPBAR.LE SB0, 0x0 ;  /* 0x000080000000791a */ /* 0x000fe80000000000 */
[----:B------:R-:W-:Y:S01]  /*b290*/  BAR.SYNC.DEFER_BLOCKING 0x0 ;  /* 0x0000000000007b1d */ /* 0x000fe20000010000 */
[----:B------:R-:W-:Y:S01]  /*b2a0*/  IMAD.SHL.U32 R237, R214, 0x8, RZ ;  /* 0x00000008d6ed7824 */ /* 0x000fe200078e00ff */
[----:B------:R-:W-:Y:S01]  /*b2b0*/  LOP3.LUT R217, R231, 0x7c00, RZ, 0xc0, !PT ;  /* 0x00007c00e7d97812 */ /* 0x000fe200078ec0ff */
[----:B------:R-:W-:Y:S01]  /*b2c0*/  IMAD.WIDE.U32 R202, R222, UR6, RZ ;  /* 0x00000006deca7c25 */ /* 0x000fe2000f8e00ff */
[----:B------:R-:W-:Y:S01]  /*b2d0*/  SHF.R.U32.HI R216, RZ, 0x1, R214 ;  /* 0x00000001ffd87819 */ /* 0x000fe200000116d6 */
[----:B------:R-:W-:Y:S01]  /*b2e0*/  UISETP.NE.AND UP0, UPT, UR6, URZ, UPT ;  /* 0x000000ff0600728c */ /* 0x000fe2000bf05270 */
[----:B------:R-:W-:Y:S01]  /*b2f0*/  LOP3.LUT R215, R237, 0x38, RZ, 0xc0, !PT ;  /* 0x00000038edd77812 */ /* 0x000fe200078ec0ff */
[----:B------:R-:W-:Y:S01]  /*b300*/  IMAD R203, R223, UR6, R203 ;  /* 0x00000006dfcb7c24 */ /* 0x000fe2000f8e02cb */
[C---:B------:R-:W-:Y:S02]  /*b310*/  LEA R242, P2, R202.reuse, R227, 0x7 ;  /* 0x000000e3caf27211 */ /* 0x040fe400078438ff */
[C---:B------:R-:W-:Y:S02]  /*b320*/  LOP3.LUT R236, R215.reuse, 0x40, RZ, 0xfc, !PT ;  /* 0x00000040d7ec7812 */ /* 0x040fe400078efcff */
[--C-:B------:R-:W-:Y:S02]  /*b330*/  LEA.HI.X R243, R202, R226, R203.reuse, 0x7, P2 ;  /* 0x000000e2caf37211 */ /* 0x100fe400010f3ccb */
[----:B------:R-:W-:Y:S02]  /*b340*/  ISETP.GE.AND P4, PT, R236, UR9, PT ;  /* 0x00000009ec007c0c */ /* 0x000fe4000bf86270 */
[C---:B------:R-:W-:Y:S02]  /*b350*/  LOP3.LUT R235, R215.reuse, 0x80, RZ, 0xfc, !PT ;  /* 0x00000080d7eb7812 */ /* 0x040fe400078efcff */
[----:B------:R-:W-:Y:S02]  /*b360*/  LOP3.LUT R234, R215, 0xc0, RZ, 0xfc, !PT ;  /* 0x000000c0d7ea7812 */ /* 0x000fe400078efcff */
[----:B------:R-:W-:Y:S02]  /*b370*/  ISETP.GE.AND P3, PT, R235, UR9, PT ;  /* 0x00000009eb007c0c */ /* 0x000fe4000bf66270 */
[----:B------:R-:W-:Y:S01]  /*b380*/  ISETP.GE.AND P2, PT, R234, UR9, PT ;  /* 0x00000009ea007c0c */ /* 0x000fe2000bf46270 */
[----:B------:R-:W-:Y:S01]  /*b390*/  @!PT LDS RZ, [RZ] ;  /* 0x00000000fffff984 */ /* 0x000fe20000000800 */
[----:B------:R-:W-:Y:S01]  /*b3a0*/  @!PT LDS RZ, [RZ] ;  /* 0x00000000fffff984 */ /* 0x000fe20000000800 */
[----:B------:R-:W-:Y:S01]  /*b3b0*/  @!PT LDS RZ, [RZ] ;  /* 0x00000000fffff984 */ /* 0x000fe20000000800 */
[----:B------:R-:W-:Y:S01]  /*b3c0*/  @!P1 LDGSTS.E.BYPASS.LTC128B.128 [R230+0x10000], desc[UR22][R242.64] ;  /* 0x10000000f2e69fae */ /* 0x000fe2000b981a16 */
[CC--:B------:R-:W-:Y:S01]  /*b3d0*/  LEA R205, P0, R202.reuse, R224.reuse, 0x6 ;  /* 0x000000e0cacd7211 */ /* 0x0c0fe200078030ff */
[----:B------:R-:W-:Y:S01]  /*b3e0*/  UMOV UR5, UR7 ;  /* 0x0000000700057c82 */ /* 0x000fe20008000000 */
[C-C-:B------:R-:W-:Y:S01]  /*b3f0*/  LOP3.LUT R169, R215.reuse, 0x1c0, R210.reuse, 0xf8, !PT ;  /* 0x000001c0d7a97812 */ /* 0x140fe200078ef8d2 */
[----:B------:R-:W-:Y:S01]  /*b400*/  @P1 STS.128 [R230+0x10000], RZ ;  /* 0x010000ffe6001388 */ /* 0x000fe20000000c00 */
[----:B------:R-:W-:Y:S02]  /*b410*/  ISETP.GE.AND P1, PT, R215, UR9, PT ;  /* 0x00000009d7007c0c */ /* 0x000fe4000bf26270 */
[----:B------:R-:W-:Y:S01]  /*b420*/  LEA.HI.X R203, R202, R225, R203, 0x6, P0 ;  /* 0x000000e1cacb7211 */ /* 0x000fe200000f34cb */
[----:B------:R-:W-:Y:S01]  /*b430*/  @!PT LDS RZ, [RZ] ;  /* 0x00000000fffff984 */ /* 0x000fe20000000800 */
[----:B------:R-:W-:Y:S01]  /*b440*/  @!PT LDS RZ, [RZ] ;  /* 0x00000000fffff984 */ /* 0x000fe20000000800 */
[----:B------:R-:W-:Y:S01]  /*b450*/  @!PT LDS RZ, [RZ] ;  /* 0x00000000fffff984 */ /* 0x000fe20000000800 */
[----:B------:R-:W-:Y:S01]  /*b460*/  @!P4 LDGSTS.E.BYPASS.LTC128B.128 [R230+0x12000], desc[UR22][R242.64+0x80] ;  /* 0x12000080f2e6cfae */ /* 0x000fe2000b981a16 */
[C---:B------:R-:W-:Y:S02]  /*b470*/  LEA R206, P6, R205.reuse, R227, 0x1 ;  /* 0x000000e3cdce7211 */ /* 0x040fe400078c08ff */
[C---:B------:R-:W-:Y:S01]  /*b480*/  IADD3 R164, P5, PT, R205.reuse, R224, RZ ;  /* 0x000000e0cda47210 */ /* 0x040fe20007fbe0ff */
[----:B------:R-:W-:Y:S01]  /*b490*/  @P4 STS.128 [R230+0x12000], RZ ;  /* 0x012000ffe6004388 */ /* 0x000fe20000000c00 */
[-C--:B------:R-:W-:Y:S02]  /*b4a0*/  LEA.HI.X R207, R205, R226.reuse, R203, 0x1, P6 ;  /* 0x000000e2cdcf7211 */ /* 0x080fe400030f0ccb */
[----:B------:R-:W-:Y:S01]  /*b4b0*/  LEA R202, P0, R222, R205, 0x5 ;  /* 0x000000cddeca7211 */ /* 0x000fe200078028ff */
[----:B------:R-:W-:Y:S01]  /*b4c0*/  @!PT LDS RZ, [RZ] ;  /* 0x00000000fffff984 */ /* 0x000fe20000000800 */
[----:B------:R-:W-:Y:S01]  /*b4d0*/  @!PT LDS RZ, [RZ] ;  /* 0x00000000fffff984 */ /* 0x000fe20000000800 */
[----:B------:R-:W-:Y:S01]  /*b4e0*/  @!PT LDS RZ, [RZ] ;  /* 0x00000000fffff984 */ /* 0x000fe20000000800 */
[----:B------:R-:W-:Y:S01]  /*b4f0*/  @!P3 LDGSTS.E.BYPASS.LTC128B.128 [R230+0x14000], desc[UR22][R242.64+0x100] ;  /* 0x14000100f2e6bfae */ /* 0x000fe2000b981a16 */
[----:B------:R-:W-:Y:S01]  /*b500*/  IMAD.X R167, R203, 0x1, R225, P5 ;  /* 0x00000001cba77824 */ /* 0x000fe200028e06e1 */
[----:B------:R-:W-:Y:S02]  /*b510*/  LEA R204, P5, R164, R227, 0x1 ;  /* 0x000000e3a4cc7211 */ /* 0x000fe400078a08ff */
[----:B------:R-:W-:Y:S01]  /*b520*/  @P3 STS.128 [R230+0x14000], RZ ;  /* 0x014000ffe6003388 */ /* 0x000fe20000000c00 */
[----:B------:R-:W-:Y:S02]  /*b530*/  LEA.HI.X R201, R222, R203, R223, 0x5, P0 ;  /* 0x000000cbdec97211 */ /* 0x000fe400000f2cdf */
[-C--:B------:R-:W-:Y:S01]  /*b540*/  LEA.HI.X R205, R164, R226.reuse, R167, 0x1, P5 ;  /* 0x000000e2a4cd7211 */ /* 0x080fe200028f0ca7 */
[----:B------:R-:W-:Y:S01]  /*b550*/  @!PT LDS RZ, [RZ] ;  /* 0x00000000fffff984 */ /* 0x000fe20000000800 */
[----:B------:R-:W-:Y:S01]  /*b560*/  @!PT LDS RZ, [RZ] ;  /* 0x00000000fffff984 */ /* 0x000fe20000000800 */
[----:B------:R-:W-:Y:S01]  /*b570*/  @!PT LDS RZ, [RZ] ;  /* 0x00000000fffff984 */ /* 0x000fe20000000800 */
[----:B------:R-:W-:Y:S01]  /*b580*/  @!P2 LDGSTS.E.BYPASS.LTC128B.128 [R230+0x16000], desc[UR22][R242.64+0x180] ;  /* 0x16000180f2e6afae */ /* 0x000fe2000b981a16 */
[C---:B------:R-:W-:Y:S02]  /*b590*/  LEA R200, P0, R202.reuse, R227, 0x1 ;  /* 0x000000e3cac87211 */ /* 0x040fe400078008ff */
[----:B------:R-:W-:Y:S01]  /*b5a0*/  LOP3.LUT R3, R217, 0x200, R210, 0xf8, !PT ;  /* 0x00000200d9037812 */ /* 0x000fe200078ef8d2 */
[----:B------:R-:W-:Y:S01]  /*b5b0*/  @P2 STS.128 [R230+0x16000], RZ ;  /* 0x016000ffe6002388 */ /* 0x000fe20000000c00 */
[----:B------:R-:W-:Y:S02]  /*b5c0*/  LEA.HI.X R201, R202, R226, R201, 0x1, P0 ;  /* 0x000000e2cac97211 */ /* 0x000fe400000f0cc9 */
[----:B------:R-:W-:Y:S01]  /*b5d0*/  LOP3.LUT R2, R216, 0x8, RZ, 0xc0, !PT ;  /* 0x00000008d8027812 */ /* 0x000fe200078ec0ff */
[----:B------:R-:W-:Y:S01]  /*b5e0*/  @!PT LDS RZ, [RZ] ;  /* 0x00000000fffff984 */ /* 0x000fe20000000800 */
[----:B------:R-:W-:Y:S01]  /*b5f0*/  @!PT LDS RZ, [RZ] ;  /* 0x00000000fffff984 */ /* 0x000fe20000000800 */
[----:B------:R-:W-:Y:S01]  /*b600*/  @!PT LDS RZ, [RZ] ;  /* 0x00000000fffff984 */ /* 0x000fe20000000800 */
[----:B------:R-:W-:Y:S01]  /*b610*/  @!P1 LDGSTS.E.BYPASS.LTC128B.128 [R230+0x10800], desc[UR22][R206.64] ;  /* 0x10800000cee69fae */ /* 0x000fe2000b981a16 */
[----:B------:R-:W-:Y:S02]  /*b620*/  LOP3.LUT R220, R169, 0x8, R214, 0x78, !PT ;  /* 0x00000008a9dc7812 */ /* 0x000fe400078e78d6 */
[----:B------:R-:W-:Y:S01]  /*b630*/  LOP3.LUT R2, R3, R169, R2, 0xf6, !PT ;  /* 0x000000a903027212 */ /* 0x000fe200078ef602 */
[----:B------:R-:W-:Y:S01]  /*b640*/  @P1 STS.128 [R230+0x10800], RZ ;  /* 0x010800ffe6001388 */ /* 0x000fe20000000c00 */
[----:B------:R-:W-:Y:S01]  /*b650*/  LOP3.LUT P0, RZ, R214, 0x4, RZ, 0xc0, !PT ;  /* 0x00000004d6ff7812 */ /* 0x000fe2000780c0ff */
[----:B------:R-:W-:Y:S01]  /*b660*/  IMAD R220, R220, 0x2, R209 ;  /* 0x00000002dcdc7824 */ /* 0x000fe200078e02d1 */
[----:B------:R-:W-:Y:S01]  /*b670*/  LEA R221, R2, UR5, 0x1 ;  /* 0x0000000502dd7c11 */ /* 0x000fe2000f8e08ff */
[----:B------:R-:W-:Y:S01]  /*b680*/  @!PT LDS RZ, [RZ] ;  /* 0x00000000fffff984 */ /* 0x000fe20000000800 */
[----:B------:R-:W-:Y:S01]  /*b690*/  @!PT LDS RZ, [RZ] ;  /* 0x00000000fffff984 */ /* 0x000fe20000000800 */
[----:B------:R-:W-:Y:S01]  /*b6a0*/  @!PT LDS RZ, [RZ] ;  /* 0x00000000fffff984 */ /* 0x000fe20000000800 */
[----:B------:R-:W-:Y:S01]  /*b6b0*/  @!P4 LDGSTS.E.BYPASS.LTC128B.128 [R230+0x12800], desc[UR22][R206.64+0x80] ;  /* 0x12800080cee6cfae */ /* 0x000fe2000b981a16 */
[----:B------:R-:W-:Y:S01]  /*b6c0*/  SEL R2, R211, 0xffffffc0, !P0 ;  /* 0xffffffc0d3027807 */ /* 0x000fe20004000000 */
[----:B------:R-:W-:Y:S02]  /*b6d0*/  VIADD R3, R220, UR5 ;  /* 0x00000005dc037c36 */ /* 0x000fe40008000000 */
[----:B------:R-:W-:Y:S01]  /*b6e0*/  @P4 STS.128 [R230+0x12800], RZ ;  /* 0x012800ffe6004388 */ /* 0x000fe20000000c00 */
[--C-:B------:R-:W-:Y:S02]  /*b6f0*/  IMAD.IADD R218, R208, 0x1, R221.reuse ;  /* 0x00000001d0da7824 */ /* 0x100fe400078e02dd */
[C---:B------:R-:W-:Y:S01]  /*b700*/  IMAD.IADD R166, R3.reuse, 0x1, R208 ;  /* 0x0000000103a67824 */ /* 0x040fe200078e02d0 */
        /* <DEDUP_REMOVED lines=55> */
[----:B------:R-:W2:Y:S04]  /*ba80*/  LDSM.16.M88.4 R172, [R220+UR5+0x8000] ;  /* 0x00800005dcac783b */ /* 0x000ea80008000200 */
[----:B------:R-:W3:Y:S04]  /*ba90*/  LDSM.16.M88.4 R176, [R220+UR5+0x8800] ;  /* 0x00880005dcb0783b */ /* 0x000ee80008000200 */
[----:B------:R-:W4:Y:S04]  /*baa0*/  LDSM.16.M88.4 R180, [R220+UR5+0x9000] ;  /* 0x00900005dcb4783b */ /* 0x000f280008000200 */
[----:B------:R-:W0:Y:S04]  /*bab0*/  LDGDEPBAR ;  /* 0x00000000000079af */ /* 0x000e280000000000 */
[----:B------:R-:W5:Y:S04]  /*bac0*/  LDSM.16.M88.4 R184, [R220+UR5+0x9800] ;  /* 0x00980005dcb8783b */ /* 0x000f680008000200 */
[----:B------:R-:W-:Y:S04]  /*bad0*/  LDSM.16.M88.4 R188, [R218] ;  /* 0x00000000dabc783b */ /* 0x000fe80000000200 */
[----:B------:R-:W5:Y:S04]  /*bae0*/  LDSM.16.M88.4 R192, [R166+0x8000] ;  /* 0x00800000a6c0783b */ /* 0x000f680000000200 */
[----:B------:R-:W5:Y:S04]  /*baf0*/  LDSM.16.M88.4 R196, [R166+0x8800] ;  /* 0x00880000a6c4783b */ /* 0x000f680000000200 */
[----:B-1----:R-:W-:Y:S04]  /*bb00*/  LDSM.16.M88.4 R200, [R2+0x8000] ;  /* 0x0080000002c8783b */ /* 0x002fe80000000200 */
[----:B------:R-:W-:Y:S01]  /*bb10*/  LDSM.16.M88.4 R204, [R220+UR5+0xa000] ;  /* 0x00a00005dccc783b */ /* 0x000fe20008000200 */
[C---:B--2---:R-:W-:Y:S08]  /*bb20*/  HMMA.16816.F32 R4, R168.reuse, R172, RZ ;  /* 0x000000aca804723c */ /* 0x044ff000000018ff */
[C---:B------:R-:W-:Y:S01]  /*bb30*/  HMMA.16816.F32 R8, R168.reuse, R174, RZ ;  /* 0x000000aea808723c */ /* 0x040fe200000018ff */
[----:B------:R-:W1:Y:S07]  /*bb40*/  LDSM.16.M88.4 R172, [R166+0x9000] ;  /* 0x00900000a6ac783b */ /* 0x000e6e0000000200 */
[C---:B---3--:R-:W-:Y:S08]  /*bb50*/  HMMA.16816.F32 R12, R168.reuse, R176, RZ ;  /* 0x000000b0a80c723c */ /* 0x048ff000000018ff */
[C---:B------:R-:W-:Y:S01]  /*bb60*/  HMMA.16816.F32 R16, R168.reuse, R178, RZ ;  /* 0x000000b2a810723c */ /* 0x040fe200000018ff */
[----:B------:R-:W-:Y:S07]  /*bb70*/  LDSM.16.M88.4 R176, [R219] ;  /* 0x00000000dbb0783b */ /* 0x000fee0000000200 */
[C---:B----4-:R-:W-:Y:S08]  /*bb80*/  HMMA.16816.F32 R20, R168.reuse, R180, RZ ;  /* 0x000000b4a814723c */ /* 0x050ff000000018ff */
[C---:B------:R-:W-:Y:S01]  /*bb90*/  HMMA.16816.F32 R24, R168.reuse, R182, RZ ;  /* 0x000000b6a818723c */ /* 0x040fe200000018ff */
[----:B------:R-:W-:Y:S07]  /*bba0*/  LDSM.16.M88.4 R180, [R3+0x8000] ;  /* 0x0080000003b4783b */ /* 0x000fee0000000200 */
[C---:B-----5:R-:W-:Y:S08]  /*bbb0*/  HMMA.16816.F32 R28, R168.reuse, R184, RZ ;  /* 0x000000b8a81c723c */ /* 0x060ff000000018ff */
[----:B------:R-:W-:Y:S01]  /*bbc0*/  HMMA.16816.F32 R32, R168, R186, RZ ;  /* 0x000000baa820723c */ /* 0x000fe200000018ff */
[----:B------:R-:W2:Y:S04]  /*bbd0*/  LDSM.16.M88.4 R168, [R166+0x9800] ;  /* 0x00980000a6a8783b */ /* 0x000ea80000000200 */
[----:B------:R-:W3:Y:S03]  /*bbe0*/  LDSM.16.M88.4 R184, [R3+0x8800] ;  /* 0x0088000003b8783b */ /* 0x000ee60000000200 */
[C---:B------:R-:W-:Y:S08]  /*bbf0*/  HMMA.16816.F32 R4, R188.reuse, R192, R4 ;  /* 0x000000c0bc04723c */ /* 0x040ff00000001804 */
[C---:B------:R-:W-:Y:S01]  /*bc00*/  HMMA.16816.F32 R8, R188.reuse, R194, R8 ;  /* 0x000000c2bc08723c */ /* 0x040fe20000001808 */
[----:B------:R-:W4:Y:S07]  /*bc10*/  LDSM.16.M88.4 R192, [R3+0x9000] ;  /* 0x0090000003c0783b */ /* 0x000f2e0000000200 */
[C---:B------:R-:W-:Y:S08]  /*bc20*/  HMMA.16816.F32 R12, R188.reuse, R196, R12 ;  /* 0x000000c4bc0c723c */ /* 0x040ff0000000180c */
[C---:B------:R-:W-:Y:S01]  /*bc30*/  HMMA.16816.F32 R16, R188.reuse, R198, R16 ;  /* 0x000000c6bc10723c */ /* 0x040fe20000001810 */
[----:B------:R-:W-:Y:S07]  /*bc40*/  LDSM.16.M88.4 R196, [R164] ;  /* 0x00000000a4c4783b */ /* 0x000fee0000000200 */
[C---:B-1----:R-:W-:Y:S08]  /*bc50*/  HMMA.16816.F32 R20, R188.reuse, R172, R20 ;  /* 0x000000acbc14723c */ /* 0x042ff00000001814 */
[C---:B------:R-:W-:Y:S01]  /*bc60*/  HMMA.16816.F32 R24, R188.reuse, R174, R24 ;  /* 0x000000aebc18723c */ /* 0x040fe20000001818 */
[----:B------:R-:W1:Y:S07]  /*bc70*/  LDSM.16.M88.4 R172, [R3+0x9800] ;  /* 0x0098000003ac783b */ /* 0x000e6e0000000200 */
[C---:B--2---:R-:W-:Y:S08]  /*bc80*/  HMMA.16816.F32 R28, R188.reuse, R168, R28 ;  /* 0x000000a8bc1c723c */ /* 0x044ff0000000181c */
[----:B------:R-:W-:Y:S01]  /*bc90*/  HMMA.16816.F32 R32, R188, R170, R32 ;  /* 0x000000aabc20723c */ /* 0x000fe20000001820 */
[----:B------:R-:W2:Y:S04]  /*bca0*/  LDSM.16.M88.4 R168, [R2+0x8800] ;  /* 0x0088000002a8783b */ /* 0x000ea80000000200 */
[----:B------:R-:W-:Y:S03]  /*bcb0*/  LDSM.16.M88.4 R188, [R221+0x2000] ;  /* 0x00200000ddbc783b */ /* 0x000fe60000000200 */
[C---:B------:R-:W-:Y:S08]  /*bcc0*/  HMMA.16816.F32 R4, R176.reuse, R180, R4 ;  /* 0x000000b4b004723c */ /* 0x040ff00000001804 */
[C---:B------:R-:W-:Y:S01]  /*bcd0*/  HMMA.16816.F32 R8, R176.reuse, R182, R8 ;  /* 0x000000b6b008723c */ /* 0x040fe20000001808 */
[----:B------:R-:W5:Y:S07]  /*bce0*/  LDSM.16.M88.4 R180, [R2+0x9000] ;  /* 0x0090000002b4783b */ /* 0x000f6e0000000200 */
[C---:B---3--:R-:W-:Y:S08]  /*bcf0*/  HMMA.16816.F32 R12, R176.reuse, R184, R12 ;  /* 0x000000b8b00c723c */ /* 0x048ff0000000180c */
[C---:B------:R-:W-:Y:S01]  /*bd00*/  HMMA.16816.F32 R16, R176.reuse, R186, R16 ;  /* 0x000000bab010723c */ /* 0x040fe20000001810 */
[----:B------:R-:W3:Y:S07]  /*bd10*/  LDSM.16.M88.4 R184, [R2+0x9800] ;  /* 0x0098000002b8783b */ /* 0x000eee0000000200 */
[C---:B----4-:R-:W-:Y:S08]  /*bd20*/  HMMA.16816.F32 R20, R176.reuse, R192, R20 ;  /* 0x000000c0b014723c */ /* 0x050ff00000001814 */
[C---:B------:R-:W-:Y:S01]  /*bd30*/  HMMA.16816.F32 R24, R176.reuse, R194, R24 ;  /* 0x000000c2b018723c */ /* 0x040fe20000001818 */
[----:B------:R-:W-:Y:S07]  /*bd40*/  LDSM.16.M88.4 R192, [R220+UR5+0xb800] ;  /* 0x00b80005dcc0783b */ /* 0x000fee0008000200 */
[C---:B-1----:R-:W-:Y:S08]  /*bd50*/  HMMA.16816.F32 R28, R176.reuse, R172, R28 ;  /* 0x000000acb01c723c */ /* 0x042ff0000000181c */
[----:B------:R-:W-:Y:S01]  /*bd60*/  HMMA.16816.F32 R32, R176, R174, R32 ;  /* 0x000000aeb020723c */ /* 0x000fe20000001820 */
[----:B------:R-:W1:Y:S04]  /*bd70*/  LDSM.16.M88.4 R172, [R220+UR5+0xa800] ;  /* 0x00a80005dcac783b */ /* 0x000e680008000200 */
[----:B------:R-:W4:Y:S03]  /*bd80*/  LDSM.16.M88.4 R176, [R220+UR5+0xb000] ;  /* 0x00b00005dcb0783b */ /* 0x000f260008000200 */
[C---:B------:R-:W-:Y:S08]  /*bd90*/  HMMA.16816.F32 R4, R196.reuse, R200, R4 ;  /* 0x000000c8c404723c */ /* 0x040ff00000001804 */
[C---:B------:R-:W-:Y:S01]  /*bda0*/  HMMA.16816.F32 R8, R196.reuse, R202, R8 ;  /* 0x000000cac408723c */ /* 0x040fe20000001808 */
[----:B------:R-:W-:Y:S07]  /*bdb0*/  LDSM.16.M88.4 R200, [R2+0xa000] ;  /* 0x00a0000002c8783b */ /* 0x000fee0000000200 */
[C---:B--2---:R-:W-:Y:S08]  /*bdc0*/  HMMA.16816.F32 R12, R196.reuse, R168, R12 ;  /* 0x000000a8c40c723c */ /* 0x044ff0000000180c */
[C---:B------:R-:W-:Y:S01]  /*bdd0*/  HMMA.16816.F32 R16, R196.reuse, R170, R16 ;  /* 0x000000aac410723c */ /* 0x040fe20000001810 */
[----:B------:R-:W-:Y:S07]  /*bde0*/  LDSM.16.M88.4 R168, [R218+0x2000] ;  /* 0x00200000daa8783b */ /* 0x000fee0000000200 */
[C---:B-----5:R-:W-:Y:S08]  /*bdf0*/  HMMA.16816.F32 R20, R196.reuse, R180, R20 ;  /* 0x000000b4c414723c */ /* 0x060ff00000001814 */
[C---:B------:R-:W-:Y:S01]  /*be00*/  HMMA.16816.F32 R24, R196.reuse, R182, R24 ;  /* 0x000000b6c418723c */ /* 0x040fe20000001818 */
[----:B------:R-:W2:Y:S07]  /*be10*/  LDSM.16.M88.4 R180, [R166+0xa000] ;  /* 0x00a00000a6b4783b */ /* 0x000eae0000000200 */
[C---:B---3--:R-:W-:Y:S08]  /*be20*/  HMMA.16816.F32 R28, R196.reuse, R184, R28 ;  /* 0x000000b8c41c723c */ /* 0x048ff0000000181c */
[----:B------:R-:W-:Y:S01]  /*be30*/  HMMA.16816.F32 R32, R196, R186, R32 ;  /* 0x000000bac420723c */ /* 0x000fe20000001820 */
[----:B------:R-:W-:Y:S04]  /*be40*/  LDSM.16.M88.4 R184, [R166+0xb000] ;  /* 0x00b00000a6b8783b */ /* 0x000fe80000000200 */
[----:B------:R-:W-:Y:S03]  /*be50*/  LDSM.16.M88.4 R196, [R164+0x2000] ;  /* 0x00200000a4c4783b */ /* 0x000fe60000000200 */
[C---:B------:R-:W-:Y:S08]  /*be60*/  HMMA.16816.F32 R4, R188.reuse, R204, R4 ;  /* 0x000000ccbc04723c */ /* 0x040ff00000001804 */
[C---:B------:R-:W-:Y:S01]  /*be70*/  HMMA.16816.F32 R8, R188.reuse, R206, R8 ;  /* 0x000000cebc08723c */ /* 0x040fe20000001808 */
[----:B------:R-:W-:Y:S07]  /*be80*/  LDSM.16.M88.4 R204, [R2+0xa800] ;  /* 0x00a8000002cc783b */ /* 0x000fee0000000200 */
[C---:B-1----:R-:W-:Y:S08]  /*be90*/  HMMA.16816.F32 R12, R188.reuse, R172, R12 ;  /* 0x000000acbc0c723c */ /* 0x042ff0000000180c */
[C---:B------:R-:W-:Y:S01]  /*bea0*/  HMMA.16816.F32 R16, R188.reuse, R174, R16 ;  /* 0x000000aebc10723c */ /* 0x040fe20000001810 */
[----:B------:R-:W1:Y:S07]  /*beb0*/  LDSM.16.M88.4 R172, [R166+0xa800] ;  /* 0x00a80000a6ac783b */ /* 0x000e6e0000000200 */
[C---:B----4-:R-:W-:Y:S08]  /*bec0*/  HMMA.16816.F32 R20, R188.reuse, R176, R20 ;  /* 0x000000b0bc14723c */ /* 0x050ff00000001814 */
[C---:B------:R-:W-:Y:S01]  /*bed0*/  HMMA.16816.F32 R24, R188.reuse, R178, R24 ;  /* 0x000000b2bc18723c */ /* 0x040fe20000001818 */
[----:B------:R-:W3:Y:S07]  /*bee0*/  LDSM.16.M88.4 R176, [R166+0xb800] ;  /* 0x00b80000a6b0783b */ /* 0x000eee0000000200 */
[C---:B------:R-:W-:Y:S08]  /*bef0*/  HMMA.16816.F32 R28, R188.reuse, R192, R28 ;  /* 0x000000c0bc1c723c */ /* 0x040ff0000000181c */
[----:B------:R-:W-:Y:S01]  /*bf00*/  HMMA.16816.F32 R32, R188, R194, R32 ;  /* 0x000000c2bc20723c */ /* 0x000fe20000001820 */
[----:B------:R-:W-:Y:S04]  /*bf10*/  LDSM.16.M88.4 R188, [R219+0x2000] ;  /* 0x00200000dbbc783b */ /* 0x000fe80000000200 */
[----:B------:R-:W4:Y:S03]  /*bf20*/  LDSM.16.M88.4 R192, [R3+0xa000] ;  /* 0x00a0000003c0783b */ /* 0x000f260000000200 */
[C---:B--2---:R-:W-:Y:S08]  /*bf30*/  HMMA.16816.F32 R4, R168.reuse, R180, R4 ;  /* 0x000000b4a804723c */ /* 0x044ff00000001804 */
[C---:B------:R-:W-:Y:S01]  /*bf40*/  HMMA.16816.F32 R8, R168.reuse, R182, R8 ;  /* 0x000000b6a808723c */ /* 0x040fe20000001808 */
[----:B------:R-:W2:Y:S07]  /*bf50*/  LDSM.16.M88.4 R180, [R3+0xa800] ;  /* 0x00a8000003b4783b */ /* 0x000eae0000000200 */
[C---:B-1----:R-:W-:Y:S08]  /*bf60*/  HMMA.16816.F32 R12, R168.reuse, R172, R12 ;  /* 0x000000aca80c723c */ /* 0x042ff0000000180c */
[C---:B------:R-:W-:Y:S01]  /*bf70*/  HMMA.16816.F32 R16, R168.reuse, R174, R16 ;  /* 0x000000aea810723c */ /* 0x040fe20000001810 */
[----:B------:R-:W1:Y:S07]  /*bf80*/  LDSM.16.M88.4 R172, [R3+0xb000] ;  /* 0x00b0000003ac783b */ /* 0x000e6e0000000200 */
        /* <DEDUP_REMOVED lines=10> */
[C---:B--2---:R-:W-:Y:S08]  /*c030*/  HMMA.16816.F32 R12, R188.reuse, R180, R12 ;  /* 0x000000b4bc0c723c */ /* 0x044ff0000000180c */
[C---:B------:R-:W-:Y:S01]  /*c040*/  HMMA.16816.F32 R16, R188.reuse, R182, R16 ;  /* 0x000000b6bc10723c */ /* 0x040fe20000001810 */
[----:B------:R-:W-:Y:S07]  /*c050*/  LDSM.16.M88.4 R180, [R220+UR5+0xc000] ;  /* 0x00c00005dcb4783b */ /* 0x000fee0008000200 */
[C---:B-1----:R-:W-:Y:S08]  /*c060*/  HMMA.16816.F32 R20, R188.reuse, R172, R20 ;  /* 0x000000acbc14723c */ /* 0x042ff00000001814 */
        /* <DEDUP_REMOVED lines=132> */
.L_x_89:
[----:B------:R-:W2:Y:S01]  /*c8b0*/  SHFL.BFLY PT, R3, R200, 0x2, 0x1f ;  /* 0x0c401f00c8037f89 */ /* 0x000ea200000e0000 */
[----:B------:R-:W-:Y:S02]  /*c8c0*/  UISETP.NE.AND UP0, UPT, UR6, URZ, UPT ;  /* 0x000000ff0600728c */ /* 0x000fe4000bf05270 */
[----:B------:R-:W-:Y:S05]  /*c8d0*/  UIADD3 UR6, UPT, UPT, UR6, -0x1, URZ ;  /* 0xffffffff06067890 */ /* 0x000fea000fffe0ff */
[----:B------:R-:W3:Y:S08]  /*c8e0*/  SHFL.BFLY PT, R2, R167, 0x2, 0x1f ;  /* 0x0c401f00a7027f89 */ /* 0x000ef000000e0000 */
[----:B-1----:R-:W-:Y:S08]  /*c8f0*/  LDSM.16.MT88.4 R172, [R212+0x10000] ;  /* 0x01000000d4ac783b */ /* 0x002ff00000004200 */
[----:B------:R-:W-:Y:S08]  /*c900*/  LDSM.16.MT88.4 R180, [R213+0x14800] ;  /* 0x01480000d5b4783b */ /* 0x000ff00000004200 */
[----:B------:R-:W-:Y:S01]  /*c910*/  LDSM.16.MT88.4 R192, [R212+0x16800] ;  /* 0x01680000d4c0783b */ /* 0x000fe20000004200 */
[----:B--2---:R-:W-:Y:S02]  /*c920*/  FMNMX.FTZ R169, R200, R3, !PT ;  /* 0x00000003c8a97209 */ /* 0x004fe40007810000 */
[----:B---3--:R-:W-:Y:S05]  /*c930*/  FMNMX.FTZ R168, R167, R2, !PT ;  /* 0x00000002a7a87209 */ /* 0x008fea0007810000 */
[----:B------:R-:W1:Y:S08]  /*c940*/  SHFL.BFLY PT, R164, R169, 0x1, 0x1f ;  /* 0x0c201f00a9a47f89 */ /* 0x000e7000000e0000 */
[----:B------:R-:W2:Y:S01]  /*c950*/  SHFL.BFLY PT, R3, R168, 0x1, 0x1f ;  /* 0x0c201f00a8037f89 */ /* 0x000ea200000e0000 */
[----:B-1----:R-:W-:Y:S02]  /*c960*/  FMNMX.FTZ R164, R169, R164, !PT ;  /* 0x000000a4a9a47209 */ /* 0x002fe40007810000 */
[----:B--2---:R-:W-:Y:S03]  /*c970*/  FMNMX.FTZ R3, R168, R3, !PT ;  /* 0x00000003a8037209 */ /* 0x004fe60007810000 */
[C---:B------:R-:W-:Y:S02]  /*c980*/  FMUL.FTZ R204, R164.reuse, UR4 ;  /* 0x00000004a4cc7c20 */ /* 0x040fe40008410000 */
[----:B------:R-:W1:Y:S01]  /*c990*/  LDSM.16.MT88.4 R168, [R213+0x10000] ;  /* 0x01000000d5a8783b */ /* 0x000e620000004200 */
[C---:B------:R-:W-:Y:S01]  /*c9a0*/  FSETP.NEU.FTZ.AND P3, PT, R164.reuse, -INF , PT ;  /* 0xff800000a400780b */ /* 0x040fe20003f7d000 */
[----:B------:R-:W-:Y:S01]  /*c9b0*/  FADD.FTZ R166, -R164, R165 ;  /* 0x000000a5a4a67221 */ /* 0x000fe20000010100 */
[C---:B------:R-:W-:Y:S01]  /*c9c0*/  FMUL.FTZ R202, R3.reuse, UR4 ;  /* 0x0000000403ca7c20 */ /* 0x040fe20008410000 */
[C---:B------:R-:W-:Y:S01]  /*c9d0*/  FSETP.NEU.FTZ.AND P2, PT, R3.reuse, -INF , PT ;  /* 0xff8000000300780b */ /* 0x040fe20003f5d000 */
[----:B------:R-:W-:Y:S01]  /*c9e0*/  FADD.FTZ R165, -R3, R0 ;  /* 0x0000000003a57221 */ /* 0x000fe20000010100 */
[----:B------:R-:W-:Y:S01]  /*c9f0*/  FSEL R204, R204, RZ, P3 ;  /* 0x000000ffcccc7208 */ /* 0x000fe20001800000 */
[----:B------:R-:W-:Y:S01]  /*ca00*/  FMUL.FTZ R2, R166, UR4 ;  /* 0x00000004a6027c20 */ /* 0x000fe20008410000 */
[----:B------:R-:W-:Y:S01]  /*ca10*/  FSEL R202, R202, RZ, P2 ;  /* 0x000000ffcaca7208 */ /* 0x000fe20001000000 */
[----:B------:R-:W-:Y:S01]  /*ca20*/  FMUL.FTZ R0, R165, UR4 ;  /* 0x00000004a5007c20 */ /* 0x000fe20008410000 */
[----:B------:R-:W-:Y:S01]  /*ca30*/  MOV R165, R232 ;  /* 0x000000e800a57202 */ /* 0x000fe20000000f00 */
[--C-:B------:R-:W-:Y:S01]  /*ca40*/  FFMA.FTZ R199, R4, UR4, -R204.reuse ;  /* 0x0000000404c77c23 */ /* 0x100fe200080108cc */
[----:B------:R-:W-:Y:S01]  /*ca50*/  FFMA.FTZ R167, R5, UR4, -R204 ;  /* 0x0000000405a77c23 */ /* 0x000fe200080108cc */
[--C-:B------:R-:W-:Y:S01]  /*ca60*/  FFMA.FTZ R203, R6, UR4, -R202.reuse ;  /* 0x0000000406cb7c23 */ /* 0x100fe200080108ca */
[----:B------:R-:W-:Y:S01]  /*ca70*/  FFMA.FTZ R196, R7, UR4, -R202 ;  /* 0x0000000407c47c23 */ /* 0x000fe200080108ca */
[--C-:B------:R-:W-:Y:S01]  /*ca80*/  FFMA.FTZ R197, R8, UR4, -R204.reuse ;  /* 0x0000000408c57c23 */ /* 0x100fe200080108cc */
[----:B------:R-:W-:Y:S01]  /*ca90*/  FFMA.FTZ R198, R9, UR4, -R204 ;  /* 0x0000000409c67c23 */ /* 0x000fe200080108cc */
[--C-:B------:R-:W-:Y:S01]  /*caa0*/  FFMA.FTZ R201, R10, UR4, -R202.reuse ;  /* 0x000000040ac97c23 */ /* 0x100fe200080108ca */
[----:B------:R-:W-:Y:S01]  /*cab0*/  FFMA.FTZ R200, R11, UR4, -R202 ;  /* 0x000000040bc87c23 */ /* 0x000fe200080108ca */
[----:B------:R-:W2:Y:S01]  /*cac0*/  MUFU.EX2 R2, R2 ;  /* 0x0000000200027308 */ /* 0x000ea20000000800 */
[----:B------:R-:W-:Y:S01]  /*cad0*/  @P0 IADD3 R165, PT, PT, R233, -0x40, RZ ;  /* 0xffffffc0e9a50810 */ /* 0x000fe20007ffe0ff */
[--C-:B------:R-:W-:Y:S01]  /*cae0*/  FFMA.FTZ R206, R12, UR4, -R204.reuse ;  /* 0x000000040cce7c23 */ /* 0x100fe200080108cc */
[----:B------:R-:W-:Y:S07]  /*caf0*/  FFMA.FTZ R205, R13, UR4, -R204 ;  /* 0x000000040dcd7c23 */ /* 0x000fee00080108cc */
[----:B------:R-:W3:Y:S01]  /*cb00*/  MUFU.EX2 R0, R0 ;  /* 0x0000000000007308 */ /* 0x000ee20000000800 */
[----:B------:R-:W-:Y:S01]  /*cb10*/  IADD3 R166, PT, PT, R208, R165, RZ ;  /* 0x000000a5d0a67210 */ /* 0x000fe20007ffe0ff */
[----:B------:R-:W4:Y:S01]  /*cb20*/  LDSM.16.MT88.4 R176, [R165] ;  /* 0x00000000a5b0783b */ /* 0x000f220000004200 */
[--C-:B------:R-:W-:Y:S07]  /*cb30*/  FFMA.FTZ R220, R14, UR4, -R202.reuse ;  /* 0x000000040edc7c23 */ /* 0x100fee00080108ca */
[----:B------:R-:W-:Y:S01]  /*cb40*/  MUFU.EX2 R199, R199 ;  /* 0x000000c700c77308 */ /* 0x000fe20000000800 */
[----:B------:R-:W-:Y:S01]  /*cb50*/  FFMA.FTZ R207, R15, UR4, -R202 ;  /* 0x000000040fcf7c23 */ /* 0x000fe200080108ca */
[--C-:B------:R-:W-:Y:S01]  /*cb60*/  FFMA.FTZ R219, R16, UR4, -R204.reuse ;  /* 0x0000000410db7c23 */ /* 0x100fe200080108cc */
[----:B------:R-:W-:Y:S07]  /*cb70*/  FFMA.FTZ R218, R17, UR4, -R204 ;  /* 0x0000000411da7c23 */ /* 0x000fee00080108cc */
[----:B------:R-:W5:Y:S01]  /*cb80*/  MUFU.EX2 R167, R167 ;  /* 0x000000a700a77308 */ /* 0x000f620000000800 */
[--C-:B------:R-:W-:Y:S01]  /*cb90*/  FFMA.FTZ R221, R18, UR4, -R202.reuse ;  /* 0x0000000412dd7c23 */ /* 0x100fe200080108ca */
        /* <DEDUP_REMOVED lines=19> */
[----:B------:R-:W-:Y:S01]  /*ccd0*/  FMUL.FTZ R40, R2, R40 ;  /* 0x0000002802287220 */ /* 0x000fe20000410000 */
        /* <DEDUP_REMOVED lines=66> */
[C---:B---3--:R-:W-:Y:S04]  /*d100*/  HMMA.16816.F32 R52, R160.reuse, R156, R52 ;  /* 0x0000009ca034723c */ /* 0x048fe80000001834 */
[----:B------:R-:W-:Y:S01]  /*d110*/  MUFU.EX2 R221, R221 ;  /* 0x000000dd00dd7308 */ /* 0x000fe20000000800 */
        /* <DEDUP_REMOVED lines=87> */
[----:B------:R-:W-:Y:S01]  /*d690*/  FFMA.FTZ R238, R19, UR4, -R202 ;  /* 0x0000000413ee7c23 */ /* 0x000fe200080108ca */
[C---:B------:R-:W-:Y:S01]  /*d6a0*/  FMUL.FTZ R16, R2.reuse, R148 ;  /* 0x0000009402107220 */ /* 0x040fe20000410000 */
[----:B--2---:R-:W-:Y:S01]  /*d6b0*/  F2FP.F16.F32.PACK_AB R148, R205, R206 ;  /* 0x000000cecd94723e */ /* 0x004fe200000000ff */
[----:B------:R-:W-:Y:S01]  /*d6c0*/  FMUL.FTZ R17, R2, R149 ;  /* 0x0000009502117220 */ /* 0x000fe20000410000 */
[----:B------:R-:W-:Y:S01]  /*d6d0*/  F2FP.F16.F32.PACK_AB R149, R207, R220 ;  /* 0x000000dccf95723e */ /* 0x000fe200000000ff */
[C---:B-1----:R-:W-:Y:S01]  /*d6e0*/  HMMA.16816.F32 R108, R160.reuse, R168, R108 ;  /* 0x000000a8a06c723c */ /* 0x042fe2000000186c */
[----:B------:R-:W1:Y:S02]  /*d6f0*/  MUFU.EX2 R238, R238 ;  /* 0x000000ee00ee7308 */ /* 0x000e640000000800 */
[----:B------:R-:W-:Y:S01]  /*d700*/  FMUL.FTZ R18, R0, R150 ;  /* 0x0000009600127220 */ /* 0x000fe20000410000 */
[----:B----4-:R-:W-:Y:S01]  /*d710*/  F2FP.F16.F32.PACK_AB R150, R218, R219 ;  /* 0x000000dbda96723e */ /* 0x010fe200000000ff */
[----:B------:R-:W-:Y:S01]  /*d720*/  FMUL.FTZ R19, R0, R151 ;  /* 0x0000009700137220 */ /* 0x000fe20000410000 */
[----:B------:R-:W-:Y:S01]  /*d730*/  FFMA.FTZ R199, R2, R241, R199 ;  /* 0x000000f102c77223 */ /* 0x000fe200000100c7 */
[----:B------:R-:W-:Y:S01]  /*d740*/  FFMA.FTZ R203, R0, R239, R203 ;  /* 0x000000ef00cb7223 */ /* 0x000fe200000100cb */
[C---:B------:R-:W-:Y:S01]  /*d750*/  HMMA.16816.F32 R112, R160.reuse, R170, R112 ;  /* 0x000000aaa070723c */ /* 0x040fe20000001870 */
[----:B------:R-:W2:Y:S02]  /*d760*/  LDSM.16.MT88.4 R168, [R212+0x16000] ;  /* 0x01600000d4a8783b */ /* 0x000ea40000004200 */
[----:B------:R-:W-:Y:S01]  /*d770*/  FADD.FTZ R0, R167, R199 ;  /* 0x000000c7a7007221 */ /* 0x000fe20000010000 */
[----:B------:R-:W-:Y:S01]  /*d780*/  FADD.FTZ R196, R196, R203 ;  /* 0x000000cbc4c47221 */ /* 0x000fe20000010000 */
[----:B-1----:R-:W-:Y:S03]  /*d790*/  F2FP.F16.F32.PACK_AB R151, R238, R221 ;  /* 0x000000ddee97723e */ /* 0x002fe600000000ff */
[C---:B-----5:R-:W-:Y:S03]  /*d7a0*/  HMMA.16816.F32 R116, R160.reuse, R172, R116 ;  /* 0x000000aca074723c */ /* 0x060fe60000001874 */
[----:B------:R-:W-:Y:S01]  /*d7b0*/  FADD.FTZ R197, R197, R0 ;  /* 0x00000000c5c57221 */ /* 0x000fe20000010000 */
[----:B------:R-:W-:Y:S01]  /*d7c0*/  MOV R0, R3 ;  /* 0x0000000300007202 */ /* 0x000fe20000000f00 */
[----:B------:R-:W-:Y:S02]  /*d7d0*/  FADD.FTZ R201, R201, R196 ;  /* 0x000000c4c9c97221 */ /* 0x000fe40000010000 */
        /* <DEDUP_REMOVED lines=9> */
[----:B------:R-:W-:Y:S03]  /*d870*/  FADD.FTZ R219, R219, R206 ;  /* 0x000000cedbdb7221 */ /* 0x000fe60000010000 */
[----:B------:R-:W-:Y:S01]  /*d880*/  FADD.FTZ R221, R221, R220 ;  /* 0x000000dcdddd7221 */ /* 0x000fe20000010000 */
[C---:B------:R-:W-:Y:S01]  /*d890*/  HMMA.16816.F32 R128, R160.reuse, R158, R128 ;  /* 0x0000009ea080723c */ /* 0x040fe20000001880 */
[----:B------:R-:W3:Y:S02]  /*d8a0*/  LDSM.16.MT88.4 R156, [R166+0x6000] ;  /* 0x00600000a69c783b */ /* 0x000ee40000004200 */
[----:B------:R-:W-:Y:S01]  /*d8b0*/  FADD.FTZ R219, R218, R219 ;  /* 0x000000dbdadb7221 */ /* 0x000fe20000010000 */
[----:B------:R-:W-:Y:S04]  /*d8c0*/  FADD.FTZ R238, R238, R221 ;  /* 0x000000ddeeee7221 */ /* 0x000fe80000010000 */
        /* <DEDUP_REMOVED lines=10> */
[----:B------:R-:W-:Y:S07]  /*d970*/  LDSM.16.MT88.4 R160, [R165+0x2800] ;  /* 0x00280000a5a0783b */ /* 0x000fee0000004200 */
[C---:B------:R-:W-:Y:S01]  /*d980*/  HMMA.16816.F32 R8, R148.reuse, R170, R8 ;  /* 0x000000aa9408723c */ /* 0x040fe20000001808 */
[----:B------:R-:W-:Y:S07]  /*d990*/  LDSM.16.MT88.4 R168, [R166+0x2800] ;  /* 0x00280000a6a8783b */ /* 0x000fee0000004200 */
[C---:B------:R-:W-:Y:S08]  /*d9a0*/  HMMA.16816.F32 R36, R148.reuse, R152, R36 ;  /* 0x000000989424723c */ /* 0x040ff00000001824 */
        /* <DEDUP_REMOVED lines=8> */
[C---:B---3--:R-:W-:Y:S08]  /*da30*/  HMMA.16816.F32 R60, R148.reuse, R156, R60 ;  /* 0x0000009c943c723c */ /* 0x048ff0000000183c */
[C---:B------:R-:W-:Y:S01]  /*da40*/  HMMA.16816.F32 R64, R148.reuse, R158, R64 ;  /* 0x0000009e9440723c */ /* 0x040fe20000001840 */
[----:B------:R-:W-:Y:S07]  /*da50*/  LDSM.16.MT88.4 R156, [R166+0x6800] ;  /* 0x00680000a69c783b */ /* 0x000fee0000004200 */
[C---:B--2---:R-:W-:Y:S08]  /*da60*/  HMMA.16816.F32 R68, R148.reuse, R152, R68 ;  /* 0x000000989444723c */ /* 0x044ff00000001844 */
[C---:B------:R-:W-:Y:S01]  /*da70*/  HMMA.16816.F32 R72, R148.reuse, R154, R72 ;  /* 0x0000009a9448723c */ /* 0x040fe20000001848 */
[----:B------:R-:W2:Y:S07]  /*da80*/  LDSM.16.MT88.4 R152, [R165+0x6800] ;  /* 0x00680000a598783b */ /* 0x000eae0000004200 */
[C---:B------:R-:W-:Y:S08]  /*da90*/  HMMA.16816.F32 R76, R148.reuse, R160, R76 ;  /* 0x000000a0944c723c */ /* 0x040ff0000000184c */
[C---:B------:R-:W-:Y:S01]  /*daa0*/  HMMA.16816.F32 R80, R148.reuse, R162, R80 ;  /* 0x000000a29450723c */ /* 0x040fe20000001850 */
[----:B------:R-:W3:Y:S07]  /*dab0*/  LDSM.16.MT88.4 R160, [R213+0x11000] ;  /* 0x01100000d5a0783b */ /* 0x000eee0000004200 */
[C---:B------:R-:W-:Y:S08]  /*dac0*/  HMMA.16816.F32 R84, R148.reuse, R168, R84 ;  /* 0x000000a89454723c */ /* 0x040ff00000001854 */
[C---:B------:R-:W-:Y:S01]  /*dad0*/  HMMA.16816.F32 R88, R148.reuse, R170, R88 ;  /* 0x000000aa9458723c */ /* 0x040fe20000001858 */
[----:B------:R-:W5:Y:S07]  /*dae0*/  LDSM.16.MT88.4 R168, [R212+0x11000] ;  /* 0x01100000d4a8783b */ /* 0x000f6e0000004200 */
[C---:B------:R-:W-:Y:S08]  /*daf0*/  HMMA.16816.F32 R92, R148.reuse, R180, R92 ;  /* 0x000000b4945c723c */ /* 0x040ff0000000185c */
[C---:B------:R-:W-:Y:S01]  /*db00*/  HMMA.16816.F32 R96, R148.reuse, R182, R96 ;  /* 0x000000b69460723c */ /* 0x040fe20000001860 */
[----:B------:R-:W-:Y:S07]  /*db10*/  LDSM.16.MT88.4 R180, [R166+0x5000] ;  /* 0x00500000a6b4783b */ /* 0x000fee0000004200 */
[C---:B-1----:R-:W-:Y:S08]  /*db20*/  HMMA.16816.F32 R100, R148.reuse, R172, R100 ;  /* 0x000000ac9464723c */ /* 0x042ff00000001864 */
[C---:B------:R-:W-:Y:S01]  /*db30*/  HMMA.16816.F32 R104, R148.reuse, R174, R104 ;  /* 0x000000ae9468723c */ /* 0x040fe20000001868 */
[----:B------:R-:W-:Y:S07]  /*db40*/  LDSM.16.MT88.4 R172, [R212+0x15000] ;  /* 0x01500000d4ac783b */ /* 0x000fee0000004200 */
[C---:B------:R-:W-:Y:S08]  /*db50*/  HMMA.16816.F32 R108, R148.reuse, R184, R108 ;  /* 0x000000b8946c723c */ /* 0x040ff0000000186c */
[C---:B------:R-:W-:Y:S01]  /*db60*/  HMMA.16816.F32 R112, R148.reuse, R186, R112 ;  /* 0x000000ba9470723c */ /* 0x040fe20000001870 */
[----:B------:R-:W-:Y:S07]  /*db70*/  LDSM.16.MT88.4 R184, [R213+0x17000] ;  /* 0x01700000d5b8783b */ /* 0x000fee0000004200 */
[C---:B------:R-:W-:Y:S03]  /*db80*/  HMMA.16816.F32 R116, R148.reuse, R188, R116 ;  /* 0x000000bc9474723c */ /* 0x040fe60000001874 */
[--C-:B------:R-:W-:Y:S01]  /*db90*/  FFMA.FTZ R188, R20, UR4, -R204.reuse ;  /* 0x0000000414bc7c23 */ /* 0x100fe200080108cc */
[----:B------:R-:W-:Y:S04]  /*dba0*/  FFMA.FTZ R189, R21, UR4, -R204 ;  /* 0x0000000415bd7c23 */ /* 0x000fe800080108cc */
[C---:B------:R-:W-:Y:S01]  /*dbb0*/  HMMA.16816.F32 R120, R148.reuse, R190, R120 ;  /* 0x000000be9478723c */ /* 0x040fe20000001878 */
[----:B------:R-:W-:Y:S02]  /*dbc0*/  MUFU.EX2 R188, R188 ;  /* 0x000000bc00bc7308 */ /* 0x000fe40000000800 */
[--C-:B------:R-:W-:Y:S01]  /*dbd0*/  FFMA.FTZ R191, R22, UR4, -R202.reuse ;  /* 0x0000000416bf7c23 */ /* 0x100fe200080108ca */
[----:B------:R-:W-:Y:S07]  /*dbe0*/  FFMA.FTZ R190, R23, UR4, -R202 ;  /* 0x0000000417be7c23 */ /* 0x000fee00080108ca */
[----:B------:R-:W1:Y:S01]  /*dbf0*/  MUFU.EX2 R189, R189 ;  /* 0x000000bd00bd7308 */ /* 0x000e620000000800 */
[C---:B----4-:R-:W-:Y:S09]  /*dc00*/  HMMA.16816.F32 R124, R148.reuse, R176, R124 ;  /* 0x000000b0947c723c */ /* 0x050ff2000000187c */
[----:B------:R-:W-:Y:S10]  /*dc10*/  MUFU.EX2 R191, R191 ;  /* 0x000000bf00bf7308 */ /* 0x000ff40000000800 */
[----:B------:R-:W4:Y:S01]  /*dc20*/  MUFU.EX2 R190, R190 ;  /* 0x000000be00be7308 */ /* 0x000f220000000800 */
[C---:B------:R-:W-:Y:S01]  /*dc30*/  HMMA.16816.F32 R128, R148.reuse, R178, R128 ;  /* 0x000000b29480723c */ /* 0x040fe20000001880 */
[----:B------:R-:W-:Y:S02]  /*dc40*/  LDSM.16.MT88.4 R176, [R165+0x5000] ;  /* 0x00500000a5b0783b */ /* 0x000fe40000004200 */
[----:B-1----:R-:W-:Y:S01]  /*dc50*/  F2FP.F16.F32.PACK_AB R20, R189, R188 ;  /* 0x000000bcbd14723e */ /* 0x002fe200000000ff */
[----:B------:R-:W-:Y:S04]  /*dc60*/  FADD.FTZ R188, R188, R219 ;  /* 0x000000dbbcbc7221 */ /* 0x000fe80000010000 */
[C---:B------:R-:W-:Y:S03]  /*dc70*/  HMMA.16816.F32 R132, R148.reuse, R192, R132 ;  /* 0x000000c09484723c */ /* 0x040fe60000001884 */
[--C-:B------:R-:W-:Y:S01]  /*dc80*/  FFMA.FTZ R193, R24, UR4, -R204.reuse ;  /* 0x0000000418c17c23 */ /* 0x100fe200080108cc */
[----:B------:R-:W-:Y:S01]  /*dc90*/  FFMA.FTZ R192, R25, UR4, -R204 ;  /* 0x0000000419c07c23 */ /* 0x000fe200080108cc */
[----:B----4-:R-:W-:Y:S01]  /*dca0*/  F2FP.F16.F32.PACK_AB R21, R190, R191 ;  /* 0x000000bfbe15723e */ /* 0x010fe200000000ff */
[----:B------:R-:W-:Y:S01]  /*dcb0*/  FADD.FTZ R191, R191, R238 ;  /* 0x000000eebfbf7221 */ /* 0x000fe20000010000 */
[----:B------:R-:W-:Y:S01]  /*dcc0*/  FADD.FTZ R188, R189, R188 ;  /* 0x000000bcbdbc7221 */ /* 0x000fe20000010000 */
[C---:B------:R-:W-:Y:S01]  /*dcd0*/  HMMA.16816.F32 R136, R148.reuse, R194, R136 ;  /* 0x000000c29488723c */ /* 0x040fe20000001888 */
[----:B------:R-:W-:Y:S02]  /*dce0*/  MUFU.EX2 R193, R193 ;  /* 0x000000c100c17308 */ /* 0x000fe40000000800 */
[--C-:B------:R-:W-:Y:S01]  /*dcf0*/  FFMA.FTZ R194, R26, UR4, -R202.reuse ;  /* 0x000000041ac27c23 */ /* 0x100fe200080108ca */
[----:B------:R-:W-:Y:S07]  /*dd00*/  FFMA.FTZ R195, R27, UR4, -R202 ;  /* 0x000000041bc37c23 */ /* 0x000fee00080108ca */
[----:B------:R-:W1:Y:S01]  /*dd10*/  MUFU.EX2 R192, R192 ;  /* 0x000000c000c07308 */ /* 0x000e620000000800 */
[----:B------:R-:W4:Y:S01]  /*dd20*/  LDSM.16.MT88.4 R24, [R165+0x1000] ;  /* 0x00100000a518783b */ /* 0x000f220000004200 */
[----:B------:R-:W-:Y:S01]  /*dd30*/  FADD.FTZ R191, R190, R191 ;  /* 0x000000bfbebf7221 */ /* 0x000fe20000010000 */
[C---:B--2---:R-:W-:Y:S07]  /*dd40*/  HMMA.16816.F32 R140, R148.reuse, R152, R140 ;  /* 0x00000098948c723c */ /* 0x044fee000000188c */
[----:B------:R-:W-:Y:S10]  /*dd50*/  MUFU.EX2 R194, R194 ;  /* 0x000000c200c27308 */ /* 0x000ff40000000800 */
[----:B------:R-:W2:Y:S01]  /*dd60*/  MUFU.EX2 R195, R195 ;  /* 0x000000c300c37308 */ /* 0x000ea20000000800 */
[C---:B------:R-:W-:Y:S01]  /*dd70*/  HMMA.16816.F32 R144, R148.reuse, R154, R144 ;  /* 0x0000009a9490723c */ /* 0x040fe20000001890 */
[----:B------:R-:W4:Y:S02]  /*dd80*/  LDSM.16.MT88.4 R152, [R166+0x1000] ;  /* 0x00100000a698783b */ /* 0x000f240000004200 */
[----:B-1----:R-:W-:Y:S01]  /*dd90*/  F2FP.F16.F32.PACK_AB R22, R192, R193 ;  /* 0x000000c1c016723e */ /* 0x002fe200000000ff */
[----:B------:R-:W-:Y:S04]  /*dda0*/  FADD.FTZ R193, R193, R188 ;  /* 0x000000bcc1c17221 */ /* 0x000fe80000010000 */
[C---:B------:R-:W-:Y:S03]  /*ddb0*/  HMMA.16816.F32 R12, R148.reuse, R156, R12 ;  /* 0x0000009c940c723c */ /* 0x040fe6000000180c */
[C---:B--2---:R-:W-:Y:S01]  /*ddc0*/  F2FP.F16.F32.PACK_AB R23, R195.reuse, R194 ;  /* 0x000000c2c317723e */ /* 0x044fe200000000ff */
[----:B------:R-:W-:Y:S01]  /*ddd0*/  FADD.FTZ R194, R194, R191 ;  /* 0x000000bfc2c27221 */ /* 0x000fe20000010000 */
[----:B------:R-:W-:Y:S03]  /*dde0*/  FADD.FTZ R193, R192, R193 ;  /* 0x000000c1c0c17221 */ /* 0x000fe60000010000 */
[----:B------:R-:W-:Y:S01]  /*ddf0*/  HMMA.16816.F32 R16, R148, R158, R16 ;  /* 0x0000009e9410723c */ /* 0x000fe20000001810 */
[----:B------:R-:W1:Y:S02]  /*de00*/  LDSM.16.MT88.4 R148, [R213+0x13000] ;  /* 0x01300000d594783b */ /* 0x000e640000004200 */
[----:B------:R-:W-:Y:S05]  /*de10*/  FADD.FTZ R194, R195, R194 ;  /* 0x000000c2c3c27221 */ /* 0x000fea0000010000 */
[C---:B---3--:R-:W-:Y:S01]  /*de20*/  HMMA.16816.F32 R4, R20.reuse, R160, R4 ;  /* 0x000000a01404723c */ /* 0x048fe20000001804 */
[----:B------:R-:W2:Y:S07]  /*de30*/  LDSM.16.MT88.4 R156, [R212+0x13000] ;  /* 0x01300000d49c783b */ /* 0x000eae0000004200 */
[C---:B------:R-:W-:Y:S01]  /*de40*/  HMMA.16816.F32 R8, R20.reuse, R162, R8 ;  /* 0x000000a21408723c */ /* 0x040fe20000001808 */
[----:B------:R-:W3:Y:S07]  /*de50*/  LDSM.16.MT88.4 R160, [R165+0x3000] ;  /* 0x00300000a5a0783b */ /* 0x000eee0000004200 */
[C---:B-----5:R-:W-:Y:S08]  /*de60*/  HMMA.16816.F32 R36, R20.reuse, R168, R36 ;  /* 0x000000a81424723c */ /* 0x060ff00000001824 */
[C---:B------:R-:W-:Y:S01]  /*de70*/  HMMA.16816.F32 R40, R20.reuse, R170, R40 ;  /* 0x000000aa1428723c */ /* 0x040fe20000001828 */
[----:B------:R-:W5:Y:S07]  /*de80*/  LDSM.16.MT88.4 R168, [R166+0x3000] ;  /* 0x00300000a6a8783b */ /* 0x000f6e0000004200 */
[C---:B----4-:R-:W-:Y:S08]  /*de90*/  HMMA.16816.F32 R44, R20.reuse, R24, R44 ;  /* 0x00000018142c723c */ /* 0x050ff0000000182c */
[C---:B------:R-:W-:Y:S01]  /*dea0*/  HMMA.16816.F32 R48, R20.reuse, R26, R48 ;  /* 0x0000001a1430723c */ /* 0x040fe20000001830 */
[----:B------:R-:W4:Y:S07]  /*deb0*/  LDSM.16.MT88.4 R24, [R213+0x15000] ;  /* 0x01500000d518783b */ /* 0x000f2e0000004200 */
[C---:B------:R-:W-:Y:S08]  /*dec0*/  HMMA.16816.F32 R52, R20.reuse, R152, R52 ;  /* 0x000000981434723c */ /* 0x040ff00000001834 */
[C---:B------:R-:W-:Y:S01]  /*ded0*/  HMMA.16816.F32 R56, R20.reuse, R154, R56 ;  /* 0x0000009a1438723c */ /* 0x040fe20000001838 */
[----:B------:R-:W4:Y:S07]  /*dee0*/  LDSM.16.MT88.4 R152, [R212+0x17000] ;  /* 0x01700000d498783b */ /* 0x000f2e0000004200 */
        /* <DEDUP_REMOVED lines=8> */
[C---:B-----5:R-:W-:Y:S08]  /*df70*/  HMMA.16816.F32 R84, R20.reuse, R168, R84 ;  /* 0x000000a81454723c */ /* 0x060ff00000001854 */
[C---:B------:R-:W-:Y:S01]  /*df80*/  HMMA.16816.F32 R88, R20.reuse, R170, R88 ;  /* 0x000000aa1458723c */ /* 0x040fe20000001858 */
[----:B------:R-:W-:Y:S07]  /*df90*/  LDSM.16.MT88.4 R168, [R212+0x15800] ;  /* 0x01580000d4a8783b */ /* 0x000fee0000004200 */
[C---:B----4-:R-:W-:Y:S08]  /*dfa0*/  HMMA.16816.F32 R92, R20.reuse, R24, R92 ;  /* 0x00000018145c723c */ /* 0x050ff0000000185c */
[C---:B------:R-:W-:Y:S01]  /*dfb0*/  HMMA.16816.F32 R96, R20.reuse, R26, R96 ;  /* 0x0000001a1460723c */ /* 0x040fe20000001860 */
[----:B------:R-:W2:Y:S07]  /*dfc0*/  LDSM.16.MT88.4 R24, [R166+0x7000] ;  /* 0x00700000a618783b */ /* 0x000eae0000004200 */
        /* <DEDUP_REMOVED lines=11> */
[----:B------:R-:W4:Y:S01]  /*e080*/  LDSM.16.MT88.4 R28, [R212+0x11800] ;  /* 0x01180000d41c783b */ /* 0x000f220000004200 */
[C---:B------:R-:W-:Y:S08]  /*e090*/  HMMA.16816.F32 R116, R20.reuse, R180, R116 ;  /* 0x000000b41474723c */ /* 0x040ff00000001874 */
[----:B------:R-:W-:Y:S01]  /*e0a0*/  MUFU.EX2 R179, R179 ;  /* 0x000000b300b37308 */ /* 0x000fe20000000800 */
[--C-:B------:R-:W-:Y:S01]  /*e0b0*/  FFMA.FTZ R180, R32, UR4, -R204.reuse ;  /* 0x0000000420b47c23 */ /* 0x100fe200080108cc */
[----:B------:R-:W-:Y:S08]  /*e0c0*/  FFMA.FTZ R204, R33, UR4, -R204 ;  /* 0x0000000421cc7c23 */ /* 0x000ff000080108cc */
[----:B------:R-:W5:Y:S01]  /*e0d0*/  MUFU.EX2 R178, R178 ;  /* 0x000000b200b27308 */ /* 0x000f620000000800 */
[C---:B------:R-:W-:Y:S09]  /*e0e0*/  HMMA.16816.F32 R120, R20.reuse, R182, R120 ;  /* 0x000000b61478723c */ /* 0x040ff20000001878 */
[----:B------:R-:W-:Y:S01]  /*e0f0*/  MUFU.EX2 R180, R180 ;  /* 0x000000b400b47308 */ /* 0x000fe20000000800 */
[--C-:B------:R-:W-:Y:S01]  /*e100*/  FFMA.FTZ R182, R34, UR4, -R202.reuse ;  /* 0x0000000422b67c23 */ /* 0x100fe200080108ca */
[----:B------:R-:W-:Y:S08]  /*e110*/  FFMA.FTZ R202, R35, UR4, -R202 ;  /* 0x0000000423ca7c23 */ /* 0x000ff000080108ca */
[----:B------:R-:W2:Y:S01]  /*e120*/  MUFU.EX2 R181, R204 ;  /* 0x000000cc00b57308 */ /* 0x000ea20000000800 */
[----:B------:R-:W4:Y:S01]  /*e130*/  LDSM.16.MT88.4 R32, [R165+0x1800] ;  /* 0x00180000a520783b */ /* 0x000f220000004200 */
[C---:B------:R-:W-:Y:S08]  /*e140*/  HMMA.16816.F32 R124, R20.reuse, R184, R124 ;  /* 0x000000b8147c723c */ /* 0x040ff0000000187c */
[----:B------:R-:W-:Y:S10]  /*e150*/  MUFU.EX2 R182, R182 ;  /* 0x000000b600b67308 */ /* 0x000ff40000000800 */
[----:B------:R-:W2:Y:S01]  /*e160*/  MUFU.EX2 R183, R202 ;  /* 0x000000ca00b77308 */ /* 0x000ea20000000800 */
[C---:B------:R-:W-:Y:S08]  /*e170*/  HMMA.16816.F32 R128, R20.reuse, R186, R128 ;  /* 0x000000ba1480723c */ /* 0x040ff00000001880 */
[C---:B------:R-:W-:Y:S08]  /*e180*/  HMMA.16816.F32 R132, R20.reuse, R152, R132 ;  /* 0x000000981484723c */ /* 0x040ff00000001884 */
[C---:B------:R-:W-:Y:S01]  /*e190*/  HMMA.16816.F32 R136, R20.reuse, R154, R136 ;  /* 0x0000009a1488723c */ /* 0x040fe20000001888 */
[----:B------:R-:W4:Y:S07]  /*e1a0*/  LDSM.16.MT88.4 R152, [R166+0x1800] ;  /* 0x00180000a698783b */ /* 0x000f2e0000004200 */
[C---:B-1----:R-:W-:Y:S03]  /*e1b0*/  HMMA.16816.F32 R140, R20.reuse, R148, R140 ;  /* 0x00000094148c723c */ /* 0x042fe6000000188c */
[----:B---3--:R-:W-:Y:S01]  /*e1c0*/  F2FP.F16.F32.PACK_AB R148, R177, R176 ;  /* 0x000000b0b194723e */ /* 0x008fe200000000ff */
[----:B------:R-:W-:Y:S01]  /*e1d0*/  FADD.FTZ R176, R176, R193 ;  /* 0x000000c1b0b07221 */ /* 0x000fe20000010000 */
[C---:B-----5:R-:W-:Y:S01]  /*e1e0*/  F2FP.F16.F32.PACK_AB R149, R178.reuse, R179 ;  /* 0x000000b3b295723e */ /* 0x060fe200000000ff */
[----:B------:R-:W-:Y:S02]  /*e1f0*/  FADD.FTZ R179, R179, R194 ;  /* 0x000000c2b3b37221 */ /* 0x000fe40000010000 */
[C---:B------:R-:W-:Y:S03]  /*e200*/  HMMA.16816.F32 R144, R20.reuse, R150, R144 ;  /* 0x000000961490723c */ /* 0x040fe60000001890 */
[----:B--2---:R-:W-:Y:S01]  /*e210*/  F2FP.F16.F32.PACK_AB R150, R181, R180 ;  /* 0x000000b4b596723e */ /* 0x004fe200000000ff */
[----:B------:R-:W-:Y:S01]  /*e220*/  FADD.FTZ R177, R177, R176 ;  /* 0x000000b0b1b17221 */ /* 0x000fe20000010000 */
[----:B------:R-:W-:Y:S01]  /*e230*/  F2FP.F16.F32.PACK_AB R151, R183, R182 ;  /* 0x000000b6b797723e */ /* 0x000fe200000000ff */
[----:B------:R-:W-:Y:S02]  /*e240*/  FADD.FTZ R179, R178, R179 ;  /* 0x000000b3b2b37221 */ /* 0x000fe40000010000 */
[C---:B------:R-:W-:Y:S03]  /*e250*/  HMMA.16816.F32 R12, R20.reuse, R24, R12 ;  /* 0x00000018140c723c */ /* 0x040fe6000000180c */
[----:B------:R-:W-:Y:S01]  /*e260*/  FADD.FTZ R180, R180, R177 ;  /* 0x000000b1b4b47221 */ /* 0x000fe20000010000 */
[----:B------:R-:W-:Y:S03]  /*e270*/  FADD.FTZ R182, R182, R179 ;  /* 0x000000b3b6b67221 */ /* 0x000fe60000010000 */
[----:B------:R-:W-:Y:S01]  /*e280*/  FADD.FTZ R241, R181, R180 ;  /* 0x000000b4b5f17221 */ /* 0x000fe20000010000 */
[----:B------:R-:W-:Y:S01]  /*e290*/  HMMA.16816.F32 R16, R20, R26, R16 ;  /* 0x0000001a1410723c */ /* 0x000fe20000001810 */
[----:B------:R-:W-:Y:S02]  /*e2a0*/  LDSM.16.MT88.4 R20, [R165+0x3800] ;  /* 0x00380000a514783b */ /* 0x000fe40000004200 */
[----:B------:R-:W-:Y:S05]  /*e2b0*/  FADD.FTZ R239, R183, R182 ;  /* 0x000000b6b7ef7221 */ /* 0x000fea0000010000 */
[C---:B------:R-:W-:Y:S01]  /*e2c0*/  HMMA.16816.F32 R160, R148.reuse, R156, R4 ;  /* 0x0000009c94a0723c */ /* 0x040fe20000001804 */
[----:B------:R-:W1:Y:S07]  /*e2d0*/  LDSM.16.MT88.4 R4, [R213+0x13800] ;  /* 0x01380000d504783b */ /* 0x000e6e0000004200 */
[C---:B------:R-:W-:Y:S01]  /*e2e0*/  HMMA.16816.F32 R156, R148.reuse, R158, R8 ;  /* 0x0000009e949c723c */ /* 0x040fe20000001808 */
[----:B------:R-:W2:Y:S07]  /*e2f0*/  LDSM.16.MT88.4 R8, [R212+0x13800] ;  /* 0x01380000d408783b */ /* 0x000eae0000004200 */
[C---:B----4-:R-:W-:Y:S01]  /*e300*/  HMMA.16816.F32 R36, R148.reuse, R28, R36 ;  /* 0x0000001c9424723c */ /* 0x050fe20000001824 */
[----:B------:R-:W3:Y:S07]  /*e310*/  LDSM.16.MT88.4 R24, [R166+0x3800] ;  /* 0x00380000a618783b */ /* 0x000eee0000004200 */
[C---:B------:R-:W-:Y:S01]  /*e320*/  HMMA.16816.F32 R40, R148.reuse, R30, R40 ;  /* 0x0000001e9428723c */ /* 0x040fe20000001828 */
[----:B------:R-:W4:Y:S07]  /*e330*/  LDSM.16.MT88.4 R28, [R213+0x15800] ;  /* 0x01580000d51c783b */ /* 0x000f2e0000004200 */
[C---:B------:R-:W-:Y:S08]  /*e340*/  HMMA.16816.F32 R44, R148.reuse, R32, R44 ;  /* 0x00000020942c723c */ /* 0x040ff0000000182c */
        /* <DEDUP_REMOVED lines=10> */
[----:B------:R2:W1:Y:S07]  /*e3f0*/  LDSM.16.MT88.4 R8, [R165+0x7800] ;  /* 0x00780000a508783b */ /* 0x00046e0000004200 */
[C---:B------:R-:W-:Y:S08]  /*e400*/  HMMA.16816.F32 R76, R148.reuse, R20, R76 ;  /* 0x00000014944c723c */ /* 0x040ff0000000184c */
[C---:B------:R-:W-:Y:S01]  /*e410*/  HMMA.16816.F32 R80, R148.reuse, R22, R80 ;  /* 0x000000169450723c */ /* 0x040fe20000001850 */
[----:B------:R-:W1:Y:S07]  /*e420*/  LDSM.16.MT88.4 R20, [R166+0x7800] ;  /* 0x00780000a614783b */ /* 0x000e6e0000004200 */
[C---:B---3--:R-:W-:Y:S03]  /*e430*/  HMMA.16816.F32 R84, R148.reuse, R24, R84 ;  /* 0x000000189454723c */ /* 0x048fe60000001854 */
[----:B--2---:R-:W-:Y:S05]  /*e440*/  MOV R165, R164 ;  /* 0x000000a400a57202 */ /* 0x004fea0000000f00 */
[C---:B------:R-:W-:Y:S08]  /*e450*/  HMMA.16816.F32 R88, R148.reuse, R26, R88 ;  /* 0x0000001a9458723c */ /* 0x040ff00000001858 */
[C---:B----4-:R-:W-:Y:S08]  /*e460*/  HMMA.16816.F32 R92, R148.reuse, R28, R92 ;  /* 0x0000001c945c723c */ /* 0x050ff0000000185c */
[C---:B------:R-:W-:Y:S08]  /*e470*/  HMMA.16816.F32 R96, R148.reuse, R30, R96 ;  /* 0x0000001e9460723c */ /* 0x040ff00000001860 */
[C---:B------:R-:W-:Y:S08]  /*e480*/  HMMA.16816.F32 R100, R148.reuse, R168, R100 ;  /* 0x000000a89464723c */ /* 0x040ff00000001864 */
[C---:B------:R-:W-:Y:S08]  /*e490*/  HMMA.16816.F32 R104, R148.reuse, R170, R104 ;  /* 0x000000aa9468723c */ /* 0x040ff00000001868 */
[C---:B-----5:R-:W-:Y:S08]  /*e4a0*/  HMMA.16816.F32 R108, R148.reuse, R32, R108 ;  /* 0x00000020946c723c */ /* 0x060ff0000000186c */
[C---:B------:R-:W-:Y:S08]  /*e4b0*/  HMMA.16816.F32 R112, R148.reuse, R34, R112 ;  /* 0x000000229470723c */ /* 0x040ff00000001870 */
[C---:B------:R-:W-:Y:S08]  /*e4c0*/  HMMA.16816.F32 R116, R148.reuse, R172, R116 ;  /* 0x000000ac9474723c */ /* 0x040ff00000001874 */
[C---:B------:R-:W-:Y:S08]  /*e4d0*/  HMMA.16816.F32 R120, R148.reuse, R174, R120 ;  /* 0x000000ae9478723c */ /* 0x040ff00000001878 */
[C---:B------:R-:W-:Y:S08]  /*e4e0*/  HMMA.16816.F32 R124, R148.reuse, R152, R124 ;  /* 0x00000098947c723c */ /* 0x040ff0000000187c */
[C---:B------:R-:W-:Y:S08]  /*e4f0*/  HMMA.16816.F32 R128, R148.reuse, R154, R128 ;  /* 0x0000009a9480723c */ /* 0x040ff00000001880 */
[C---:B-1----:R-:W-:Y:S08]  /*e500*/  HMMA.16816.F32 R132, R148.reuse, R4, R132 ;  /* 0x000000049484723c */ /* 0x042ff00000001884 */
[C---:B------:R-:W-:Y:S08]  /*e510*/  HMMA.16816.F32 R136, R148.reuse, R6, R136 ;  /* 0x000000069488723c */ /* 0x040ff00000001888 */
[C---:B------:R-:W-:Y:S08]  /*e520*/  HMMA.16816.F32 R140, R148.reuse, R8, R140 ;  /* 0x00000008948c723c */ /* 0x040ff0000000188c */
[C---:B------:R-:W-:Y:S08]  /*e530*/  HMMA.16816.F32 R144, R148.reuse, R10, R144 ;  /* 0x0000000a9490723c */ /* 0x040ff00000001890 */
[C---:B------:R-:W-:Y:S08]  /*e540*/  HMMA.16816.F32 R152, R148.reuse, R20, R12 ;  /* 0x000000149498723c */ /* 0x040ff0000000180c */
[----:B------:R-:W-:Y:S01]  /*e550*/  HMMA.16816.F32 R148, R148, R22, R16 ;  /* 0x000000169494723c */ /* 0x000fe20000001810 */
[----:B------:R-:W-:Y:S08]  /*e560*/  @!UPT UIADD3 URZ, UPT, UPT, URZ, URZ, URZ ;  /* 0x000000fffffff290 */ /* 0x000ff0000fffe0ff */
[----:B------:R-:W-:Y:S11]  /*e570*/  BRA.U UP0, `(.L_x_88) ;  /* 0xffffffcd00407547 */ /* 0x000ff6000b83ffff */
.L_x_87:
[----:B------:R-:W1:Y:S01]  /*e580*/  SHFL.BFLY PT, R0, R239, 0x2, 0x1f ;  /* 0x0c401f00ef007f89 */ /* 0x000e6200000e0000 */
[----:B------:R-:W-:Y:S01]  /*e590*/  UISETP.NE.AND UP3, UPT, UR18, -0x1, UPT ;  /* 0xffffffff1200788c */ /* 0x000fe2000bf65270 */
[C---:B------:R-:W-:Y:S01]  /*e5a0*/  LOP3.LUT P1, RZ, R214.reuse, 0x10, RZ, 0xc0, !PT ;  /* 0x00000010d6ff7812 */ /* 0x040fe2000782c0ff */
[----:B------:R-:W2:Y:S01]  /*e5b0*/  S2UR UR11, SR_CTAID.Y ;  /* 0x00000000000b79c3 */ /* 0x000ea20000002600 */
[----:B------:R-:W3:Y:S01]  /*e5c0*/  SHFL.BFLY PT, R8, R241, 0x2, 0x1f ;  /* 0x0c401f00f1087f89 */ /* 0x000ee200000e0000 */
[----:B------:R-:W-:Y:S01]  /*e5d0*/  LOP3.LUT P2, RZ, R214, 0x8, RZ, 0xc0, !PT ;  /* 0x00000008d6ff7812 */ /* 0x000fe2000784c0ff */
[----:B------:R-:W4:Y:S01]  /*e5e0*/  LDCU.U8 UR4, c[0x0][0x549] ;  /* 0x0000a920ff0477ac */ /* 0x000f220008000000 */
[----:B------:R-:W5:Y:S05]  /*e5f0*/  LDCU UR9, c[0x0][0x434] ;  /* 0x00008680ff0977ac */ /* 0x000f6a0008000800 */
[----:B------:R-:W2:Y:S01]  /*e600*/  @!UP3 LDCU.64 UR6, c[0x0][0x400] ;  /* 0x00008000ff06b7ac */ /* 0x000ea20008000a00 */
[----:B------:R-:W5:Y:S01]  /*e610*/  LDCU.U8 UR10, c[0x0][0x548] ;  /* 0x0000a900ff0a77ac */ /* 0x000f620008000000 */
[----:B------:R-:W-:Y:S01]  /*e620*/  UISETP.NE.AND UP2, UPT, UR18, -0x1, UPT ;  /* 0xffffffff1200788c */ /* 0x000fe2000bf45270 */
[----:B-1----:R-:W-:Y:S01]  /*e630*/  FADD.FTZ R9, R0, R239 ;  /* 0x000000ef00097221 */ /* 0x002fe20000010000 */
[----:B------:R-:W-:Y:S01]  /*e640*/  SHF.L.U32 R0, R214, 0x1, RZ ;  /* 0x00000001d6007819 */ /* 0x000fe200000006ff */
[----:B----4-:R-:W-:Y:S01]  /*e650*/  UISETP.NE.AND UP1, UPT, UR4, URZ, UPT ;  /* 0x000000ff0400728c */ /* 0x010fe2000bf25270 */
[----:B------:R-:W1:Y:S01]  /*e660*/  S2UR UR4, SR_CTAID.X ;  /* 0x00000000000479c3 */ /* 0x000e620000002500 */
[----:B---3--:R-:W-:Y:S01]  /*e670*/  FADD.FTZ R8, R8, R241 ;  /* 0x000000f108087221 */ /* 0x008fe20000010000 */
[----:B------:R-:W3:Y:S01]  /*e680*/  SHFL.BFLY PT, R2, R9, 0x1, 0x1f ;  /* 0x0c201f0009027f89 */ /* 0x000ee200000e0000 */
[----:B------:R-:W-:Y:S01]  /*e690*/  LOP3.LUT R217, R217, 0x6, R0, 0xf8, !PT ;  /* 0x00000006d9d97812 */ /* 0x000fe200078ef800 */
[----:B------:R-:W4:Y:S02]  /*e6a0*/  LDCU UR13, c[0x0][0x434] ;  /* 0x00008680ff0d77ac */ /* 0x000f240008000800 */
[----:B------:R-:W1:Y:S01]  /*e6b0*/  SHFL.BFLY PT, R5, R8, 0x1, 0x1f ;  /* 0x0c201f0008057f89 */ /* 0x000e6200000e0000 */
[----:B--2---:R-:W-:-:S03]  /*e6c0*/  @!UP3 UIMAD.WIDE.U32 UR16, UR11, UR6, URZ ;  /* 0x000000060b10b2a5 */ /* 0x004fc6000f8e00ff */
[----:B------:R-:W4:Y:S01]  /*e6d0*/  @UP1 LDCU UR8, c[0x0][0x430] ;  /* 0x00008600ff0817ac */ /* 0x000f220008000800 */
[----:B------:R-:W-:Y:S01]  /*e6e0*/  @!UP3 UIMAD UR12, UR11, UR7, UR17 ;  /* 0x000000070b0cb2a4 */ /* 0x000fe2000f8e0211 */
[----:B------:R-:W2:Y:S01]  /*e6f0*/  @UP3 LDCU.64 UR6, c[0x0][0x408] ;  /* 0x00008100ff0637ac */ /* 0x000ea20008000a00 */
[----:B-----5:R-:W-:Y:S01]  /*e700*/  UISETP.NE.AND UP0, UPT, UR10, URZ, !UP1 ;  /* 0x000000ff0a00728c */ /* 0x020fe2000cf05270 */
[----:B------:R-:W2:Y:S01]  /*e710*/  @UP1 LDCU UR15, c[0x0][0x430] ;  /* 0x00008600ff0f17ac */ /* 0x000ea20008000800 */
[----:B---3--:R-:W-:Y:S01]  /*e720*/  FADD.FTZ R2, R9, R2 ;  /* 0x0000000209027221 */ /* 0x008fe20000010000 */
[----:B----4-:R-:W-:Y:S01]  /*e730*/  @UP1 UIMAD UR13, UR8, UR9, URZ ;  /* 0x00000009080d12a4 */ /* 0x010fe2000f8e02ff */
[----:B-1----:R-:W-:Y:S02]  /*e740*/  FADD.FTZ R4, R8, R5 ;  /* 0x0000000508047221 */ /* 0x002fe40000010000 */
[----:B------:R-:W1:Y:S01]  /*e750*/  MUFU.RCP R6, R2 ;  /* 0x0000000200067308 */ /* 0x000e620000001000 */
[----:B------:R-:W-:-:S02]  /*e760*/  SHF.L.U32 R5, R214, 0x4, RZ ;  /* 0x00000004d6057819 */ /* 0x000fc400000006ff */
[----:B------:R-:W-:Y:S01]  /*e770*/  FSETP.NE.FTZ.AND P3, PT, R2, RZ, PT ;  /* 0x000000ff0200720b */ /* 0x000fe20003f75000 */
[----:B--2---:R-:W-:Y:S01]  /*e780*/  @UP3 UIMAD.WIDE.U32 UR20, UR18, UR6, URZ ;  /* 0x00000006121432a5 */ /* 0x004fe2000f8e00ff */
[----:B------:R-:W-:Y:S01]  /*e790*/  LOP3.LUT R5, R5, 0x1c0, RZ, 0xc0, !PT ;  /* 0x000001c005057812 */ /* 0x000fe200078ec0ff */
[----:B------:R-:W2:Y:S01]  /*e7a0*/  S2UR UR6, SR_CTAID.Z ;  /* 0x00000000000679c3 */ /* 0x000ea20000002700 */
[----:B------:R-:W-:Y:S01]  /*e7b0*/  FSETP.NE.FTZ.AND P4, PT, R4, RZ, PT ;  /* 0x000000ff0400720b */ /* 0x000fe20003f95000 */
[----:B------:R-:W3:Y:S01]  /*e7c0*/  MUFU.RCP R7, R4 ;  /* 0x0000000400077308 */ /* 0x000ee20000001000 */
[----:B------:R-:W-:Y:S01]  /*e7d0*/  LOP3.LUT R0, R5, 0x38, R0, 0xf8, !PT ;  /* 0x0000003805007812 */ /* 0x000fe200078ef800 */
[----:B------:R-:W-:Y:S01]  /*e7e0*/  @UP3 UIMAD UR12, UR18, UR7, UR21 ;  /* 0x00000007120c32a4 */ /* 0x000fe2000f8e0215 */
[----:B------:R-:W-:Y:S01]  /*e7f0*/  MOV R5, 0x20 ;  /* 0x0000002000057802 */ /* 0x000fe20000000f00 */
[----:B------:R-:W-:Y:S01]  /*e800*/  @!UP2 UIMAD UR18, UR11, UR9, URZ ;  /* 0x000000090b12a2a4 */ /* 0x000fe2000f8e02ff */
[----:B------:R-:W-:Y:S01]  /*e810*/  LOP3.LUT R0, R217, R0, RZ, 0xfc, !PT ;  /* 0x00000000d9007212 */ /* 0x000fe200078efcff */
[----:B------:R-:W-:Y:S01]  /*e820*/  @UP1 UMOV UR7, 0x1 ;  /* 0x0000000100071882 */ /* 0x000fe20000000000 */
[----:B------:R-:W-:-:S02]  /*e830*/  @UP3 UMOV UR16, UR20 ;  /* 0x0000001400103c82 */ /* 0x000fc40008000000 */
[----:B------:R-:W-:Y:S02]  /*e840*/  LEA R9, R0, UR5, 0x1 ;  /* 0x0000000500097c11 */ /* 0x000fe4000f8e08ff */
[----:B-1----:R-:W-:Y:S02]  /*e850*/  FSEL R6, R6, 1, P3 ;  /* 0x3f80000006067808 */ /* 0x002fe40001800000 */
[----:B------:R-:W-:Y:S02]  /*e860*/  SEL R0, R5, 0xffffffe0, !P2 ;  /* 0xffffffe005007807 */ /* 0x000fe40005000000 */
[----:B------:R-:W-:Y:S01]  /*e870*/  IADD3 R13, PT, PT, R9, 0x40, RZ ;  /* 0x00000040090d7810 */ /* 0x000fe20007ffe0ff */
[C---:B------:R-:W-:Y:S01]  /*e880*/  FMUL.FTZ R162, R6.reuse, R162 ;  /* 0x000000a206a27220 */ /* 0x040fe20000410000 */
[C---:B------:R-:W-:Y:S01]  /*e890*/  FMUL.FTZ R163, R6.reuse, R163 ;  /* 0x000000a306a37220 */ /* 0x040fe20000410000 */
[----:B---3--:R-:W-:Y:S01]  /*e8a0*/  FSEL R7, R7, 1, P4 ;  /* 0x3f80000007077808 */ /* 0x008fe20002000000 */
[C---:B------:R-:W-:Y:S01]  /*e8b0*/  FMUL.FTZ R158, R6.reuse, R158 ;  /* 0x0000009e069e7220 */ /* 0x040fe20000410000 */
        /* <DEDUP_REMOVED lines=60> */
[----:B------:R-:W-:Y:S01]  /*ec80*/  FMUL.FTZ R151, R6, R151 ;  /* 0x0000009706977220 */ /* 0x000fe20000410000 */
[----:B------:R-:W-:Y:S01]  /*ec90*/  MOV R6, 0x10 ;  /* 0x0000001000067802 */ /* 0x000fe20000000f00 */
[C---:B------:R-:W-:Y:S01]  /*eca0*/  FMUL.FTZ R160, R7.reuse, R160 ;  /* 0x000000a007a07220 */ /* 0x040fe20000410000 */
[C---:B------:R-:W-:Y:S01]  /*ecb0*/  FMUL.FTZ R161, R7.reuse, R161 ;  /* 0x000000a107a17220 */ /* 0x040fe20000410000 */
[C---:B------:R-:W-:Y:S01]  /*ecc0*/  FMUL.FTZ R156, R7.reuse, R156 ;  /* 0x0000009c079c7220 */ /* 0x040fe20000410000 */
[C---:B------:R-:W-:Y:S01]  /*ecd0*/  FMUL.FTZ R157, R7.reuse, R157 ;  /* 0x0000009d079d7220 */ /* 0x040fe20000410000 */
[C---:B------:R-:W-:Y:S01]  /*ece0*/  FMUL.FTZ R36, R7.reuse, R36 ;  /* 0x0000002407247220 */ /* 0x040fe20000410000 */
[C---:B------:R-:W-:Y:S01]  /*ecf0*/  FMUL.FTZ R37, R7.reuse, R37 ;  /* 0x0000002507257220 */ /* 0x040fe20000410000 */
[----:B------:R-:W-:Y:S01]  /*ed00*/  SEL R6, R6, 0xfffffff0, !P0 ;  /* 0xfffffff006067807 */ /* 0x000fe20004000000 */
[C---:B------:R-:W-:Y:S01]  /*ed10*/  FMUL.FTZ R40, R7.reuse, R40 ;  /* 0x0000002807287220 */ /* 0x040fe20000410000 */
[C---:B------:R-:W-:Y:S01]  /*ed20*/  FMUL.FTZ R41, R7.reuse, R41 ;  /* 0x0000002907297220 */ /* 0x040fe20000410000 */
[C---:B------:R-:W-:Y:S01]  /*ed30*/  FMUL.FTZ R44, R7.reuse, R44 ;  /* 0x0000002c072c7220 */ /* 0x040fe20000410000 */
[----:B------:R-:W-:Y:S01]  /*ed40*/  FMUL.FTZ R45, R7, R45 ;  /* 0x0000002d072d7220 */ /* 0x000fe20000410000 */
[----:B------:R-:W-:Y:S01]  /*ed50*/  IADD3 R11, PT, PT, R9, R0, RZ ;  /* 0x00000000090b7210 */ /* 0x000fe20007ffe0ff */
[----:B------:R-:W-:Y:S01]  /*ed60*/  FMUL.FTZ R48, R7, R48 ;  /* 0x0000003007307220 */ /* 0x000fe20000410000 */
[----:B------:R-:W-:Y:S01]  /*ed70*/  @P1 IADD3 R13, PT, PT, R9, -0x40, RZ ;  /* 0xffffffc0090d1810 */ /* 0x000fe20007ffe0ff */
[----:B------:R-:W-:Y:S01]  /*ed80*/  FMUL.FTZ R49, R7, R49 ;  /* 0x0000003107317220 */ /* 0x000fe20000410000 */
[----:B------:R-:W-:Y:S01]  /*ed90*/  F2FP.F16.F32.PACK_AB R160, R161, R160 ;  /* 0x000000a0a1a0723e */ /* 0x000fe200000000ff */
[----:B------:R-:W-:Y:S01]  /*eda0*/  FMUL.FTZ R52, R7, R52 ;  /* 0x0000003407347220 */ /* 0x000fe20000410000 */
[----:B------:R-:W-:Y:S01]  /*edb0*/  F2FP.F16.F32.PACK_AB R162, R163, R162 ;  /* 0x000000a2a3a2723e */ /* 0x000fe200000000ff */
[----:B------:R-:W-:Y:S01]  /*edc0*/  FMUL.FTZ R53, R7, R53 ;  /* 0x0000003507357220 */ /* 0x000fe20000410000 */
[----:B------:R-:W-:Y:S01]  /*edd0*/  F2FP.F16.F32.PACK_AB R156, R157, R156 ;  /* 0x0000009c9d9c723e */ /* 0x000fe200000000ff */
[----:B------:R-:W-:Y:S01]  /*ede0*/  FMUL.FTZ R56, R7, R56 ;  /* 0x0000003807387220 */ /* 0x000fe20000410000 */
[----:B------:R-:W-:Y:S01]  /*edf0*/  F2FP.F16.F32.PACK_AB R158, R159, R158 ;  /* 0x0000009e9f9e723e */ /* 0x000fe200000000ff */
[----:B------:R-:W-:Y:S01]  /*ee00*/  FMUL.FTZ R57, R7, R57 ;  /* 0x0000003907397220 */ /* 0x000fe20000410000 */
[----:B------:R-:W-:Y:S01]  /*ee10*/  IADD3 R5, PT, PT, R9, R6, RZ ;  /* 0x0000000609057210 */ /* 0x000fe20007ffe0ff */
        /* <DEDUP_REMOVED lines=8> */
[C---:B------:R-:W-:Y:S01]  /*eea0*/  FMUL.FTZ R68, R7.reuse, R68 ;  /* 0x0000004407447220 */ /* 0x040fe20000410000 */
[----:B------:R-:W-:Y:S01]  /*eeb0*/  IADD3 R15, PT, PT, R6, R11, RZ ;  /* 0x0000000b060f7210 */ /* 0x000fe20007ffe0ff */
[----:B------:R-:W-:Y:S01]  /*eec0*/  FMUL.FTZ R69, R7, R69 ;  /* 0x0000004507457220 */ /* 0x000fe20000410000 */
[----:B------:R-:W-:Y:S01]  /*eed0*/  IADD3 R17, PT, PT, R0, R13, RZ ;  /* 0x0000000d00117210 */ /* 0x000fe20007ffe0ff */
[----:B------:R-:W-:Y:S01]  /*eee0*/  STS [R9], R160 ;  /* 0x000000a009007388 */ /* 0x000fe20000000800 */
[----:B------:R-:W-:Y:S01]  /*eef0*/  F2FP.F16.F32.PACK_AB R44, R45, R44 ;  /* 0x0000002c2d2c723e */ /* 0x000fe200000000ff */
[----:B------:R-:W-:Y:S01]  /*ef00*/  FMUL.FTZ R72, R7, R72 ;  /* 0x0000004807487220 */ /* 0x000fe20000410000 */
[----:B------:R-:W-:Y:S01]  /*ef10*/  F2FP.F16.F32.PACK_AB R46, R47, R46 ;  /* 0x0000002e2f2e723e */ /* 0x000fe200000000ff */
[----:B------:R-:W-:Y:S01]  /*ef20*/  STS [R9+0x400], R162 ;  /* 0x000400a209007388 */ /* 0x000fe20000000800 */
[----:B------:R-:W-:Y:S01]  /*ef30*/  F2FP.F16.F32.PACK_AB R48, R49, R48 ;  /* 0x000000303130723e */ /* 0x000fe200000000ff */
[----:B------:R-:W-:Y:S01]  /*ef40*/  FMUL.FTZ R73, R7, R73 ;  /* 0x0000004907497220 */ /* 0x000fe20000410000 */
[----:B------:R-:W-:Y:S01]  /*ef50*/  F2FP.F16.F32.PACK_AB R50, R51, R50 ;  /* 0x000000323332723e */ /* 0x000fe200000000ff */
[----:B------:R-:W-:Y:S01]  /*ef60*/  STS [R5], R156 ;  /* 0x0000009c05007388 */ /* 0x000fe20000000800 */
[C---:B------:R-:W-:Y:S01]  /*ef70*/  IADD3 R19, PT, PT, R6.reuse, R13, RZ ;  /* 0x0000000d06137210 */ /* 0x040fe20007ffe0ff */
[----:B------:R-:W-:Y:S01]  /*ef80*/  FMUL.FTZ R76, R7, R76 ;  /* 0x0000004c074c7220 */ /* 0x000fe20000410000 */
[----:B------:R-:W-:Y:S01]  /*ef90*/  F2FP.F16.F32.PACK_AB R52, R53, R52 ;  /* 0x000000343534723e */ /* 0x000fe200000000ff */
[----:B------:R-:W-:Y:S01]  /*efa0*/  STS [R5+0x400], R158 ;  /* 0x0004009e05007388 */ /* 0x000fe20000000800 */
[----:B------:R-:W-:Y:S01]  /*efb0*/  F2FP.F16.F32.PACK_AB R54, R55, R54 ;  /* 0x000000363736723e */ /* 0x000fe200000000ff */
        /* <DEDUP_REMOVED lines=8> */
[----:B------:R-:W-:Y:S01]  /*f040*/  F2FP.F16.F32.PACK_AB R60, R61, R60 ;  /* 0x0000003c3d3c723e */ /* 0x000fe200000000ff */
[----:B------:R-:W-:Y:S01]  /*f050*/  FMUL.FTZ R84, R7, R84 ;  /* 0x0000005407547220 */ /* 0x000fe20000410000 */
[----:B------:R-:W-:Y:S01]  /*f060*/  F2FP.F16.F32.PACK_AB R62, R63, R62 ;  /* 0x0000003e3f3e723e */ /* 0x000fe200000000ff */
[----:B------:R-:W-:Y:S01]  /*f070*/  STS [R15], R40 ;  /* 0x000000280f007388 */ /* 0x000fe20000000800 */
[----:B------:R-:W-:Y:S01]  /*f080*/  FMUL.FTZ R85, R7, R85 ;  /* 0x0000005507557220 */ /* 0x000fe20000410000 */
[----:B------:R-:W-:Y:S01]  /*f090*/  F2FP.F16.F32.PACK_AB R64, R65, R64 ;  /* 0x000000404140723e */ /* 0x000fe200000000ff */
[----:B------:R-:W-:Y:S01]  /*f0a0*/  FMUL.FTZ R88, R7, R88 ;  /* 0x0000005807587220 */ /* 0x000fe20000410000 */
[----:B------:R-:W-:Y:S01]  /*f0b0*/  STS [R15+0x400], R42 ;  /* 0x0004002a0f007388 */ /* 0x000fe20000000800 */
[----:B------:R-:W-:Y:S01]  /*f0c0*/  F2FP.F16.F32.PACK_AB R66, R67, R66 ;  /* 0x000000424342723e */ /* 0x000fe200000000ff */
[----:B------:R-:W-:Y:S01]  /*f0d0*/  FMUL.FTZ R89, R7, R89 ;  /* 0x0000005907597220 */ /* 0x000fe20000410000 */
[----:B------:R-:W-:Y:S01]  /*f0e0*/  F2FP.F16.F32.PACK_AB R68, R69, R68 ;  /* 0x000000444544723e */ /* 0x000fe200000000ff */
[----:B------:R-:W-:Y:S01]  /*f0f0*/  STS [R13], R44 ;  /* 0x0000002c0d007388 */ /* 0x000fe20000000800 */
[----:B------:R-:W-:Y:S01]  /*f100*/  F2FP.F16.F32.PACK_AB R70, R71, R70 ;  /* 0x000000464746723e */ /* 0x000fe200000000ff */
[C---:B------:R-:W-:Y:S01]  /*f110*/  FMUL.FTZ R92, R7.reuse, R92 ;  /* 0x0000005c075c7220 */ /* 0x040fe20000410000 */
[----:B------:R-:W-:Y:S01]  /*f120*/  FMUL.FTZ R93, R7, R93 ;  /* 0x0000005d075d7220 */ /* 0x000fe20000410000 */
[----:B------:R-:W-:Y:S01]  /*f130*/  STS [R13+0x400], R46 ;  /* 0x0004002e0d007388 */ /* 0x000fe20000000800 */
        /* <DEDUP_REMOVED lines=27> */
[----:B------:R-:W-:Y:S01]  /*f2f0*/  STS [R9+0x2000], R60 ;  /* 0x0020003c09007388 */ /* 0x000fe20000000800 */
[----:B------:R-:W-:Y:S01]  /*f300*/  F2FP.F16.F32.PACK_AB R94, R95, R94 ;  /* 0x0000005e5f5e723e */ /* 0x000fe200000000ff */
[C---:B------:R-:W-:Y:S01]  /*f310*/  FMUL.FTZ R116, R7.reuse, R116 ;  /* 0x0000007407747220 */ /* 0x040fe20000410000 */
[----:B------:R-:W-:Y:S01]  /*f320*/  FMUL.FTZ R117, R7, R117 ;  /* 0x0000007507757220 */ /* 0x000fe20000410000 */
[----:B------:R-:W-:Y:S01]  /*f330*/  STS [R9+0x2400], R62 ;  /* 0x0024003e09007388 */ /* 0x000fe20000000800 */
[----:B------:R-:W-:Y:S01]  /*f340*/  F2FP.F16.F32.PACK_AB R96, R97, R96 ;  /* 0x000000606160723e */ /* 0x000fe200000000ff */
[----:B------:R-:W-:Y:S01]  /*f350*/  FMUL.FTZ R120, R7, R120 ;  /* 0x0000007807787220 */ /* 0x000fe20000410000 */
[----:B------:R-:W-:Y:S01]  /*f360*/  F2FP.F16.F32.PACK_AB R98, R99, R98 ;  /* 0x000000626362723e */ /* 0x000fe200000000ff */
[----:B------:R-:W-:Y:S01]  /*f370*/  STS [R5+0x2000], R64 ;  /* 0x0020004005007388 */ /* 0x000fe20000000800 */
        /* <DEDUP_REMOVED lines=44> */
[----:B------:R-:W-:-:S02]  /*f640*/  F2FP.F16.F32.PACK_AB R132, R133, R132 ;  /* 0x000000848584723e */ /* 0x000fc400000000ff */
[----:B------:R-:W-:Y:S01]  /*f650*/  F2FP.F16.F32.PACK_AB R134, R135, R134 ;  /* 0x000000868786723e */ /* 0x000fe200000000ff */
[----:B------:R-:W-:Y:S01]  /*f660*/  STS [R21+0x2000], R88 ;  /* 0x0020005815007388 */ /* 0x000fe20000000800 */
[----:B------:R-:W-:Y:S02]  /*f670*/  F2FP.F16.F32.PACK_AB R136, R137, R136 ;  /* 0x000000888988723e */ /* 0x000fe400000000ff */
[----:B------:R-:W-:Y:S01]  /*f680*/  F2FP.F16.F32.PACK_AB R138, R139, R138 ;  /* 0x0000008a8b8a723e */ /* 0x000fe200000000ff */
[----:B------:R-:W-:Y:S01]  /*f690*/  STS [R21+0x2400], R90 ;  /* 0x0024005a15007388 */ /* 0x000fe20000000800 */
[----:B------:R-:W-:Y:S02]  /*f6a0*/  F2FP.F16.F32.PACK_AB R140, R141, R140 ;  /* 0x0000008c8d8c723e */ /* 0x000fe400000000ff */
        /* <DEDUP_REMOVED lines=10> */
[----:B------:R-:W-:Y:S04]  /*f750*/  STS [R5+0x4400], R98 ;  /* 0x0044006205007388 */ /* 0x000fe80000000800 */
        /* <DEDUP_REMOVED lines=22> */
[----:B-1----:R-:W-:-:S03]  /*f8c0*/  LOP3.LUT R5, R237, 0x1f8, RZ, 0xc0, !PT ;  /* 0x000001f8ed057812 */ /* 0x002fc600078ec0ff */
[----:B------:R3:W-:Y:S01]  /*f8d0*/  STS [R19+0x6000], R144 ;  /* 0x0060009013007388 */ /* 0x0007e20000000800 */
[----:B------:R-:W-:-:S03]  /*f8e0*/  LOP3.LUT R0, R5, 0x38, R214, 0x78, !PT ;  /* 0x0000003805007812 */ /* 0x000fc600078e78d6 */
[----:B------:R3:W-:Y:S01]  /*f8f0*/  STS [R19+0x6400], R146 ;  /* 0x0064009213007388 */ /* 0x0007e20000000800 */
[----:B------:R-:W-:-:S03]  /*f900*/  LOP3.LUT R0, R0, 0x1e00, R237, 0xf8, !PT ;  /* 0x00001e0000007812 */ /* 0x000fc600078ef8ed */
[----:B------:R3:W-:Y:S01]  /*f910*/  STS [R17+0x6000], R152 ;  /* 0x0060009811007388 */ /* 0x0007e20000000800 */
[----:B------:R-:W-:Y:S01]  /*f920*/  LEA R0, R0, UR5, 0x1 ;  /* 0x0000000500007c11 */ /* 0x000fe2000f8e08ff */
[----:B------:R-:W-:Y:S02]  /*f930*/  USHF.R.S32.HI UR5, URZ, 0x1f, UR18 ;  /* 0x0000001fff057899 */ /* 0x000fe40008011412 */
[----:B------:R3:W-:Y:S04]  /*f940*/  STS [R17+0x6400], R154 ;  /* 0x0064009a11007388 */ /* 0x0007e80000000800 */
[----:B------:R3:W-:Y:S04]  /*f950*/  STS [R21+0x6000], R7 ;  /* 0x0060000715007388 */ /* 0x0007e80000000800 */
[----:B------:R3:W-:Y:S01]  /*f960*/  STS [R21+0x6400], R150 ;  /* 0x0064009615007388 */ /* 0x0007e20000000800 */
[----:B--2---:R-:W-:Y:S05]  /*f970*/  BRA.U UP1, `(.L_x_91) ;  /* 0x0000000101207547 */ /* 0x004fea000b800000 */
[----:B------:R-:W-:Y:S01]  /*f980*/  UISETP.NE.AND UP1, UPT, UR10, URZ, UPT ;  /* 0x000000ff0a00728c */ /* 0x000fe2000bf25270 */
[----:B------:R-:W1:Y:S10]  /*f990*/  LDCU UR8, c[0x0][0x3e0] ;  /* 0x00007c00ff0877ac */ /* 0x000e740008000800 */
[----:B------:R-:W1:Y:S01]  /*f9a0*/  @UP1 LDCU UR7, c[0x0][0x454] ;  /* 0x00008a80ff0717ac */ /* 0x000e620008000800 */
[----:B------:R-:W-:Y:S01]  /*f9b0*/  @UP1 UMOV UR15, 0x1 ;  /* 0x00000001000f1882 */ /* 0x000fe20000000000 */
[----:B------:R-:W2:Y:S01]  /*f9c0*/  @UP1 LDCU UR13, c[0x0][0x454] ;  /* 0x00008a80ff0d17ac */ /* 0x000ea20008000800 */
[----:B------:R-:W-:Y:S01]  /*f9d0*/  @!UP1 UMOV UR15, 0x1 ;  /* 0x00000001000f9882 */ /* 0x000fe20000000000 */
[----:B-1----:R-:W-:-:S02]  /*f9e0*/  @UP1 UIMAD UR7, UR7, UR8, URZ ;  /* 0x00000008070712a4 */ /* 0x002fc4000f8e02ff */
[----:B--2---:R-:W-:-:S12]  /*f9f0*/  @!UP1 UIMAD UR7, UR9, UR8, URZ ;  /* 0x00000008090792a4 */ /* 0x004fd8000f8e02ff */
.L_x_91:
[----:B------:R-:W-:Y:S01]  /*fa00*/  BAR.SYNC.DEFER_BLOCKING 0x0 ;  /* 0x0000000000007b1d */ /* 0x000fe20000010000 */
[----:B------:R-:W-:Y:S01]  /*fa10*/  UIMAD UR13, UR6, UR13, URZ ;  /* 0x0000000d060d72a4 */ /* 0x000fe2000f8e02ff */
[----:B------:R-:W-:Y:S01]  /*fa20*/  LOP3.LUT P0, RZ, R214, 0x3, RZ, 0xc0, !PT ;  /* 0x00000003d6ff7812 */ /* 0x000fe2000780c0ff */
[----:B------:R-:W-:Y:S01]  /*fa30*/  UIMAD UR9, UR4, UR15, URZ ;  /* 0x0000000f040972a4 */ /* 0x000fe2000f8e02ff */
[----:B------:R-:W-:Y:S01]  /*fa40*/  LOP3.LUT R216, R216, 0x30, RZ, 0xc0, !PT ;  /* 0x00000030d8d87812 */ /* 0x000fe200078ec0ff */
[----:B------:R-:W-:-:S03]  /*fa50*/  USEL UR18, UR18, URZ, UP0 ;  /* 0x000000ff12127287 */ /* 0x000fc60008000000 */
[----:B------:R-:W1:Y:S01]  /*fa60*/  @P4 LDC R5, c[0x0][0x458] ;  /* 0x00011600ff054b82 */ /* 0x000e620000000800 */
[----:B------:R-:W2:Y:S01]  /*fa70*/  @P4 MUFU.LG2 R4, R4 ;  /* 0x0000000400044308 */ /* 0x000ea20000000c00 */
[----:B------:R-:W4:Y:S01]  /*fa80*/  S2R R6, SR_CTAID.X ;  /* 0x0000000000067919 */ /* 0x000f220000002500 */
[----:B------:R-:W-:Y:S01]  /*fa90*/  @!UP0 UIMAD UR13, UR11, UR7, UR13 ;  /* 0x000000070b0d82a4 */ /* 0x000fe2000f8e020d */
[----:B---3--:R-:W-:Y:S01]  /*faa0*/  SHF.R.U32.HI R7, RZ, 0x2, R214 ;  /* 0x00000002ff077819 */ /* 0x008fe200000116d6 */
[----:B------:R-:W-:Y:S01]  /*fab0*/  USHF.L.U32 UR9, UR9, 0x6, URZ ;  /* 0x0000000609097899 */ /* 0x000fe200080006ff */
[----:B------:R-:W-:Y:S01]  /*fac0*/  BSSY.RECONVERGENT B0, `(.L_x_92) ;  /* 0x0000022000007945 */ /* 0x000fe20003800200 */
[----:B------:R-:W-:Y:S01]  /*fad0*/  USEL UR5, UR5, URZ, UP0 ;  /* 0x000000ff05057287 */ /* 0x000fe20008000000 */
[----:B------:R-:W3:Y:S01]  /*fae0*/  @P3 LDC R14, c[0x0][0x458] ;  /* 0x00011600ff0e3b82 */ /* 0x000ee20000000800 */
[----:B------:R-:W5:Y:S01]  /*faf0*/  @P3 MUFU.LG2 R2, R2 ;  /* 0x0000000200023308 */ /* 0x000f620000000c00 */
[----:B------:R-:W-:Y:S01]  /*fb00*/  USHF.R.S32.HI UR8, URZ, 0x1f, UR13 ;  /* 0x0000001fff087899 */ /* 0x000fe2000801140d */
[----:B------:R-:W-:Y:S01]  /*fb10*/  MOV R13, 0x7f800000 ;  /* 0x7f800000000d7802 */ /* 0x000fe20000000f00 */
[----:B------:R-:W-:Y:S01]  /*fb20*/  USHF.R.S32.HI UR7, URZ, 0x1f, UR9 ;  /* 0x0000001fff077899 */ /* 0x000fe20008011409 */
[----:B------:R-:W-:Y:S01]  /*fb30*/  MOV R12, 0x7f800000 ;  /* 0x7f800000000c7802 */ /* 0x000fe20000000f00 */
[----:B------:R-:W-:Y:S01]  /*fb40*/  UIADD3 UR18, UP1, UP0, UR9, UR18, UR13 ;  /* 0x0000001209127290 */ /* 0x000fe2000f83e00d */
[----:B------:R-:W-:Y:S01]  /*fb50*/  LOP3.LUT R7, R216, 0x7, R7, 0xf8, !PT ;  /* 0x00000007d8077812 */ /* 0x000fe200078ef807 */
[----:B------:R1:W3:Y:S01]  /*fb60*/  LDS.128 R8, [R0+0x1800] ;  /* 0x0018000000087984 */ /* 0x0002e20000000c00 */
[----:B--2---:R-:W-:Y:S01]  /*fb70*/  @P4 FMUL.FTZ R15, R4, 0.69314718246459960938 ;  /* 0x3f317218040f4820 */ /* 0x004fe20000410000 */
[----:B------:R-:W-:-:S03]  /*fb80*/  UIADD3.X UR5, UPT, UPT, UR7, UR5, UR8, UP1, UP0 ;  /* 0x0000000507057290 */ /* 0x000fc60008fe0408 */
[----:B-1----:R-:W-:Y:S01]  /*fb90*/  @P4 FFMA.FTZ R13, R164, R5, R15 ;  /* 0x00000005a40d4223 */ /* 0x002fe2000001000f */
[----:B-----5:R-:W-:-:S04]  /*fba0*/  @P3 FMUL.FTZ R2, R2, 0.69314718246459960938 ;  /* 0x3f31721802023820 */ /* 0x020fc80000410000 */
[----:B---3--:R-:W-:Y:S01]  /*fbb0*/  @P3 FFMA.FTZ R12, R3, R14, R2 ;  /* 0x0000000e030c3223 */ /* 0x008fe20000010002 */
[----:B----4-:R-:W-:Y:S06]  /*fbc0*/  @P0 BRA `(.L_x_93) ;  /* 0x0000000000440947 */ /* 0x010fec0003800000 */
[C---:B------:R-:W-:Y:S01]  /*fbd0*/  VIADD R16, R7.reuse, 0x8 ;  /* 0x0000000807107836 */ /* 0x040fe20000000000 */
[----:B------:R-:W-:-:S04]  /*fbe0*/  ISETP.GE.AND P3, PT, R7, UR14, PT ;  /* 0x0000000e07007c0c */ /* 0x000fc8000bf66270 */
[----:B------:R-:W-:-:S09]  /*fbf0*/  ISETP.GE.AND P2, PT, R16, UR14, PT ;  /* 0x0000000e10007c0c */ /* 0x000fd2000bf46270 */
[----:B------:R-:W1:Y:S01]  /*fc00*/  @!P3 LDC.64 R4, c[0x0][0x420] ;  /* 0x00010800ff04bb82 */ /* 0x000e620000000a00 */
[----:B------:R-:W-:-:S03]  /*fc10*/  @!P3 IMAD R14, R7, UR15, RZ ;  /* 0x0000000f070ebc24 */ /* 0x000fc6000f8e02ff */
[----:B------:R-:W-:Y:S02]  /*fc20*/  @!P2 IMAD R16, R16, UR15, RZ ;  /* 0x0000000f1010ac24 */ /* 0x000fe4000f8e02ff */
[----:B------:R-:W-:Y:S02]  /*fc30*/  @!P3 IADD3 R7, P1, PT, R14, UR18, RZ ;  /* 0x000000120e07bc10 */ /* 0x000fe4000ff3e0ff */
[----:B------:R-:W2:Y:S01]  /*fc40*/  @!P2 LDC.64 R2, c[0x0][0x420] ;  /* 0x00010800ff02ab82 */ /* 0x000ea20000000a00 */
[----:B------:R-:W-:Y:S02]  /*fc50*/  @!P2 IADD3 R15, P0, PT, R16, UR18, RZ ;  /* 0x00000012100fac10 */ /* 0x000fe4000ff1e0ff */
[----:B------:R-:W-:Y:S02]  /*fc60*/  @!P3 LEA.HI.X.SX32 R14, R14, UR5, 0x1, P1 ;  /* 0x000000050e0ebc11 */ /* 0x000fe400088f0eff */
[----:B------:R-:W-:Y:S02]  /*fc70*/  @!P2 LEA.HI.X.SX32 R16, R16, UR5, 0x1, P0 ;  /* 0x000000051010ac11 */ /* 0x000fe400080f0eff */
[----:B-1----:R-:W-:-:S04]  /*fc80*/  @!P3 LEA R4, P1, R7, R4, 0x2 ;  /* 0x000000040704b211 */ /* 0x002fc800078210ff */
[----:B------:R-:W-:Y:S02]  /*fc90*/  @!P3 LEA.HI.X R5, R7, R5, R14, 0x2, P1 ;  /* 0x000000050705b211 */ /* 0x000fe400008f140e */
[----:B--2---:R-:W-:-:S03]  /*fca0*/  @!P2 LEA R2, P0, R15, R2, 0x2 ;  /* 0x000000020f02a211 */ /* 0x004fc600078010ff */
[----:B------:R1:W-:Y:S01]  /*fcb0*/  @!P3 STG.E desc[UR22][R4.64], R13 ;  /* 0x0000000d0400b986 */ /* 0x0003e2000c101916 */
[----:B------:R-:W-:-:S05]  /*fcc0*/  @!P2 LEA.HI.X R3, R15, R3, R16, 0x2, P0 ;  /* 0x000000030f03a211 */ /* 0x000fca00000f1410 */
[----:B------:R1:W-:Y:S04]  /*fcd0*/  @!P2 STG.E desc[UR22][R2.64], R12 ;  /* 0x0000000c0200a986 */ /* 0x0003e8000c101916 */
.L_x_93:
[----:B------:R-:W-:Y:S05]  /*fce0*/  BSYNC.RECONVERGENT B0 ;  /* 0x0000000000007941 */ /* 0x000fea0003800200 */
.L_x_92:
[----:B------:R-:W2:Y:S01]  /*fcf0*/  LDCU.64 UR4, c[0x0][0x410] ;  /* 0x00008200ff0477ac */ /* 0x000ea20008000a00 */
[----:B-1----:R-:W-:Y:S01]  /*fd00*/  SHF.R.U32.HI R4, RZ, 0x3, R214 ;  /* 0x00000003ff047819 */ /* 0x002fe200000116d6 */
[----:B------:R-:W-:Y:S01]  /*fd10*/  IMAD.MOV.U32 R5, RZ, RZ, RZ ;  /* 0x000000ffff057224 */ /* 0x000fe200078e00ff */
[----:B------:R-:W-:Y:S01]  /*fd20*/  IADD3 R12, P0, PT, R215, UR16, RZ ;  /* 0x00000010d70c7c10 */ /* 0x000fe2000ff1e0ff */
[----:B------:R1:W3:Y:S01]  /*fd30*/  LDS.128 R20, [R0] ;  /* 0x0000000000147984 */ /* 0x0002e20000000c00 */
[----:B------:R-:W-:Y:S01]  /*fd40*/  ISETP.GE.AND P3, PT, R4, UR14, PT ;  /* 0x0000000e04007c0c */ /* 0x000fe2000bf66270 */
[----:B------:R-:W-:Y:S01]  /*fd50*/  IMAD.WIDE.U32 R2, R6, 0x40, R4 ;  /* 0x0000004006027825 */ /* 0x000fe200078e0004 */
[C---:B------:R-:W-:Y:S01]  /*fd60*/  IADD3 R5, PT, PT, R4.reuse, 0x20, RZ ;  /* 0x0000002004057810 */ /* 0x040fe20007ffe0ff */
[----:B------:R1:W4:Y:S01]  /*fd70*/  LDS.128 R16, [R0+0x2000] ;  /* 0x0020000000107984 */ /* 0x0003220000000c00 */
[----:B------:R-:W-:Y:S01]  /*fd80*/  IADD3.X R13, PT, PT, RZ, UR12, RZ, P0, !PT ;  /* 0x0000000cff0d7c10 */ /* 0x000fe200087fe4ff */
[C---:B------:R-:W-:Y:S01]  /*fd90*/  VIADD R6, R4.reuse, 0x10 ;  /* 0x0000001004067836 */ /* 0x040fe20000000000 */
[----:B------:R-:W-:Y:S01]  /*fda0*/  ISETP.GE.AND P1, PT, R5, UR14, PT ;  /* 0x0000000e05007c0c */ /* 0x000fe2000bf26270 */
[----:B------:R-:W-:Y:S01]  /*fdb0*/  VIADD R4, R4, 0x30 ;  /* 0x0000003004047836 */ /* 0x000fe20000000000 */
[----:B------:R-:W-:Y:S02]  /*fdc0*/  BSSY.RECONVERGENT B0, `(.L_x_94) ;  /* 0x000001c000007945 */ /* 0x000fe40003800200 */
[----:B------:R-:W-:-:S02]  /*fdd0*/  ISETP.GE.AND P2, PT, R6, UR14, PT ;  /* 0x0000000e06007c0c */ /* 0x000fc4000bf46270 */
[----:B------:R-:W-:Y:S01]  /*fde0*/  ISETP.GE.AND P0, PT, R4, UR14, PT ;  /* 0x0000000e04007c0c */ /* 0x000fe2000bf06270 */
[----:B--2---:R-:W-:Y:S01]  /*fdf0*/  IMAD.U32 R24, RZ, RZ, UR4 ;  /* 0x00000004ff187e24 */ /* 0x004fe2000f8e00ff */
[----:B------:R1:W2:Y:S01]  /*fe00*/  LDS.128 R4, [R0+0x6000] ;  /* 0x0060000000047984 */ /* 0x0002a20000000c00 */
[----:B------:R-:W-:Y:S02]  /*fe10*/  MOV R27, UR5 ;  /* 0x00000005001b7c02 */ /* 0x000fe40008000f00 */
[----:B------:R-:W-:Y:S02]  /*fe20*/  IMAD.WIDE.U32 R24, R24, UR6, R12 ;  /* 0x0000000618187c25 */ /* 0x000fe4000f8e000c */
[----:B------:R1:W1:Y:S02]  /*fe30*/  LDS.128 R12, [R0+0x4000] ;  /* 0x00400000000c7984 */ /* 0x0002640000000c00 */
[----:B------:R-:W-:Y:S01]  /*fe40*/  IMAD R27, R27, UR6, R25 ;  /* 0x000000061b1b7c24 */ /* 0x000fe2000f8e0219 */
[----:B------:R-:W-:Y:S06]  /*fe50*/  @P3 BRA `(.L_x_95) ;  /* 0x0000000000483947 */ /* 0x000fec0003800000 */
[----:B------:R-:W5:Y:S01]  /*fe60*/  LDCU.64 UR6, c[0x0][0x408] ;  /* 0x00008100ff0677ac */ /* 0x000f620008000a00 */
[----:B------:R-:W-:Y:S01]  /*fe70*/  IMAD.MOV.U32 R26, RZ, RZ, R24 ;  /* 0x000000ffff1a7224 */ /* 0x000fe200078e0018 */
[----:B------:R-:W3:Y:S01]  /*fe80*/  LDCU.64 UR4, c[0x0][0x3f0] ;  /* 0x00007e00ff0477ac */ /* 0x000ee20008000a00 */
[----:B------:R-:W4:Y:S01]  /*fe90*/  LDCU UR8, c[0x0][0x440] ;  /* 0x00008800ff0877ac */ /* 0x000f220008000800 */
[----:B-----5:R-:W-:Y:S02]  /*fea0*/  IMAD R29, R3, UR6, RZ ;  /* 0x00000006031d7c24 */ /* 0x020fe4000f8e02ff */
[----:B------:R-:W-:-:S04]  /*feb0*/  IMAD.WIDE.U32 R30, R2, UR6, R26 ;  /* 0x00000006021e7c25 */ /* 0x000fc8000f8e001a */
[----:B------:R-:W-:Y:S01]  /*fec0*/  IMAD R28, R2, UR7, R29 ;  /* 0x00000007021c7c24 */ /* 0x000fe2000f8e021d */
[----:B---3--:R-:W-:Y:S02]  /*fed0*/  LEA R32, P3, R30, UR4, 0x1 ;  /* 0x000000041e207c11 */ /* 0x008fe4000f8608ff */
[----:B----4-:R-:W-:Y:S01]  /*fee0*/  ISETP.GE.AND P6, PT, R215, UR8, PT ;  /* 0x00000008d7007c0c */ /* 0x010fe2000bfc6270 */
[----:B------:R-:W-:Y:S01]  /*fef0*/  IMAD.IADD R28, R28, 0x1, R31 ;  /* 0x000000011c1c7824 */ /* 0x000fe200078e021f */
[----:B------:R-:W-:Y:S02]  /*ff00*/  ISETP.GE.AND P5, PT, R236, UR8, PT ;  /* 0x00000008ec007c0c */ /* 0x000fe4000bfa6270 */
[----:B------:R-:W-:Y:S02]  /*ff10*/  ISETP.GE.AND P4, PT, R235, UR8, PT ;  /* 0x00000008eb007c0c */ /* 0x000fe4000bf86270 */
[----:B------:R-:W-:Y:S02]  /*ff20*/  LEA.HI.X R33, R30, UR5, R28, 0x1, P3 ;  /* 0x000000051e217c11 */ /* 0x000fe400098f0c1c */
[----:B------:R-:W-:-:S05]  /*ff30*/  ISETP.GE.AND P3, PT, R234, UR8, PT ;  /* 0x00000008ea007c0c */ /* 0x000fca000bf66270 */
[----:B------:R3:W-:Y:S04]  /*ff40*/  @!P6 STG.E.128 desc[UR22][R32.64], R20 ;  /* 0x000000142000e986 */ /* 0x0007e8000c101d16 */
[----:B------:R3:W-:Y:S04]  /*ff50*/  @!P5 STG.E.128 desc[UR22][R32.64+0x80], R16 ;  /* 0x000080102000d986 */ /* 0x0007e8000c101d16 */
[----:B-1----:R3:W-:Y:S04]  /*ff60*/  @!P4 STG.E.128 desc[UR22][R32.64+0x100], R12 ;  /* 0x0001000c2000c986 */ /* 0x0027e8000c101d16 */
[----:B--2---:R3:W-:Y:S02]  /*ff70*/  @!P3 STG.E.128 desc[UR22][R32.64+0x180], R4 ;  /* 0x000180042000b986 */ /* 0x0047e4000c101d16 */
.L_x_95:
[----:B------:R-:W-:Y:S05]  /*ff80*/  BSYNC.RECONVERGENT B0 ;  /* 0x0000000000007941 */ /* 0x000fea0003800200 */
.L_x_94:
[----:B---3--:R3:W3:Y:S01]  /*ff90*/  LDS.128 R20, [R0+0x800] ;  /* 0x0008000000147984 */ /* 0x0086e20000000c00 */
[----:B------:R-:W-:Y:S03]  /*ffa0*/  BSSY.RECONVERGENT B0, `(.L_x_96) ;  /* 0x000001a000007945 */ /* 0x000fe60003800200 */
[----:B----4-:R4:W3:Y:S04]  /*ffb0*/  LDS.128 R16, [R0+0x2800] ;  /* 0x0028000000107984 */ /* 0x0108e80000000c00 */
[----:B-1----:R4:W1:Y:S04]  /*ffc0*/  LDS.128 R12, [R0+0x4800] ;  /* 0x00480000000c7984 */ /* 0x0028680000000c00 */
[----:B--2---:R4:W2:Y:S01]  /*ffd0*/  LDS.128 R4, [R0+0x6800] ;  /* 0x0068000000047984 */ /* 0x0048a20000000c00 */
[----:B------:R-:W-:Y:S05]  /*ffe0*/  @P2 BRA `(.L_x_97) ;  /* 0x0000000000542947 */ /* 0x000fea0003800000 */
[----:B------:R-:W5:Y:S01]  /*fff0*/  LDCU.64 UR6, c[0x0][0x408] ;  /* 0x00008100ff0677ac */ /* 0x000f620008000a00 */
[----:B------:R-:W-:Y:S01]  /*10000*/  IADD3 R29, P2, PT, R2, 0x10, RZ ;  /* 0x00000010021d7810 */ /* 0x000fe20007f5e0ff */
[----:B------:R-:W-:Y:S01]  /*10010*/  IMAD.MOV.U32 R30, RZ, RZ, R24 ;  /* 0x000000ffff1e7224 */ /* 0x000fe200078e0018 */
[----:B------:R-:W4:Y:S01]  /*10020*/  LDCU UR8, c[0x0][0x440] ;  /* 0x00008800ff0877ac */ /* 0x000f220008000800 */
[----:B------:R-:W-:Y:S02]  /*10030*/  IMAD.MOV.U32 R31, RZ, RZ, R27 ;  /* 0x000000ffff1f7224 */ /* 0x000fe400078e001b */
[----:B------:R-:W-:Y:S01]  /*10040*/  IMAD.X R28, RZ, RZ, R3, P2 ;  /* 0x000000ffff1c7224 */ /* 0x000fe200010e0603 */
[----:B------:R-:W3:Y:S03]  /*10050*/  LDCU.64 UR4, c[0x0][0x3f0] ;  /* 0x00007e00ff0477ac */ /* 0x000ee60008000a00 */
[----:B-----5:R-:W-:-:S02]  /*10060*/  IMAD R28, R28, UR6, RZ ;  /* 0x000000061c1c7c24 */ /* 0x020fc4000f8e02ff */
[----:B------:R-:W-:Y:S01]  /*10070*/  IMAD.WIDE.U32 R30, R29, UR6, R30 ;  /* 0x000000061d1e7c25 */ /* 0x000fe2000f8e001e */
[----:B----4-:R-:W-:-:S03]  /*10080*/  ISETP.GE.AND P5, PT, R215, UR8, PT ;  /* 0x00000008d7007c0c */ /* 0x010fc6000bfa6270 */
[----:B------:R-:W-:Y:S01]  /*10090*/  IMAD R28, R29, UR7, R28 ;  /* 0x000000071d1c7c24 */ /* 0x000fe2000f8e021c */
[----:B------:R-:W-:Y:S02]  /*100a0*/  ISETP.GE.AND P4, PT, R236, UR8, PT ;  /* 0x00000008ec007c0c */ /* 0x000fe4000bf86270 */
[----:B------:R-:W-:Y:S01]  /*100b0*/  ISETP.GE.AND P3, PT, R235, UR8, PT ;  /* 0x00000008eb007c0c */ /* 0x000fe2000bf66270 */
[----:B------:R-:W-:Y:S01]  /*100c0*/  IMAD.IADD R28, R28, 0x1, R31 ;  /* 0x000000011c1c7824 */ /* 0x000fe200078e021f */
[----:B------:R-:W-:Y:S02]  /*100d0*/  ISETP.GE.AND P2, PT, R234, UR8, PT ;  /* 0x00000008ea007c0c */ /* 0x000fe4000bf46270 */
[----:B---3--:R-:W-:-:S04]  /*100e0*/  LEA R32, P6, R30, UR4, 0x1 ;  /* 0x000000041e207c11 */ /* 0x008fc8000f8c08ff */
[----:B------:R-:W-:-:S05]  /*100f0*/  LEA.HI.X R33, R30, UR5, R28, 0x1, P6 ;  /* 0x000000051e217c11 */ /* 0x000fca000b0f0c1c */
[----:B------:R3:W-:Y:S04]  /*10100*/  @!P5 STG.E.128 desc[UR22][R32.64], R20 ;  /* 0x000000142000d986 */ /* 0x0007e8000c101d16 */
[----:B------:R3:W-:Y:S04]  /*10110*/  @!P4 STG.E.128 desc[UR22][R32.64+0x80], R16 ;  /* 0x000080102000c986 */ /* 0x0007e8000c101d16 */
[----:B-1----:R3:W-:Y:S04]  /*10120*/  @!P3 STG.E.128 desc[UR22][R32.64+0x100], R12 ;  /* 0x0001000c2000b986 */ /* 0x0027e8000c101d16 */
[----:B--2---:R3:W-:Y:S02]  /*10130*/  @!P2 STG.E.128 desc[UR22][R32.64+0x180], R4 ;  /* 0x000180042000a986 */ /* 0x0047e4000c101d16 */
.L_x_97:
[----:B------:R-:W-:Y:S05]  /*10140*/  BSYNC.RECONVERGENT B0 ;  /* 0x0000000000007941 */ /* 0x000fea0003800200 */
.L_x_96:
[----:B---3--:R3:W3:Y:S01]  /*10150*/  LDS.128 R20, [R0+0x1000] ;  /* 0x0010000000147984 */ /* 0x0086e20000000c00 */
[----:B------:R-:W-:Y:S03]  /*10160*/  BSSY.RECONVERGENT B0, `(.L_x_98) ;  /* 0x000001a000007945 */ /* 0x000fe60003800200 */
[----:B------:R3:W3:Y:S04]  /*10170*/  LDS.128 R16, [R0+0x3000] ;  /* 0x0030000000107984 */ /* 0x0006e80000000c00 */
[----:B-1----:R1:W1:Y:S04]  /*10180*/  LDS.128 R12, [R0+0x5000] ;  /* 0x00500000000c7984 */ /* 0x0022680000000c00 */
[----:B--2---:R2:W1:Y:S01]  /*10190*/  LDS.128 R4, [R0+0x7000] ;  /* 0x0070000000047984 */ /* 0x0044620000000c00 */
[----:B------:R-:W-:Y:S05]  /*101a0*/  @P1 BRA `(.L_x_99) ;  /* 0x0000000000541947 */ /* 0x000fea0003800000 */
[----:B------:R-:W5:Y:S01]  /*101b0*/  LDCU.64 UR6, c[0x0][0x408] ;  /* 0x00008100ff0677ac */ /* 0x000f620008000a00 */
[----:B------:R-:W-:Y:S01]  /*101c0*/  IADD3 R29, P1, PT, R2, 0x20, RZ ;  /* 0x00000020021d7810 */ /* 0x000fe20007f3e0ff */
[----:B------:R-:W-:Y:S01]  /*101d0*/  IMAD.MOV.U32 R30, RZ, RZ, R24 ;  /* 0x000000ffff1e7224 */ /* 0x000fe200078e0018 */
[----:B------:R-:W4:Y:S01]  /*101e0*/  LDCU UR8, c[0x0][0x440] ;  /* 0x00008800ff0877ac */ /* 0x000f220008000800 */
[----:B------:R-:W-:Y:S02]  /*101f0*/  IMAD.MOV.U32 R31, RZ, RZ, R27 ;  /* 0x000000ffff1f7224 */ /* 0x000fe400078e001b */
[----:B------:R-:W-:Y:S01]  /*10200*/  IMAD.X R28, RZ, RZ, R3, P1 ;  /* 0x000000ffff1c7224 */ /* 0x000fe200008e0603 */
[----:B------:R-:W2:Y:S03]  /*10210*/  LDCU.64 UR4, c[0x0][0x3f0] ;  /* 0x00007e00ff0477ac */ /* 0x000ea60008000a00 */
        /* <DEDUP_REMOVED lines=8> */
[----:B--2---:R-:W-:-:S04]  /*102a0*/  LEA R32, P5, R30, UR4, 0x1 ;  /* 0x000000041e207c11 */ /* 0x004fc8000f8a08ff */
[----:B------:R-:W-:-:S05]  /*102b0*/  LEA.HI.X R33, R30, UR5, R28, 0x1, P5 ;  /* 0x000000051e217c11 */ /* 0x000fca000a8f0c1c */
[----:B---3--:R2:W-:Y:S04]  /*102c0*/  @!P4 STG.E.128 desc[UR22][R32.64], R20 ;  /* 0x000000142000c986 */ /* 0x0085e8000c101d16 */
[----:B------:R2:W-:Y:S04]  /*102d0*/  @!P3 STG.E.128 desc[UR22][R32.64+0x80], R16 ;  /* 0x000080102000b986 */ /* 0x0005e8000c101d16 */
[----:B-1----:R2:W-:Y:S04]  /*102e0*/  @!P2 STG.E.128 desc[UR22][R32.64+0x100], R12 ;  /* 0x0001000c2000a986 */ /* 0x0025e8000c101d16 */
[----:B------:R2:W-:Y:S02]  /*102f0*/  @!P1 STG.E.128 desc[UR22][R32.64+0x180], R4 ;  /* 0x0001800420009986 */ /* 0x0005e4000c101d16 */
.L_x_99:
[----:B------:R-:W-:Y:S05]  /*10300*/  BSYNC.RECONVERGENT B0 ;  /* 0x0000000000007941 */ /* 0x000fea0003800200 */
.L_x_98:
[----:B-12---:R1:W2:Y:S04]  /*10310*/  LDS.128 R12, [R0+0x3800] ;  /* 0x00380000000c7984 */ /* 0x0062a80000000c00 */
[----:B------:R1:W1:Y:S01]  /*10320*/  LDS.128 R4, [R0+0x5800] ;  /* 0x0058000000047984 */ /* 0x0002620000000c00 */
[----:B------:R-:W-:Y:S05]  /*10330*/  @P0 EXIT ;  /* 0x000000000000094d */ /* 0x000fea0003800000 */
[----:B------:R-:W5:Y:S01]  /*10340*/  LDCU.64 UR6, c[0x0][0x408] ;  /* 0x00008100ff0677ac */ /* 0x000f620008000a00 */
[----:B------:R-:W-:Y:S01]  /*10350*/  IADD3 R2, P0, PT, R2, 0x30, RZ ;  /* 0x0000003002027810 */ /* 0x000fe20007f1e0ff */
[----:B---3--:R3:W1:Y:S01]  /*10360*/  LDS.128 R16, [R0+0x7800] ;  /* 0x0078000000107984 */ /* 0x0086620000000c00 */
[----:B------:R-:W-:Y:S01]  /*10370*/  IMAD.MOV.U32 R20, RZ, RZ, R24 ;  /* 0x000000ffff147224 */ /* 0x000fe200078e0018 */
[----:B------:R-:W4:Y:S01]  /*10380*/  LDCU.64 UR4, c[0x0][0x3f0] ;  /* 0x00007e00ff0477ac */ /* 0x000f220008000a00 */
[----:B------:R-:W-:Y:S02]  /*10390*/  IMAD.MOV.U32 R21, RZ, RZ, R27 ;  /* 0x000000ffff157224 */ /* 0x000fe400078e001b */
[----:B------:R-:W-:Y:S01]  /*103a0*/  IMAD.X R3, RZ, RZ, R3, P0 ;  /* 0x000000ffff037224 */ /* 0x000fe200000e0603 */
[----:B------:R-:W3:Y:S03]  /*103b0*/  LDCU UR8, c[0x0][0x440] ;  /* 0x00008800ff0877ac */ /* 0x000ee60008000800 */
[----:B-----5:R-:W-:-:S02]  /*103c0*/  IMAD R3, R3, UR6, RZ ;  /* 0x0000000603037c24 */ /* 0x020fc4000f8e02ff */
[----:B------:R-:W-:-:S04]  /*103d0*/  IMAD.WIDE.U32 R20, R2, UR6, R20 ;  /* 0x0000000602147c25 */ /* 0x000fc8000f8e0014 */
[----:B------:R-:W-:Y:S01]  /*103e0*/  IMAD R3, R2, UR7, R3 ;  /* 0x0000000702037c24 */ /* 0x000fe2000f8e0203 */
[----:B----4-:R-:W-:Y:S02]  /*103f0*/  LEA R2, P0, R20, UR4, 0x1 ;  /* 0x0000000414027c11 */ /* 0x010fe4000f8008ff */
[----:B---3--:R-:W-:Y:S01]  /*10400*/  ISETP.GE.AND P3, PT, R215, UR8, PT ;  /* 0x00000008d7007c0c */ /* 0x008fe2000bf66270 */
[----:B------:R-:W-:Y:S01]  /*10410*/  IMAD.IADD R3, R3, 0x1, R21 ;  /* 0x0000000103037824 */ /* 0x000fe200078e0215 */
[----:B------:R-:W-:Y:S02]  /*10420*/  ISETP.GE.AND P2, PT, R236, UR8, PT ;  /* 0x00000008ec007c0c */ /* 0x000fe4000bf46270 */
[----:B------:R-:W-:Y:S02]  /*10430*/  ISETP.GE.AND P1, PT, R235, UR8, PT ;  /* 0x00000008eb007c0c */ /* 0x000fe4000bf26270 */
[----:B------:R-:W-:Y:S02]  /*10440*/  LEA.HI.X R3, R20, UR5, R3, 0x1, P0 ;  /* 0x0000000514037c11 */ /* 0x000fe400080f0c03 */
[----:B------:R-:W-:-:S05]  /*10450*/  ISETP.GE.AND P0, PT, R234, UR8, PT ;  /* 0x00000008ea007c0c */ /* 0x000fca000bf06270 */
[----:B------:R3:W-:Y:S04]  /*10460*/  @!P3 STG.E.128 desc[UR22][R2.64], R8 ;  /* 0x000000080200b986 */ /* 0x0007e8000c101d16 */
[----:B--2---:R3:W-:Y:S04]  /*10470*/  @!P2 STG.E.128 desc[UR22][R2.64+0x80], R12 ;  /* 0x0000800c0200a986 */ /* 0x0047e8000c101d16 */
[----:B-1----:R3:W-:Y:S01]  /*10480*/  @!P1 STG.E.128 desc[UR22][R2.64+0x100], R4 ;  /* 0x0001000402009986 */ /* 0x0027e2000c101d16 */
[----:B------:R-:W-:Y:S05]  /*10490*/  @P0 EXIT ;  /* 0x000000000000094d */ /* 0x000fea0003800000 */
[----:B------:R-:W-:Y:S01]  /*104a0*/  STG.E.128 desc[UR22][R2.64+0x180], R16 ;  /* 0x0001801002007986 */ /* 0x000fe2000c101d16 */
[----:B------:R-:W-:Y:S05]  /*104b0*/  EXIT ;  /* 0x000000000000794d */ /* 0x000fea0003800000 */
.L_x_100:
        /* <DEDUP_REMOVED lines=12> */
.L_x_1184:


//--------------------- .text._ZN5flash16flash_fwd_kernelI23Flash_fwd_kernel_traitsILi256ELi64ELi64ELi4ELb0ELb0EN7cutlass6half_tE19Flash_kernel_traitsILi256ELi64ELi64ELi4ES3_EELb0ELb1ELb0ELb1ELb0ELb0ELb0ELb0EEEvNS_16Flash_fwd_paramsE --------------------------
	.section	.text._ZN5flash16flash_fwd_kernelI23Flash_fwd_kernel_traitsILi256ELi64ELi64ELi4ELb0ELb0EN7cutlass6half_tE19Flash_kernel_traitsILi256ELi64ELi64ELi4ES3_EELb0ELb1ELb0ELb1ELb0ELb0ELb0ELb0EEEvNS_16Flash_fwd_paramsE,"ax",@progbits
	.align	128
        .global         _ZN5flash16flash_fwd_kernelI23Flash_fwd_kernel_traitsILi256ELi64ELi64ELi4ELb0ELb0EN7cutlass6half_tE19Flash_kernel_traitsILi256ELi64ELi64ELi4ES3_EELb0ELb1ELb0ELb1ELb0ELb0ELb0ELb0EEEvNS_16Flash_fwd_paramsE
        .type           _ZN5flash16flash_fwd_kernelI23Flash_fwd_kernel_traitsILi256ELi64ELi64ELi4ELb0ELb0EN7cutlass6half_tE19Flash_kernel_traitsILi256ELi64ELi64ELi4ES3_EELb0ELb1ELb0ELb1ELb0ELb0ELb0ELb0EEEvNS_16Flash_fwd_paramsE,@function
        .size           _ZN5flash16flash_fwd_kernelI23Flash_fwd_kernel_traitsILi256ELi64ELi64ELi4ELb0ELb0EN7cutlass6half_tE19Flash_kernel_traitsILi256ELi64ELi64ELi4ES3_EELb0ELb1ELb0ELb1ELb0ELb0ELb0ELb0EEEvNS_16Flash_fwd_paramsE,(.L_x_1185 - _ZN5flash16flash_fwd_kernelI23Flash_fwd_kernel_traitsILi256ELi64ELi64ELi4ELb0ELb0EN7cutlass6half_tE19Flash_kernel_traitsILi256ELi64ELi64ELi4ES3_EELb0ELb1ELb0ELb1ELb0ELb0ELb0ELb0EEEvNS_16Flash_fwd_paramsE)
        .other          _ZN5flash16flash_fwd_kernelI23Flash_fwd_kernel_traitsILi256ELi64ELi64ELi4ELb0ELb0EN7cutlass6half_tE19Flash_kernel_traitsILi256ELi64ELi64ELi4ES3_EELb0ELb1ELb0ELb1ELb0ELb0ELb0ELb0EEEvNS_16Flash_fwd_paramsE,@"STO_CUDA_ENTRY STV_DEFAULT"
_ZN5flash16flash_fwd_kernelI23Flash_fwd_kernel_traitsILi256ELi64ELi64ELi4ELb0ELb0EN7cutlass6half_tE19Flash_kernel_traitsILi256ELi64ELi64ELi4ES3_EELb0ELb1ELb0ELb1ELb0ELb0ELb0ELb0EEEvNS_16Flash_fwd_paramsE:
.text._ZN5flash16flash_fwd_kernelI23Flash_fwd_kernel_traitsILi256ELi64ELi64ELi4ELb0ELb0EN7cutlass6half_tE19Flash_kernel_traitsILi256ELi64ELi64ELi4ES3_EELb0ELb1ELb0ELb1ELb0ELb0ELb0ELb0EEEvNS_16Flash_fwd_paramsE:
        /* <DEDUP_REMOVED lines=72> */
.L_x_101:
[----:B-----5:R-:W-:Y:S01]  /*0480*/  @P0 R2UR UR22, R0 ;  /* 0x00000000001602ca */ /* 0x020fe200000e0000 */
[----:B------:R-:W-:Y:S01]  /*0490*/  @!UP0 UISETP.NE.AND.EX UP2, UPT, UR5, URZ, UPT, UP2 ;  /* 0x000000ff0500828c */ /* 0x000fe2000bf45320 */
[----:B-1----:R-:W-:-:S13]  /*04a0*/  @!P1 EXIT ;  /* 0x000000000000994d */ /* 0x002fda0003800000 */
[----:B------:R-:W1:Y:S01]  /*04b0*/  LDCU UR23, c[0x0][0x508] ;  /* 0x0000a100ff1777ac */ /* 0x000e620008000800 */
[----:B------:R-:W2:Y:S01]  /*04c0*/  S2UR UR24, SR_CTAID.Z ;  /* 0x00000000001879c3 */ /* 0x000ea20000002700 */
[----:B------:R-:W3:Y:S01]  /*04d0*/  S2R R218, SR_TID.X ;  /* 0x0000000000da7919 */ /* 0x000ee20000002100 */
        /* <DEDUP_REMOVED lines=44> */
.L_x_103:
        /* <DEDUP_REMOVED lines=31> */
[C---:B------:R-:W-:Y:S01]  /*0990*/  LOP3.LUT R8, R0.reuse, 0x80, RZ, 0xfc, !PT ;  /* 0x0000008000087812 */ /* 0x040fe200078efcff */
[----:B------:R-:W-:Y:S01]  /*09a0*/  USHF.R.S32.HI UR10, URZ, 0x1f, UR26 ;  /* 0x0000001fff0a7899 */ /* 0x000fe2000801141a */
[----:B------:R-:W-:Y:S01]  /*09b0*/  LOP3.LUT R7, R0, 0xc0, RZ, 0xfc, !PT ;  /* 0x000000c000077812 */ /* 0x000fe200078efcff */
[----:B------:R-:W-:Y:S01]  /*09c0*/  USHF.R.S32.HI UR5, URZ, 0x1f, UR8 ;  /* 0x0000001fff057899 */ /* 0x000fe20008011408 */
[----:B------:R-:W-:Y:S01]  /*09d0*/  IMAD R13, R13, UR24, R11 ;  /* 0x000000180d0d7c24 */ /* 0x000fe2000f8e020b */
        /* <DEDUP_REMOVED lines=21> */
.L_x_105:
[----:B------:R-:W-:Y:S05]  /*0b30*/  BSYNC.RECONVERGENT B0 ;  /* 0x0000000000007941 */ /* 0x000fea0003800200 */
.L_x_104:
        /* <DEDUP_REMOVED lines=24> */
.L_x_107:
[----:B------:R-:W-:Y:S05]  /*0cc0*/  BSYNC.RECONVERGENT B0 ;  /* 0x0000000000007941 */ /* 0x000fea0003800200 */
.L_x_106:
        /* <DEDUP_REMOVED lines=24> */
.L_x_109:
[----:B------:R-:W-:Y:S05]  /*0e50*/  BSYNC.RECONVERGENT B0 ;  /* 0x0000000000007941 */ /* 0x000fea0003800200 */
.L_x_108:
        /* <DEDUP_REMOVED lines=26> */
.L_x_111:
[----:B------:R-:W-:Y:S05]  /*1000*/  BSYNC.RECONVERGENT B0 ;  /* 0x0000000000007941 */ /* 0x000fea0003800200 */
.L_x_110:
        /* <DEDUP_REMOVED lines=10> */
.L_x_113:
[----:B------:R-:W-:Y:S05]  /*10b0*/  BSYNC.RECONVERGENT B0 ;  /* 0x0000000000007941 */ /* 0x000fea0003800200 */
.L_x_112:
        /* <DEDUP_REMOVED lines=10> */
.L_x_115:
[----:B------:R-:W-:Y:S05]  /*1160*/  BSYNC.RECONVERGENT B0 ;  /* 0x0000000000007941 */ /* 0x000fea0003800200 */
.L_x_114:
        /* <DEDUP_REMOVED lines=10> */
.L_x_117:
[----:B------:R-:W-:Y:S05]  /*1210*/  BSYNC.RECONVERGENT B0 ;  /* 0x0000000000007941 */ /* 0x000fea0003800200 */
.L_x_116:
        /* <DEDUP_REMOVED lines=10> */
.L_x_102:
        /* <DEDUP_REMOVED lines=21> */
.L_x_118:
[----:B------:R-:W1:Y:S01]  /*1410*/  LDCU.64 UR10, c[0x0][0x3b8] ;  /* 0x00007700ff0a77ac */ /* 0x000e620008000a00 */
[----:B------:R-:W-:-:S04]  /*1420*/  UIADD3 UR6, UPT, UPT, UR12, UR13, URZ ;  /* 0x0000000d0c067290 */ /* 0x000fc8000fffe0ff */
[----:B-1----:R-:W-:Y:S02]  /*1430*/  UIMAD.WIDE.U32 UR14, UR6, UR10, URZ ;  /* 0x0000000a060e72a5 */ /* 0x002fe4000f8e00ff */
[----:B------:R-:W-:-:S04]  /*1440*/  UIMAD UR6, UR6, UR11, URZ ;  /* 0x0000000b060672a4 */ /* 0x000fc8000f8e02ff */
[----:B------:R-:W-:Y:S02]  /*1450*/  UIADD3 UR6, UPT, UPT, UR15, UR6, URZ ;  /* 0x000000060f067290 */ /* 0x000fe4000fffe0ff */
.L_x_119:
        /* <DEDUP_REMOVED lines=38> */
.L_x_120:
[----:B------:R-:W1:Y:S01]  /*16c0*/  LDCU.64 UR8, c[0x0][0x3c0] ;  /* 0x00007800ff0877ac */ /* 0x000e620008000a00 */
[----:B------:R-:W-:-:S04]  /*16d0*/  UIADD3 UR12, UPT, UPT, UR12, UR13, URZ ;  /* 0x0000000d0c0c7290 */ /* 0x000fc8000fffe0ff */
[----:B-1----:R-:W-:Y:S02]  /*16e0*/  UIMAD.WIDE.U32 UR4, UR12, UR8, URZ ;  /* 0x000000080c0472a5 */ /* 0x002fe4000f8e00ff */
[----:B------:R-:W-:-:S04]  /*16f0*/  UIMAD UR12, UR12, UR9, URZ ;  /* 0x000000090c0c72a4 */ /* 0x000fc8000f8e02ff */
[----:B------:R-:W-:-:S12]  /*1700*/  UIADD3 UR15, UPT, UPT, UR5, UR12, URZ ;  /* 0x0000000c050f7290 */ /* 0x000fd8000fffe0ff */
.L_x_121:
[----:B------:R-:W-:Y:S01]  /*1710*/  IMAD.SHL.U32 R241, R218, 0x8, RZ ;  /* 0x00000008daf17824 */ /* 0x000fe200078e00ff */
[----:B------:R-:W1:Y:S01]  /*1720*/  S2R R9, SR_CTAID.X ;  /* 0x0000000000097919 */ /* 0x000e620000002500 */
[----:B------:R-:W-:Y:S01]  /*1730*/  SHF.R.U32.HI R4, RZ, 0x3, R218 ;  /* 0x00000003ff047819 */ /* 0x000fe200000116da */
[----:B------:R-:W2:Y:S01]  /*1740*/  S2UR UR29, SR_CgaCtaId ;  /* 0x00000000001d79c3 */ /* 0x000ea20000008800 */
[----:B------:R-:W3:Y:S01]  /*1750*/  LDCU.64 UR12, c[0x0][0x3c8] ;  /* 0x00007900ff0c77ac */ /* 0x000ee20008000a00 */
[C---:B------:R-:W-:Y:S01]  /*1760*/  LOP3.LUT R219, R241.reuse, 0x38, RZ, 0xc0, !PT ;  /* 0x00000038f1db7812 */ /* 0x040fe200078ec0ff */
[----:B------:R-:W-:Y:S01]  /*1770*/  IMAD.MOV.U32 R5, RZ, RZ, RZ ;  /* 0x000000ffff057224 */ /* 0x000fe200078e00ff */
[----:B------:R-:W-:Y:S01]  /*1780*/  LOP3.LUT R7, R241, 0x1f8, RZ, 0xc0, !PT ;  /* 0x000001f8f1077812 */ /* 0x000fe200078ec0ff */
[----:B------:R-:W4:Y:S01]  /*1790*/  LDCU.64 UR16, c[0x0][0x388] ;  /* 0x00007100ff1077ac */ /* 0x000f220008000a00 */
[C---:B------:R-:W-:Y:S01]  /*17a0*/  IADD3 R16, P1, PT, R219.reuse, UR14, RZ ;  /* 0x0000000edb107c10 */ /* 0x040fe2000ff3e0ff */
[----:B------:R-:W-:Y:S01]  /*17b0*/  BSSY.RECONVERGENT B0, `(.L_x_122) ;  /* 0x0000052000007945 */ /* 0x000fe20003800200 */
[----:B------:R-:W-:-:S02]  /*17c0*/  IADD3 R14, P0, PT, R219, UR4, RZ ;  /* 0x00000004db0e7c10 */ /* 0x000fc4000ff1e0ff */
[----:B------:R-:W-:Y:S01]  /*17d0*/  LOP3.LUT R3, R241, 0x1e00, RZ, 0xc0, !PT ;  /* 0x00001e00f1037812 */ /* 0x000fe200078ec0ff */
[----:B------:R-:W-:Y:S01]  /*17e0*/  IMAD.X R17, RZ, RZ, UR6, P1 ;  /* 0x00000006ff117e24 */ /* 0x000fe200088e06ff */
[----:B------:R-:W5:Y:S01]  /*17f0*/  LDCU.128 UR4, c[0x0][0x3d0] ;  /* 0x00007a00ff0477ac */ /* 0x000f620008000c00 */
[----:B------:R-:W-:Y:S02]  /*1800*/  LOP3.LUT R234, R7, 0x38, R218, 0x78, !PT ;  /* 0x0000003807ea7812 */ /* 0x000fe400078e78da */
[----:B------:R-:W-:Y:S01]  /*1810*/  IADD3.X R15, PT, PT, RZ, UR15, RZ, P0, !PT ;  /* 0x0000000fff0f7c10 */ /* 0x000fe200087fe4ff */
[----:B------:R-:W3:Y:S01]  /*1820*/  LDCU.64 UR14, c[0x0][0x390] ;  /* 0x00007200ff0e77ac */ /* 0x000ee20008000a00 */
        /* <DEDUP_REMOVED lines=12> */
[C---:B------:R-:W-:Y:S02]  /*18f0*/  IMAD R232, R2.reuse, UR5, R7 ;  /* 0x0000000502e87c24 */ /* 0x040fe4000f8e0207 */
[C---:B------:R-:W-:Y:S01]  /*1900*/  IMAD R230, R2.reuse, UR7, R3 ;  /* 0x0000000702e67c24 */ /* 0x040fe2000f8e0203 */
[----:B------:R-:W-:Y:S01]  /*1910*/  UIADD3 UR7, UPT, UPT, -UR26, UR27, URZ ;  /* 0x0000001b1a077290 */ /* 0x000fe2000fffe1ff */
[----:B------:R-:W-:-:S04]  /*1920*/  IMAD.WIDE.U32 R6, R2, UR4, R16 ;  /* 0x0000000402067c25 */ /* 0x000fc8000f8e0010 */
[----:B------:R-:W-:Y:S01]  /*1930*/  IMAD.WIDE.U32 R2, R2, UR6, R14 ;  /* 0x0000000602027c25 */ /* 0x000fe2000f8e000e */
[----:B------:R-:W-:Y:S01]  /*1940*/  ISETP.GE.AND P2, PT, R4, UR7, PT ;  /* 0x0000000704007c0c */ /* 0x000fe2000bf46270 */
[----:B------:R-:W-:Y:S01]  /*1950*/  UMOV UR6, 0x400 ;  /* 0x0000040000067882 */ /* 0x000fe20000000000 */
[----:B------:R-:W-:Y:S01]  /*1960*/  IADD3 R232, PT, PT, R7, R232, RZ ;  /* 0x000000e807e87210 */ /* 0x000fe20007ffe0ff */
[----:B------:R-:W-:Y:S01]  /*1970*/  IMAD.X R13, RZ, RZ, UR28, P0 ;  /* 0x0000001cff0d7e24 */ /* 0x000fe200080e06ff */
[----:B---3--:R-:W-:Y:S01]  /*1980*/  LEA R231, P0, R2, UR14, 0x1 ;  /* 0x0000000e02e77c11 */ /* 0x008fe2000f8008ff */
[----:B------:R-:W-:Y:S01]  /*1990*/  IMAD.IADD R230, R3, 0x1, R230 ;  /* 0x0000000103e67824 */ /* 0x000fe200078e02e6 */
[----:B----4-:R-:W-:Y:S01]  /*19a0*/  LEA R233, P1, R6, UR16, 0x1 ;  /* 0x0000001006e97c11 */ /* 0x010fe2000f8208ff */
[----:B------:R-:W-:Y:S01]  /*19b0*/  IMAD.U32 R10, RZ, RZ, UR12 ;  /* 0x0000000cff0a7e24 */ /* 0x000fe2000f8e00ff */
[----:B--2---:R-:W-:Y:S01]  /*19c0*/  ULEA UR6, UR29, UR6, 0x18 ;  /* 0x000000061d067291 */ /* 0x004fe2000f8ec0ff */
[----:B------:R-:W-:Y:S01]  /*19d0*/  VIADD R7, R4, 0x10 ;  /* 0x0000001004077836 */ /* 0x000fe20000000000 */
[----:B------:R-:W-:Y:S01]  /*19e0*/  LEA.HI.X R230, R2, UR15, R230, 0x1, P0 ;  /* 0x0000000f02e67c11 */ /* 0x000fe200080f0ce6 */
[----:B------:R-:W-:Y:S01]  /*19f0*/  UIADD3 UR15, UPT, UPT, UR19, -0x1, URZ ;  /* 0xffffffff130f7890 */ /* 0x000fe2000fffe0ff */
[----:B------:R-:W-:Y:S01]  /*1a00*/  IMAD.WIDE.U32 R10, R10, UR24, R12 ;  /* 0x000000180a0a7c25 */ /* 0x000fe2000f8e000c */
[----:B------:R-:W-:-:S02]  /*1a10*/  LEA.HI.X R232, R6, UR17, R232, 0x1, P1 ;  /* 0x0000001106e87c11 */ /* 0x000fc400088f0ce8 */
[----:B------:R-:W-:Y:S01]  /*1a20*/  IADD3 R6, PT, PT, R4, 0x20, RZ ;  /* 0x0000002004067810 */ /* 0x000fe20007ffe0ff */
[----:B------:R-:W-:Y:S01]  /*1a30*/  IMAD.U32 R13, RZ, RZ, UR13 ;  /* 0x0000000dff0d7e24 */ /* 0x000fe2000f8e00ff */
[----:B------:R-:W-:Y:S01]  /*1a40*/  UIMAD UR14, UR15, -0x40, UR22 ;  /* 0xffffffc00f0e78a4 */ /* 0x000fe2000f8e0216 */
[----:B-1----:R-:W-:Y:S01]  /*1a50*/  IMAD.WIDE.U32 R8, R9, 0x40, R4 ;  /* 0x0000004009087825 */ /* 0x002fe200078e0004 */
[----:B------:R-:W-:Y:S02]  /*1a60*/  ISETP.GE.AND P0, PT, R7, UR7, PT ;  /* 0x0000000707007c0c */ /* 0x000fe4000bf06270 */
[----:B------:R-:W-:Y:S01]  /*1a70*/  ISETP.GE.AND P1, PT, R6, UR7, PT ;  /* 0x0000000706007c0c */ /* 0x000fe2000bf26270 */
[----:B------:R-:W-:Y:S01]  /*1a80*/  IMAD R13, R13, UR24, R11 ;  /* 0x000000180d0d7c24 */ /* 0x000fe2000f8e020b */
[----:B------:R-:W-:Y:S01]  /*1a90*/  LEA R234, R234, UR6, 0x1 ;  /* 0x00000006eaea7c11 */ /* 0x000fe2000f8e08ff */
[----:B------:R-:W-:Y:S10]  /*1aa0*/  @P2 BRA `(.L_x_123) ;  /* 0x0000000000882947 */ /* 0x000ff40003800000 */
        /* <DEDUP_REMOVED lines=34> */
.L_x_123:
[----:B------:R-:W-:Y:S05]  /*1cd0*/  BSYNC.RECONVERGENT B0 ;  /* 0x0000000000007941 */ /* 0x000fea0003800200 */
.L_x_122:
        /* <DEDUP_REMOVED lines=42> */
.L_x_125:
[----:B------:R-:W-:Y:S05]  /*1f80*/  BSYNC.RECONVERGENT B0 ;  /* 0x0000000000007941 */ /* 0x000fea0003800200 */
.L_x_124:
        /* <DEDUP_REMOVED lines=41> */
.L_x_127:
[----:B------:R-:W-:Y:S05]  /*2220*/  BSYNC.RECONVERGENT B0 ;  /* 0x0000000000007941 */ /* 0x000fea0003800200 */
.L_x_126:
        /* <DEDUP_REMOVED lines=41> */
.L_x_129:
[----:B------:R-:W-:Y:S05]  /*24c0*/  BSYNC.RECONVERGENT B0 ;  /* 0x0000000000007941 */ /* 0x000fea0003800200 */
.L_x_128:
        /* <DEDUP_REMOVED lines=34> */
.L_x_131:
[----:B------:R-:W-:Y:S05]  /*26f0*/  BSYNC.RECONVERGENT B0 ;  /* 0x0000000000007941 */ /* 0x000fea0003800200 */
.L_x_130:
[----:B------:R-:W-:Y:S01]  /*2700*/  USHF.L.U64.HI UR28, UR10, 0x4, UR11 ;  /* 0x000000040a1c7899 */ /* 0x000fe2000801020b */
[----:B------:R-:W-:Y:S01]  /*2710*/  BSSY.RECONVERGENT B0, `(.L_x_132) ;  /* 0x0000023000007945 */ /* 0x000fe20003800200 */
[----:B------:R-:W-:Y:S01]  /*2720*/  USHF.L.U32 UR29, UR10, 0x4, URZ ;  /* 0x000000040a1d7899 */ /* 0x000fe200080006ff */
[----:B------:R-:W-:Y:S02]  /*2730*/  ISETP.GE.AND P0, PT, R6, UR14, PT ;  /* 0x0000000e06007c0c */ /* 0x000fe4000bf06270 */
        /* <DEDUP_REMOVED lines=32> */
.L_x_133:
[----:B------:R-:W-:Y:S05]  /*2940*/  BSYNC.RECONVERGENT B0 ;  /* 0x0000000000007941 */ /* 0x000fea0003800200 */
.L_x_132:
        /* <DEDUP_REMOVED lines=36> */
.L_x_135:
[----:B------:R-:W-:Y:S05]  /*2b90*/  BSYNC.RECONVERGENT B0 ;  /* 0x0000000000007941 */ /* 0x000fea0003800200 */
.L_x_134:
        /* <DEDUP_REMOVED lines=37> */
.L_x_137:
[----:B------:R-:W-:Y:S05]  /*2df0*/  BSYNC.RECONVERGENT B0 ;  /* 0x0000000000007941 */ /* 0x000fea0003800200 */
.L_x_136:
[----:B------:R-:W5:Y:S01]  /*2e00*/  LDCU.64 UR12, c[0x0][0x538] ;  /* 0x0000a700ff0c77ac */ /* 0x000f620008000a00 */
[----:B------:R-:W0:Y:S01]  /*2e10*/  LDGDEPBAR ;  /* 0x00000000000079af */ /* 0x000e220000000000 */
[----:B-----5:R-:W-:-:S04]  /*2e20*/  UISETP.NE.U32.AND UP1, UPT, UR12, URZ, UPT ;  /* 0x000000ff0c00728c */ /* 0x020fc8000bf25070 */
[----:B------:R-:W-:Y:S01]  /*2e30*/  UISETP.NE.AND.EX UP1, UPT, UR13, URZ, UPT, UP1 ;  /* 0x000000ff0d00728c */ /* 0x000fe2000bf25310 */
[--C-:B------:R-:W-:Y:S01]  /*2e40*/  SHF.R.U32.HI R220, RZ, 0x1, R218.reuse ;  /* 0x00000001ffdc7819 */ /* 0x100fe200000116da */
[----:B------:R-:W-:Y:S01]  /*2e50*/  IMAD.U32 R0, RZ, RZ, UR26 ;  /* 0x0000001aff007e24 */ /* 0x000fe2000f8e00ff */
[----:B-1234-:R-:W-:Y:S01]  /*2e60*/  SHF.R.U32.HI R3, RZ, 0x2, R218 ;  /* 0x00000002ff037819 */ /* 0x01efe200000116da */
[----:B------:R-:W-:Y:S01]  /*2e70*/  IMAD.SHL.U32 R221, R218, 0x20, RZ ;  /* 0x00000020dadd7824 */ /* 0x000fe200078e00ff */
[----:B------:R-:W-:-:S04]  /*2e80*/  DEPBAR.LE SB0, 0x0 ;  /* 0x000080000000791a */ /* 0x000fc80000000000 */
[----:B------:R-:W-:Y:S02]  /*2e90*/  PLOP3.LUT P0, PT, PT, PT, UP1, 0x80, 0x8 ;  /* 0x000000000008781c */ /* 0x000fe40003f0f018 */
[----:B------:R-:W1:Y:S01]  /*2ea0*/  @UP1 LDCU.64 UR4, c[0x0][0x540] ;  /* 0x0000a800ff0417ac */ /* 0x000e620008000a00 */
[----:B------:R-:W-:Y:S01]  /*2eb0*/  @UP1 UMOV UR30, UR24 ;  /* 0x00000018001e1c82 */ /* 0x000fe20008000000 */
[----:B------:R-:W-:Y:S02]  /*2ec0*/  @UP1 UMOV UR31, URZ ;  /* 0x000000ff001f1c82 */ /* 0x000fe40008000000 */
[----:B-1----:R-:W-:Y:S01]  /*2ed0*/  @UP1 UIMAD.WIDE.U32 UR30, UR25, UR4, UR30 ;  /* 0x00000004191e12a5 */ /* 0x002fe2000f8e001e */
[----:B------:R-:W1:Y:S03]  /*2ee0*/  @UP1 LDCU UR4, c[0x0][0x458] ;  /* 0x00008b00ff0417ac */ /* 0x000e660008000800 */
[----:B------:R-:W-:-:S02]  /*2ef0*/  @UP1 UIMAD UR5, UR25, UR5, UR31 ;  /* 0x00000005190512a4 */ /* 0x000fc4000f8e021f */
[----:B------:R-:W-:-:S04]  /*2f00*/  @UP1 ULEA UR12, UP0, UR30, UR12, 0x2 ;  /* 0x0000000c1e0c1291 */ /* 0x000fc8000f8010ff */
[----:B------:R-:W-:Y:S02]  /*2f10*/  @UP1 ULEA.HI.X UR13, UR30, UR13, UR5, 0x2, UP0 ;  /* 0x0000000d1e0d1291 */ /* 0x000fe400080f1405 */
[----:B------:R-:W-:-:S04]  /*2f20*/  IMAD.U32 R8, RZ, RZ, UR12 ;  /* 0x0000000cff087e24 */ /* 0x000fc8000f8e00ff */
[----:B------:R-:W-:-:S06]  /*2f30*/  IMAD.U32 R9, RZ, RZ, UR13 ;  /* 0x0000000dff097e24 */ /* 0x000fcc000f8e00ff */
[----:B------:R-:W2:Y:S01]  /*2f40*/  @P0 LDG.E R9, desc[UR20][R8.64] ;  /* 0x0000001408090981 */ /* 0x000ea2000c1e1900 */
[----:B-1----:R-:W2:Y:S01]  /*2f50*/  @P0 MUFU.RCP R2, UR4 ;  /* 0x0000000400020d08 */ /* 0x002ea20008001000 */
[C---:B------:R-:W-:Y:S01]  /*2f60*/  LOP3.LUT R5, R220.reuse, 0x1f0, RZ, 0xc0, !PT ;  /* 0x000001f0dc057812 */ /* 0x040fe200078ec0ff */
[----:B------:R-:W-:Y:S01]  /*2f70*/  USHF.L.U32 UR24, UR8, 0x6, URZ ;  /* 0x0000000608187899 */ /* 0x000fe200080006ff */
[----:B------:R-:W-:Y:S01]  /*2f80*/  LOP3.LUT R221, R221, 0x7c00, RZ, 0xc0, !PT ;  /* 0x00007c00dddd7812 */ /* 0x000fe200078ec0ff */
[----:B------:R-:W-:Y:S01]  /*2f90*/  USHF.L.U64.HI UR13, UR8, 0x6, UR9 ;  /* 0x00000006080d7899 */ /* 0x000fe20008010209 */
[----:B------:R-:W-:Y:S01]  /*2fa0*/  IADD3 R5, PT, PT, R5, 0x1, R0 ;  /* 0x0000000105057810 */ /* 0x000fe20007ffe000 */
[----:B------:R-:W-:Y:S01]  /*2fb0*/  UIMAD.WIDE.U32 UR24, UR24, UR15, URZ ;  /* 0x0000000f181872a5 */ /* 0x000fe2000f8e00ff */
[----:B------:R-:W-:Y:S01]  /*2fc0*/  LOP3.LUT R0, R3, 0x7, RZ, 0xc0, !PT ;  /* 0x0000000703007812 */ /* 0x000fe200078ec0ff */
[----:B------:R-:W-:Y:S01]  /*2fd0*/  UIMAD UR13, UR13, UR15, URZ ;  /* 0x0000000f0d0d72a4 */ /* 0x000fe2000f8e02ff */
[----:B------:R-:W-:Y:S01]  /*2fe0*/  LOP3.LUT R3, R220, 0x8, RZ, 0xc0, !PT ;  /* 0x00000008dc037812 */ /* 0x000fe200078ec0ff */
[----:B------:R-:W-:Y:S01]  /*2ff0*/  IMAD.U32 R88, RZ, RZ, UR22 ;  /* 0x00000016ff587e24 */ /* 0x000fe2000f8e00ff */
[----:B------:R-:W-:Y:S01]  /*3000*/  IADD3 R5, PT, PT, R5, -UR27, R0 ;  /* 0x8000001b05057c10 */ /* 0x000fe2000fffe000 */
[----:B------:R-:W-:Y:S01]  /*3010*/  IMAD.SHL.U32 R91, R218, 0x2, RZ ;  /* 0x00000002da5b7824 */ /* 0x000fe200078e00ff */
[----:B------:R-:W-:Y:S01]  /*3020*/  UMOV UR5, URZ ;  /* 0x000000ff00057c82 */ /* 0x000fe20008000000 */
[----:B------:R-:W-:Y:S01]  /*3030*/  UIADD3 UR13, UPT, UPT, UR25, UR13, URZ ;  /* 0x0000000d190d7290 */ /* 0x000fe2000fffe0ff */
[----:B------:R-:W-:Y:S01]  /*3040*/  BSSY.RECONVERGENT B0, `(.L_x_138) ;  /* 0x0000030000007945 */ /* 0x000fe20003800200 */
[----:B------:R-:W-:-:S02]  /*3050*/  IADD3 R88, PT, PT, R5, UR23, R88 ;  /* 0x0000001705587c10 */ /* 0x000fc4000fffe058 */
[----:B------:R-:W-:Y:S01]  /*3060*/  LOP3.LUT R91, R91, 0x6, RZ, 0xc0, !PT ;  /* 0x000000065b5b7812 */ /* 0x000fe200078ec0ff */
[----:B------:R-:W-:Y:S01]  /*3070*/  BAR.SYNC.DEFER_BLOCKING 0x0 ;  /* 0x0000000000007b1d */ /* 0x000fe20000010000 */
[----:B--2---:R-:W-:-:S05]  /*3080*/  @P0 FMUL.FTZ R2, R9, R2 ;  /* 0x0000000209020220 */ /* 0x004fca0000410000 */
[----:B------:R-:W-:Y:S01]  /*3090*/  @P0 R2UR UR4, R2 ;  /* 0x00000000020402ca */ /* 0x000fe200000e0000 */
[----:B------:R-:W-:-:S05]  /*30a0*/  IMAD.SHL.U32 R2, R218, 0x40, RZ ;  /* 0x00000040da027824 */ /* 0x000fca00078e00ff */
[--C-:B------:R-:W-:Y:S02]  /*30b0*/  LOP3.LUT R0, R219, 0x1c0, R2.reuse, 0xf8, !PT ;  /* 0x000001c0db007812 */ /* 0x100fe400078ef802 */
[----:B------:R-:W-:Y:S02]  /*30c0*/  LOP3.LUT R98, R221, 0x200, R2, 0xf8, !PT ;  /* 0x00000200dd627812 */ /* 0x000fe400078ef802 */
[----:B------:R-:W-:-:S03]  /*30d0*/  LOP3.LUT R3, R0, R3, RZ, 0x3c, !PT ;  /* 0x0000000300037212 */ /* 0x000fc600078e3cff */
[----:B------:R-:W-:Y:S02]  /*30e0*/  @UP1 UMOV UR5, UR4 ;  /* 0x0000000400051c82 */ /* 0x000fe40008000000 */
[----:B------:R-:W-:Y:S01]  /*30f0*/  IMAD.IADD R98, R3, 0x1, R98 ;  /* 0x0000000103627824 */ /* 0x000fe200078e0262 */
[----:B------:R-:W-:Y:S06]  /*3100*/  @P6 BRA `(.L_x_139) ;  /* 0x00000000007c6947 */ /* 0x000fec0003800000 */
        /* <DEDUP_REMOVED lines=31> */
.L_x_139:
[----:B------:R2:W-:Y:S04]  /*3300*/  STS.128 [R234+0x10000], RZ ;  /* 0x010000ffea007388 */ /* 0x0005e80000000c00 */
[----:B------:R2:W-:Y:S04]  /*3310*/  STS.128 [R234+0x12000], RZ ;  /* 0x012000ffea007388 */ /* 0x0005e80000000c00 */
[----:B------:R2:W-:Y:S04]  /*3320*/  STS.128 [R234+0x14000], RZ ;  /* 0x014000ffea007388 */ /* 0x0005e80000000c00 */
[----:B------:R2:W-:Y:S02]  /*3330*/  STS.128 [R234+0x16000], RZ ;  /* 0x016000ffea007388 */ /* 0x0005e40000000c00 */
.L_x_140:
[----:B------:R-:W-:Y:S05]  /*3340*/  BSYNC.RECONVERGENT B0 ;  /* 0x0000000000007941 */ /* 0x000fea0003800200 */
.L_x_138:
        /* <DEDUP_REMOVED lines=45> */
.L_x_142:
[----:B------:R-:W-:Y:S05]  /*3620*/  BSYNC.RECONVERGENT B0 ;  /* 0x0000000000007941 */ /* 0x000fea0003800200 */
.L_x_141:
        /* <DEDUP_REMOVED lines=39> */
.L_x_144:
[----:B------:R-:W-:Y:S05]  /*38a0*/  BSYNC.RECONVERGENT B0 ;  /* 0x0000000000007941 */ /* 0x000fea0003800200 */
.L_x_143:
        /* <DEDUP_REMOVED lines=41> */
.L_x_146:
[----:B------:R-:W-:Y:S05]  /*3b40*/  BSYNC.RECONVERGENT B0 ;  /* 0x0000000000007941 */ /* 0x000fea0003800200 */
.L_x_145:
[----:B------:R-:W-:Y:S01]  /*3b50*/  LDSM.16.M88.4 R20, [R98] ;  /* 0x000000006214783b */ /* 0x000fe20000000200 */
[----:B------:R-:W-:Y:S01]  /*3b60*/  IMAD.MOV.U32 R89, RZ, RZ, 0x20 ;  /* 0x00000020ff597424 */ /* 0x000fe200078e00ff */
[----:B------:R-:W-:Y:S01]  /*3b70*/  LOP3.LUT P2, RZ, R218, 0x2, RZ, 0xc0, !PT ;  /* 0x00000002daff7812 */ /* 0x000fe2000784c0ff */
[----:B------:R-:W-:Y:S01]  /*3b80*/  VIADD R94, R214, UR6 ;  /* 0x00000006d65e7c36 */ /* 0x000fe20008000000 */
[----:B------:R-:W5:Y:S01]  /*3b90*/  LDSM.16.M88.4 R24, [R214+UR6+0x8800] ;  /* 0x00880006d618783b */ /* 0x000f620008000200 */
[----:B------:R-:W-:Y:S01]  /*3ba0*/  IMAD.MOV.U32 R165, RZ, RZ, 0x40 ;  /* 0x00000040ffa57424 */ /* 0x000fe200078e00ff */
[----:B------:R-:W-:Y:S01]  /*3bb0*/  SEL R89, R89, 0xffffffe0, !P2 ;  /* 0xffffffe059597807 */ /* 0x000fe20005000000 */
[----:B------:R-:W-:Y:S01]  /*3bc0*/  UISETP.NE.AND UP1, UPT, UR19, 0x1, UPT ;  /* 0x000000011300788c */ /* 0x000fe2000bf25270 */
[----:B------:R-:W2:Y:S01]  /*3bd0*/  LDSM.16.M88.4 R32, [R214+UR6+0x8000] ;  /* 0x00800006d620783b */ /* 0x000ea20008000200 */
[----:B------:R-:W-:Y:S02]  /*3be0*/  LOP3.LUT P0, RZ, R218, 0x4, RZ, 0xc0, !PT ;  /* 0x00000004daff7812 */ /* 0x000fe4000780c0ff */
[--C-:B------:R-:W-:Y:S01]  /*3bf0*/  IMAD.IADD R95, R98, 0x1, R89.reuse ;  /* 0x00000001625f7824 */ /* 0x100fe200078e0259 */
[----:B------:R-:W3:Y:S01]  /*3c00*/  LDSM.16.M88.4 R64, [R214+UR6+0x9000] ;  /* 0x00900006d640783b */ /* 0x000ee20008000200 */
[----:B------:R-:W-:Y:S01]  /*3c10*/  IMAD.IADD R93, R94, 0x1, R89 ;  /* 0x000000015e5d7824 */ /* 0x000fe200078e0259 */
[----:B------:R-:W-:-:S02]  /*3c20*/  SEL R165, R165, 0xffffffc0, !P0 ;  /* 0xffffffc0a5a57807 */ /* 0x000fc40004000000 */
[----:B------:R-:W3:Y:S01]  /*3c30*/  LDSM.16.M88.4 R12, [R214+UR6+0x9800] ;  /* 0x00980006d60c783b */ /* 0x000ee20008000200 */
[----:B------:R-:W-:Y:S02]  /*3c40*/  VIMNMX R167, PT, PT, R88, UR22, PT ;  /* 0x0000001658a77c48 */ /* 0x000fe4000bfe0100 */
[--C-:B------:R-:W-:Y:S01]  /*3c50*/  IMAD.IADD R96, R98, 0x1, R165.reuse ;  /* 0x0000000162607824 */ /* 0x100fe200078e02a5 */
[----:B------:R-:W-:Y:S01]  /*3c60*/  LDSM.16.M88.4 R56, [R95] ;  /* 0x000000005f38783b */ /* 0x000fe20000000200 */
[----:B------:R-:W-:Y:S02]  /*3c70*/  IMAD.IADD R94, R94, 0x1, R165 ;  /* 0x000000015e5e7824 */ /* 0x000fe400078e02a5 */
[C---:B------:R-:W-:Y:S01]  /*3c80*/  IMAD.IADD R92, R89.reuse, 0x1, R96 ;  /* 0x00000001595c7824 */ /* 0x040fe200078e0260 */
[----:B-1----:R-:W1:Y:S01]  /*3c90*/  LDSM.16.M88.4 R8, [R93+0x8800] ;  /* 0x008800005d08783b */ /* 0x002e620000000200 */
[----:B------:R-:W-:-:S03]  /*3ca0*/  IMAD.IADD R90, R89, 0x1, R94 ;  /* 0x00000001595a7824 */ /* 0x000fc600078e025e */
[----:B------:R-:W1:Y:S04]  /*3cb0*/  LDSM.16.M88.4 R40, [R93+0x8000] ;  /* 0x008000005d28783b */ /* 0x000e680000000200 */
[----:B----4-:R-:W4:Y:S04]  /*3cc0*/  LDSM.16.M88.4 R4, [R93+0x9000] ;  /* 0x009000005d04783b */ /* 0x010f280000000200 */
[----:B------:R-:W4:Y:S04]  /*3cd0*/  LDSM.16.M88.4 R72, [R93+0x9800] ;  /* 0x009800005d48783b */ /* 0x000f280000000200 */
[----:B------:R-:W-:Y:S01]  /*3ce0*/  LDSM.16.M88.4 R44, [R96] ;  /* 0x00000000602c783b */ /* 0x000fe20000000200 */
[C---:B-----5:R-:W-:Y:S03]  /*3cf0*/  HMMA.16816.F32 R28, R20.reuse, R24, RZ ;  /* 0x00000018141c723c */ /* 0x060fe600000018ff */
[----:B------:R-:W5:Y:S04]  /*3d00*/  LDSM.16.M88.4 R16, [R94+0x8800] ;  /* 0x008800005e10783b */ /* 0x000f680000000200 */
[----:B------:R-:W5:Y:S01]  /*3d10*/  LDSM.16.M88.4 R52, [R94+0x8000] ;  /* 0x008000005e34783b */ /* 0x000f620000000200 */
[C---:B------:R-:W-:Y:S03]  /*3d20*/  HMMA.16816.F32 R24, R20.reuse, R26, RZ ;  /* 0x0000001a1418723c */ /* 0x040fe600000018ff */
[----:B------:R-:W-:Y:S04]  /*3d30*/  LDSM.16.M88.4 R48, [R94+0x9800] ;  /* 0x009800005e30783b */ /* 0x000fe80000000200 */
[----:B------:R-:W-:Y:S01]  /*3d40*/  LDSM.16.M88.4 R84, [R93+0xd000] ;  /* 0x00d000005d54783b */ /* 0x000fe20000000200 */
[C---:B--2---:R-:W-:Y:S03]  /*3d50*/  HMMA.16816.F32 R36, R20.reuse, R32, RZ ;  /* 0x000000201424723c */ /* 0x044fe600000018ff */
[----:B------:R-:W-:Y:S04]  /*3d60*/  LDSM.16.M88.4 R76, [R94+0xd800] ;  /* 0x00d800005e4c783b */ /* 0x000fe80000000200 */
[----:B------:R-:W-:Y:S01]  /*3d70*/  LDSM.16.M88.4 R80, [R94+0xd000] ;  /* 0x00d000005e50783b */ /* 0x000fe20000000200 */
[C---:B---3--:R-:W-:Y:S03]  /*3d80*/  HMMA.16816.F32 R68, R20.reuse, R64, RZ ;  /* 0x000000401444723c */ /* 0x048fe600000018ff */
[----:B------:R-:W0:Y:S05]  /*3d90*/  LDGDEPBAR ;  /* 0x00000000000079af */ /* 0x000e2a0000000000 */
[C---:B------:R-:W-:Y:S08]  /*3da0*/  HMMA.16816.F32 R32, R20.reuse, R34, RZ ;  /* 0x000000221420723c */ /* 0x040ff000000018ff */
[C---:B------:R-:W-:Y:S08]  /*3db0*/  HMMA.16816.F32 R64, R20.reuse, R66, RZ ;  /* 0x000000421440723c */ /* 0x040ff000000018ff */
[C---:B------:R-:W-:Y:S08]  /*3dc0*/  HMMA.16816.F32 R60, R20.reuse, R12, RZ ;  /* 0x0000000c143c723c */ /* 0x040ff000000018ff */
[----:B------:R-:W-:Y:S01]  /*3dd0*/  HMMA.16816.F32 R20, R20, R14, RZ ;  /* 0x0000000e1414723c */ /* 0x000fe200000018ff */
[----:B------:R-:W2:Y:S07]  /*3de0*/  LDSM.16.M88.4 R12, [R94+0x9000] ;  /* 0x009000005e0c783b */ /* 0x000eae0000000200 */
[C---:B-1----:R-:W-:Y:S08]  /*3df0*/  HMMA.16816.F32 R28, R56.reuse, R8, R28 ;  /* 0x00000008381c723c */ /* 0x042ff0000000181c */
[C---:B------:R-:W-:Y:S01]  /*3e00*/  HMMA.16816.F32 R24, R56.reuse, R10, R24 ;  /* 0x0000000a3818723c */ /* 0x040fe20000001818 */
[----:B------:R-:W-:Y:S07]  /*3e10*/  LDSM.16.M88.4 R8, [R90+0x8800] ;  /* 0x008800005a08783b */ /* 0x000fee0000000200 */
[C---:B------:R-:W-:Y:S08]  /*3e20*/  HMMA.16816.F32 R36, R56.reuse, R40, R36 ;  /* 0x000000283824723c */ /* 0x040ff00000001824 */
[C---:B------:R-:W-:Y:S01]  /*3e30*/  HMMA.16816.F32 R32, R56.reuse, R42, R32 ;  /* 0x0000002a3820723c */ /* 0x040fe20000001820 */
[----:B------:R-:W-:Y:S07]  /*3e40*/  LDSM.16.M88.4 R40, [R90+0x8000] ;  /* 0x008000005a28783b */ /* 0x000fee0000000200 */
[C---:B----4-:R-:W-:Y:S08]  /*3e50*/  HMMA.16816.F32 R68, R56.reuse, R4, R68 ;  /* 0x000000043844723c */ /* 0x050ff00000001844 */
[C---:B------:R-:W-:Y:S01]  /*3e60*/  HMMA.16816.F32 R64, R56.reuse, R6, R64 ;  /* 0x000000063840723c */ /* 0x040fe20000001840 */
[----:B------:R-:W1:Y:S07]  /*3e70*/  LDSM.16.M88.4 R4, [R92] ;  /* 0x000000005c04783b */ /* 0x000e6e0000000200 */
[C---:B------:R-:W-:Y:S08]  /*3e80*/  HMMA.16816.F32 R60, R56.reuse, R72, R60 ;  /* 0x00000048383c723c */ /* 0x040ff0000000183c */
[----:B------:R-:W-:Y:S01]  /*3e90*/  HMMA.16816.F32 R20, R56, R74, R20 ;  /* 0x0000004a3814723c */ /* 0x000fe20000001814 */
[----:B------:R-:W3:Y:S04]  /*3ea0*/  LDSM.16.M88.4 R72, [R90+0x9000] ;  /* 0x009000005a48783b */ /* 0x000ee80000000200 */
[----:B------:R-:W-:Y:S03]  /*3eb0*/  LDSM.16.M88.4 R56, [R214+UR6+0xa000] ;  /* 0x00a00006d638783b */ /* 0x000fe60008000200 */
[C---:B-----5:R-:W-:Y:S08]  /*3ec0*/  HMMA.16816.F32 R28, R44.reuse, R16, R28 ;  /* 0x000000102c1c723c */ /* 0x060ff0000000181c */
[C---:B------:R-:W-:Y:S01]  /*3ed0*/  HMMA.16816.F32 R24, R44.reuse, R18, R24 ;  /* 0x000000122c18723c */ /* 0x040fe20000001818 */
[----:B------:R-:W4:Y:S07]  /*3ee0*/  LDSM.16.M88.4 R16, [R90+0x9800] ;  /* 0x009800005a10783b */ /* 0x000f2e0000000200 */
        /* <DEDUP_REMOVED lines=9> */
[----:B------:R-:W5:Y:S03]  /*3f80*/  LDSM.16.M88.4 R44, [R214+UR6+0xb800] ;  /* 0x00b80006d62c783b */ /* 0x000f660008000200 */
[C---:B-1----:R-:W-:Y:S08]  /*3f90*/  HMMA.16816.F32 R36, R4.reuse, R40, R36 ;  /* 0x000000280424723c */ /* 0x042ff00000001824 */
[C---:B------:R-:W-:Y:S01]  /*3fa0*/  HMMA.16816.F32 R32, R4.reuse, R42, R32 ;  /* 0x0000002a0420723c */ /* 0x040fe20000001820 */
[----:B------:R-:W-:Y:S07]  /*3fb0*/  LDSM.16.M88.4 R40, [R93+0xa000] ;  /* 0x00a000005d28783b */ /* 0x000fee0000000200 */
[C---:B------:R-:W-:Y:S08]  /*3fc0*/  HMMA.16816.F32 R28, R4.reuse, R8, R28 ;  /* 0x00000008041c723c */ /* 0x040ff0000000181c */
[C---:B------:R-:W-:Y:S01]  /*3fd0*/  HMMA.16816.F32 R24, R4.reuse, R10, R24 ;  /* 0x0000000a0418723c */ /* 0x040fe20000001818 */
[----:B------:R-:W1:Y:S07]  /*3fe0*/  LDSM.16.M88.4 R8, [R95+0x2000] ;  /* 0x002000005f08783b */ /* 0x000e6e0000000200 */
[C---:B---3--:R-:W-:Y:S08]  /*3ff0*/  HMMA.16816.F32 R68, R4.reuse, R72, R68 ;  /* 0x000000480444723c */ /* 0x048ff00000001844 */
[C---:B------:R-:W-:Y:S01]  /*4000*/  HMMA.16816.F32 R64, R4.reuse, R74, R64 ;  /* 0x0000004a0440723c */ /* 0x040fe20000001840 */
[----:B------:R-:W-:Y:S07]  /*4010*/  LDSM.16.M88.4 R72, [R93+0xb800] ;  /* 0x00b800005d48783b */ /* 0x000fee0000000200 */
[C---:B----4-:R-:W-:Y:S08]  /*4020*/  HMMA.16816.F32 R60, R4.reuse, R16, R60 ;  /* 0x00000010043c723c */ /* 0x050ff0000000183c */
[----:B------:R-:W-:Y:S01]  /*4030*/  HMMA.16816.F32 R20, R4, R18, R20 ;  /* 0x000000120414723c */ /* 0x000fe20000001814 */
[----:B------:R-:W3:Y:S04]  /*4040*/  LDSM.16.M88.4 R16, [R93+0xa800] ;  /* 0x00a800005d10783b */ /* 0x000ee80000000200 */
[----:B------:R-:W4:Y:S03]  /*4050*/  LDSM.16.M88.4 R4, [R93+0xb000] ;  /* 0x00b000005d04783b */ /* 0x000f260000000200 */
[C---:B--2---:R-:W-:Y:S08]  /*4060*/  HMMA.16816.F32 R36, R12.reuse, R56, R36 ;  /* 0x000000380c24723c */ /* 0x044ff00000001824 */
[C---:B------:R-:W-:Y:S01]  /*4070*/  HMMA.16816.F32 R32, R12.reuse, R58, R32 ;  /* 0x0000003a0c20723c */ /* 0x040fe20000001820 */
[----:B------:R-:W-:Y:S07]  /*4080*/  LDSM.16.M88.4 R56, [R94+0xb800] ;  /* 0x00b800005e38783b */ /* 0x000fee0000000200 */
[C---:B------:R-:W-:Y:S08]  /*4090*/  HMMA.16816.F32 R28, R12.reuse, R52, R28 ;  /* 0x000000340c1c723c */ /* 0x040ff0000000181c */
[C---:B------:R-:W-:Y:S01]  /*40a0*/  HMMA.16816.F32 R24, R12.reuse, R54, R24 ;  /* 0x000000360c18723c */ /* 0x040fe20000001818 */
[----:B------:R-:W-:Y:S07]  /*40b0*/  LDSM.16.M88.4 R52, [R96+0x2000] ;  /* 0x002000006034783b */ /* 0x000fee0000000200 */
[C---:B-----5:R-:W-:Y:S08]  /*40c0*/  HMMA.16816.F32 R68, R12.reuse, R48, R68 ;  /* 0x000000300c44723c */ /* 0x060ff00000001844 */
[C---:B------:R-:W-:Y:S01]  /*40d0*/  HMMA.16816.F32 R64, R12.reuse, R50, R64 ;  /* 0x000000320c40723c */ /* 0x040fe20000001840 */
[----:B------:R-:W-:Y:S07]  /*40e0*/  LDSM.16.M88.4 R48, [R94+0xa800] ;  /* 0x00a800005e30783b */ /* 0x000fee0000000200 */
[C---:B------:R-:W-:Y:S08]  /*40f0*/  HMMA.16816.F32 R60, R12.reuse, R44, R60 ;  /* 0x0000002c0c3c723c */ /* 0x040ff0000000183c */
[----:B------:R-:W-:Y:S01]  /*4100*/  HMMA.16816.F32 R20, R12, R46, R20 ;  /* 0x0000002e0c14723c */ /* 0x000fe20000001814 */
[----:B------:R-:W2:Y:S04]  /*4110*/  LDSM.16.M88.4 R12, [R94+0xa000] ;  /* 0x00a000005e0c783b */ /* 0x000ea80000000200 */
[----:B------:R-:W5:Y:S03]  /*4120*/  LDSM.16.M88.4 R44, [R94+0xb000] ;  /* 0x00b000005e2c783b */ /* 0x000f660000000200 */
[C---:B-1----:R-:W-:Y:S08]  /*4130*/  HMMA.16816.F32 R36, R8.reuse, R40, R36 ;  /* 0x000000280824723c */ /* 0x042ff00000001824 */
[C---:B------:R-:W-:Y:S01]  /*4140*/  HMMA.16816.F32 R32, R8.reuse, R42, R32 ;  /* 0x0000002a0820723c */ /* 0x040fe20000001820 */
[----:B------:R-:W-:Y:S07]  /*4150*/  LDSM.16.M88.4 R40, [R90+0xa000] ;  /* 0x00a000005a28783b */ /* 0x000fee0000000200 */
[C---:B---3--:R-:W-:Y:S08]  /*4160*/  HMMA.16816.F32 R28, R8.reuse, R16, R28 ;  /* 0x00000010081c723c */ /* 0x048ff0000000181c */
[C---:B------:R-:W-:Y:S01]  /*4170*/  HMMA.16816.F32 R24, R8.reuse, R18, R24 ;  /* 0x000000120818723c */ /* 0x040fe20000001818 */
[----:B------:R-:W-:Y:S07]  /*4180*/  LDSM.16.M88.4 R16, [R90+0xa800] ;  /* 0x00a800005a10783b */ /* 0x000fee0000000200 */
[C---:B----4-:R-:W-:Y:S08]  /*4190*/  HMMA.16816.F32 R68, R8.reuse, R4, R68 ;  /* 0x000000040844723c */ /* 0x050ff00000001844 */
[C---:B------:R-:W-:Y:S01]  /*41a0*/  HMMA.16816.F32 R64, R8.reuse, R6, R64 ;  /* 0x000000060840723c */ /* 0x040fe20000001840 */
[----:B------:R-:W1:Y:S07]  /*41b0*/  LDSM.16.M88.4 R4, [R92+0x2000] ;  /* 0x002000005c04783b */ /* 0x000e6e0000000200 */
[C---:B------:R-:W-:Y:S08]  /*41c0*/  HMMA.16816.F32 R60, R8.reuse, R72, R60 ;  /* 0x00000048083c723c */ /* 0x040ff0000000183c */
[----:B------:R-:W-:Y:S01]  /*41d0*/  HMMA.16816.F32 R20, R8, R74, R20 ;  /* 0x0000004a0814723c */ /* 0x000fe20000001814 */
[----:B------:R-:W3:Y:S04]  /*41e0*/  LDSM.16.M88.4 R8, [R90+0xb000] ;  /* 0x00b000005a08783b */ /* 0x000ee80000000200 */
[----:B------:R-:W-:Y:S03]  /*41f0*/  LDSM.16.M88.4 R72, [R96+0x4000] ;  /* 0x004000006048783b */ /* 0x000fe60000000200 */
[C---:B--2---:R-:W-:Y:S08]  /*4200*/  HMMA.16816.F32 R36, R52.reuse, R12, R36 ;  /* 0x0000000c3424723c */ /* 0x044ff00000001824 */
[C---:B------:R-:W-:Y:S01]  /*4210*/  HMMA.16816.F32 R32, R52.reuse, R14, R32 ;  /* 0x0000000e3420723c */ /* 0x040fe20000001820 */
[----:B------:R-:W2:Y:S07]  /*4220*/  LDSM.16.M88.4 R12, [R90+0xb800] ;  /* 0x00b800005a0c783b */ /* 0x000eae0000000200 */
[C---:B------:R-:W-:Y:S08]  /*4230*/  HMMA.16816.F32 R28, R52.reuse, R48, R28 ;  /* 0x00000030341c723c */ /* 0x040ff0000000181c */
[C---:B------:R-:W-:Y:S01]  /*4240*/  HMMA.16816.F32 R24, R52.reuse, R50, R24 ;  /* 0x000000323418723c */ /* 0x040fe20000001818 */
[----:B------:R-:W-:Y:S07]  /*4250*/  LDSM.16.M88.4 R48, [R98+0x4000] ;  /* 0x004000006230783b */ /* 0x000fee0000000200 */
[C---:B-----5:R-:W-:Y:S08]  /*4260*/  HMMA.16816.F32 R68, R52.reuse, R44, R68 ;  /* 0x0000002c3444723c */ /* 0x060ff00000001844 */
[C---:B------:R-:W-:Y:S01]  /*4270*/  HMMA.16816.F32 R64, R52.reuse, R46, R64 ;  /* 0x0000002e3440723c */ /* 0x040fe20000001840 */
[----:B------:R-:W4:Y:S07]  /*4280*/  LDSM.16.M88.4 R44, [R214+UR6+0xc000] ;  /* 0x00c00006d62c783b */ /* 0x000f2e0008000200 */
[C---:B------:R-:W-:Y:S08]  /*4290*/  HMMA.16816.F32 R60, R52.reuse, R56, R60 ;  /* 0x00000038343c723c */ /* 0x040ff0000000183c */
[----:B------:R-:W-:Y:S01]  /*42a0*/  HMMA.16816.F32 R20, R52, R58, R20 ;  /* 0x0000003a3414723c */ /* 0x000fe20000001814 */
[----:B------:R-:W-:Y:S04]  /*42b0*/  LDSM.16.M88.4 R52, [R214+UR6+0xd800] ;  /* 0x00d80006d634783b */ /* 0x000fe80008000200 */
[----:B------:R-:W-:Y:S03]  /*42c0*/  LDSM.16.M88.4 R56, [R90+0xd000] ;  /* 0x00d000005a38783b */ /* 0x000fe60000000200 */
[C---:B-1----:R-:W-:Y:S08]  /*42d0*/  HMMA.16816.F32 R28, R4.reuse, R16, R28 ;  /* 0x00000010041c723c */ /* 0x042ff0000000181c */
[C---:B------:R-:W-:Y:S01]  /*42e0*/  HMMA.16816.F32 R24, R4.reuse, R18, R24 ;  /* 0x000000120418723c */ /* 0x040fe20000001818 */
[----:B------:R-:W1:Y:S07]  /*42f0*/  LDSM.16.M88.4 R16, [R214+UR6+0xc800] ;  /* 0x00c80006d610783b */ /* 0x000e6e0008000200 */
[C---:B---3--:R-:W-:Y:S08]  /*4300*/  HMMA.16816.F32 R68, R4.reuse, R8, R68 ;  /* 0x000000080444723c */ /* 0x048ff00000001844 */
[C---:B------:R-:W-:Y:S01]  /*4310*/  HMMA.16816.F32 R64, R4.reuse, R10, R64 ;  /* 0x0000000a0440723c */ /* 0x040fe20000001840 */
[----:B------:R-:W3:Y:S07]  /*4320*/  LDSM.16.M88.4 R8, [R214+UR6+0xd000] ;  /* 0x00d00006d608783b */ /* 0x000eee0008000200 */
[C---:B------:R-:W-:Y:S08]  /*4330*/  HMMA.16816.F32 R36, R4.reuse, R40, R36 ;  /* 0x000000280424723c */ /* 0x040ff00000001824 */
[C---:B------:R-:W-:Y:S01]  /*4340*/  HMMA.16816.F32 R32, R4.reuse, R42, R32 ;  /* 0x0000002a0420723c */ /* 0x040fe20000001820 */
[----:B------:R-:W-:Y:S07]  /*4350*/  LDSM.16.M88.4 R40, [R95+0x4000] ;  /* 0x004000005f28783b */ /* 0x000fee0000000200 */
[C---:B--2---:R-:W-:Y:S08]  /*4360*/  HMMA.16816.F32 R60, R4.reuse, R12, R60 ;  /* 0x0000000c043c723c */ /* 0x044ff0000000183c */
[----:B------:R-:W-:Y:S01]  /*4370*/  HMMA.16816.F32 R20, R4, R14, R20 ;  /* 0x0000000e0414723c */ /* 0x000fe20000001814 */
[----:B------:R-:W2:Y:S04]  /*4380*/  LDSM.16.M88.4 R12, [R93+0xc000] ;  /* 0x00c000005d0c783b */ /* 0x000ea80000000200 */
[----:B------:R-:W5:Y:S03]  /*4390*/  LDSM.16.M88.4 R4, [R93+0xc800] ;  /* 0x00c800005d04783b */ /* 0x000f660000000200 */
[C---:B----4-:R-:W-:Y:S08]  /*43a0*/  HMMA.16816.F32 R36, R48.reuse, R44, R36 ;  /* 0x0000002c3024723c */ /* 0x050ff00000001824 */
[C---:B------:R-:W-:Y:S01]  /*43b0*/  HMMA.16816.F32 R32, R48.reuse, R46, R32 ;  /* 0x0000002e3020723c */ /* 0x040fe20000001820 */
[----:B------:R-:W4:Y:S07]  /*43c0*/  LDSM.16.M88.4 R44, [R93+0xd800] ;  /* 0x00d800005d2c783b */ /* 0x000f2e0000000200 */
[C---:B-1----:R-:W-:Y:S08]  /*43d0*/  HMMA.16816.F32 R28, R48.reuse, R16, R28 ;  /* 0x00000010301c723c */ /* 0x042ff0000000181c */
[C---:B------:R-:W-:Y:S01]  /*43e0*/  HMMA.16816.F32 R24, R48.reuse, R18, R24 ;  /* 0x000000123018723c */ /* 0x040fe20000001818 */
[----:B------:R-:W1:Y:S07]  /*43f0*/  LDSM.16.M88.4 R16, [R94+0xc000] ;  /* 0x00c000005e10783b */ /* 0x000e6e0000000200 */
[C---:B---3--:R-:W-:Y:S08]  /*4400*/  HMMA.16816.F32 R68, R48.reuse, R8, R68 ;  /* 0x000000083044723c */ /* 0x048ff00000001844 */
[C---:B------:R-:W-:Y:S01]  /*4410*/  HMMA.16816.F32 R64, R48.reuse, R10, R64 ;  /* 0x0000000a3040723c */ /* 0x040fe20000001840 */
[----:B------:R-:W3:Y:S07]  /*4420*/  LDSM.16.M88.4 R8, [R94+0xc800] ;  /* 0x00c800005e08783b */ /* 0x000eee0000000200 */
[C---:B------:R-:W-:Y:S08]  /*4430*/  HMMA.16816.F32 R20, R48.reuse, R54, R20 ;  /* 0x000000363014723c */ /* 0x040ff00000001814 */
[----:B------:R-:W-:Y:S01]  /*4440*/  HMMA.16816.F32 R60, R48, R52, R60 ;  /* 0x00000034303c723c */ /* 0x000fe2000000183c */
[----:B------:R-:W-:Y:S04]  /*4450*/  LDSM.16.M88.4 R48, [R92+0x4000] ;  /* 0x004000005c30783b */ /* 0x000fe80000000200 */
[----:B------:R-:W-:Y:S03]  /*4460*/  LDSM.16.M88.4 R52, [R90+0xd800] ;  /* 0x00d800005a34783b */ /* 0x000fe60000000200 */
[C---:B--2---:R-:W-:Y:S08]  /*4470*/  HMMA.16816.F32 R36, R40.reuse, R12, R36 ;  /* 0x0000000c2824723c */ /* 0x044ff00000001824 */
[C---:B------:R-:W-:Y:S01]  /*4480*/  HMMA.16816.F32 R32, R40.reuse, R14, R32 ;  /* 0x0000000e2820723c */ /* 0x040fe20000001820 */
[----:B------:R-:W2:Y:S07]  /*4490*/  LDSM.16.M88.4 R12, [R90+0xc000] ;  /* 0x00c000005a0c783b */ /* 0x000eae0000000200 */
[C---:B-----5:R-:W-:Y:S08]  /*44a0*/  HMMA.16816.F32 R28, R40.reuse, R4, R28 ;  /* 0x00000004281c723c */ /* 0x060ff0000000181c */
[C---:B------:R-:W-:Y:S01]  /*44b0*/  HMMA.16816.F32 R24, R40.reuse, R6, R24 ;  /* 0x000000062818723c */ /* 0x040fe20000001818 */
[----:B------:R-:W5:Y:S07]  /*44c0*/  LDSM.16.M88.4 R4, [R90+0xc800] ;  /* 0x00c800005a04783b */ /* 0x000f6e0000000200 */
[C---:B----4-:R-:W-:Y:S08]  /*44d0*/  HMMA.16816.F32 R20, R40.reuse, R46, R20 ;  /* 0x0000002e2814723c */ /* 0x050ff00000001814 */
[C---:B------:R-:W-:Y:S08]  /*44e0*/  HMMA.16816.F32 R68, R40.reuse, R84, R68 ;  /* 0x000000542844723c */ /* 0x040ff00000001844 */
[C---:B------:R-:W-:Y:S01]  /*44f0*/  HMMA.16816.F32 R64, R40.reuse, R86, R64 ;  /* 0x000000562840723c */ /* 0x040fe20000001840 */
[----:B------:R-:W-:Y:S07]  /*4500*/  LDSM.16.M88.4 R84, [R93+0xf800] ;  /* 0x00f800005d54783b */ /* 0x000fee0000000200 */
[----:B------:R-:W-:Y:S01]  /*4510*/  HMMA.16816.F32 R60, R40, R44, R60 ;  /* 0x0000002c283c723c */ /* 0x000fe2000000183c */
[----:B------:R-:W-:Y:S04]  /*4520*/  LDSM.16.M88.4 R40, [R214+UR6+0xe000] ;  /* 0x00e00006d628783b */ /* 0x000fe80008000200 */
[----:B------:R-:W-:Y:S03]  /*4530*/  LDSM.16.M88.4 R44, [R214+UR6+0xe800] ;  /* 0x00e80006d62c783b */ /* 0x000fe60008000200 */
[C---:B-1----:R-:W-:Y:S08]  /*4540*/  HMMA.16816.F32 R36, R72.reuse, R16, R36 ;  /* 0x000000104824723c */ /* 0x042ff00000001824 */
[C---:B------:R-:W-:Y:S01]  /*4550*/  HMMA.16816.F32 R32, R72.reuse, R18, R32 ;  /* 0x000000124820723c */ /* 0x040fe20000001820 */
[----:B------:R-:W-:Y:S07]  /*4560*/  LDSM.16.M88.4 R16, [R214+UR6+0xf800] ;  /* 0x00f80006d610783b */ /* 0x000fee0008000200 */
[C---:B---3--:R-:W-:Y:S08]  /*4570*/  HMMA.16816.F32 R28, R72.reuse, R8, R28 ;  /* 0x00000008481c723c */ /* 0x048ff0000000181c */
[C---:B------:R-:W-:Y:S01]  /*4580*/  HMMA.16816.F32 R24, R72.reuse, R10, R24 ;  /* 0x0000000a4818723c */ /* 0x040fe20000001818 */
[----:B------:R-:W1:Y:S07]  /*4590*/  LDSM.16.M88.4 R8, [R98+0x6000] ;  /* 0x006000006208783b */ /* 0x000e6e0000000200 */
[C---:B------:R-:W-:Y:S08]  /*45a0*/  HMMA.16816.F32 R20, R72.reuse, R78, R20 ;  /* 0x0000004e4814723c */ /* 0x040ff00000001814 */
[C---:B------:R-:W-:Y:S08]  /*45b0*/  HMMA.16816.F32 R68, R72.reuse, R80, R68 ;  /* 0x000000504844723c */ /* 0x040ff00000001844 */
[C---:B------:R-:W-:Y:S01]  /*45c0*/  HMMA.16816.F32 R64, R72.reuse, R82, R64 ;  /* 0x000000524840723c */ /* 0x040fe20000001840 */
[----:B------:R-:W-:Y:S07]  /*45d0*/  LDSM.16.M88.4 R80, [R93+0xe800] ;  /* 0x00e800005d50783b */ /* 0x000fee0000000200 */
[----:B------:R-:W-:Y:S01]  /*45e0*/  HMMA.16816.F32 R60, R72, R76, R60 ;  /* 0x0000004c483c723c */ /* 0x000fe2000000183c */
[----:B------:R-:W-:Y:S04]  /*45f0*/  LDSM.16.M88.4 R76, [R95+0x6000] ;  /* 0x006000005f4c783b */ /* 0x000fe80000000200 */
[----:B------:R-:W-:Y:S03]  /*4600*/  LDSM.16.M88.4 R72, [R93+0xf000] ;  /* 0x00f000005d48783b */ /* 0x000fe60000000200 */
[C---:B--2---:R-:W-:Y:S08]  /*4610*/  HMMA.16816.F32 R36, R48.reuse, R12, R36 ;  /* 0x0000000c3024723c */ /* 0x044ff00000001824 */
[C---:B------:R-:W-:Y:S01]  /*4620*/  HMMA.16816.F32 R32, R48.reuse, R14, R32 ;  /* 0x0000000e3020723c */ /* 0x040fe20000001820 */
[----:B------:R-:W2:Y:S07]  /*4630*/  LDSM.16.M88.4 R12, [R214+UR6+0xf000] ;  /* 0x00f00006d60c783b */ /* 0x000eae0008000200 */
[C---:B-----5:R-:W-:Y:S08]  /*4640*/  HMMA.16816.F32 R28, R48.reuse, R4, R28 ;  /* 0x00000004301c723c */ /* 0x060ff0000000181c */
[C---:B------:R-:W-:Y:S01]  /*4650*/  HMMA.16816.F32 R24, R48.reuse, R6, R24 ;  /* 0x000000063018723c */ /* 0x040fe20000001818 */
[----:B------:R-:W3:Y:S07]  /*4660*/  LDSM.16.M88.4 R4, [R93+0xe000] ;  /* 0x00e000005d04783b */ /* 0x000eee0000000200 */
[C---:B------:R-:W-:Y:S08]  /*4670*/  HMMA.16816.F32 R20, R48.reuse, R54, R20 ;  /* 0x000000363014723c */ /* 0x040ff00000001814 */
[C---:B------:R-:W-:Y:S08]  /*4680*/  HMMA.16816.F32 R68, R48.reuse, R56, R68 ;  /* 0x000000383044723c */ /* 0x040ff00000001844 */
[C---:B------:R-:W-:Y:S01]  /*4690*/  HMMA.16816.F32 R64, R48.reuse, R58, R64 ;  /* 0x0000003a3040723c */ /* 0x040fe20000001840 */
[----:B------:R-:W-:Y:S07]  /*46a0*/  LDSM.16.M88.4 R56, [R96+0x6000] ;  /* 0x006000006038783b */ /* 0x000fee0000000200 */
[----:B------:R-:W-:Y:S01]  /*46b0*/  HMMA.16816.F32 R60, R48, R52, R60 ;  /* 0x00000034303c723c */ /* 0x000fe2000000183c */
[----:B------:R-:W4:Y:S04]  /*46c0*/  LDSM.16.M88.4 R52, [R94+0xe000] ;  /* 0x00e000005e34783b */ /* 0x000f280000000200 */
[----:B------:R-:W-:Y:S03]  /*46d0*/  LDSM.16.M88.4 R48, [R94+0xe800] ;  /* 0x00e800005e30783b */ /* 0x000fe60000000200 */
[C---:B-1----:R-:W-:Y:S08]  /*46e0*/  HMMA.16816.F32 R36, R8.reuse, R40, R36 ;  /* 0x000000280824723c */ /* 0x042ff00000001824 */
[C---:B------:R-:W-:Y:S01]  /*46f0*/  HMMA.16816.F32 R32, R8.reuse, R42, R32 ;  /* 0x0000002a0820723c */ /* 0x040fe20000001820 */
[----:B------:R-:W1:Y:S07]  /*4700*/  LDSM.16.M88.4 R40, [R94+0xf800] ;  /* 0x00f800005e28783b */ /* 0x000e6e0000000200 */
[C---:B------:R-:W-:Y:S08]  /*4710*/  HMMA.16816.F32 R20, R8.reuse, R18, R20 ;  /* 0x000000120814723c */ /* 0x040ff00000001814 */
[C---:B------:R-:W-:Y:S08]  /*4720*/  HMMA.16816.F32 R28, R8.reuse, R44, R28 ;  /* 0x0000002c081c723c */ /* 0x040ff0000000181c */
[C---:B------:R-:W-:Y:S01]  /*4730*/  HMMA.16816.F32 R24, R8.reuse, R46, R24 ;  /* 0x0000002e0818723c */ /* 0x040fe20000001818 */
[----:B------:R-:W-:Y:S07]  /*4740*/  LDSM.16.M88.4 R44, [R94+0xf000] ;  /* 0x00f000005e2c783b */ /* 0x000fee0000000200 */
[C---:B--2---:R-:W-:Y:S08]  /*4750*/  HMMA.16816.F32 R68, R8.reuse, R12, R68 ;  /* 0x0000000c0844723c */ /* 0x044ff00000001844 */
[C---:B------:R-:W-:Y:S01]  /*4760*/  HMMA.16816.F32 R64, R8.reuse, R14, R64 ;  /* 0x0000000e0840723c */ /* 0x040fe20000001840 */
[----:B------:R-:W-:Y:S07]  /*4770*/  LDSM.16.M88.4 R12, [R90+0xe800] ;  /* 0x00e800005a0c783b */ /* 0x000fee0000000200 */
[----:B------:R-:W-:Y:S01]  /*4780*/  HMMA.16816.F32 R60, R8, R16, R60 ;  /* 0x00000010083c723c */ /* 0x000fe2000000183c */
[----:B------:R-:W-:Y:S04]  /*4790*/  LDSM.16.M88.4 R8, [R90+0xf800] ;  /* 0x00f800005a08783b */ /* 0x000fe80000000200 */
[----:B------:R-:W-:Y:S03]  /*47a0*/  LDSM.16.M88.4 R16, [R90+0xe000] ;  /* 0x00e000005a10783b */ /* 0x000fe60000000200 */
[C---:B---3--:R-:W-:Y:S08]  /*47b0*/  HMMA.16816.F32 R36, R76.reuse, R4, R36 ;  /* 0x000000044c24723c */ /* 0x048ff00000001824 */
[C---:B------:R-:W-:Y:S01]  /*47c0*/  HMMA.16816.F32 R32, R76.reuse, R6, R32 ;  /* 0x000000064c20723c */ /* 0x040fe20000001820 */
[----:B------:R-:W2:Y:S07]  /*47d0*/  LDSM.16.M88.4 R4, [R92+0x6000] ;  /* 0x006000005c04783b */ /* 0x000eae0000000200 */
[C---:B------:R-:W-:Y:S08]  /*47e0*/  HMMA.16816.F32 R20, R76.reuse, R86, R20 ;  /* 0x000000564c14723c */ /* 0x040ff00000001814 */
[----:B------:R-:W-:Y:S08]  /*47f0*/  HMMA.16816.F32 R28, R76, R80, R28 ;  /* 0x000000504c1c723c */ /* 0x000ff0000000181c */
[C---:B----4-:R-:W-:Y:S08]  /*4800*/  HMMA.16816.F32 R36, R56.reuse, R52, R36 ;  /* 0x000000343824723c */ /* 0x050ff00000001824 */
[C---:B------:R-:W-:Y:S08]  /*4810*/  HMMA.16816.F32 R32, R56.reuse, R54, R32 ;  /* 0x000000363820723c */ /* 0x040ff00000001820 */
[----:B-1----:R-:W-:Y:S01]  /*4820*/  HMMA.16816.F32 R52, R56, R42, R20 ;  /* 0x0000002a3834723c */ /* 0x002fe20000001814 */
[----:B------:R-:W1:Y:S01]  /*4830*/  LDSM.16.M88.4 R20, [R90+0xf000] ;  /* 0x00f000005a14783b */ /* 0x000e620000000200 */
[----:B------:R-:W-:-:S06]  /*4840*/  DEPBAR.LE SB0, 0x0 ;  /* 0x000080000000791a */ /* 0x000fcc0000000000 */
[----:B------:R-:W-:Y:S08]  /*4850*/  HMMA.16816.F32 R24, R76, R82, R24 ;  /* 0x000000524c18723c */ /* 0x000ff00000001818 */
[----:B------:R-:W-:Y:S08]  /*4860*/  HMMA.16816.F32 R28, R56, R48, R28 ;  /* 0x00000030381c723c */ /* 0x000ff0000000181c */
[----:B------:R-:W-:Y:S08]  /*4870*/  HMMA.16816.F32 R68, R76, R72, R68 ;  /* 0x000000484c44723c */ /* 0x000ff00000001844 */
[----:B--2---:R-:W-:Y:S01]  /*4880*/  HMMA.16816.F32 R52, R4, R10, R52 ;  /* 0x0000000a0434723c */ /* 0x004fe20000001834 */
[----:B------:R-:W-:-:S02]  /*4890*/  IMAD.U32 R10, RZ, RZ, UR15 ;  /* 0x0000000fff0a7e24 */ /* 0x000fc4000f8e00ff */
[----:B------:R-:W-:Y:S02]  /*48a0*/  IMAD.U32 R11, RZ, RZ, UR22 ;  /* 0x00000016ff0b7e24 */ /* 0x000fe4000f8e00ff */
[----:B------:R-:W-:-:S03]  /*48b0*/  IMAD R91, R10, 0x40, R91 ;  /* 0x000000400a5b7824 */ /* 0x000fc600078e025b */
[----:B------:R-:W-:Y:S01]  /*48c0*/  HMMA.16816.F32 R36, R4, R16, R36 ;  /* 0x000000100424723c */ /* 0x000fe20000001824 */
[----:B------:R-:W-:Y:S01]  /*48d0*/  VIADD R10, R91, 0x38 ;  /* 0x000000385b0a7836 */ /* 0x000fe20000000000 */
[----:B------:R-:W-:-:S04]  /*48e0*/  VIADDMNMX R166, R88, 0x8, R11, PT ;  /* 0x0000000858a67846 */ /* 0x000fc8000380010b */
[----:B------:R-:W-:Y:S02]  /*48f0*/  I2FP.F32.U32 R11, R10 ;  /* 0x0000000a000b7245 */ /* 0x000fe40000201000 */
[----:B------:R-:W-:Y:S01]  /*4900*/  HMMA.16816.F32 R64, R76, R74, R64 ;  /* 0x0000004a4c40723c */ /* 0x000fe20000001840 */
[C---:B------:R-:W-:Y:S02]  /*4910*/  ISETP.GE.AND P4, PT, R10.reuse, R167, PT ;  /* 0x000000a70a00720c */ /* 0x040fe40003f86270 */
[C---:B------:R-:W-:Y:S01]  /*4920*/  FFMA.FTZ R52, R11.reuse, UR5, R52 ;  /* 0x000000050b347c23 */ /* 0x040fe20008010034 */
[----:B------:R-:W-:Y:S01]  /*4930*/  FFMA.FTZ R54, R11, UR5, R54 ;  /* 0x000000050b367c23 */ /* 0x000fe20008010036 */
[C---:B------:R-:W-:Y:S01]  /*4940*/  VIADD R11, R91.reuse, 0x8 ;  /* 0x000000085b0b7836 */ /* 0x040fe20000000000 */
[----:B------:R-:W-:Y:S01]  /*4950*/  ISETP.GE.AND P5, PT, R10, R166, PT ;  /* 0x000000a60a00720c */ /* 0x000fe20003fa6270 */
[----:B------:R-:W-:Y:S01]  /*4960*/  VIADD R10, R91, 0x9 ;  /* 0x000000095b0a7836 */ /* 0x000fe20000000000 */
[----:B------:R-:W-:Y:S01]  /*4970*/  HMMA.16816.F32 R24, R56, R50, R24 ;  /* 0x000000323818723c */ /* 0x000fe20000001818 */
[----:B------:R-:W-:-:S02]  /*4980*/  FSEL R204, R52, -INF , !P4 ;  /* 0xff80000034cc7808 */ /* 0x000fc40006000000 */
[C---:B------:R-:W-:Y:S02]  /*4990*/  ISETP.GE.AND P3, PT, R11.reuse, R167, PT ;  /* 0x000000a70b00720c */ /* 0x040fe40003f66270 */
[----:B------:R-:W-:Y:S02]  /*49a0*/  ISETP.GE.AND P4, PT, R11, R166, PT ;  /* 0x000000a60b00720c */ /* 0x000fe40003f86270 */
[----:B------:R-:W-:Y:S01]  /*49b0*/  I2FP.F32.U32 R11, R11 ;  /* 0x0000000b000b7245 */ /* 0x000fe20000201000 */
[----:B------:R-:W-:Y:S01]  /*49c0*/  HMMA.16816.F32 R32, R4, R18, R32 ;  /* 0x000000120420723c */ /* 0x000fe20000001820 */
[----:B------:R-:W-:Y:S02]  /*49d0*/  FSEL R195, R54, -INF , !P5 ;  /* 0xff80000036c37808 */ /* 0x000fe40006800000 */
[----:B------:R-:W-:-:S05]  /*49e0*/  ISETP.GE.AND P5, PT, R10, R167, PT ;  /* 0x000000a70a00720c */ /* 0x000fca0003fa6270 */
[----:B------:R-:W-:Y:S01]  /*49f0*/  HMMA.16816.F32 R28, R4, R12, R28 ;  /* 0x0000000c041c723c */ /* 0x000fe2000000181c */
[C---:B------:R-:W-:Y:S02]  /*4a00*/  VIADD R12, R91.reuse, 0x1 ;  /* 0x000000015b0c7836 */ /* 0x040fe40000000000 */
[----:B------:R-:W-:-:S03]  /*4a10*/  VIADD R13, R91, 0x10 ;  /* 0x000000105b0d7836 */ /* 0x000fc60000000000 */
[C---:B------:R-:W-:Y:S02]  /*4a20*/  ISETP.GE.AND P1, PT, R12.reuse, R167, PT ;  /* 0x000000a70c00720c */ /* 0x040fe40003f26270 */
[----:B------:R-:W-:Y:S01]  /*4a30*/  HMMA.16816.F32 R68, R56, R44, R68 ;  /* 0x0000002c3844723c */ /* 0x000fe20000001844 */
[----:B------:R-:W-:Y:S01]  /*4a40*/  BAR.SYNC.DEFER_BLOCKING 0x0 ;  /* 0x0000000000007b1d */ /* 0x000fe20000010000 */
[----:B------:R-:W-:Y:S01]  /*4a50*/  ISETP.GE.AND P6, PT, R12, R166, PT ;  /* 0x000000a60c00720c */ /* 0x000fe20003fc6270 */
[C---:B------:R-:W-:Y:S01]  /*4a60*/  FFMA.FTZ R16, R11.reuse, UR5, R32 ;  /* 0x000000050b107c23 */ /* 0x040fe20008010020 */
[----:B------:R-:W-:Y:S01]  /*4a70*/  I2FP.F32.U32 R12, R12 ;  /* 0x0000000c000c7245 */ /* 0x000fe20000201000 */
[----:B------:R-:W-:-:S03]  /*4a80*/  FFMA.FTZ R19, R11, UR5, R34 ;  /* 0x000000050b137c23 */ /* 0x000fc60008010022 */
[----:B------:R-:W-:Y:S01]  /*4a90*/  HMMA.16816.F32 R60, R76, R84, R60 ;  /* 0x000000544c3c723c */ /* 0x000fe2000000183c */
[----:B------:R-:W-:Y:S01]  /*4aa0*/  FFMA.FTZ R18, R12, UR5, R37 ;  /* 0x000000050c127c23 */ /* 0x000fe20008010025 */
[----:B------:R-:W-:Y:S02]  /*4ab0*/  FSEL R16, R16, -INF , !P3 ;  /* 0xff80000010107808 */ /* 0x000fe40005800000 */
[-C--:B------:R-:W-:Y:S02]  /*4ac0*/  ISETP.GE.AND P3, PT, R13, R166.reuse, PT ;  /* 0x000000a60d00720c */ /* 0x080fe40003f66270 */
[----:B------:R-:W-:Y:S02]  /*4ad0*/  FSEL R18, R18, -INF , !P1 ;  /* 0xff80000012127808 */ /* 0x000fe40004800000 */
[----:B------:R-:W-:Y:S01]  /*4ae0*/  HMMA.16816.F32 R64, R56, R46, R64 ;  /* 0x0000002e3840723c */ /* 0x000fe20000001840 */
[----:B------:R-:W-:Y:S02]  /*4af0*/  ISETP.GE.AND P1, PT, R10, R166, PT ;  /* 0x000000a60a00720c */ /* 0x000fe40003f26270 */
[----:B------:R-:W-:-:S02]  /*4b00*/  I2FP.F32.U32 R10, R10 ;  /* 0x0000000a000a7245 */ /* 0x000fc40000201000 */
[----:B------:R-:W-:-:S03]  /*4b10*/  FSEL R19, R19, -INF , !P4 ;  /* 0xff80000013137808 */ /* 0x000fc60006000000 */
[----:B------:R-:W-:Y:S01]  /*4b20*/  HMMA.16816.F32 R24, R4, R14, R24 ;  /* 0x0000000e0418723c */ /* 0x000fe20000001818 */
[----:B------:R-:W-:Y:S01]  /*4b30*/  FFMA.FTZ R15, R12, UR5, R39 ;  /* 0x000000050c0f7c23 */ /* 0x000fe20008010027 */
[----:B------:R-:W-:-:S04]  /*4b40*/  FFMA.FTZ R17, R10, UR5, R35 ;  /* 0x000000050a117c23 */ /* 0x000fc80008010023 */
[----:B------:R-:W-:Y:S02]  /*4b50*/  FSEL R15, R15, -INF , !P6 ;  /* 0xff8000000f0f7808 */ /* 0x000fe40007000000 */
[----:B-1----:R-:W-:Y:S01]  /*4b60*/  HMMA.16816.F32 R68, R4, R20, R68 ;  /* 0x000000140444723c */ /* 0x002fe20000001844 */
[----:B------:R-:W-:Y:S01]  /*4b70*/  FFMA.FTZ R20, R10, UR5, R33 ;  /* 0x000000050a147c23 */ /* 0x000fe20008010021 */
[----:B------:R-:W-:Y:S01]  /*4b80*/  ISETP.GE.AND P6, PT, R13, R167, PT ;  /* 0x000000a70d00720c */ /* 0x000fe20003fc6270 */
[C---:B------:R-:W-:Y:S01]  /*4b90*/  VIADD R10, R91.reuse, 0x11 ;  /* 0x000000115b0a7836 */ /* 0x040fe20000000000 */
[----:B------:R-:W-:Y:S01]  /*4ba0*/  I2FP.F32.U32 R13, R13 ;  /* 0x0000000d000d7245 */ /* 0x000fe20000201000 */
[----:B------:R-:W-:Y:S01]  /*4bb0*/  VIADD R21, R91, 0x18 ;  /* 0x000000185b157836 */ /* 0x000fe20000000000 */
[----:B------:R-:W-:Y:S02]  /*4bc0*/  FSEL R20, R20, -INF , !P5 ;  /* 0xff80000014147808 */ /* 0x000fe40006800000 */
[----:B------:R-:W-:Y:S01]  /*4bd0*/  HMMA.16816.F32 R60, R56, R40, R60 ;  /* 0x00000028383c723c */ /* 0x000fe2000000183c */
[C---:B------:R-:W-:Y:S01]  /*4be0*/  ISETP.GE.AND P4, PT, R10.reuse, R167, PT ;  /* 0x000000a70a00720c */ /* 0x040fe20003f86270 */
[C---:B------:R-:W-:Y:S01]  /*4bf0*/  FFMA.FTZ R12, R13.reuse, UR5, R28 ;  /* 0x000000050d0c7c23 */ /* 0x040fe2000801001c */
[----:B------:R-:W-:Y:S01]  /*4c00*/  ISETP.GE.AND P5, PT, R10, R166, PT ;  /* 0x000000a60a00720c */ /* 0x000fe20003fa6270 */
[----:B------:R-:W-:Y:S01]  /*4c10*/  FFMA.FTZ R13, R13, UR5, R30 ;  /* 0x000000050d0d7c23 */ /* 0x000fe2000801001e */
[----:B------:R-:W-:-:S02]  /*4c20*/  I2FP.F32.U32 R10, R10 ;  /* 0x0000000a000a7245 */ /* 0x000fc40000201000 */
[----:B------:R-:W-:Y:S01]  /*4c30*/  FSEL R17, R17, -INF , !P1 ;  /* 0xff80000011117808 */ /* 0x000fe20004800000 */
[----:B------:R-:W-:Y:S01]  /*4c40*/  HMMA.16816.F32 R64, R4, R22, R64 ;  /* 0x000000160440723c */ /* 0x000fe20000001840 */
[----:B------:R-:W-:Y:S01]  /*4c50*/  FSEL R12, R12, -INF , !P6 ;  /* 0xff8000000c0c7808 */ /* 0x000fe20007000000 */
[C---:B------:R-:W-:Y:S01]  /*4c60*/  FFMA.FTZ R14, R10.reuse, UR5, R29 ;  /* 0x000000050a0e7c23 */ /* 0x040fe2000801001d */
[----:B------:R-:W-:Y:S01]  /*4c70*/  VIADD R22, R91, 0x19 ;  /* 0x000000195b167836 */ /* 0x000fe20000000000 */
[C---:B------:R-:W-:Y:S01]  /*4c80*/  ISETP.GE.AND P1, PT, R21.reuse, R167, PT ;  /* 0x000000a71500720c */ /* 0x040fe20003f26270 */
[----:B------:R-:W-:Y:S01]  /*4c90*/  FFMA.FTZ R11, R10, UR5, R31 ;  /* 0x000000050a0b7c23 */ /* 0x000fe2000801001f */
[----:B------:R-:W-:Y:S01]  /*4ca0*/  ISETP.GE.AND P6, PT, R21, R166, PT ;  /* 0x000000a61500720c */ /* 0x000fe20003fc6270 */
[----:B------:R-:W-:Y:S01]  /*4cb0*/  VIADD R23, R91, 0x20 ;  /* 0x000000205b177836 */ /* 0x000fe20000000000 */
[----:B------:R-:W-:Y:S02]  /*4cc0*/  I2FP.F32.U32 R21, R21 ;  /* 0x0000001500157245 */ /* 0x000fe40000201000 */
[----:B------:R-:W-:-:S02]  /*4cd0*/  FSEL R13, R13, -INF , !P3 ;  /* 0xff8000000d0d7808 */ /* 0x000fc40005800000 */
[----:B------:R-:W-:Y:S01]  /*4ce0*/  FSEL R14, R14, -INF , !P4 ;  /* 0xff8000000e0e7808 */ /* 0x000fe20006000000 */
[C---:B------:R-:W-:Y:S01]  /*4cf0*/  FFMA.FTZ R10, R21.reuse, UR5, R24 ;  /* 0x00000005150a7c23 */ /* 0x040fe20008010018 */
[CC--:B------:R-:W-:Y:S01]  /*4d00*/  ISETP.GE.AND P3, PT, R22.reuse, R167.reuse, PT ;  /* 0x000000a71600720c */ /* 0x0c0fe20003f66270 */
[----:B------:R-:W-:Y:S01]  /*4d10*/  HMMA.16816.F32 R60, R4, R8, R60 ;  /* 0x00000008043c723c */ /* 0x000fe2000000183c */
[----:B------:R-:W-:Y:S01]  /*4d20*/  ISETP.GE.AND P4, PT, R22, R166, PT ;  /* 0x000000a61600720c */ /* 0x000fe20003f86270 */
[----:B------:R-:W-:Y:S01]  /*4d30*/  FFMA.FTZ R21, R21, UR5, R26 ;  /* 0x0000000515157c23 */ /* 0x000fe2000801001a */
[----:B------:R-:W-:Y:S01]  /*4d40*/  I2FP.F32.U32 R22, R22 ;  /* 0x0000001600167245 */ /* 0x000fe20000201000 */
[----:B------:R-:W-:Y:S01]  /*4d50*/  VIADD R6, R91, 0x21 ;  /* 0x000000215b067836 */ /* 0x000fe20000000000 */
[----:B------:R-:W-:Y:S01]  /*4d60*/  FSEL R11, R11, -INF , !P5 ;  /* 0xff8000000b0b7808 */ /* 0x000fe20006800000 */
[----:B------:R-:W-:Y:S01]  /*4d70*/  VIADD R7, R91, 0x28 ;  /* 0x000000285b077836 */ /* 0x000fe20000000000 */
[----:B------:R-:W-:Y:S01]  /*4d80*/  FSEL R10, R10, -INF , !P1 ;  /* 0xff8000000a0a7808 */ /* 0x000fe20004800000 */
[C---:B------:R-:W-:Y:S01]  /*4d90*/  FFMA.FTZ R8, R22.reuse, UR5, R25 ;  /* 0x0000000516087c23 */ /* 0x040fe20008010019 */
[C---:B------:R-:W-:Y:S01]  /*4da0*/  ISETP.GE.AND P5, PT, R23.reuse, R167, PT ;  /* 0x000000a71700720c */ /* 0x040fe20003fa6270 */
[----:B------:R-:W-:Y:S01]  /*4db0*/  FFMA.FTZ R9, R22, UR5, R27 ;  /* 0x0000000516097c23 */ /* 0x000fe2000801001b */
[----:B------:R-:W-:Y:S01]  /*4dc0*/  ISETP.GE.AND P1, PT, R23, R166, PT ;  /* 0x000000a61700720c */ /* 0x000fe20003f26270 */
[C---:B------:R-:W-:Y:S01]  /*4dd0*/  VIADD R4, R91.reuse, 0x29 ;  /* 0x000000295b047836 */ /* 0x040fe20000000000 */
[----:B------:R-:W-:Y:S01]  /*4de0*/  I2FP.F32.U32 R23, R23 ;  /* 0x0000001700177245 */ /* 0x000fe20000201000 */
[----:B------:R-:W-:Y:S01]  /*4df0*/  VIADD R5, R91, 0x30 ;  /* 0x000000305b057836 */ /* 0x000fe20000000000 */
[----:B------:R-:W-:-:S02]  /*4e00*/  FSEL R21, R21, -INF , !P6 ;  /* 0xff80000015157808 */ /* 0x000fc40007000000 */
[----:B------:R-:W-:Y:S01]  /*4e10*/  FSEL R8, R8, -INF , !P3 ;  /* 0xff80000008087808 */ /* 0x000fe20005800000 */
[C---:B------:R-:W-:Y:S01]  /*4e20*/  FFMA.FTZ R68, R23.reuse, UR5, R68 ;  /* 0x0000000517447c23 */ /* 0x040fe20008010044 */
[CC--:B------:R-:W-:Y:S01]  /*4e30*/  ISETP.GE.AND P6, PT, R6.reuse, R167.reuse, PT ;  /* 0x000000a70600720c */ /* 0x0c0fe20003fc6270 */
[----:B------:R-:W-:Y:S01]  /*4e40*/  FFMA.FTZ R70, R23, UR5, R70 ;  /* 0x0000000517467c23 */ /* 0x000fe20008010046 */
[----:B------:R-:W-:Y:S02]  /*4e50*/  ISETP.GE.AND P3, PT, R6, R166, PT ;  /* 0x000000a60600720c */ /* 0x000fe40003f66270 */
[----:B------:R-:W-:Y:S02]  /*4e60*/  I2FP.F32.U32 R6, R6 ;  /* 0x0000000600067245 */ /* 0x000fe40000201000 */
[----:B------:R-:W-:Y:S02]  /*4e70*/  FSEL R9, R9, -INF , !P4 ;  /* 0xff80000009097808 */ /* 0x000fe40006000000 */
[----:B------:R-:W-:Y:S01]  /*4e80*/  FSEL R216, R68, -INF , !P5 ;  /* 0xff80000044d87808 */ /* 0x000fe20006800000 */
[C---:B------:R-:W-:Y:S01]  /*4e90*/  FFMA.FTZ R69, R6.reuse, UR5, R69 ;  /* 0x0000000506457c23 */ /* 0x040fe20008010045 */
[C---:B------:R-:W-:Y:S01]  /*4ea0*/  ISETP.GE.AND P4, PT, R7.reuse, R167, PT ;  /* 0x000000a70700720c */ /* 0x040fe20003f86270 */
[----:B------:R-:W-:Y:S01]  /*4eb0*/  FFMA.FTZ R71, R6, UR5, R71 ;  /* 0x0000000506477c23 */ /* 0x000fe20008010047 */
[----:B------:R-:W-:Y:S01]  /*4ec0*/  ISETP.GE.AND P5, PT, R7, R166, PT ;  /* 0x000000a60700720c */ /* 0x000fe20003fa6270 */
[----:B------:R-:W-:Y:S01]  /*4ed0*/  VIADD R6, R91, 0x31 ;  /* 0x000000315b067836 */ /* 0x000fe20000000000 */
[----:B------:R-:W-:-:S02]  /*4ee0*/  I2FP.F32.U32 R7, R7 ;  /* 0x0000000700077245 */ /* 0x000fc40000201000 */
[----:B------:R-:W-:Y:S02]  /*4ef0*/  FSEL R199, R70, -INF , !P1 ;  /* 0xff80000046c77808 */ /* 0x000fe40004800000 */
[----:B------:R-:W-:Y:S01]  /*4f00*/  FSEL R198, R69, -INF , !P6 ;  /* 0xff80000045c67808 */ /* 0x000fe20007000000 */
[C---:B------:R-:W-:Y:S01]  /*4f10*/  FFMA.FTZ R64, R7.reuse, UR5, R64 ;  /* 0x0000000507407c23 */ /* 0x040fe20008010040 */
[C---:B------:R-:W-:Y:S01]  /*4f20*/  ISETP.GE.AND P1, PT, R4.reuse, R167, PT ;  /* 0x000000a70400720c */ /* 0x040fe20003f26270 */
[----:B------:R-:W-:Y:S01]  /*4f30*/  FFMA.FTZ R66, R7, UR5, R66 ;  /* 0x0000000507427c23 */ /* 0x000fe20008010042 */
[----:B------:R-:W-:Y:S02]  /*4f40*/  ISETP.GE.AND P6, PT, R4, R166, PT ;  /* 0x000000a60400720c */ /* 0x000fe40003fc6270 */
[----:B------:R-:W-:Y:S02]  /*4f50*/  I2FP.F32.U32 R4, R4 ;  /* 0x0000000400047245 */ /* 0x000fe40000201000 */
[----:B------:R-:W-:-:S02]  /*4f60*/  I2FP.F32.U32 R7, R91 ;  /* 0x0000005b00077245 */ /* 0x000fc40000201000 */
[----:B------:R-:W-:Y:S01]  /*4f70*/  FSEL R211, R71, -INF , !P3 ;  /* 0xff80000047d37808 */ /* 0x000fe20005800000 */
[C---:B------:R-:W-:Y:S01]  /*4f80*/  FFMA.FTZ R65, R4.reuse, UR5, R65 ;  /* 0x0000000504417c23 */ /* 0x040fe20008010041 */
[----:B------:R-:W-:Y:S01]  /*4f90*/  FFMA.FTZ R67, R4, UR5, R67 ;  /* 0x0000000504437c23 */ /* 0x000fe20008010043 */
[----:B------:R-:W-:Y:S01]  /*4fa0*/  FSEL R206, R64, -INF , !P4 ;  /* 0xff80000040ce7808 */ /* 0x000fe20006000000 */
[----:B------:R-:W-:Y:S01]  /*4fb0*/  FFMA.FTZ R4, R7, UR5, R36 ;  /* 0x0000000507047c23 */ /* 0x000fe20008010024 */
[----:B------:R-:W-:Y:S02]  /*4fc0*/  FSEL R209, R66, -INF , !P5 ;  /* 0xff80000042d17808 */ /* 0x000fe40006800000 */
[CC--:B------:R-:W-:Y:S02]  /*4fd0*/  ISETP.GE.AND P3, PT, R5.reuse, R167.reuse, PT ;  /* 0x000000a70500720c */ /* 0x0c0fe40003f66270 */
[----:B------:R-:W-:Y:S02]  /*4fe0*/  ISETP.GE.AND P4, PT, R5, R166, PT ;  /* 0x000000a60500720c */ /* 0x000fe40003f86270 */
[----:B------:R-:W-:-:S02]  /*4ff0*/  ISETP.GE.AND P5, PT, R91, R167, PT ;  /* 0x000000a75b00720c */ /* 0x000fc40003fa6270 */
[----:B------:R-:W-:Y:S02]  /*5000*/  I2FP.F32.U32 R5, R5 ;  /* 0x0000000500057245 */ /* 0x000fe40000201000 */
[----:B------:R-:W-:Y:S02]  /*5010*/  FSEL R4, R4, -INF , !P5 ;  /* 0xff80000004047808 */ /* 0x000fe40006800000 */
[----:B------:R-:W-:Y:S01]  /*5020*/  FSEL R200, R65, -INF , !P1 ;  /* 0xff80000041c87808 */ /* 0x000fe20004800000 */
[C---:B------:R-:W-:Y:S01]  /*5030*/  FFMA.FTZ R60, R5.reuse, UR5, R60 ;  /* 0x00000005053c7c23 */ /* 0x040fe2000801003c */
[----:B------:R-:W-:Y:S01]  /*5040*/  FFMA.FTZ R62, R5, UR5, R62 ;  /* 0x00000005053e7c23 */ /* 0x000fe2000801003e */
[----:B------:R-:W-:Y:S01]  /*5050*/  FFMA.FTZ R5, R7, UR5, R38 ;  /* 0x0000000507057c23 */ /* 0x000fe20008010026 */
[C---:B------:R-:W-:Y:S01]  /*5060*/  ISETP.GE.AND P1, PT, R91.reuse, R166, PT ;  /* 0x000000a65b00720c */ /* 0x040fe20003f26270 */
[----:B------:R-:W-:Y:S01]  /*5070*/  VIADD R91, R91, 0x39 ;  /* 0x000000395b5b7836 */ /* 0x000fe20000000000 */
[----:B------:R-:W-:-:S02]  /*5080*/  FMNMX3.FTZ R7, R4, R18, R16, !PT ;  /* 0x0000001204077276 */ /* 0x000fc40007810010 */
[----:B------:R-:W-:Y:S02]  /*5090*/  FSEL R5, R5, -INF , !P1 ;  /* 0xff80000005057808 */ /* 0x000fe40004800000 */
[----:B------:R-:W-:Y:S02]  /*50a0*/  FMNMX3.FTZ R7, R7, R20, R12, !PT ;  /* 0x0000001407077276 */ /* 0x000fe4000781000c */
[----:B------:R-:W-:Y:S02]  /*50b0*/  FSEL R207, R67, -INF , !P6 ;  /* 0xff80000043cf7808 */ /* 0x000fe40007000000 */
[----:B------:R-:W-:Y:S02]  /*50c0*/  FSEL R212, R60, -INF , !P3 ;  /* 0xff8000003cd47808 */ /* 0x000fe40005800000 */
[----:B------:R-:W-:Y:S02]  /*50d0*/  FMNMX3.FTZ R24, R5, R15, R19, !PT ;  /* 0x0000000f05187276 */ /* 0x000fe40007810013 */
[----:B------:R-:W-:-:S02]  /*50e0*/  FMNMX3.FTZ R7, R7, R14, R10, !PT ;  /* 0x0000000e07077276 */ /* 0x000fc4000781000a */
[C---:B------:R-:W-:Y:S02]  /*50f0*/  ISETP.GE.AND P6, PT, R6.reuse, R167, PT ;  /* 0x000000a70600720c */ /* 0x040fe40003fc6270 */
[----:B------:R-:W-:Y:S02]  /*5100*/  ISETP.GE.AND P3, PT, R6, R166, PT ;  /* 0x000000a60600720c */ /* 0x000fe40003f66270 */
[----:B------:R-:W-:Y:S02]  /*5110*/  I2FP.F32.U32 R6, R6 ;  /* 0x0000000600067245 */ /* 0x000fe40000201000 */
[----:B------:R-:W-:Y:S02]  /*5120*/  FMNMX3.FTZ R24, R24, R17, R13, !PT ;  /* 0x0000001118187276 */ /* 0x000fe4000781000d */
[----:B------:R-:W-:Y:S01]  /*5130*/  FMNMX3.FTZ R7, R7, R8, R216, !PT ;  /* 0x0000000807077276 */ /* 0x000fe200078100d8 */
[C---:B------:R-:W-:Y:S01]  /*5140*/  FFMA.FTZ R61, R6.reuse, UR5, R61 ;  /* 0x00000005063d7c23 */ /* 0x040fe2000801003d */
[----:B------:R-:W-:Y:S01]  /*5150*/  I2FP.F32.U32 R22, R91 ;  /* 0x0000005b00167245 */ /* 0x000fe20000201000 */
[----:B------:R-:W-:Y:S01]  /*5160*/  FFMA.FTZ R63, R6, UR5, R63 ;  /* 0x00000005063f7c23 */ /* 0x000fe2000801003f */
[----:B------:R-:W-:-:S02]  /*5170*/  FMNMX3.FTZ R24, R24, R11, R21, !PT ;  /* 0x0000000b18187276 */ /* 0x000fc40007810015 */
[----:B------:R-:W-:Y:S01]  /*5180*/  FMNMX3.FTZ R7, R7, R198, R206, !PT ;  /* 0x000000c607077276 */ /* 0x000fe200078100ce */
[C---:B------:R-:W-:Y:S01]  /*5190*/  FFMA.FTZ R53, R22.reuse, UR5, R53 ;  /* 0x0000000516357c23 */ /* 0x040fe20008010035 */
[----:B------:R-:W-:Y:S01]  /*51a0*/  ISETP.GE.AND P5, PT, R91, R167, PT ;  /* 0x000000a75b00720c */ /* 0x000fe20003fa6270 */
[----:B------:R-:W-:Y:S01]  /*51b0*/  FFMA.FTZ R55, R22, UR5, R55 ;  /* 0x0000000516377c23 */ /* 0x000fe20008010037 */
[----:B------:R-:W-:Y:S02]  /*51c0*/  FSEL R210, R61, -INF , !P6 ;  /* 0xff8000003dd27808 */ /* 0x000fe40007000000 */
[----:B------:R-:W-:Y:S02]  /*51d0*/  FMNMX3.FTZ R24, R24, R9, R199, !PT ;  /* 0x0000000918187276 */ /* 0x000fe400078100c7 */
[----:B------:R-:W-:Y:S02]  /*51e0*/  FMNMX3.FTZ R23, R7, R200, R212, !PT ;  /* 0x000000c807177276 */ /* 0x000fe400078100d4 */
[----:B------:R-:W-:-:S02]  /*51f0*/  ISETP.GE.AND P1, PT, R91, R166, PT ;  /* 0x000000a65b00720c */ /* 0x000fc40003f26270 */
[----:B------:R-:W-:Y:S02]  /*5200*/  FSEL R203, R62, -INF , !P4 ;  /* 0xff8000003ecb7808 */ /* 0x000fe40006000000 */
[----:B------:R-:W-:Y:S02]  /*5210*/  FSEL R202, R53, -INF , !P5 ;  /* 0xff80000035ca7808 */ /* 0x000fe40006800000 */
[----:B------:R-:W-:Y:S02]  /*5220*/  FMNMX3.FTZ R24, R24, R211, R209, !PT ;  /* 0x000000d318187276 */ /* 0x000fe400078100d1 */
[----:B------:R-:W-:Y:S02]  /*5230*/  FMNMX3.FTZ R23, R23, R210, R204, !PT ;  /* 0x000000d217177276 */ /* 0x000fe400078100cc */
        /* <DEDUP_REMOVED lines=21> */
[----:B------:R-:W-:Y:S01]  /*5390*/  IMAD.U32 R22, RZ, RZ, UR15 ;  /* 0x0000000fff167e24 */ /* 0x000fe2000f8e00ff */
[-C--:B------:R-:W-:Y:S01]  /*53a0*/  LEA.HI.X R29, R30, R232.reuse, R25, 0x1, P3 ;  /* 0x000000e81e1d7211 */ /* 0x080fe200018f0c19 */
[----:B------:R-:W-:Y:S01]  /*53b0*/  ULEA UR13, UP0, UR10, UR13, 0x5 ;  /* 0x0000000d0a0d7291 */ /* 0x000fe2000f8028ff */
[----:B------:R-:W-:Y:S02]  /*53c0*/  LEA.HI.X R27, R6, R232, R7, 0x1, P1 ;  /* 0x000000e8061b7211 */ /* 0x000fe400008f0c07 */
[----:B------:R-:W-:Y:S01]  /*53d0*/  IMAD.U32 R7, RZ, RZ, UR14 ;  /* 0x0000000eff077e24 */ /* 0x000fe2000f8e00ff */
[----:B-1----:R-:W-:Y:S01]  /*53e0*/  ISETP.GE.AND P5, PT, R219, UR4, PT ;  /* 0x00000004db007c0c */ /* 0x002fe2000bfa6270 */
[----:B------:R-:W-:Y:S01]  /*53f0*/  ULEA.HI.X UR12, UR10, UR12, UR11, 0x5, UP0 ;  /* 0x0000000c0a0c7291 */ /* 0x000fe200080f2c0b */
[----:B------:R-:W-:Y:S01]  /*5400*/  LEA R30, P1, R22, R233, 0x1 ;  /* 0x000000e9161e7211 */ /* 0x000fe200078208ff */
[----:B------:R-:W-:Y:S01]  /*5410*/  IMAD.U32 R6, RZ, RZ, UR13 ;  /* 0x0000000dff067e24 */ /* 0x000fe2000f8e00ff */
[----:B------:R-:W-:-:S02]  /*5420*/  ISETP.GE.AND P4, PT, R240, UR4, PT ;  /* 0x00000004f0007c0c */ /* 0x000fc4000bf86270 */
        /* <DEDUP_REMOVED lines=87> */
.L_x_147:
[----:B------:R-:W-:Y:S01]  /*59a0*/  FMNMX3.FTZ R7, R24, R201, R195, !PT ;  /* 0x000000c918077276 */ /* 0x000fe200078100c3 */
[----:B------:R-:W2:Y:S01]  /*59b0*/  SHFL.BFLY PT, R6, R23, 0x2, 0x1f ;  /* 0x0c401f0017067f89 */ /* 0x000ea200000e0000 */
[----:B------:R-:W3:Y:S01]  /*59c0*/  LDCU UR4, c[0x0][0x45c] ;  /* 0x00008b80ff0477ac */ /* 0x000ee20008000800 */
[----:B------:R-:W-:Y:S02]  /*59d0*/  LOP3.LUT R208, R3, 0x200, R2, 0xf8, !PT ;  /* 0x0000020003d07812 */ /* 0x000fe400078ef802 */
[----:B------:R-:W-:Y:S01]  /*59e0*/  FMNMX.FTZ R22, R194, R7, !PT ;  /* 0x00000007c2167209 */ /* 0x000fe20007810000 */
[----:B------:R-:W-:Y:S01]  /*59f0*/  UMOV UR12, 0xffffffff ;  /* 0xffffffff000c7882 */ /* 0x000fe20000000000 */
[----:B------:R-:W-:-:S03]  /*5a00*/  LEA R208, R208, UR6, 0x1 ;  /* 0x00000006d0d07c11 */ /* 0x000fc6000f8e08ff */
[----:B------:R-:W4:Y:S01]  /*5a10*/  SHFL.BFLY PT, R7, R22, 0x2, 0x1f ;  /* 0x0c401f0016077f89 */ /* 0x000f2200000e0000 */
[-C--:B------:R-:W-:Y:S02]  /*5a20*/  IADD3 R193, PT, PT, R89, R208.reuse, RZ ;  /* 0x000000d059c17210 */ /* 0x080fe40007ffe0ff */
[----:B------:R-:W-:Y:S01]  /*5a30*/  IADD3 R222, PT, PT, R165, R208, RZ ;  /* 0x000000d0a5de7210 */ /* 0x000fe20007ffe0ff */
[----:B------:R-:W-:Y:S03]  /*5a40*/  LDSM.16.MT88.4 R156, [R208+0x10000] ;  /* 0x01000000d09c783b */ /* 0x000fe60000004200 */
[----:B------:R-:W-:Y:S01]  /*5a50*/  IADD3 R192, PT, PT, R89, R222, RZ ;  /* 0x000000de59c07210 */ /* 0x000fe20007ffe0ff */
[----:B------:R-:W-:Y:S04]  /*5a60*/  LDSM.16.MT88.4 R72, [R193+0x12000] ;  /* 0x01200000c148783b */ /* 0x000fe80000004200 */
[----:B------:R-:W-:Y:S01]  /*5a70*/  LDSM.16.MT88.4 R40, [R193+0x10000] ;  /* 0x01000000c128783b */ /* 0x000fe20000004200 */
[----:B--2---:R-:W-:-:S03]  /*5a80*/  FMNMX.FTZ R25, R23, R6, !PT ;  /* 0x0000000617197209 */ /* 0x004fc60007810000 */
[----:B------:R-:W-:Y:S04]  /*5a90*/  LDSM.16.MT88.4 R104, [R193+0x14000] ;  /* 0x01400000c168783b */ /* 0x000fe80000004200 */
[----:B------:R-:W2:Y:S01]  /*5aa0*/  SHFL.BFLY PT, R164, R25, 0x1, 0x1f ;  /* 0x0c201f0019a47f89 */ /* 0x000ea200000e0000 */
[----:B----4-:R-:W-:-:S03]  /*5ab0*/  FMNMX.FTZ R7, R22, R7, !PT ;  /* 0x0000000716077209 */ /* 0x010fc60007810000 */
[----:B------:R-:W-:Y:S04]  /*5ac0*/  LDSM.16.MT88.4 R136, [R193+0x16000] ;  /* 0x01600000c188783b */ /* 0x000fe80000004200 */
[----:B------:R-:W4:Y:S04]  /*5ad0*/  SHFL.BFLY PT, R6, R7, 0x1, 0x1f ;  /* 0x0c201f0007067f89 */ /* 0x000f2800000e0000 */
[----:B------:R-:W5:Y:S04]  /*5ae0*/  LDSM.16.MT88.4 R48, [R222+0x10000] ;  /* 0x01000000de30783b */ /* 0x000f680000004200 */
[----:B------:R-:W5:Y:S04]  /*5af0*/  LDSM.16.MT88.4 R56, [R192+0x10000] ;  /* 0x01000000c038783b */ /* 0x000f680000004200 */
[----:B------:R-:W5:Y:S01]  /*5b00*/  LDSM.16.MT88.4 R64, [R208+0x12000] ;  /* 0x01200000d040783b */ /* 0x000f620000004200 */
[----:B--2---:R-:W-:-:S03]  /*5b10*/  FMNMX.FTZ R164, R25, R164, !PT ;  /* 0x000000a419a47209 */ /* 0x004fc60007810000 */
[----:B------:R-:W2:Y:S01]  /*5b20*/  LDSM.16.MT88.4 R80, [R222+0x12000] ;  /* 0x01200000de50783b */ /* 0x000ea20000004200 */
[C---:B------:R-:W-:Y:S01]  /*5b30*/  FSETP.NEU.FTZ.AND P1, PT, R164.reuse, -INF , PT ;  /* 0xff800000a400780b */ /* 0x040fe20003f3d000 */
[----:B---3--:R-:W-:Y:S02]  /*5b40*/  FMUL.FTZ R205, R164, UR4 ;  /* 0x00000004a4cd7c20 */ /* 0x008fe40008410000 */
[----:B------:R-:W3:Y:S01]  /*5b50*/  LDSM.16.MT88.4 R88, [R192+0x12000] ;  /* 0x01200000c058783b */ /* 0x000ee20000004200 */
[----:B----4-:R-:W-:-:S03]  /*5b60*/  FMNMX.FTZ R3, R7, R6, !PT ;  /* 0x0000000607037209 */ /* 0x010fc60007810000 */
[----:B------:R-:W4:Y:S01]  /*5b70*/  LDSM.16.MT88.4 R96, [R208+0x14000] ;  /* 0x01400000d060783b */ /* 0x000f220000004200 */
[----:B------:R-:W-:Y:S02]  /*5b80*/  FSEL R205, R205, RZ, P1 ;  /* 0x000000ffcdcd7208 */ /* 0x000fe40000800000 */
[C---:B------:R-:W-:Y:S01]  /*5b90*/  FSETP.NEU.FTZ.AND P1, PT, R3.reuse, -INF , PT ;  /* 0xff8000000300780b */ /* 0x040fe20003f3d000 */
[----:B------:R-:W-:Y:S01]  /*5ba0*/  FMUL.FTZ R196, R3, UR4 ;  /* 0x0000000403c47c20 */ /* 0x000fe20008410000 */
[----:B------:R-:W4:Y:S01]  /*5bb0*/  LDSM.16.MT88.4 R112, [R222+0x14000] ;  /* 0x01400000de70783b */ /* 0x000f220000004200 */
[--C-:B------:R-:W-:Y:S01]  /*5bc0*/  FFMA.FTZ R191, R4, UR4, -R205.reuse ;  /* 0x0000000404bf7c23 */ /* 0x100fe200080108cd */
[--C-:B------:R-:W-:Y:S01]  /*5bd0*/  FFMA.FTZ R190, R18, UR4, -R205.reuse ;  /* 0x0000000412be7c23 */ /* 0x100fe200080108cd */
[--C-:B------:R-:W-:Y:S01]  /*5be0*/  FFMA.FTZ R187, R16, UR4, -R205.reuse ;  /* 0x0000000410bb7c23 */ /* 0x100fe200080108cd */
[----:B------:R-:W-:Y:S01]  /*5bf0*/  FSEL R196, R196, RZ, P1 ;  /* 0x000000ffc4c47208 */ /* 0x000fe20000800000 */
[----:B------:R-:W4:Y:S01]  /*5c00*/  LDSM.16.MT88.4 R120, [R192+0x14000] ;  /* 0x01400000c078783b */ /* 0x000f220000004200 */
[--C-:B------:R-:W-:Y:S01]  /*5c10*/  FFMA.FTZ R186, R20, UR4, -R205.reuse ;  /* 0x0000000414ba7c23 */ /* 0x100fe200080108cd */
[----:B------:R-:W-:Y:S01]  /*5c20*/  MUFU.EX2 R191, R191 ;  /* 0x000000bf00bf7308 */ /* 0x000fe20000000800 */
[--C-:B------:R-:W-:Y:S01]  /*5c30*/  FFMA.FTZ R183, R12, UR4, -R205.reuse ;  /* 0x000000040cb77c23 */ /* 0x100fe200080108cd */
[--C-:B------:R-:W-:Y:S01]  /*5c40*/  FFMA.FTZ R189, R5, UR4, -R196.reuse ;  /* 0x0000000405bd7c23 */ /* 0x100fe200080108c4 */
[----:B------:R-:W4:Y:S01]  /*5c50*/  LDSM.16.MT88.4 R128, [R208+0x16000] ;  /* 0x01600000d080783b */ /* 0x000f220000004200 */
[--C-:B------:R-:W-:Y:S01]  /*5c60*/  FFMA.FTZ R188, R15, UR4, -R196.reuse ;  /* 0x000000040fbc7c23 */ /* 0x100fe200080108c4 */
[--C-:B------:R-:W-:Y:S01]  /*5c70*/  FFMA.FTZ R185, R19, UR4, -R196.reuse ;  /* 0x0000000413b97c23 */ /* 0x100fe200080108c4 */
[--C-:B------:R-:W-:Y:S01]  /*5c80*/  FFMA.FTZ R184, R17, UR4, -R196.reuse ;  /* 0x0000000411b87c23 */ /* 0x100fe200080108c4 */
[----:B------:R-:W4:Y:S01]  /*5c90*/  LDSM.16.MT88.4 R144, [R222+0x16000] ;  /* 0x01600000de90783b */ /* 0x000f220000004200 */
[----:B------:R-:W1:Y:S01]  /*5ca0*/  MUFU.EX2 R190, R190 ;  /* 0x000000be00be7308 */ /* 0x000e620000000800 */
[--C-:B------:R-:W-:Y:S01]  /*5cb0*/  FFMA.FTZ R182, R14, UR4, -R205.reuse ;  /* 0x000000040eb67c23 */ /* 0x100fe200080108cd */
[--C-:B------:R-:W-:Y:S01]  /*5cc0*/  FFMA.FTZ R179, R10, UR4, -R205.reuse ;  /* 0x000000040ab37c23 */ /* 0x100fe200080108cd */
[----:B------:R-:W4:Y:S01]  /*5cd0*/  LDSM.16.MT88.4 R4, [R192+0x16000] ;  /* 0x01600000c004783b */ /* 0x000f220000004200 */
[----:B------:R-:W-:Y:S01]  /*5ce0*/  MUFU.EX2 R187, R187 ;  /* 0x000000bb00bb7308 */ /* 0x000fe20000000800 */
[--C-:B------:R-:W-:Y:S01]  /*5cf0*/  FFMA.FTZ R178, R8, UR4, -R205.reuse ;  /* 0x0000000408b27c23 */ /* 0x100fe200080108cd */
[--C-:B------:R-:W-:Y:S01]  /*5d00*/  FFMA.FTZ R181, R13, UR4, -R196.reuse ;  /* 0x000000040db57c23 */ /* 0x100fe200080108c4 */
[----:B------:R-:W4:Y:S01]  /*5d10*/  LDSM.16.MT88.4 R16, [R193+0x12800] ;  /* 0x01280000c110783b */ /* 0x000f220000004200 */
[----:B------:R-:W5:Y:S01]  /*5d20*/  MUFU.EX2 R186, R186 ;  /* 0x000000ba00ba7308 */ /* 0x000f620000000800 */
[--C-:B------:R-:W-:Y:S01]  /*5d30*/  FFMA.FTZ R180, R11, UR4, -R196.reuse ;  /* 0x000000040bb47c23 */ /* 0x100fe200080108c4 */
[--C-:B------:R-:W-:Y:S01]  /*5d40*/  FFMA.FTZ R177, R21, UR4, -R196.reuse ;  /* 0x0000000415b17c23 */ /* 0x100fe200080108c4 */
[--C-:B------:R-:W-:Y:S01]  /*5d50*/  FFMA.FTZ R176, R9, UR4, -R196.reuse ;  /* 0x0000000409b07c23 */ /* 0x100fe200080108c4 */
[----:B------:R-:W-:Y:S01]  /*5d60*/  MUFU.EX2 R189, R189 ;  /* 0x000000bd00bd7308 */ /* 0x000fe20000000800 */
[----:B------:R-:W4:Y:S01]  /*5d70*/  LDSM.16.MT88.4 R12, [R193+0x14800] ;  /* 0x01480000c10c783b */ /* 0x000f220000004200 */
[----:B-1----:R-:W-:Y:S01]  /*5d80*/  F2FP.F16.F32.PACK_AB R148, R190, R191 ;  /* 0x000000bfbe94723e */ /* 0x002fe200000000ff */
[--C-:B------:R-:W-:Y:S01]  /*5d90*/  FFMA.FTZ R216, R216, UR4, -R205.reuse ;  /* 0x00000004d8d87c23 */ /* 0x100fe200080108cd */
[----:B------:R-:W1:Y:S01]  /*5da0*/  MUFU.EX2 R188, R188 ;  /* 0x000000bc00bc7308 */ /* 0x000e620000000800 */
[----:B------:R-:W4:Y:S01]  /*5db0*/  LDSM.16.MT88.4 R8, [R208+0x10800] ;  /* 0x01080000d008783b */ /* 0x000f220000004200 */
[--C-:B------:R-:W-:Y:S01]  /*5dc0*/  FFMA.FTZ R197, R198, UR4, -R205.reuse ;  /* 0x00000004c6c57c23 */ /* 0x100fe200080108cd */
[--C-:B------:R-:W-:Y:S01]  /*5dd0*/  FFMA.FTZ R207, R207, UR4, -R196.reuse ;  /* 0x00000004cfcf7c23 */ /* 0x100fe200080108c4 */
[----:B------:R-:W-:Y:S01]  /*5de0*/  MUFU.EX2 R185, R185 ;  /* 0x000000b900b97308 */ /* 0x000fe20000000800 */
[----:B------:R-:W4:Y:S01]  /*5df0*/  LDSM.16.MT88.4 R20, [R193+0x16800] ;  /* 0x01680000c114783b */ /* 0x000f220000004200 */
[----:B-----5:R-:W-:Y:S01]  /*5e00*/  F2FP.F16.F32.PACK_AB R150, R186, R187 ;  /* 0x000000bbba96723e */ /* 0x020fe200000000ff */
[--C-:B------:R-:W-:Y:S01]  /*5e10*/  FFMA.FTZ R245, R202, UR4, -R205.reuse ;  /* 0x00000004caf57c23 */ /* 0x100fe200080108cd */
[----:B------:R-:W5:Y:S01]  /*5e20*/  MUFU.EX2 R184, R184 ;  /* 0x000000b800b87308 */ /* 0x000f620000000800 */
[----:B------:R-:W-:Y:S01]  /*5e30*/  LDSM.16.MT88.4 R24, [R193+0x10800] ;  /* 0x01080000c118783b */ /* 0x000fe20000004200 */
[--C-:B------:R-:W-:Y:S01]  /*5e40*/  FFMA.FTZ R243, R194, UR4, -R196.reuse ;  /* 0x00000004c2f37c23 */ /* 0x100fe200080108c4 */
[----:B------:R-:W-:Y:S01]  /*5e50*/  FFMA.FTZ R212, R212, UR4, -R205 ;  /* 0x00000004d4d47c23 */ /* 0x000fe200080108cd */
[----:B------:R-:W-:Y:S01]  /*5e60*/  MUFU.EX2 R183, R183 ;  /* 0x000000b700b77308 */ /* 0x000fe20000000800 */
[----:B------:R-:W-:Y:S01]  /*5e70*/  LDSM.16.MT88.4 R28, [R208+0x14800] ;  /* 0x01480000d01c783b */ /* 0x000fe20000004200 */
[----:B-1----:R-:W-:Y:S01]  /*5e80*/  F2FP.F16.F32.PACK_AB R149, R188, R189 ;  /* 0x000000bdbc95723e */ /* 0x002fe200000000ff */
[--C-:B------:R-:W-:Y:S01]  /*5e90*/  FFMA.FTZ R203, R203, UR4, -R196.reuse ;  /* 0x00000004cbcb7c23 */ /* 0x100fe200080108c4 */
[----:B------:R-:W1:Y:S01]  /*5ea0*/  MUFU.EX2 R182, R182 ;  /* 0x000000b600b67308 */ /* 0x000e620000000800 */
[----:B------:R-:W-:Y:S01]  /*5eb0*/  LDSM.16.MT88.4 R172, [R192+0x10800] ;  /* 0x01080000c0ac783b */ /* 0x000fe20000004200 */
[----:B------:R-:W-:Y:S01]  /*5ec0*/  FFMA.FTZ R195, R195, UR4, -R196 ;  /* 0x00000004c3c37c23 */ /* 0x000fe200080108c4 */
[----:B------:R-:W-:Y:S01]  /*5ed0*/  FADD.FTZ R190, R191, R190 ;  /* 0x000000bebfbe7221 */ /* 0x000fe20000010000 */
[----:B------:R-:W-:Y:S01]  /*5ee0*/  MUFU.EX2 R179, R179 ;  /* 0x000000b300b37308 */ /* 0x000fe20000000800 */
[----:B------:R-:W-:Y:S01]  /*5ef0*/  LDSM.16.MT88.4 R168, [R208+0x12800] ;  /* 0x01280000d0a8783b */ /* 0x000fe20000004200 */
[----:B-----5:R-:W-:Y:S01]  /*5f00*/  F2FP.F16.F32.PACK_AB R151, R184, R185 ;  /* 0x000000b9b897723e */ /* 0x020fe200000000ff */
[----:B------:R-:W-:Y:S01]  /*5f10*/  FADD.FTZ R188, R189, R188 ;  /* 0x000000bcbdbc7221 */ /* 0x000fe20000010000 */
[----:B------:R-:W-:Y:S01]  /*5f20*/  MUFU.EX2 R178, R178 ;  /* 0x000000b200b27308 */ /* 0x000fe20000000800 */
[----:B------:R-:W-:Y:S01]  /*5f30*/  LDSM.16.MT88.4 R32, [R222+0x12800] ;  /* 0x01280000de20783b */ /* 0x000fe20000004200 */
[----:B------:R-:W-:Y:S01]  /*5f40*/  FADD.FTZ R187, R187, R190 ;  /* 0x000000bebbbb7221 */ /* 0x000fe20000010000 */
[----:B------:R-:W-:Y:S01]  /*5f50*/  FADD.FTZ R185, R185, R188 ;  /* 0x000000bcb9b97221 */ /* 0x000fe20000010000 */
[----:B------:R-:W-:Y:S01]  /*5f60*/  MUFU.EX2 R181, R181 ;  /* 0x000000b500b57308 */ /* 0x000fe20000000800 */
[C---:B------:R-:W-:Y:S01]  /*5f70*/  HMMA.16816.F32 R68, R148.reuse, R72, RZ ;  /* 0x000000489444723c */ /* 0x040fe200000018ff */
[----:B------:R-:W-:Y:S01]  /*5f80*/  FADD.FTZ R186, R186, R187 ;  /* 0x000000bbbaba7221 */ /* 0x000fe20000010000 */
[----:B------:R-:W-:Y:S01]  /*5f90*/  FADD.FTZ R184, R184, R185 ;  /* 0x000000b9b8b87221 */ /* 0x000fe20000010000 */
[----:B------:R-:W5:Y:S04]  /*5fa0*/  MUFU.EX2 R180, R180 ;  /* 0x000000b400b47308 */ /* 0x000f680000000800 */
[----:B------:R-:W-:Y:S01]  /*5fb0*/  MUFU.EX2 R177, R177 ;  /* 0x000000b100b17308 */ /* 0x000fe20000000800 */
[C---:B------:R-:W-:Y:S03]  /*5fc0*/  HMMA.16816.F32 R72, R148.reuse, R74, RZ ;  /* 0x0000004a9448723c */ /* 0x040fe600000018ff */
[----:B------:R-:W5:Y:S04]  /*5fd0*/  MUFU.EX2 R176, R176 ;  /* 0x000000b000b07308 */ /* 0x000f680000000800 */
[----:B------:R2:W-:Y:S01]  /*5fe0*/  MUFU.EX2 R198, R216 ;  /* 0x000000d800c67308 */ /* 0x0005e20000000800 */
[C---:B------:R-:W-:Y:S03]  /*5ff0*/  HMMA.16816.F32 R36, R148.reuse, R40, RZ ;  /* 0x000000289424723c */ /* 0x040fe600000018ff */
[----:B------:R-:W5:Y:S04]  /*6000*/  MUFU.EX2 R197, R197 ;  /* 0x000000c500c57308 */ /* 0x000f680000000800 */
[----:B------:R-:W-:Y:S01]  /*6010*/  MUFU.EX2 R207, R207 ;  /* 0x000000cf00cf7308 */ /* 0x000fe20000000800 */
[----:B------:R-:W-:Y:S03]  /*6020*/  HMMA.16816.F32 R100, R148, R104, RZ ;  /* 0x000000689464723c */ /* 0x000fe600000018ff */
[----:B------:R-:W-:Y:S01]  /*6030*/  MUFU.EX2 R245, R245 ;  /* 0x000000f500f57308 */ /* 0x000fe20000000800 */
[----:B--2---:R-:W-:-:S03]  /*6040*/  FFMA.FTZ R216, R209, UR4, -R196 ;  /* 0x00000004d1d87c23 */ /* 0x004fc600080108c4 */
[----:B------:R2:W-:Y:S01]  /*6050*/  MUFU.EX2 R194, R195 ;  /* 0x000000c300c27308 */ /* 0x0005e20000000800 */
[C---:B------:R-:W-:Y:S03]  /*6060*/  HMMA.16816.F32 R132, R148.reuse, R136, RZ ;  /* 0x000000889484723c */ /* 0x040fe600000018ff */
[----:B------:R-:W-:Y:S04]  /*6070*/  MUFU.EX2 R216, R216 ;  /* 0x000000d800d87308 */ /* 0x000fe80000000800 */
[----:B------:R-:W-:Y:S01]  /*6080*/  MUFU.EX2 R243, R243 ;  /* 0x000000f300f37308 */ /* 0x000fe20000000800 */
[----:B------:R-:W-:Y:S01]  /*6090*/  HMMA.16816.F32 R160, R148, R156, RZ ;  /* 0x0000009c94a0723c */ /* 0x000fe200000018ff */
[----:B--2---:R-:W-:-:S07]  /*60a0*/  IADD3 R195, PT, PT, R165, R208, RZ ;  /* 0x000000d0a5c37210 */ /* 0x004fce0007ffe0ff */
[C---:B------:R-:W-:Y:S08]  /*60b0*/  HMMA.16816.F32 R44, R148.reuse, R48, RZ ;  /* 0x00000030942c723c */ /* 0x040ff000000018ff */
[C---:B------:R-:W-:Y:S08]  /*60c0*/  HMMA.16816.F32 R52, R148.reuse, R56, RZ ;  /* 0x000000389434723c */ /* 0x040ff000000018ff */
[C---:B------:R-:W-:Y:S08]  /*60d0*/  HMMA.16816.F32 R60, R148.reuse, R64, RZ ;  /* 0x00000040943c723c */ /* 0x040ff000000018ff */
[C---:B------:R-:W-:Y:S08]  /*60e0*/  HMMA.16816.F32 R76, R148.reuse, R80, RZ ;  /* 0x00000050944c723c */ /* 0x040ff000000018ff */
[C---:B---3--:R-:W-:Y:S08]  /*60f0*/  HMMA.16816.F32 R84, R148.reuse, R88, RZ ;  /* 0x000000589454723c */ /* 0x048ff000000018ff */
        /* <DEDUP_REMOVED lines=19> */
[----:B------:R-:W-:Y:S01]  /*6230*/  HMMA.16816.F32 R152, R148, R4, RZ ;  /* 0x000000049498723c */ /* 0x000fe200000018ff */
[----:B-1----:R-:W-:Y:S01]  /*6240*/  F2FP.F16.F32.PACK_AB R4, R182, R183 ;  /* 0x000000b7b604723e */ /* 0x002fe200000000ff */
[----:B------:R-:W-:Y:S01]  /*6250*/  FADD.FTZ R183, R183, R186 ;  /* 0x000000bab7b77221 */ /* 0x000fe20000010000 */
[----:B-----5:R-:W-:Y:S01]  /*6260*/  F2FP.F16.F32.PACK_AB R5, R180, R181 ;  /* 0x000000b5b405723e */ /* 0x020fe200000000ff */
[----:B------:R-:W-:-:S02]  /*6270*/  FADD.FTZ R181, R181, R184 ;  /* 0x000000b8b5b57221 */ /* 0x000fc40000010000 */
[----:B------:R-:W-:Y:S02]  /*6280*/  FADD.FTZ R182, R182, R183 ;  /* 0x000000b7b6b67221 */ /* 0x000fe40000010000 */
[----:B------:R-:W-:Y:S01]  /*6290*/  HMMA.16816.F32 R148, R148, R6, RZ ;  /* 0x000000069494723c */ /* 0x000fe200000018ff */
[----:B------:R-:W-:Y:S01]  /*62a0*/  F2FP.F16.F32.PACK_AB R6, R178, R179 ;  /* 0x000000b3b206723e */ /* 0x000fe200000000ff */
[----:B------:R-:W-:Y:S01]  /*62b0*/  FADD.FTZ R180, R180, R181 ;  /* 0x000000b5b4b47221 */ /* 0x000fe20000010000 */
[----:B------:R-:W-:-:S07]  /*62c0*/  F2FP.F16.F32.PACK_AB R7, R176, R177 ;  /* 0x000000b1b007723e */ /* 0x000fce00000000ff */
        /* <DEDUP_REMOVED lines=21> */
[C---:B---3--:R-:W-:Y:S08]  /*6420*/  HMMA.16816.F32 R124, R4.reuse, R8, R124 ;  /* 0x00000008047c723c */ /* 0x048ff0000000187c */
[C---:B------:R-:W-:Y:S01]  /*6430*/  HMMA.16816.F32 R128, R4.reuse, R10, R128 ;  /* 0x0000000a0480723c */ /* 0x040fe20000001880 */
[----:B------:R-:W3:Y:S07]  /*6440*/  LDSM.16.MT88.4 R8, [R193+0x13000] ;  /* 0x01300000c108783b */ /* 0x000eee0000004200 */
[----:B----4-:R-:W-:Y:S01]  /*6450*/  HMMA.16816.F32 R116, R4, R20, R116 ;  /* 0x000000140474723c */ /* 0x010fe20000001874 */
[--C-:B------:R-:W-:Y:S01]  /*6460*/  FFMA.FTZ R20, R206, UR4, -R205.reuse ;  /* 0x00000004ce147c23 */ /* 0x100fe200080108cd */
[----:B------:R-:W-:Y:S01]  /*6470*/  FFMA.FTZ R206, R199, UR4, -R196 ;  /* 0x00000004c7ce7c23 */ /* 0x000fe200080108c4 */
[----:B------:R-:W-:-:S02]  /*6480*/  FFMA.FTZ R21, R200, UR4, -R205 ;  /* 0x00000004c8157c23 */ /* 0x000fc400080108cd */
[----:B------:R-:W-:Y:S03]  /*6490*/  MUFU.EX2 R200, R20 ;  /* 0x0000001400c87308 */ /* 0x000fe60000000800 */
[----:B------:R-:W-:Y:S01]  /*64a0*/  HMMA.16816.F32 R92, R4, R28, R92 ;  /* 0x0000001c045c723c */ /* 0x000fe2000000185c */
[----:B------:R-:W-:Y:S01]  /*64b0*/  FFMA.FTZ R28, R211, UR4, -R196 ;  /* 0x00000004d31c7c23 */ /* 0x000fe200080108c4 */
[----:B------:R-:W-:Y:S01]  /*64c0*/  MUFU.EX2 R199, R21 ;  /* 0x0000001500c77308 */ /* 0x000fe20000000800 */
[----:B------:R-:W-:-:S03]  /*64d0*/  IADD3 R211, PT, PT, R165, R208, RZ ;  /* 0x000000d0a5d37210 */ /* 0x000fc60007ffe0ff */
[----:B------:R-:W-:Y:S02]  /*64e0*/  MUFU.EX2 R206, R206 ;  /* 0x000000ce00ce7308 */ /* 0x000fe40000000800 */
[C---:B-1----:R-:W-:Y:S02]  /*64f0*/  HMMA.16816.F32 R140, R4.reuse, R16, R140 ;  /* 0x00000010048c723c */ /* 0x042fe4000000188c */
[----:B------:R1:W4:Y:S06]  /*6500*/  MUFU.EX2 R209, R28 ;  /* 0x0000001c00d17308 */ /* 0x00032c0000000800 */
        /* <DEDUP_REMOVED lines=13> */
[C---:B-----5:R-:W-:Y:S08]  /*65e0*/  HMMA.16816.F32 R108, R4.reuse, R24, R108 ;  /* 0x00000018046c723c */ /* 0x060ff0000000186c */
[C---:B------:R-:W-:Y:S01]  /*65f0*/  HMMA.16816.F32 R112, R4.reuse, R26, R112 ;  /* 0x0000001a0470723c */ /* 0x040fe20000001870 */
[----:B------:R-:W-:Y:S07]  /*6600*/  LDSM.16.MT88.4 R24, [R193+0x11000] ;  /* 0x01100000c118783b */ /* 0x000fee0000004200 */
[C---:B------:R-:W-:Y:S01]  /*6610*/  HMMA.16816.F32 R120, R4.reuse, R22, R120 ;  /* 0x000000160478723c */ /* 0x040fe20000001878 */
[----:B------:R-:W-:Y:S07]  /*6620*/  LDSM.16.MT88.4 R20, [R193+0x17000] ;  /* 0x01700000c114783b */ /* 0x000fee0000004200 */
[C---:B--2---:R-:W-:Y:S08]  /*6630*/  HMMA.16816.F32 R152, R4.reuse, R12, R152 ;  /* 0x0000000c0498723c */ /* 0x044ff00000001898 */
[----:B------:R-:W-:Y:S01]  /*6640*/  HMMA.16816.F32 R148, R4, R14, R148 ;  /* 0x0000000e0494723c */ /* 0x000fe20000001894 */
[----:B------:R-:W-:Y:S01]  /*6650*/  F2FP.F16.F32.PACK_AB R4, R197, R198 ;  /* 0x000000c6c504723e */ /* 0x000fe200000000ff */
[----:B------:R-:W1:Y:S01]  /*6660*/  LDSM.16.MT88.4 R12, [R211+0x11000] ;  /* 0x01100000d30c783b */ /* 0x000e620000004200 */
[----:B----4-:R-:W-:-:S02]  /*6670*/  F2FP.F16.F32.PACK_AB R5, R209, R206 ;  /* 0x000000ced105723e */ /* 0x010fc400000000ff */
[----:B------:R-:W-:Y:S02]  /*6680*/  F2FP.F16.F32.PACK_AB R6, R199, R200 ;  /* 0x000000c8c706723e */ /* 0x000fe400000000ff */
[----:B------:R-:W-:-:S07]  /*6690*/  F2FP.F16.F32.PACK_AB R7, R207, R216 ;  /* 0x000000d8cf07723e */ /* 0x000fce00000000ff */
[C---:B---3--:R-:W-:Y:S08]  /*66a0*/  HMMA.16816.F32 R68, R4.reuse, R8, R68 ;  /* 0x000000080444723c */ /* 0x048ff00000001844 */
[C---:B------:R-:W-:Y:S01]  /*66b0*/  HMMA.16816.F32 R72, R4.reuse, R10, R72 ;  /* 0x0000000a0448723c */ /* 0x040fe20000001848 */
[----:B------:R2:W3:Y:S07]  /*66c0*/  LDSM.16.MT88.4 R8, [R211+0x13000] ;  /* 0x01300000d308783b */ /* 0x0004ee0000004200 */
[C---:B------:R-:W-:Y:S08]  /*66d0*/  HMMA.16816.F32 R100, R4.reuse, R16, R100 ;  /* 0x000000100464723c */ /* 0x040ff00000001864 */
[C---:B------:R-:W-:Y:S01]  /*66e0*/  HMMA.16816.F32 R104, R4.reuse, R18, R104 ;  /* 0x000000120468723c */ /* 0x040fe20000001868 */
[----:B------:R-:W4:Y:S07]  /*66f0*/  LDSM.16.MT88.4 R16, [R192+0x11000] ;  /* 0x01100000c010783b */ /* 0x000f2e0000004200 */
[----:B-1----:R-:W-:Y:S01]  /*6700*/  HMMA.16816.F32 R44, R4, R12, R44 ;  /* 0x0000000c042c723c */ /* 0x002fe2000000182c */
[----:B--2---:R-:W-:-:S02]  /*6710*/  FFMA.FTZ R211, R210, UR4, -R205 ;  /* 0x00000004d2d37c23 */ /* 0x004fc400080108cd */
[----:B------:R-:W-:Y:S04]  /*6720*/  MUFU.EX2 R210, R212 ;  /* 0x000000d400d27308 */ /* 0x000fe80000000800 */
[----:B------:R-:W1:Y:S01]  /*6730*/  MUFU.EX2 R211, R211 ;  /* 0x000000d300d37308 */ /* 0x000e620000000800 */
[C---:B------:R-:W-:Y:S01]  /*6740*/  HMMA.16816.F32 R48, R4.reuse, R14, R48 ;  /* 0x0000000e0430723c */ /* 0x040fe20000001830 */
[----:B------:R-:W2:Y:S07]  /*6750*/  LDSM.16.MT88.4 R12, [R192+0x15000] ;  /* 0x01500000c00c783b */ /* 0x000eae0000004200 */
[C---:B------:R-:W-:Y:S08]  /*6760*/  HMMA.16816.F32 R132, R4.reuse, R20, R132 ;  /* 0x000000140484723c */ /* 0x040ff00000001884 */
[C---:B---3--:R-:W-:Y:S08]  /*6770*/  HMMA.16816.F32 R76, R4.reuse, R8, R76 ;  /* 0x00000008044c723c */ /* 0x048ff0000000184c */
[C---:B------:R-:W-:Y:S01]  /*6780*/  HMMA.16816.F32 R80, R4.reuse, R10, R80 ;  /* 0x0000000a0450723c */ /* 0x040fe20000001850 */
[----:B------:R-:W3:Y:S07]  /*6790*/  LDSM.16.MT88.4 R8, [R208+0x17000] ;  /* 0x01700000d008783b */ /* 0x000eee0000004200 */
[C---:B------:R-:W-:Y:S01]  /*67a0*/  HMMA.16816.F32 R136, R4.reuse, R22, R136 ;  /* 0x000000160488723c */ /* 0x040fe20000001888 */
[----:B------:R-:W5:Y:S07]  /*67b0*/  LDSM.16.MT88.4 R20, [R208+0x15000] ;  /* 0x01500000d014783b */ /* 0x000f6e0000004200 */
[C---:B----4-:R-:W-:Y:S08]  /*67c0*/  HMMA.16816.F32 R52, R4.reuse, R16, R52 ;  /* 0x000000100434723c */ /* 0x050ff00000001834 */
[C---:B------:R-:W-:Y:S01]  /*67d0*/  HMMA.16816.F32 R56, R4.reuse, R18, R56 ;  /* 0x000000120438723c */ /* 0x040fe20000001838 */
[----:B------:R-:W4:Y:S07]  /*67e0*/  LDSM.16.MT88.4 R16, [R192+0x17000] ;  /* 0x01700000c010783b */ /* 0x000f2e0000004200 */
[C---:B------:R-:W-:Y:S08]  /*67f0*/  HMMA.16816.F32 R36, R4.reuse, R24, R36 ;  /* 0x000000180424723c */ /* 0x040ff00000001824 */
        /* <DEDUP_REMOVED lines=8> */
[----:B-----5:R-:W-:Y:S01]  /*6880*/  HMMA.16816.F32 R92, R4, R20, R92 ;  /* 0x00000014045c723c */ /* 0x020fe2000000185c */
[----:B------:R-:W-:Y:S01]  /*6890*/  FFMA.FTZ R20, R204, UR4, -R205 ;  /* 0x00000004cc147c23 */ /* 0x000fe200080108cd */
[----:B------:R-:W-:-:S02]  /*68a0*/  FFMA.FTZ R204, R201, UR4, -R196 ;  /* 0x00000004c9cc7c23 */ /* 0x000fc400080108c4 */
[----:B------:R-:W-:Y:S04]  /*68b0*/  MUFU.EX2 R201, R203 ;  /* 0x000000cb00c97308 */ /* 0x000fe80000000800 */
[C---:B----4-:R-:W-:Y:S01]  /*68c0*/  HMMA.16816.F32 R152, R4.reuse, R16, R152 ;  /* 0x000000100498723c */ /* 0x050fe20000001898 */
[----:B------:R4:W-:Y:S04]  /*68d0*/  MUFU.EX2 R202, R20 ;  /* 0x0000001400ca7308 */ /* 0x0009e80000000800 */
[----:B------:R-:W5:Y:S03]  /*68e0*/  MUFU.EX2 R204, R204 ;  /* 0x000000cc00cc7308 */ /* 0x000f660000000800 */
        /* <DEDUP_REMOVED lines=14> */
[C---:B-1----:R-:W-:Y:S08]  /*69d0*/  HMMA.16816.F32 R84, R4.reuse, R24, R84 ;  /* 0x000000180454723c */ /* 0x042ff00000001854 */
[C---:B------:R-:W-:Y:S01]  /*69e0*/  HMMA.16816.F32 R88, R4.reuse, R26, R88 ;  /* 0x0000001a0458723c */ /* 0x040fe20000001858 */
[----:B------:R-:W-:Y:S07]  /*69f0*/  LDSM.16.MT88.4 R24, [R208+0x13800] ;  /* 0x01380000d018783b */ /* 0x000fee0000004200 */
[----:B------:R-:W-:Y:S01]  /*6a00*/  HMMA.16816.F32 R96, R4, R22, R96 ;  /* 0x000000160460723c */ /* 0x000fe20000001860 */
[----:B------:R-:W-:Y:S01]  /*6a10*/  F2FP.F16.F32.PACK_AB R4, R211, R210 ;  /* 0x000000d2d304723e */ /* 0x000fe200000000ff */
[----:B----4-:R-:W1:Y:S01]  /*6a20*/  LDSM.16.MT88.4 R20, [R193+0x15800] ;  /* 0x01580000c114783b */ /* 0x010e620000004200 */
[----:B-----5:R-:W-:-:S02]  /*6a30*/  F2FP.F16.F32.PACK_AB R5, R204, R201 ;  /* 0x000000c9cc05723e */ /* 0x020fc400000000ff */
[----:B------:R-:W-:Y:S02]  /*6a40*/  F2FP.F16.F32.PACK_AB R6, R245, R202 ;  /* 0x000000caf506723e */ /* 0x000fe400000000ff */
[----:B------:R-:W-:-:S07]  /*6a50*/  F2FP.F16.F32.PACK_AB R7, R243, R194 ;  /* 0x000000c2f307723e */ /* 0x000fce00000000ff */
        /* <DEDUP_REMOVED lines=96> */
[----:B------:R-:W-:Y:S01]  /*7060*/  BAR.SYNC.DEFER_BLOCKING 0x0 ;  /* 0x0000000000007b1d */ /* 0x000fe20000010000 */
        /* <DEDUP_REMOVED lines=11> */
[----:B------:R-:W-:Y:S02]  /*7120*/  ISETP.GE.AND P1, PT, R238, UR4, PT ;  /* 0x00000004ee007c0c */ /* 0x000fe4000bf26270 */
[----:B------:R-:W-:-:S05]  /*7130*/  LEA R216, R216, UR6, 0x1 ;  /* 0x00000006d8d87c11 */ /* 0x000fca000f8e08ff */
[C-C-:B------:R-:W-:Y:S02]  /*7140*/  IMAD.IADD R213, R184.reuse, 0x1, R216.reuse ;  /* 0x00000001b8d57824 */ /* 0x140fe400078e02d8 */
[----:B------:R-:W-:Y:S01]  /*7150*/  IMAD.IADD R211, R165, 0x1, R216 ;  /* 0x00000001a5d37824 */ /* 0x000fe200078e02d8 */
[----:B------:R-:W-:Y:S01]  /*7160*/  @!PT LDS RZ, [RZ] ;  /* 0x00000000fffff984 */ /* 0x000fe20000000800 */
[----:B------:R-:W-:Y:S01]  /*7170*/  @!PT LDS RZ, [RZ] ;  /* 0x00000000fffff984 */ /* 0x000fe20000000800 */
[----:B------:R-:W-:Y:S01]  /*7180*/  @!PT LDS RZ, [RZ] ;  /* 0x00000000fffff984 */ /* 0x000fe20000000800 */
[----:B------:R-:W-:Y:S01]  /*7190*/  @!P5 LDGSTS.E.BYPASS.LTC128B.128 [R234+0x10000], desc[UR20][R14.64] ;  /* 0x100000000eeadfae */ /* 0x000fe2000b981a14 */
        /* <DEDUP_REMOVED lines=80> */
[----:B------:R-:W3:Y:S04]  /*76a0*/  LDSM.16.M88.4 R32, [R214+UR6+0x8000] ;  /* 0x00800006d620783b */ /* 0x000ee80008000200 */
[----:B------:R-:W4:Y:S04]  /*76b0*/  LDSM.16.M88.4 R24, [R214+UR6+0x8800] ;  /* 0x00880006d618783b */ /* 0x000f280008000200 */
[----:B------:R-:W5:Y:S04]  /*76c0*/  LDSM.16.M88.4 R16, [R214+UR6+0x9000] ;  /* 0x00900006d610783b */ /* 0x000f680008000200 */
[----:B------:R-:W5:Y:S04]  /*76d0*/  LDSM.16.M88.4 R4, [R214+UR6+0x9800] ;  /* 0x00980006d604783b */ /* 0x000f680008000200 */
[----:B------:R-:W-:Y:S04]  /*76e0*/  LDSM.16.M88.4 R172, [R213] ;  /* 0x00000000d5ac783b */ /* 0x000fe80000000200 */
[----:B-1----:R-:W1:Y:S04]  /*76f0*/  LDSM.16.M88.4 R12, [R212+0x8000] ;  /* 0x00800000d40c783b */ /* 0x002e680000000200 */
[----:B--2---:R-:W2:Y:S04]  /*7700*/  LDSM.16.M88.4 R8, [R212+0x8800] ;  /* 0x00880000d408783b */ /* 0x004ea80000000200 */
[----:B------:R-:W2:Y:S04]  /*7710*/  LDSM.16.M88.4 R180, [R212+0x9000] ;  /* 0x00900000d4b4783b */ /* 0x000ea80000000200 */
[----:B------:R-:W2:Y:S04]  /*7720*/  LDSM.16.M88.4 R176, [R212+0x9800] ;  /* 0x00980000d4b0783b */ /* 0x000ea80000000200 */
[----:B------:R-:W-:Y:S01]  /*7730*/  LDSM.16.M88.4 R200, [R165+0x8000] ;  /* 0x00800000a5c8783b */ /* 0x000fe20000000200 */
[C---:B---3--:R-:W-:Y:S03]  /*7740*/  HMMA.16816.F32 R168, R192.reuse, R32, RZ ;  /* 0x00000020c0a8723c */ /* 0x048fe600000018ff */
[----:B------:R-:W-:Y:S04]  /*7750*/  LDSM.16.M88.4 R188, [R165+0x8800] ;  /* 0x00880000a5bc783b */ /* 0x000fe80000000200 */
[----:B------:R-:W-:Y:S01]  /*7760*/  LDSM.16.M88.4 R184, [R210] ;  /* 0x00000000d2b8783b */ /* 0x000fe20000000200 */
[C---:B----4-:R-:W-:Y:S03]  /*7770*/  HMMA.16816.F32 R28, R192.reuse, R24, RZ ;  /* 0x00000018c01c723c */ /* 0x050fe600000018ff */
[----:B------:R-:W-:Y:S04]  /*7780*/  LDSM.16.M88.4 R204, [R214+UR6+0xb000] ;  /* 0x00b00006d6cc783b */ /* 0x000fe80008000200 */
[----:B------:R-:W0:Y:S01]  /*7790*/  LDGDEPBAR ;  /* 0x00000000000079af */ /* 0x000e220000000000 */
[C---:B-----5:R-:W-:Y:S08]  /*77a0*/  HMMA.16816.F32 R20, R192.reuse, R16, RZ ;  /* 0x00000010c014723c */ /* 0x060ff000000018ff */
[C---:B------:R-:W-:Y:S08]  /*77b0*/  HMMA.16816.F32 R32, R192.reuse, R34, RZ ;  /* 0x00000022c020723c */ /* 0x040ff000000018ff */
[C---:B------:R-:W-:Y:S08]  /*77c0*/  HMMA.16816.F32 R24, R192.reuse, R26, RZ ;  /* 0x0000001ac018723c */ /* 0x040ff000000018ff */
[C---:B------:R-:W-:Y:S08]  /*77d0*/  HMMA.16816.F32 R16, R192.reuse, R18, RZ ;  /* 0x00000012c010723c */ /* 0x040ff000000018ff */
[C---:B------:R-:W-:Y:S08]  /*77e0*/  HMMA.16816.F32 R196, R192.reuse, R4, RZ ;  /* 0x00000004c0c4723c */ /* 0x040ff000000018ff */
[----:B------:R-:W-:Y:S01]  /*77f0*/  HMMA.16816.F32 R192, R192, R6, RZ ;  /* 0x00000006c0c0723c */ /* 0x000fe200000018ff */
[----:B------:R-:W3:Y:S07]  /*7800*/  LDSM.16.M88.4 R4, [R211] ;  /* 0x00000000d304783b */ /* 0x000eee0000000200 */
        /* <DEDUP_REMOVED lines=8> */
[----:B------:R-:W4:Y:S07]  /*7890*/  LDSM.16.M88.4 R180, [R209+0x8000] ;  /* 0x00800000d1b4783b */ /* 0x000f2e0000000200 */
[C---:B------:R-:W-:Y:S08]  /*78a0*/  HMMA.16816.F32 R196, R172.reuse, R176, R196 ;  /* 0x000000b0acc4723c */ /* 0x040ff000000018c4 */
[----:B------:R-:W-:Y:S01]  /*78b0*/  HMMA.16816.F32 R192, R172, R178, R192 ;  /* 0x000000b2acc0723c */ /* 0x000fe200000018c0 */
[----:B------:R-:W5:Y:S04]  /*78c0*/  LDSM.16.M88.4 R176, [R209+0x8800] ;  /* 0x00880000d1b0783b */ /* 0x000f680000000200 */
[----:B------:R-:W5:Y:S03]  /*78d0*/  LDSM.16.M88.4 R172, [R209+0x9000] ;  /* 0x00900000d1ac783b */ /* 0x000f660000000200 */
[C---:B---3--:R-:W-:Y:S08]  /*78e0*/  HMMA.16816.F32 R168, R4.reuse, R200, R168 ;  /* 0x000000c804a8723c */ /* 0x048ff000000018a8 */
[C---:B------:R-:W-:Y:S01]  /*78f0*/  HMMA.16816.F32 R32, R4.reuse, R202, R32 ;  /* 0x000000ca0420723c */ /* 0x040fe20000001820 */
[----:B------:R-:W-:Y:S07]  /*7900*/  LDSM.16.M88.4 R200, [R212+0xa800] ;  /* 0x00a80000d4c8783b */ /* 0x000fee0000000200 */
[C---:B------:R-:W-:Y:S08]  /*7910*/  HMMA.16816.F32 R28, R4.reuse, R188, R28 ;  /* 0x000000bc041c723c */ /* 0x040ff0000000181c */
[C---:B------:R-:W-:Y:S01]  /*7920*/  HMMA.16816.F32 R24, R4.reuse, R190, R24 ;  /* 0x000000be0418723c */ /* 0x040fe20000001818 */
[----:B------:R-:W3:Y:S07]  /*7930*/  LDSM.16.M88.4 R188, [R209+0x9800] ;  /* 0x00980000d1bc783b */ /* 0x000eee0000000200 */
[C---:B-1----:R-:W-:Y:S08]  /*7940*/  HMMA.16816.F32 R20, R4.reuse, R12, R20 ;  /* 0x0000000c0414723c */ /* 0x042ff00000001814 */
[C---:B------:R-:W-:Y:S01]  /*7950*/  HMMA.16816.F32 R16, R4.reuse, R14, R16 ;  /* 0x0000000e0410723c */ /* 0x040fe20000001810 */
[----:B------:R-:W-:Y:S07]  /*7960*/  LDSM.16.M88.4 R12, [R214+UR6+0xa000] ;  /* 0x00a00006d60c783b */ /* 0x000fee0008000200 */
[C---:B--2---:R-:W-:Y:S08]  /*7970*/  HMMA.16816.F32 R196, R4.reuse, R8, R196 ;  /* 0x0000000804c4723c */ /* 0x044ff000000018c4 */
[----:B------:R-:W-:Y:S01]  /*7980*/  HMMA.16816.F32 R192, R4, R10, R192 ;  /* 0x0000000a04c0723c */ /* 0x000fe200000018c0 */
[----:B------:R-:W1:Y:S04]  /*7990*/  LDSM.16.M88.4 R8, [R216+0x2000] ;  /* 0x00200000d808783b */ /* 0x000e680000000200 */
[----:B------:R-:W2:Y:S03]  /*79a0*/  LDSM.16.M88.4 R4, [R214+UR6+0xa800] ;  /* 0x00a80006d604783b */ /* 0x000ea60008000200 */
[C---:B----4-:R-:W-:Y:S08]  /*79b0*/  HMMA.16816.F32 R168, R184.reuse, R180, R168 ;  /* 0x000000b4b8a8723c */ /* 0x050ff000000018a8 */
[C---:B------:R-:W-:Y:S01]  /*79c0*/  HMMA.16816.F32 R32, R184.reuse, R182, R32 ;  /* 0x000000b6b820723c */ /* 0x040fe20000001820 */
[----:B------:R-:W4:Y:S07]  /*79d0*/  LDSM.16.M88.4 R180, [R214+UR6+0xb800] ;  /* 0x00b80006d6b4783b */ /* 0x000f2e0008000200 */
[C---:B-----5:R-:W-:Y:S08]  /*79e0*/  HMMA.16816.F32 R28, R184.reuse, R176, R28 ;  /* 0x000000b0b81c723c */ /* 0x060ff0000000181c */
        /* <DEDUP_REMOVED lines=17> */
[----:B------:R-:W-:Y:S07]  /*7b00*/  LDSM.16.M88.4 R204, [R211+0x4000] ;  /* 0x00400000d3cc783b */ /* 0x000fee0000000200 */
[C---:B----4-:R-:W-:Y:S08]  /*7b10*/  HMMA.16816.F32 R196, R8.reuse, R180, R196 ;  /* 0x000000b408c4723c */ /* 0x050ff000000018c4 */
[----:B------:R-:W-:Y:S01]  /*7b20*/  HMMA.16816.F32 R192, R8, R182, R192 ;  /* 0x000000b608c0723c */ /* 0x000fe200000018c0 */
[----:B------:R-:W2:Y:S04]  /*7b30*/  LDSM.16.M88.4 R8, [R165+0xa800] ;  /* 0x00a80000a508783b */ /* 0x000ea80000000200 */
[----:B------:R-:W4:Y:S03]  /*7b40*/  LDSM.16.M88.4 R180, [R165+0xb000] ;  /* 0x00b00000a5b4783b */ /* 0x000f260000000200 */
[C---:B-----5:R-:W-:Y:S08]  /*7b50*/  HMMA.16816.F32 R168, R176.reuse, R172, R168 ;  /* 0x000000acb0a8723c */ /* 0x060ff000000018a8 */
[C---:B------:R-:W-:Y:S01]  /*7b60*/  HMMA.16816.F32 R32, R176.reuse, R174, R32 ;  /* 0x000000aeb020723c */ /* 0x040fe20000001820 */
[----:B------:R-:W5:Y:S07]  /*7b70*/  LDSM.16.M88.4 R172, [R165+0xb800] ;  /* 0x00b80000a5ac783b */ /* 0x000f6e0000000200 */
[C---:B------:R-:W-:Y:S08]  /*7b80*/  HMMA.16816.F32 R28, R176.reuse, R200, R28 ;  /* 0x000000c8b01c723c */ /* 0x040ff0000000181c */
[C---:B------:R-:W-:Y:S01]  /*7b90*/  HMMA.16816.F32 R24, R176.reuse, R202, R24 ;  /* 0x000000cab018723c */ /* 0x040fe20000001818 */
[----:B------:R-:W-:Y:S07]  /*7ba0*/  LDSM.16.M88.4 R200, [R214+UR6+0xd800] ;  /* 0x00d80006d6c8783b */ /* 0x000fee0008000200 */
[C---:B---3--:R-:W-:Y:S08]  /*7bb0*/  HMMA.16816.F32 R20, R176.reuse, R188, R20 ;  /* 0x000000bcb014723c */ /* 0x048ff00000001814 */
        /* <DEDUP_REMOVED lines=14> */
[----:B------:R-:W3:Y:S07]  /*7ca0*/  LDSM.16.M88.4 R180, [R209+0xb800] ;  /* 0x00b80000d1b4783b */ /* 0x000eee0000000200 */
[C---:B-----5:R-:W-:Y:S08]  /*7cb0*/  HMMA.16816.F32 R196, R4.reuse, R172, R196 ;  /* 0x000000ac04c4723c */ /* 0x060ff000000018c4 */
[----:B------:R-:W-:Y:S01]  /*7cc0*/  HMMA.16816.F32 R192, R4, R174, R192 ;  /* 0x000000ae04c0723c */ /* 0x000fe200000018c0 */
[----:B------:R-:W-:Y:S04]  /*7cd0*/  LDSM.16.M88.4 R4, [R216+0x4000] ;  /* 0x00400000d804783b */ /* 0x000fe80000000200 */
[----:B------:R-:W4:Y:S03]  /*7ce0*/  LDSM.16.M88.4 R172, [R214+UR6+0xc000] ;  /* 0x00c00006d6ac783b */ /* 0x000f260008000200 */
[C---:B-1----:R-:W-:Y:S08]  /*7cf0*/  HMMA.16816.F32 R168, R176.reuse, R12, R168 ;  /* 0x0000000cb0a8723c */ /* 0x042ff000000018a8 */
[C---:B------:R-:W-:Y:S01]  /*7d00*/  HMMA.16816.F32 R32, R176.reuse, R14, R32 ;  /* 0x0000000eb020723c */ /* 0x040fe20000001820 */
[----:B------:R-:W1:Y:S07]  /*7d10*/  LDSM.16.M88.4 R12, [R214+UR6+0xc800] ;  /* 0x00c80006d60c783b */ /* 0x000e6e0008000200 */
[C---:B--2---:R-:W-:Y:S08]  /*7d20*/  HMMA.16816.F32 R28, R176.reuse, R8, R28 ;  /* 0x00000008b01c723c */ /* 0x044ff0000000181c */
[C---:B------:R-:W-:Y:S01]  /*7d30*/  HMMA.16816.F32 R24, R176.reuse, R10, R24 ;  /* 0x0000000ab018723c */ /* 0x040fe20000001818 */
[----:B------:R-:W2:Y:S07]  /*7d40*/  LDSM.16.M88.4 R8, [R214+UR6+0xd000] ;  /* 0x00d00006d608783b */ /* 0x000eae0008000200 */
[C---:B------:R-:W-:Y:S08]  /*7d50*/  HMMA.16816.F32 R20, R176.reuse, R184, R20 ;  /* 0x000000b8b014723c */ /* 0x040ff00000001814 */
[C---:B------:R-:W-:Y:S01]  /*7d60*/  HMMA.16816.F32 R16, R176.reuse, R186, R16 ;  /* 0x000000bab010723c */ /* 0x040fe20000001810 */
[----:B------:R-:W-:Y:S07]  /*7d70*/  LDSM.16.M88.4 R184, [R212+0xc800] ;  /* 0x00c80000d4b8783b */ /* 0x000fee0000000200 */
[C---:B---3--:R-:W-:Y:S08]  /*7d80*/  HMMA.16816.F32 R196, R176.reuse, R180, R196 ;  /* 0x000000b4b0c4723c */ /* 0x048ff000000018c4 */
[----:B------:R-:W-:Y:S01]  /*7d90*/  HMMA.16816.F32 R192, R176, R182, R192 ;  /* 0x000000b6b0c0723c */ /* 0x000fe200000018c0 */
[----:B------:R-:W-:Y:S04]  /*7da0*/  LDSM.16.M88.4 R180, [R212+0xd000] ;  /* 0x00d00000d4b4783b */ /* 0x000fe80000000200 */
[----:B------:R-:W-:Y:S03]  /*7db0*/  LDSM.16.M88.4 R176, [R212+0xd800] ;  /* 0x00d80000d4b0783b */ /* 0x000fe60000000200 */
[C---:B----4-:R-:W-:Y:S08]  /*7dc0*/  HMMA.16816.F32 R168, R4.reuse, R172, R168 ;  /* 0x000000ac04a8723c */ /* 0x050ff000000018a8 */
[C---:B------:R-:W-:Y:S01]  /*7dd0*/  HMMA.16816.F32 R32, R4.reuse, R174, R32 ;  /* 0x000000ae0420723c */ /* 0x040fe20000001820 */
[----:B------:R-:W3:Y:S07]  /*7de0*/  LDSM.16.M88.4 R172, [R213+0x4000] ;  /* 0x00400000d5ac783b */ /* 0x000eee0000000200 */
[C---:B-1----:R-:W-:Y:S08]  /*7df0*/  HMMA.16816.F32 R28, R4.reuse, R12, R28 ;  /* 0x0000000c041c723c */ /* 0x042ff0000000181c */
[C---:B------:R-:W-:Y:S01]  /*7e00*/  HMMA.16816.F32 R24, R4.reuse, R14, R24 ;  /* 0x0000000e0418723c */ /* 0x040fe20000001818 */
[----:B------:R-:W1:Y:S07]  /*7e10*/  LDSM.16.M88.4 R12, [R165+0xc000] ;  /* 0x00c00000a50c783b */ /* 0x000e6e0000000200 */
[C---:B--2---:R-:W-:Y:S08]  /*7e20*/  HMMA.16816.F32 R20, R4.reuse, R8, R20 ;  /* 0x000000080414723c */ /* 0x044ff00000001814 */
[C---:B------:R-:W-:Y:S01]  /*7e30*/  HMMA.16816.F32 R16, R4.reuse, R10, R16 ;  /* 0x0000000a0410723c */ /* 0x040fe20000001810 */
[----:B------:R-:W2:Y:S07]  /*7e40*/  LDSM.16.M88.4 R8, [R165+0xc800] ;  /* 0x00c80000a508783b */ /* 0x000eae0000000200 */
[C---:B------:R-:W-:Y:S08]  /*7e50*/  HMMA.16816.F32 R196, R4.reuse, R200, R196 ;  /* 0x000000c804c4723c */ /* 0x040ff000000018c4 */
[----:B------:R-:W-:Y:S01]  /*7e60*/  HMMA.16816.F32 R192, R4, R202, R192 ;  /* 0x000000ca04c0723c */ /* 0x000fe200000018c0 */
[----:B------:R-:W4:Y:S04]  /*7e70*/  LDSM.16.M88.4 R4, [R165+0xd000] ;  /* 0x00d00000a504783b */ /* 0x000f280000000200 */
[----:B------:R-:W5:Y:S03]  /*7e80*/  LDSM.16.M88.4 R200, [R165+0xd800] ;  /* 0x00d80000a5c8783b */ /* 0x000f660000000200 */
[C---:B---3--:R-:W-:Y:S08]  /*7e90*/  HMMA.16816.F32 R168, R172.reuse, R188, R168 ;  /* 0x000000bcaca8723c */ /* 0x048ff000000018a8 */
[C---:B------:R-:W-:Y:S01]  /*7ea0*/  HMMA.16816.F32 R32, R172.reuse, R190, R32 ;  /* 0x000000beac20723c */ /* 0x040fe20000001820 */
[----:B------:R-:W-:Y:S07]  /*7eb0*/  LDSM.16.M88.4 R188, [R210+0x4000] ;  /* 0x00400000d2bc783b */ /* 0x000fee0000000200 */
[C---:B------:R-:W-:Y:S08]  /*7ec0*/  HMMA.16816.F32 R28, R172.reuse, R184, R28 ;  /* 0x000000b8ac1c723c */ /* 0x040ff0000000181c */
[C---:B------:R-:W-:Y:S01]  /*7ed0*/  HMMA.16816.F32 R24, R172.reuse, R186, R24 ;  /* 0x000000baac18723c */ /* 0x040fe20000001818 */
[----:B------:R-:W3:Y:S07]  /*7ee0*/  LDSM.16.M88.4 R184, [R209+0xc000] ;  /* 0x00c00000d1b8783b */ /* 0x000eee0000000200 */
[C---:B------:R-:W-:Y:S08]  /*7ef0*/  HMMA.16816.F32 R20, R172.reuse, R180, R20 ;  /* 0x000000b4ac14723c */ /* 0x040ff00000001814 */
[C---:B------:R-:W-:Y:S01]  /*7f00*/  HMMA.16816.F32 R16, R172.reuse, R182, R16 ;  /* 0x000000b6ac10723c */ /* 0x040fe20000001810 */
[----:B------:R-:W3:Y:S07]  /*7f10*/  LDSM.16.M88.4 R180, [R209+0xc800] ;  /* 0x00c80000d1b4783b */ /* 0x000eee0000000200 */
[C---:B------:R-:W-:Y:S08]  /*7f20*/  HMMA.16816.F32 R196, R172.reuse, R176, R196 ;  /* 0x000000b0acc4723c */ /* 0x040ff000000018c4 */
[----:B------:R-:W-:Y:S01]  /*7f30*/  HMMA.16816.F32 R192, R172, R178, R192 ;  /* 0x000000b2acc0723c */ /* 0x000fe200000018c0 */
[----:B------:R-:W3:Y:S04]  /*7f40*/  LDSM.16.M88.4 R172, [R209+0xd800] ;  /* 0x00d80000d1ac783b */ /* 0x000ee80000000200 */
[----:B------:R-:W-:Y:S03]  /*7f50*/  LDSM.16.M88.4 R176, [R209+0xd000] ;  /* 0x00d00000d1b0783b */ /* 0x000fe60000000200 */
[C---:B-1----:R-:W-:Y:S08]  /*7f60*/  HMMA.16816.F32 R168, R204.reuse, R12, R168 ;  /* 0x0000000ccca8723c */ /* 0x042ff000000018a8 */
[C---:B------:R-:W-:Y:S01]  /*7f70*/  HMMA.16816.F32 R32, R204.reuse, R14, R32 ;  /* 0x0000000ecc20723c */ /* 0x040fe20000001820 */
[----:B------:R-:W-:Y:S07]  /*7f80*/  LDSM.16.M88.4 R12, [R216+0x6000] ;  /* 0x00600000d80c783b */ /* 0x000fee0000000200 */
[C---:B--2---:R-:W-:Y:S08]  /*7f90*/  HMMA.16816.F32 R28, R204.reuse, R8, R28 ;  /* 0x00000008cc1c723c */ /* 0x044ff0000000181c */
[C---:B------:R-:W-:Y:S01]  /*7fa0*/  HMMA.16816.F32 R24, R204.reuse, R10, R24 ;  /* 0x0000000acc18723c */ /* 0x040fe20000001818 */
[----:B------:R-:W1:Y:S07]  /*7fb0*/  LDSM.16.M88.4 R8, [R214+UR6+0xe000] ;  /* 0x00e00006d608783b */ /* 0x000e6e0008000200 */
[C---:B----4-:R-:W-:Y:S08]  /*7fc0*/  HMMA.16816.F32 R20, R204.reuse, R4, R20 ;  /* 0x00000004cc14723c */ /* 0x050ff00000001814 */
[C---:B------:R-:W-:Y:S01]  /*7fd0*/  HMMA.16816.F32 R16, R204.reuse, R6, R16 ;  /* 0x00000006cc10723c */ /* 0x040fe20000001810 */
[----:B------:R-:W2:Y:S07]  /*7fe0*/  LDSM.16.M88.4 R4, [R214+UR6+0xe800] ;  /* 0x00e80006d604783b */ /* 0x000eae0008000200 */
[C---:B-----5:R-:W-:Y:S08]  /*7ff0*/  HMMA.16816.F32 R196, R204.reuse, R200, R196 ;  /* 0x000000c8ccc4723c */ /* 0x060ff000000018c4 */
[----:B------:R-:W-:Y:S01]  /*8000*/  HMMA.16816.F32 R192, R204, R202, R192 ;  /* 0x000000caccc0723c */ /* 0x000fe200000018c0 */
[----:B------:R-:W-:Y:S07]  /*8010*/  LDSM.16.M88.4 R204, [R165+0xe800] ;  /* 0x00e80000a5cc783b */ /* 0x000fee0000000200 */
[C---:B---3--:R-:W-:Y:S08]  /*8020*/  HMMA.16816.F32 R168, R188.reuse, R184, R168 ;  /* 0x000000b8bca8723c */ /* 0x048ff000000018a8 */
[C---:B------:R-:W-:Y:S01]  /*8030*/  HMMA.16816.F32 R32, R188.reuse, R186, R32 ;  /* 0x000000babc20723c */ /* 0x040fe20000001820 */
[----:B------:R-:W-:Y:S07]  /*8040*/  LDSM.16.M88.4 R184, [R214+UR6+0xf000] ;  /* 0x00f00006d6b8783b */ /* 0x000fee0008000200 */
[C---:B------:R-:W-:Y:S08]  /*8050*/  HMMA.16816.F32 R28, R188.reuse, R180, R28 ;  /* 0x000000b4bc1c723c */ /* 0x040ff0000000181c */
[C---:B------:R-:W-:Y:S01]  /*8060*/  HMMA.16816.F32 R24, R188.reuse, R182, R24 ;  /* 0x000000b6bc18723c */ /* 0x040fe20000001818 */
[----:B------:R-:W3:Y:S07]  /*8070*/  LDSM.16.M88.4 R180, [R214+UR6+0xf800] ;  /* 0x00f80006d6b4783b */ /* 0x000eee0008000200 */
[C---:B------:R-:W-:Y:S08]  /*8080*/  HMMA.16816.F32 R196, R188.reuse, R172, R196 ;  /* 0x000000acbcc4723c */ /* 0x040ff000000018c4 */
[----:B------:R-:W-:Y:S01]  /*8090*/  HMMA.16816.F32 R192, R188, R174, R192 ;  /* 0x000000aebcc0723c */ /* 0x000fe200000018c0 */
[----:B------:R-:W-:Y:S07]  /*80a0*/  LDSM.16.M88.4 R172, [R213+0x6000] ;  /* 0x00600000d5ac783b */ /* 0x000fee0000000200 */
[C---:B-1----:R-:W-:Y:S08]  /*80b0*/  HMMA.16816.F32 R168, R12.reuse, R8, R168 ;  /* 0x000000080ca8723c */ /* 0x042ff000000018a8 */
[C---:B------:R-:W-:Y:S01]  /*80c0*/  HMMA.16816.F32 R32, R12.reuse, R10, R32 ;  /* 0x0000000a0c20723c */ /* 0x040fe20000001820 */
[----:B------:R-:W1:Y:S07]  /*80d0*/  LDSM.16.M88.4 R8, [R212+0xe000] ;  /* 0x00e00000d408783b */ /* 0x000e6e0000000200 */
[C---:B--2---:R-:W-:Y:S08]  /*80e0*/  HMMA.16816.F32 R28, R12.reuse, R4, R28 ;  /* 0x000000040c1c723c */ /* 0x044ff0000000181c */
[----:B------:R-:W-:Y:S01]  /*80f0*/  HMMA.16816.F32 R24, R12, R6, R24 ;  /* 0x000000060c18723c */ /* 0x000fe20000001818 */
[----:B------:R-:W2:Y:S07]  /*8100*/  LDSM.16.M88.4 R4, [R212+0xe800] ;  /* 0x00e80000d404783b */ /* 0x000eae0000000200 */
[C---:B------:R-:W-:Y:S08]  /*8110*/  HMMA.16816.F32 R20, R188.reuse, R176, R20 ;  /* 0x000000b0bc14723c */ /* 0x040ff00000001814 */
[----:B------:R-:W-:Y:S01]  /*8120*/  HMMA.16816.F32 R16, R188, R178, R16 ;  /* 0x000000b2bc10723c */ /* 0x000fe20000001810 */
[----:B------:R-:W4:Y:S04]  /*8130*/  LDSM.16.M88.4 R176, [R212+0xf800] ;  /* 0x00f80000d4b0783b */ /* 0x000f280000000200 */
[----:B------:R-:W-:Y:S03]  /*8140*/  LDSM.16.M88.4 R188, [R165+0xe000] ;  /* 0x00e00000a5bc783b */ /* 0x000fe60000000200 */
[C---:B---3--:R-:W-:Y:S01]  /*8150*/  HMMA.16816.F32 R200, R12.reuse, R180, R196 ;  /* 0x000000b40cc8723c */ /* 0x048fe200000018c4 */
[----:B------:R-:W3:Y:S07]  /*8160*/  LDSM.16.M88.4 R196, [R211+0x6000] ;  /* 0x00600000d3c4783b */ /* 0x000eee0000000200 */
[C---:B------:R-:W-:Y:S08]  /*8170*/  HMMA.16816.F32 R20, R12.reuse, R184, R20 ;  /* 0x000000b80c14723c */ /* 0x040ff00000001814 */
[C---:B------:R-:W-:Y:S01]  /*8180*/  HMMA.16816.F32 R16, R12.reuse, R186, R16 ;  /* 0x000000ba0c10723c */ /* 0x040fe20000001810 */
[----:B------:R-:W5:Y:S07]  /*8190*/  LDSM.16.M88.4 R184, [R212+0xf000] ;  /* 0x00f00000d4b8783b */ /* 0x000f6e0000000200 */
[----:B------:R-:W-:Y:S01]  /*81a0*/  HMMA.16816.F32 R192, R12, R182, R192 ;  /* 0x000000b60cc0723c */ /* 0x000fe200000018c0 */
[----:B------:R-:W5:Y:S04]  /*81b0*/  LDSM.16.M88.4 R12, [R165+0xf800] ;  /* 0x00f80000a50c783b */ /* 0x000f680000000200 */
[----:B------:R-:W-:Y:S03]  /*81c0*/  LDSM.16.M88.4 R180, [R209+0xf800] ;  /* 0x00f80000d1b4783b */ /* 0x000fe60000000200 */
[C---:B-1----:R-:W-:Y:S08]  /*81d0*/  HMMA.16816.F32 R168, R172.reuse, R8, R168 ;  /* 0x00000008aca8723c */ /* 0x042ff000000018a8 */
[C---:B------:R-:W-:Y:S01]  /*81e0*/  HMMA.16816.F32 R32, R172.reuse, R10, R32 ;  /* 0x0000000aac20723c */ /* 0x040fe20000001820 */
[----:B------:R-:W-:Y:S07]  /*81f0*/  LDSM.16.M88.4 R8, [R210+0x6000] ;  /* 0x00600000d208783b */ /* 0x000fee0000000200 */
[C---:B--2---:R-:W-:Y:S08]  /*8200*/  HMMA.16816.F32 R28, R172.reuse, R4, R28 ;  /* 0x00000004ac1c723c */ /* 0x044ff0000000181c */
[C---:B------:R-:W-:Y:S01]  /*8210*/  HMMA.16816.F32 R24, R172.reuse, R6, R24 ;  /* 0x00000006ac18723c */ /* 0x040fe20000001818 */
[----:B------:R-:W1:Y:S07]  /*8220*/  LDSM.16.M88.4 R4, [R209+0xe000] ;  /* 0x00e00000d104783b */ /* 0x000e6e0000000200 */
[----:B----4-:R-:W-:Y:S08]  /*8230*/  HMMA.16816.F32 R192, R172, R178, R192 ;  /* 0x000000b2acc0723c */ /* 0x010ff000000018c0 */
[----:B---3--:R-:W-:Y:S08]  /*8240*/  HMMA.16816.F32 R168, R196, R188, R168 ;  /* 0x000000bcc4a8723c */ /* 0x008ff000000018a8 */
[----:B-----5:R-:W-:Y:S08]  /*8250*/  HMMA.16816.F32 R20, R172, R184, R20 ;  /* 0x000000b8ac14723c */ /* 0x020ff00000001814 */
[----:B------:R-:W-:Y:S01]  /*8260*/  HMMA.16816.F32 R192, R196, R14, R192 ;  /* 0x0000000ec4c0723c */ /* 0x000fe200000018c0 */
[----:B------:R-:W-:-:S07]  /*8270*/  IMAD.SHL.U32 R14, R218, 0x2, RZ ;  /* 0x00000002da0e7824 */ /* 0x000fce00078e00ff */
[----:B------:R-:W-:Y:S08]  /*8280*/  HMMA.16816.F32 R16, R172, R186, R16 ;  /* 0x000000baac10723c */ /* 0x000ff00000001810 */
[----:B-1----:R-:W-:Y:S01]  /*8290*/  HMMA.16816.F32 R168, R8, R4, R168 ;  /* 0x0000000408a8723c */ /* 0x002fe200000018a8 */
[----:B------:R-:W-:Y:S01]  /*82a0*/  LOP3.LUT R5, R14, 0x6, RZ, 0xc0, !PT ;  /* 0x000000060e057812 */ /* 0x000fe200078ec0ff */
[----:B------:R-:W-:-:S04]  /*82b0*/  IMAD.U32 R4, RZ, RZ, UR19 ;  /* 0x00000013ff047e24 */ /* 0x000fc8000f8e00ff */
[----:B------:R-:W-:Y:S02]  /*82c0*/  IMAD R14, R4, 0x40, R5 ;  /* 0x00000040040e7824 */ /* 0x000fe400078e0205 */
[----:B------:R-:W-:Y:S01]  /*82d0*/  HMMA.16816.F32 R200, R172, R176, R200 ;  /* 0x000000b0acc8723c */ /* 0x000fe200000018c8 */
[----:B------:R-:W1:Y:S01]  /*82e0*/  LDSM.16.M88.4 R172, [R209+0xe800] ;  /* 0x00e80000d1ac783b */ /* 0x000e620000000200 */
[C---:B------:R-:W-:Y:S02]  /*82f0*/  VIADD R5, R14.reuse, 0xffffff80 ;  /* 0xffffff800e057836 */ /* 0x040fe40000000000 */
[----:B------:R-:W-:Y:S01]  /*8300*/  VIADD R4, R14, 0xffffffb8 ;  /* 0xffffffb80e047836 */ /* 0x000fe20000000000 */
[----:B------:R2:W3:Y:S02]  /*8310*/  LDSM.16.M88.4 R176, [R165+0xf000] ;  /* 0x00f00000a5b0783b */ /* 0x0004e40000000200 */
[----:B------:R-:W-:Y:S01]  /*8320*/  I2FP.F32.U32 R15, R5 ;  /* 0x00000005000f7245 */ /* 0x000fe20000201000 */
[----:B------:R-:W-:Y:S01]  /*8330*/  HMMA.16816.F32 R192, R8, R182, R192 ;  /* 0x000000b608c0723c */ /* 0x000fe200000018c0 */
[----:B------:R-:W-:-:S02]  /*8340*/  ISETP.GE.AND P6, PT, R5, R167, PT ;  /* 0x000000a70500720c */ /* 0x000fc40003fc6270 */
[----:B------:R-:W-:Y:S01]  /*8350*/  I2FP.F32.U32 R183, R4 ;  /* 0x0000000400b77245 */ /* 0x000fe20000201000 */
[C---:B------:R-:W-:Y:S01]  /*8360*/  FFMA.FTZ R168, R15.reuse, UR5, R168 ;  /* 0x000000050fa87c23 */ /* 0x040fe200080100a8 */
[----:B------:R-:W-:-:S03]  /*8370*/  FFMA.FTZ R170, R15, UR5, R170 ;  /* 0x000000050faa7c23 */ /* 0x000fc600080100aa */
[----:B------:R-:W-:Y:S01]  /*8380*/  HMMA.16816.F32 R32, R196, R190, R32 ;  /* 0x000000bec420723c */ /* 0x000fe20000001820 */
[----:B------:R-:W-:Y:S01]  /*8390*/  FSEL R15, R168, -INF , !P6 ;  /* 0xff800000a80f7808 */ /* 0x000fe20007000000 */
[C---:B------:R-:W-:Y:S01]  /*83a0*/  VIADD R168, R14.reuse, 0xffffff89 ;  /* 0xffffff890ea87836 */ /* 0x040fe20000000000 */
[----:B------:R-:W-:Y:S01]  /*83b0*/  ISETP.GE.AND P6, PT, R5, R166, PT ;  /* 0x000000a60500720c */ /* 0x000fe20003fc6270 */
[----:B------:R-:W-:-:S04]  /*83c0*/  VIADD R5, R14, 0xffffff81 ;  /* 0xffffff810e057836 */ /* 0x000fc80000000000 */
[C---:B------:R-:W-:Y:S01]  /*83d0*/  HMMA.16816.F32 R28, R196.reuse, R204, R28 ;  /* 0x000000ccc41c723c */ /* 0x040fe2000000181c */
[----:B------:R-:W-:Y:S02]  /*83e0*/  FSEL R205, R170, -INF , !P6 ;  /* 0xff800000aacd7808 */ /* 0x000fe40007000000 */
[C---:B------:R-:W-:Y:S01]  /*83f0*/  FFMA.FTZ R185, R183.reuse, UR5, R192 ;  /* 0x00000005b7b97c23 */ /* 0x040fe200080100c0 */
[----:B------:R-:W-:Y:S01]  /*8400*/  ISETP.GE.AND P6, PT, R4, R167, PT ;  /* 0x000000a70400720c */ /* 0x000fe20003fc6270 */
[----:B------:R-:W-:Y:S01]  /*8410*/  FFMA.FTZ R184, R183, UR5, R194 ;  /* 0x00000005b7b87c23 */ /* 0x000fe200080100c2 */
[----:B--2---:R-:W-:Y:S02]  /*8420*/  VIADD R165, R14, 0xffffff88 ;  /* 0xffffff880ea57836 */ /* 0x004fe40000000000 */
[----:B------:R-:W-:Y:S01]  /*8430*/  FSEL R185, R185, -INF , !P6 ;  /* 0xff800000b9b97808 */ /* 0x000fe20007000000 */
[----:B------:R-:W-:Y:S01]  /*8440*/  HMMA.16816.F32 R24, R196, R206, R24 ;  /* 0x000000cec418723c */ /* 0x000fe20000001818 */
[----:B------:R-:W-:-:S04]  /*8450*/  ISETP.GE.AND P6, PT, R4, R166, PT ;  /* 0x000000a60400720c */ /* 0x000fc80003fc6270 */
[----:B------:R-:W-:Y:S02]  /*8460*/  FSEL R184, R184, -INF , !P6 ;  /* 0xff800000b8b87808 */ /* 0x000fe40007000000 */
[----:B------:R-:W-:Y:S01]  /*8470*/  ISETP.GE.AND P6, PT, R5, R167, PT ;  /* 0x000000a70500720c */ /* 0x000fe20003fc6270 */
[----:B------:R-:W-:Y:S01]  /*8480*/  HMMA.16816.F32 R32, R8, R6, R32 ;  /* 0x000000060820723c */ /* 0x000fe20000001820 */
[----:B------:R-:W-:-:S05]  /*8490*/  I2FP.F32.U32 R6, R5 ;  /* 0x0000000500067245 */ /* 0x000fca0000201000 */
[C---:B------:R-:W-:Y:S01]  /*84a0*/  FFMA.FTZ R169, R6.reuse, UR5, R169 ;  /* 0x0000000506a97c23 */ /* 0x040fe200080100a9 */
[----:B------:R-:W-:Y:S01]  /*84b0*/  FFMA.FTZ R171, R6, UR5, R171 ;  /* 0x0000000506ab7c23 */ /* 0x000fe200080100ab */
[----:B-1----:R-:W-:Y:S03]  /*84c0*/  HMMA.16816.F32 R28, R8, R172, R28 ;  /* 0x000000ac081c723c */ /* 0x002fe6000000181c */
[----:B------:R-:W-:Y:S02]  /*84d0*/  FSEL R217, R169, -INF , !P6 ;  /* 0xff800000a9d97808 */ /* 0x000fe40007000000 */
[----:B------:R-:W-:Y:S02]  /*84e0*/  I2FP.F32.U32 R169, R165 ;  /* 0x000000a500a97245 */ /* 0x000fe40000201000 */
[----:B------:R-:W-:Y:S01]  /*84f0*/  ISETP.GE.AND P6, PT, R5, R166, PT ;  /* 0x000000a60500720c */ /* 0x000fe20003fc6270 */
[----:B---3--:R-:W-:Y:S01]  /*8500*/  HMMA.16816.F32 R20, R196, R176, R20 ;  /* 0x000000b0c414723c */ /* 0x008fe20000001814 */
[----:B------:R1:W2:Y:S01]  /*8510*/  LDSM.16.M88.4 R4, [R209+0xf000] ;  /* 0x00f00000d104783b */ /* 0x0002a20000000200 */
[----:B------:R-:W-:-:S04]  /*8520*/  DEPBAR.LE SB0, 0x0 ;  /* 0x000080000000791a */ /* 0x000fc80000000000 */
[----:B------:R-:W-:Y:S01]  /*8530*/  FFMA.FTZ R32, R169, UR5, R32 ;  /* 0x00000005a9207c23 */ /* 0x000fe20008010020 */
[----:B------:R-:W-:Y:S01]  /*8540*/  FSEL R207, R171, -INF , !P6 ;  /* 0xff800000abcf7808 */ /* 0x000fe20007000000 */
[----:B------:R-:W-:Y:S01]  /*8550*/  FFMA.FTZ R169, R169, UR5, R34 ;  /* 0x00000005a9a97c23 */ /* 0x000fe20008010022 */
[----:B------:R-:W-:Y:S01]  /*8560*/  BAR.SYNC.DEFER_BLOCKING 0x0 ;  /* 0x0000000000007b1d */ /* 0x000fe20000010000 */
[C---:B------:R-:W-:Y:S01]  /*8570*/  ISETP.GE.AND P6, PT, R165.reuse, R167, PT ;  /* 0x000000a7a500720c */ /* 0x040fe20003fc6270 */
[----:B------:R-:W-:Y:S01]  /*8580*/  HMMA.16816.F32 R24, R8, R174, R24 ;  /* 0x000000ae0818723c */ /* 0x000fe20000001818 */
[----:B------:R-:W-:Y:S02]  /*8590*/  I2FP.F32.U32 R34, R168 ;  /* 0x000000a800227245 */ /* 0x000fe40000201000 */
[----:B------:R-:W-:Y:S01]  /*85a0*/  FSEL R247, R32, -INF , !P6 ;  /* 0xff80000020f77808 */ /* 0x000fe20007000000 */
[----:B------:R-:W-:Y:S01]  /*85b0*/  VIADD R32, R14, 0xffffff90 ;  /* 0xffffff900e207836 */ /* 0x000fe20000000000 */
[----:B------:R-:W-:Y:S01]  /*85c0*/  ISETP.GE.AND P6, PT, R165, R166, PT ;  /* 0x000000a6a500720c */ /* 0x000fe20003fc6270 */
[----:B------:R-:W-:-:S02]  /*85d0*/  FFMA.FTZ R35, R34, UR5, R35 ;  /* 0x0000000522237c23 */ /* 0x000fc40008010023 */
[C---:B------:R-:W-:Y:S01]  /*85e0*/  HMMA.16816.F32 R16, R196.reuse, R178, R16 ;  /* 0x000000b2c410723c */ /* 0x040fe20000001810 */
[----:B------:R-:W-:Y:S01]  /*85f0*/  I2FP.F32.U32 R165, R32 ;  /* 0x0000002000a57245 */ /* 0x000fe20000201000 */
[----:B-1----:R-:W-:Y:S01]  /*8600*/  FFMA.FTZ R209, R34, UR5, R33 ;  /* 0x0000000522d17c23 */ /* 0x002fe20008010021 */
[----:B------:R-:W-:Y:S01]  /*8610*/  FSEL R33, R169, -INF , !P6 ;  /* 0xff800000a9217808 */ /* 0x000fe20007000000 */
[----:B------:R-:W-:Y:S01]  /*8620*/  VIADD R34, R14, 0xffffff91 ;  /* 0xffffff910e227836 */ /* 0x000fe20000000000 */
[C---:B------:R-:W-:Y:S01]  /*8630*/  ISETP.GE.AND P6, PT, R168.reuse, R167, PT ;  /* 0x000000a7a800720c */ /* 0x040fe20003fc6270 */
[C---:B------:R-:W-:Y:S01]  /*8640*/  FFMA.FTZ R28, R165.reuse, UR5, R28 ;  /* 0x00000005a51c7c23 */ /* 0x040fe2000801001c */
[----:B------:R-:W-:Y:S01]  /*8650*/  FFMA.FTZ R165, R165, UR5, R30 ;  /* 0x00000005a5a57c23 */ /* 0x000fe2000801001e */
[----:B------:R-:W-:Y:S01]  /*8660*/  HMMA.16816.F32 R200, R196, R12, R200 ;  /* 0x0000000cc4c8723c */ /* 0x000fe200000018c8 */
[----:B------:R-:W-:Y:S02]  /*8670*/  FSEL R209, R209, -INF , !P6 ;  /* 0xff800000d1d17808 */ /* 0x000fe40007000000 */
[----:B------:R-:W-:-:S02]  /*8680*/  ISETP.GE.AND P6, PT, R168, R166, PT ;  /* 0x000000a6a800720c */ /* 0x000fc40003fc6270 */
[----:B------:R-:W-:Y:S02]  /*8690*/  I2FP.F32.U32 R30, R34 ;  /* 0x00000022001e7245 */ /* 0x000fe40000201000 */
[----:B------:R-:W-:Y:S02]  /*86a0*/  FSEL R35, R35, -INF , !P6 ;  /* 0xff80000023237808 */ /* 0x000fe40007000000 */
[----:B------:R-:W-:Y:S01]  /*86b0*/  ISETP.GE.AND P6, PT, R32, R167, PT ;  /* 0x000000a72000720c */ /* 0x000fe20003fc6270 */
[C---:B------:R-:W-:Y:S01]  /*86c0*/  FFMA.FTZ R211, R30.reuse, UR5, R29 ;  /* 0x000000051ed37c23 */ /* 0x040fe2000801001d */
[----:B------:R-:W-:Y:S01]  /*86d0*/  FFMA.FTZ R31, R30, UR5, R31 ;  /* 0x000000051e1f7c23 */ /* 0x000fe2000801001f */
[----:B--2---:R-:W-:Y:S01]  /*86e0*/  HMMA.16816.F32 R20, R8, R4, R20 ;  /* 0x000000040814723c */ /* 0x004fe20000001814 */
[----:B------:R-:W-:Y:S01]  /*86f0*/  FSEL R173, R28, -INF , !P6 ;  /* 0xff8000001cad7808 */ /* 0x000fe20007000000 */
[----:B------:R-:W-:Y:S01]  /*8700*/  VIADD R28, R14, 0xffffff98 ;  /* 0xffffff980e1c7836 */ /* 0x000fe20000000000 */
[----:B------:R-:W-:Y:S01]  /*8710*/  ISETP.GE.AND P6, PT, R32, R166, PT ;  /* 0x000000a62000720c */ /* 0x000fe20003fc6270 */
[----:B------:R-:W-:-:S02]  /*8720*/  VIADD R4, R14, 0xffffff99 ;  /* 0xffffff990e047836 */ /* 0x000fc40000000000 */
[----:B------:R-:W-:Y:S01]  /*8730*/  VIADD R5, R14, 0xffffffa0 ;  /* 0xffffffa00e057836 */ /* 0x000fe20000000000 */
[----:B------:R-:W-:Y:S01]  /*8740*/  FSEL R165, R165, -INF , !P6 ;  /* 0xff800000a5a57808 */ /* 0x000fe20007000000 */
[C---:B------:R-:W-:Y:S01]  /*8750*/  HMMA.16816.F32 R16, R8.reuse, R6, R16 ;  /* 0x000000060810723c */ /* 0x040fe20000001810 */
[----:B------:R-:W-:Y:S01]  /*8760*/  ISETP.GE.AND P6, PT, R34, R167, PT ;  /* 0x000000a72200720c */ /* 0x000fe20003fc6270 */
[----:B------:R-:W-:Y:S01]  /*8770*/  VIADD R6, R14, 0xffffffa1 ;  /* 0xffffffa10e067836 */ /* 0x000fe20000000000 */
[----:B------:R-:W-:Y:S02]  /*8780*/  I2FP.F32.U32 R29, R28 ;  /* 0x0000001c001d7245 */ /* 0x000fe40000201000 */
[----:B------:R-:W-:Y:S02]  /*8790*/  FSEL R211, R211, -INF , !P6 ;  /* 0xff800000d3d37808 */ /* 0x000fe40007000000 */
[----:B------:R-:W-:Y:S01]  /*87a0*/  ISETP.GE.AND P6, PT, R34, R166, PT ;  /* 0x000000a62200720c */ /* 0x000fe20003fc6270 */
[C---:B------:R-:W-:Y:S01]  /*87b0*/  FFMA.FTZ R213, R29.reuse, UR5, R24 ;  /* 0x000000051dd57c23 */ /* 0x040fe20008010018 */
[----:B------:R-:W-:Y:S01]  /*87c0*/  FFMA.FTZ R26, R29, UR5, R26 ;  /* 0x000000051d1a7c23 */ /* 0x000fe2000801001a */
[----:B------:R-:W-:Y:S01]  /*87d0*/  I2FP.F32.U32 R24, R4 ;  /* 0x0000000400187245 */ /* 0x000fe20000201000 */
[----:B------:R-:W-:Y:S01]  /*87e0*/  HMMA.16816.F32 R200, R8, R180, R200 ;  /* 0x000000b408c8723c */ /* 0x000fe200000018c8 */
[----:B------:R-:W-:-:S02]  /*87f0*/  FSEL R169, R31, -INF , !P6 ;  /* 0xff8000001fa97808 */ /* 0x000fc40007000000 */
[----:B------:R-:W-:Y:S01]  /*8800*/  ISETP.GE.AND P6, PT, R28, R167, PT ;  /* 0x000000a71c00720c */ /* 0x000fe20003fc6270 */
[C---:B------:R-:W-:Y:S01]  /*8810*/  FFMA.FTZ R25, R24.reuse, UR5, R25 ;  /* 0x0000000518197c23 */ /* 0x040fe20008010019 */
[----:B------:R-:W-:Y:S01]  /*8820*/  FFMA.FTZ R27, R24, UR5, R27 ;  /* 0x00000005181b7c23 */ /* 0x000fe2000801001b */
[----:B------:R-:W-:Y:S02]  /*8830*/  I2FP.F32.U32 R13, R5 ;  /* 0x00000005000d7245 */ /* 0x000fe40000201000 */
[----:B------:R-:W-:Y:S02]  /*8840*/  FSEL R213, R213, -INF , !P6 ;  /* 0xff800000d5d57808 */ /* 0x000fe40007000000 */
[----:B------:R-:W-:Y:S01]  /*8850*/  ISETP.GE.AND P6, PT, R28, R166, PT ;  /* 0x000000a61c00720c */ /* 0x000fe20003fc6270 */
[C---:B------:R-:W-:Y:S01]  /*8860*/  FFMA.FTZ R20, R13.reuse, UR5, R20 ;  /* 0x000000050d147c23 */ /* 0x040fe20008010014 */
[----:B------:R-:W-:Y:S01]  /*8870*/  FFMA.FTZ R22, R13, UR5, R22 ;  /* 0x000000050d167c23 */ /* 0x000fe20008010016 */
[----:B------:R-:W-:-:S02]  /*8880*/  I2FP.F32.U32 R12, R6 ;  /* 0x00000006000c7245 */ /* 0x000fc40000201000 */
[----:B------:R-:W-:Y:S02]  /*8890*/  FSEL R171, R26, -INF , !P6 ;  /* 0xff8000001aab7808 */ /* 0x000fe40007000000 */
[----:B------:R-:W-:Y:S01]  /*88a0*/  ISETP.GE.AND P6, PT, R4, R167, PT ;  /* 0x000000a70400720c */ /* 0x000fe20003fc6270 */
[C---:B------:R-:W-:Y:S01]  /*88b0*/  FFMA.FTZ R21, R12.reuse, UR5, R21 ;  /* 0x000000050c157c23 */ /* 0x040fe20008010015 */
[----:B------:R-:W-:Y:S02]  /*88c0*/  FFMA.FTZ R23, R12, UR5, R23 ;  /* 0x000000050c177c23 */ /* 0x000fe40008010017 */
[----:B------:R-:W-:Y:S02]  /*88d0*/  FSEL R215, R25, -INF , !P6 ;  /* 0xff80000019d77808 */ /* 0x000fe40007000000 */
[----:B------:R-:W-:Y:S01]  /*88e0*/  ISETP.GE.AND P6, PT, R4, R166, PT ;  /* 0x000000a60400720c */ /* 0x000fe20003fc6270 */
[----:B------:R-:W-:-:S03]  /*88f0*/  VIADD R4, R14, 0xffffffa8 ;  /* 0xffffffa80e047836 */ /* 0x000fc60000000000 */
[----:B------:R-:W-:Y:S02]  /*8900*/  FSEL R175, R27, -INF , !P6 ;  /* 0xff8000001baf7808 */ /* 0x000fe40007000000 */
[----:B------:R-:W-:-:S04]  /*8910*/  ISETP.GE.AND P6, PT, R5, R167, PT ;  /* 0x000000a70500720c */ /* 0x000fc80003fc6270 */
[----:B------:R-:W-:Y:S02]  /*8920*/  FSEL R229, R20, -INF , !P6 ;  /* 0xff80000014e57808 */ /* 0x000fe40007000000 */
[----:B------:R-:W-:Y:S02]  /*8930*/  ISETP.GE.AND P6, PT, R5, R166, PT ;  /* 0x000000a60500720c */ /* 0x000fe40003fc6270 */
[----:B------:R-:W-:Y:S02]  /*8940*/  I2FP.F32.U32 R5, R4 ;  /* 0x0000000400057245 */ /* 0x000fe40000201000 */
[----:B------:R-:W-:Y:S02]  /*8950*/  FSEL R177, R22, -INF , !P6 ;  /* 0xff80000016b17808 */ /* 0x000fe40007000000 */
[----:B------:R-:W-:Y:S01]  /*8960*/  ISETP.GE.AND P6, PT, R6, R167, PT ;  /* 0x000000a70600720c */ /* 0x000fe20003fc6270 */
[C---:B------:R-:W-:Y:S01]  /*8970*/  FFMA.FTZ R16, R5.reuse, UR5, R16 ;  /* 0x0000000505107c23 */ /* 0x040fe20008010010 */
[----:B------:R-:W-:Y:S01]  /*8980*/  FFMA.FTZ R18, R5, UR5, R18 ;  /* 0x0000000505127c23 */ /* 0x000fe20008010012 */
[----:B------:R-:W-:Y:S01]  /*8990*/  VIADD R5, R14, 0xffffffb1 ;  /* 0xffffffb10e057836 */ /* 0x000fe20000000000 */
[----:B------:R-:W-:-:S02]  /*89a0*/  FSEL R235, R21, -INF , !P6 ;  /* 0xff80000015eb7808 */ /* 0x000fc40007000000 */
[----:B------:R-:W-:Y:S01]  /*89b0*/  ISETP.GE.AND P6, PT, R6, R166, PT ;  /* 0x000000a60600720c */ /* 0x000fe20003fc6270 */
[----:B------:R-:W-:-:S03]  /*89c0*/  VIADD R6, R14, 0xffffffa9 ;  /* 0xffffffa90e067836 */ /* 0x000fc60000000000 */
[----:B------:R-:W-:Y:S02]  /*89d0*/  FSEL R183, R23, -INF , !P6 ;  /* 0xff80000017b77808 */ /* 0x000fe40007000000 */
[----:B------:R-:W-:Y:S02]  /*89e0*/  ISETP.GE.AND P6, PT, R4, R167, PT ;  /* 0x000000a70400720c */ /* 0x000fe40003fc6270 */
[----:B------:R-:W-:Y:S02]  /*89f0*/  I2FP.F32.U32 R8, R6 ;  /* 0x0000000600087245 */ /* 0x000fe40000201000 */
[----:B------:R-:W-:Y:S02]  /*8a00*/  FSEL R237, R16, -INF , !P6 ;  /* 0xff80000010ed7808 */ /* 0x000fe40007000000 */
[----:B------:R-:W-:Y:S01]  /*8a10*/  ISETP.GE.AND P6, PT, R4, R166, PT ;  /* 0x000000a60400720c */ /* 0x000fe20003fc6270 */
[----:B------:R-:W-:Y:S01]  /*8a20*/  FFMA.FTZ R17, R8, UR5, R17 ;  /* 0x0000000508117c23 */ /* 0x000fe20008010011 */
[----:B------:R-:W-:-:S02]  /*8a30*/  VIADD R4, R14, 0xffffffb0 ;  /* 0xffffffb00e047836 */ /* 0x000fc40000000000 */
[----:B------:R-:W-:Y:S01]  /*8a40*/  FFMA.FTZ R19, R8, UR5, R19 ;  /* 0x0000000508137c23 */ /* 0x000fe20008010013 */
[----:B------:R-:W-:Y:S01]  /*8a50*/  FSEL R181, R18, -INF , !P6 ;  /* 0xff80000012b57808 */ /* 0x000fe20007000000 */
[----:B------:R-:W-:Y:S01]  /*8a60*/  VIADD R14, R14, 0xffffffb9 ;  /* 0xffffffb90e0e7836 */ /* 0x000fe20000000000 */
[C---:B------:R-:W-:Y:S02]  /*8a70*/  ISETP.GE.AND P6, PT, R6.reuse, R167, PT ;  /* 0x000000a70600720c */ /* 0x040fe40003fc6270 */
[----:B------:R-:W-:Y:S02]  /*8a80*/  I2FP.F32.U32 R7, R4 ;  /* 0x0000000400077245 */ /* 0x000fe40000201000 */
[----:B------:R-:W-:Y:S02]  /*8a90*/  FSEL R227, R17, -INF , !P6 ;  /* 0xff80000011e37808 */ /* 0x000fe40007000000 */
[----:B------:R-:W-:Y:S01]  /*8aa0*/  ISETP.GE.AND P6, PT, R6, R166, PT ;  /* 0x000000a60600720c */ /* 0x000fe20003fc6270 */
[C---:B------:R-:W-:Y:S01]  /*8ab0*/  FFMA.FTZ R200, R7.reuse, UR5, R200 ;  /* 0x0000000507c87c23 */ /* 0x040fe200080100c8 */
[----:B------:R-:W-:Y:S01]  /*8ac0*/  I2FP.F32.U32 R6, R5 ;  /* 0x0000000500067245 */ /* 0x000fe20000201000 */
[----:B------:R-:W-:Y:S01]  /*8ad0*/  FFMA.FTZ R191, R7, UR5, R202 ;  /* 0x0000000507bf7c23 */ /* 0x000fe200080100ca */
[----:B------:R-:W-:-:S02]  /*8ae0*/  FSEL R179, R19, -INF , !P6 ;  /* 0xff80000013b37808 */ /* 0x000fc40007000000 */
[----:B------:R-:W-:Y:S01]  /*8af0*/  ISETP.GE.AND P6, PT, R4, R167, PT ;  /* 0x000000a70400720c */ /* 0x000fe20003fc6270 */
[C---:B------:R-:W-:Y:S01]  /*8b00*/  FFMA.FTZ R201, R6.reuse, UR5, R201 ;  /* 0x0000000506c97c23 */ /* 0x040fe200080100c9 */
[----:B------:R-:W-:Y:S01]  /*8b10*/  FFMA.FTZ R189, R6, UR5, R203 ;  /* 0x0000000506bd7c23 */ /* 0x000fe200080100cb */
[----:B------:R-:W-:Y:S02]  /*8b20*/  FMNMX3.FTZ R6, R164, R15, R217, !PT ;  /* 0x0000000fa4067276 */ /* 0x000fe400078100d9 */
[----:B------:R-:W-:Y:S02]  /*8b30*/  FSEL R225, R200, -INF , !P6 ;  /* 0xff800000c8e17808 */ /* 0x000fe40007000000 */
[----:B------:R-:W-:Y:S02]  /*8b40*/  ISETP.GE.AND P6, PT, R4, R166, PT ;  /* 0x000000a60400720c */ /* 0x000fe40003fc6270 */
[----:B------:R-:W-:Y:S02]  /*8b50*/  FMNMX3.FTZ R6, R6, R247, R209, !PT ;  /* 0x000000f706067276 */ /* 0x000fe400078100d1 */
[----:B------:R-:W-:-:S02]  /*8b60*/  FSEL R191, R191, -INF , !P6 ;  /* 0xff800000bfbf7808 */ /* 0x000fc40007000000 */
[----:B------:R-:W-:Y:S02]  /*8b70*/  FMNMX3.FTZ R8, R3, R205, R207, !PT ;  /* 0x000000cd03087276 */ /* 0x000fe400078100cf */
[----:B------:R-:W-:Y:S02]  /*8b80*/  FMNMX3.FTZ R6, R6, R173, R211, !PT ;  /* 0x000000ad06067276 */ /* 0x000fe400078100d3 */
[----:B------:R-:W-:Y:S02]  /*8b90*/  ISETP.GE.AND P6, PT, R5, R167, PT ;  /* 0x000000a70500720c */ /* 0x000fe40003fc6270 */
[----:B------:R-:W-:Y:S02]  /*8ba0*/  FMNMX3.FTZ R8, R8, R33, R35, !PT ;  /* 0x0000002108087276 */ /* 0x000fe40007810023 */
[----:B------:R-:W-:Y:S02]  /*8bb0*/  FMNMX3.FTZ R6, R6, R213, R215, !PT ;  /* 0x000000d506067276 */ /* 0x000fe400078100d7 */
[----:B------:R-:W-:-:S02]  /*8bc0*/  I2FP.F32.U32 R4, R14 ;  /* 0x0000000e00047245 */ /* 0x000fc40000201000 */
[----:B------:R-:W-:Y:S02]  /*8bd0*/  FSEL R223, R201, -INF , !P6 ;  /* 0xff800000c9df7808 */ /* 0x000fe40007000000 */
[----:B------:R-:W-:Y:S01]  /*8be0*/  ISETP.GE.AND P6, PT, R5, R166, PT ;  /* 0x000000a60500720c */ /* 0x000fe20003fc6270 */
[----:B------:R-:W-:Y:S01]  /*8bf0*/  FFMA.FTZ R188, R4, UR5, R193 ;  /* 0x0000000504bc7c23 */ /* 0x000fe200080100c1 */
[----:B------:R-:W-:Y:S01]  /*8c00*/  FMNMX3.FTZ R8, R8, R165, R169, !PT ;  /* 0x000000a508087276 */ /* 0x000fe200078100a9 */
[----:B------:R-:W-:Y:S01]  /*8c10*/  FFMA.FTZ R187, R4, UR5, R195 ;  /* 0x0000000504bb7c23 */ /* 0x000fe200080100c3 */
[----:B------:R-:W-:Y:S02]  /*8c20*/  FMNMX3.FTZ R6, R6, R229, R235, !PT ;  /* 0x000000e506067276 */ /* 0x000fe400078100eb */
[----:B------:R-:W-:Y:S02]  /*8c30*/  FSEL R189, R189, -INF , !P6 ;  /* 0xff800000bdbd7808 */ /* 0x000fe40007000000 */
[----:B------:R-:W-:-:S02]  /*8c40*/  ISETP.GE.AND P6, PT, R14, R167, PT ;  /* 0x000000a70e00720c */ /* 0x000fc40003fc6270 */
[----:B------:R-:W-:Y:S02]  /*8c50*/  FMNMX3.FTZ R8, R8, R171, R175, !PT ;  /* 0x000000ab08087276 */ /* 0x000fe400078100af */
[----:B------:R-:W-:Y:S02]  /*8c60*/  FMNMX3.FTZ R6, R6, R237, R227, !PT ;  /* 0x000000ed06067276 */ /* 0x000fe400078100e3 */
[----:B------:R-:W-:Y:S02]  /*8c70*/  FSEL R188, R188, -INF , !P6 ;  /* 0xff800000bcbc7808 */ /* 0x000fe40007000000 */
[----:B------:R-:W-:Y:S02]  /*8c80*/  ISETP.GE.AND P6, PT, R14, R166, PT ;  /* 0x000000a60e00720c */ /* 0x000fe40003fc6270 */
[----:B------:R-:W-:Y:S02]  /*8c90*/  FMNMX3.FTZ R8, R8, R177, R183, !PT ;  /* 0x000000b108087276 */ /* 0x000fe400078100b7 */
[----:B------:R-:W-:-:S02]  /*8ca0*/  FMNMX3.FTZ R6, R6, R225, R223, !PT ;  /* 0x000000e106067276 */ /* 0x000fc400078100df */
[----:B------:R-:W-:Y:S02]  /*8cb0*/  FSEL R187, R187, -INF , !P6 ;  /* 0xff800000bbbb7808 */ /* 0x000fe40007000000 */
[----:B------:R-:W-:Y:S02]  /*8cc0*/  FMNMX3.FTZ R8, R8, R181, R179, !PT ;  /* 0x000000b508087276 */ /* 0x000fe400078100b3 */
[----:B------:R-:W-:Y:S01]  /*8cd0*/  FMNMX3.FTZ R7, R6, R185, R188, !PT ;  /* 0x000000b906077276 */ /* 0x000fe200078100bc */
[----:B------:R-:W-:Y:S06]  /*8ce0*/  BRA.U !UP0, `(.L_x_149) ;  /* 0x0000000508b47547 */ /* 0x000fec000b800000 */
        /* <DEDUP_REMOVED lines=109> */
.L_x_149:
[----:B------:R-:W-:Y:S01]  /*93c0*/  FMNMX3.FTZ R5, R8, R191, R189, !PT ;  /* 0x000000bf08057276 */ /* 0x000fe200078100bd */
[----:B------:R-:W2:Y:S01]  /*93d0*/  SHFL.BFLY PT, R6, R7, 0x2, 0x1f ;  /* 0x0c401f0007067f89 */ /* 0x000ea200000e0000 */
[----:B------:R-:W3:Y:S01]  /*93e0*/  LDCU UR4, c[0x0][0x45c] ;  /* 0x00008b80ff0477ac */ /* 0x000ee20008000800 */
[----:B-1----:R-:W-:Y:S02]  /*93f0*/  IADD3 R16, PT, PT, R208, 0x10000, RZ ;  /* 0x00010000d0107810 */ /* 0x002fe40007ffe0ff */
[----:B------:R-:W-:Y:S01]  /*9400*/  FMNMX3.FTZ R5, R5, R184, R187, !PT ;  /* 0x000000b805057276 */ /* 0x000fe200078100bb */
[----:B------:R-:W-:-:S04]  /*9410*/  UIADD3 UR12, UPT, UPT, UR19, -0x3, URZ ;  /* 0xfffffffd130c7890 */ /* 0x000fc8000fffe0ff */
[----:B------:R-:W1:Y:S01]  /*9420*/  SHFL.BFLY PT, R4, R5, 0x2, 0x1f ;  /* 0x0c401f0005047f89 */ /* 0x000e6200000e0000 */
        /* <DEDUP_REMOVED lines=17> */
[----:B------:R-:W-:Y:S01]  /*9540*/  FFMA.FTZ R202, R15, UR4, -R190 ;  /* 0x000000040fca7c23 */ /* 0x000fe200080108be */
[----:B------:R-:W-:Y:S01]  /*9550*/  IADD3 R209, PT, PT, R208, 0x10040, RZ ;  /* 0x00010040d0d17810 */ /* 0x000fe20007ffe0ff */
[----:B------:R-:W-:Y:S01]  /*9560*/  FADD.FTZ R4, R3, -R4 ;  /* 0x8000000403047221 */ /* 0x000fe20000010000 */
[----:B------:R-:W1:Y:S01]  /*9570*/  MUFU.EX2 R206, R206 ;  /* 0x000000ce00ce7308 */ /* 0x000e620000000800 */
[--C-:B------:R-:W-:Y:S01]  /*9580*/  FFMA.FTZ R198, R205, UR4, -R186.reuse ;  /* 0x00000004cdc67c23 */ /* 0x100fe200080108ba */
[----:B------:R-:W-:Y:S01]  /*9590*/  FFMA.FTZ R196, R207, UR4, -R186 ;  /* 0x00000004cfc47c23 */ /* 0x000fe200080108ba */
[----:B------:R-:W-:Y:S01]  /*95a0*/  FMUL.FTZ R205, R4, UR4 ;  /* 0x0000000404cd7c20 */ /* 0x000fe20008410000 */
[----:B------:R-:W-:Y:S01]  /*95b0*/  MOV R207, 0x20 ;  /* 0x0000002000cf7802 */ /* 0x000fe20000000f00 */
[--C-:B------:R-:W-:Y:S01]  /*95c0*/  FFMA.FTZ R199, R217, UR4, -R190.reuse ;  /* 0x00000004d9c77c23 */ /* 0x100fe200080108be */
[----:B------:R-:W-:Y:S01]  /*95d0*/  @P0 IADD3 R209, PT, PT, R16, -0x40, RZ ;  /* 0xffffffc010d10810 */ /* 0x000fe20007ffe0ff */
[----:B------:R-:W-:Y:S01]  /*95e0*/  FFMA.FTZ R200, R247, UR4, -R190 ;  /* 0x00000004f7c87c23 */ /* 0x000fe200080108be */
[----:B------:R-:W-:Y:S01]  /*95f0*/  SEL R207, R207, 0xffffffe0, !P2 ;  /* 0xffffffe0cfcf7807 */ /* 0x000fe20005000000 */
[----:B------:R-:W2:Y:S01]  /*9600*/  MUFU.EX2 R205, R205 ;  /* 0x000000cd00cd7308 */ /* 0x000ea20000000800 */
[--C-:B------:R-:W-:Y:S01]  /*9610*/  FFMA.FTZ R204, R33, UR4, -R186.reuse ;  /* 0x0000000421cc7c23 */ /* 0x100fe200080108ba */
[----:B------:R-:W-:Y:S01]  /*9620*/  LDSM.16.MT88.4 R28, [R209] ;  /* 0x00000000d11c783b */ /* 0x000fe20000004200 */
[----:B------:R-:W-:Y:S01]  /*9630*/  IADD3 R210, PT, PT, R207, R208, RZ ;  /* 0x000000d0cfd27210 */ /* 0x000fe20007ffe0ff */
[----:B------:R-:W-:Y:S01]  /*9640*/  FFMA.FTZ R35, R35, UR4, -R186 ;  /* 0x0000000423237c23 */ /* 0x000fe200080108ba */
[----:B------:R-:W-:Y:S01]  /*9650*/  IADD3 R207, PT, PT, R207, R209, RZ ;  /* 0x000000d1cfcf7210 */ /* 0x000fe20007ffe0ff */
[-C--:B-1----:R-:W-:Y:S01]  /*9660*/  FMUL.FTZ R16, R36, R206.reuse ;  /* 0x000000ce24107220 */ /* 0x082fe20000410000 */
[-C--:B------:R-:W-:Y:S01]  /*9670*/  FMUL.FTZ R17, R37, R206.reuse ;  /* 0x000000ce25117220 */ /* 0x080fe20000410000 */
[----:B------:R-:W1:Y:S01]  /*9680*/  LDSM.16.MT88.4 R20, [R210+0x10000] ;  /* 0x01000000d214783b */ /* 0x000e620000004200 */
[-C--:B------:R-:W-:Y:S01]  /*9690*/  FMUL.FTZ R24, R44, R206.reuse ;  /* 0x000000ce2c187220 */ /* 0x080fe20000410000 */
[-C--:B------:R-:W-:Y:S01]  /*96a0*/  FMUL.FTZ R25, R45, R206.reuse ;  /* 0x000000ce2d197220 */ /* 0x080fe20000410000 */
[----:B------:R-:W-:Y:S01]  /*96b0*/  MUFU.EX2 R202, R202 ;  /* 0x000000ca00ca7308 */ /* 0x000fe20000000800 */
[-C--:B------:R-:W-:Y:S01]  /*96c0*/  FMUL.FTZ R32, R52, R206.reuse ;  /* 0x000000ce34207220 */ /* 0x080fe20000410000 */
[-C--:B------:R-:W-:Y:S01]  /*96d0*/  FMUL.FTZ R33, R53, R206.reuse ;  /* 0x000000ce35217220 */ /* 0x080fe20000410000 */
[-C--:B--2---:R-:W-:Y:S01]  /*96e0*/  FMUL.FTZ R18, R38, R205.reuse ;  /* 0x000000cd26127220 */ /* 0x084fe20000410000 */
[-C--:B------:R-:W-:Y:S01]  /*96f0*/  FMUL.FTZ R19, R39, R205.reuse ;  /* 0x000000cd27137220 */ /* 0x080fe20000410000 */
[-C--:B------:R-:W-:Y:S01]  /*9700*/  FMUL.FTZ R26, R46, R205.reuse ;  /* 0x000000cd2e1a7220 */ /* 0x080fe20000410000 */
[----:B------:R-:W2:Y:S01]  /*9710*/  LDSM.16.MT88.4 R36, [R207] ;  /* 0x00000000cf24783b */ /* 0x000ea20000004200 */
[-C--:B------:R-:W-:Y:S01]  /*9720*/  FMUL.FTZ R27, R47, R205.reuse ;  /* 0x000000cd2f1b7220 */ /* 0x080fe20000410000 */
[----:B------:R-:W3:Y:S01]  /*9730*/  MUFU.EX2 R199, R199 ;  /* 0x000000c700c77308 */ /* 0x000ee20000000800 */
[-C--:B------:R-:W-:Y:S01]  /*9740*/  FMUL.FTZ R34, R54, R205.reuse ;  /* 0x000000cd36227220 */ /* 0x080fe20000410000 */
[----:B------:R-:W4:Y:S01]  /*9750*/  LDSM.16.MT88.4 R44, [R208+0x12000] ;  /* 0x01200000d02c783b */ /* 0x000f220000004200 */
[-C--:B------:R-:W-:Y:S01]  /*9760*/  FMUL.FTZ R40, R40, R206.reuse ;  /* 0x000000ce28287220 */ /* 0x080fe20000410000 */
[----:B------:R-:W-:Y:S01]  /*9770*/  MUFU.EX2 R200, R200 ;  /* 0x000000c800c87308 */ /* 0x000fe20000000800 */
[-C--:B------:R-:W-:Y:S01]  /*9780*/  FMUL.FTZ R41, R41, R206.reuse ;  /* 0x000000ce29297220 */ /* 0x080fe20000410000 */
[-C--:B------:R-:W-:Y:S01]  /*9790*/  FMUL.FTZ R42, R42, R205.reuse ;  /* 0x000000cd2a2a7220 */ /* 0x080fe20000410000 */
[-C--:B------:R-:W-:Y:S01]  /*97a0*/  FMUL.FTZ R43, R43, R205.reuse ;  /* 0x000000cd2b2b7220 */ /* 0x080fe20000410000 */
[----:B------:R-:W5:Y:S01]  /*97b0*/  MUFU.EX2 R197, R197 ;  /* 0x000000c500c57308 */ /* 0x000f620000000800 */
[-C--:B------:R-:W-:Y:S01]  /*97c0*/  FMUL.FTZ R56, R56, R206.reuse ;  /* 0x000000ce38387220 */ /* 0x080fe20000410000 */
[----:B------:R-:W-:Y:S01]  /*97d0*/  FMUL.FTZ R57, R57, R206 ;  /* 0x000000ce39397220 */ /* 0x000fe20000410000 */
[-C--:B------:R-:W-:Y:S01]  /*97e0*/  FMUL.FTZ R58, R58, R205.reuse ;  /* 0x000000cd3a3a7220 */ /* 0x080fe20000410000 */
[----:B------:R-:W-:Y:S01]  /*97f0*/  MUFU.EX2 R198, R198 ;  /* 0x000000c600c67308 */ /* 0x000fe20000000800 */
[-C--:B------:R-:W-:Y:S01]  /*9800*/  FMUL.FTZ R59, R59, R205.reuse ;  /* 0x000000cd3b3b7220 */ /* 0x080fe20000410000 */
[----:B---3--:R-:W-:Y:S01]  /*9810*/  F2FP.F16.F32.PACK_AB R4, R199, R202 ;  /* 0x000000cac704723e */ /* 0x008fe200000000ff */
[-C--:B------:R-:W-:Y:S01]  /*9820*/  FMUL.FTZ R64, R64, R206.reuse ;  /* 0x000000ce40407220 */ /* 0x080fe20000410000 */
[----:B------:R-:W3:Y:S01]  /*9830*/  MUFU.EX2 R196, R196 ;  /* 0x000000c400c47308 */ /* 0x000ee20000000800 */
[-C--:B------:R-:W-:Y:S01]  /*9840*/  FMUL.FTZ R65, R65, R206.reuse ;  /* 0x000000ce41417220 */ /* 0x080fe20000410000 */
[-C--:B------:R-:W-:Y:S01]  /*9850*/  FMUL.FTZ R66, R66, R205.reuse ;  /* 0x000000cd42427220 */ /* 0x080fe20000410000 */
[-C--:B------:R-:W-:Y:S01]  /*9860*/  FMUL.FTZ R67, R67, R205.reuse ;  /* 0x000000cd43437220 */ /* 0x080fe20000410000 */
[----:B------:R-:W-:Y:S01]  /*9870*/  MUFU.EX2 R204, R204 ;  /* 0x000000cc00cc7308 */ /* 0x000fe20000000800 */
[----:B------:R-:W-:Y:S01]  /*9880*/  FMUL.FTZ R48, R48, R206 ;  /* 0x000000ce30307220 */ /* 0x000fe20000410000 */
[----:B-----5:R-:W-:Y:S01]  /*9890*/  F2FP.F16.F32.PACK_AB R6, R197, R200 ;  /* 0x000000c8c506723e */ /* 0x020fe200000000ff */
[-C--:B------:R-:W-:Y:S01]  /*98a0*/  FMUL.FTZ R49, R49, R206.reuse ;  /* 0x000000ce31317220 */ /* 0x080fe20000410000 */
[----:B------:R-:W5:Y:S01]  /*98b0*/  MUFU.EX2 R3, R35 ;  /* 0x0000002300037308 */ /* 0x000f620000000800 */
[-C--:B------:R-:W-:Y:S01]  /*98c0*/  FMUL.FTZ R50, R50, R205.reuse ;  /* 0x000000cd32327220 */ /* 0x080fe20000410000 */
[-C--:B------:R-:W-:Y:S01]  /*98d0*/  FMUL.FTZ R51, R51, R205.reuse ;  /* 0x000000cd33337220 */ /* 0x080fe20000410000 */
[-C--:B------:R-:W-:Y:S01]  /*98e0*/  FMUL.FTZ R72, R72, R206.reuse ;  /* 0x000000ce48487220 */ /* 0x080fe20000410000 */
[----:B------:R-:W-:Y:S01]  /*98f0*/  FMUL.FTZ R73, R73, R206 ;  /* 0x000000ce49497220 */ /* 0x000fe20000410000 */
[-C--:B------:R-:W-:Y:S01]  /*9900*/  FMUL.FTZ R74, R74, R205.reuse ;  /* 0x000000cd4a4a7220 */ /* 0x080fe20000410000 */
[----:B---3--:R-:W-:Y:S01]  /*9910*/  F2FP.F16.F32.PACK_AB R5, R196, R198 ;  /* 0x000000c6c405723e */ /* 0x008fe200000000ff */
[-C--:B------:R-:W-:Y:S01]  /*9920*/  FMUL.FTZ R75, R75, R205.reuse ;  /* 0x000000cd4b4b7220 */ /* 0x080fe20000410000 */
[-C--:B------:R-:W-:Y:S01]  /*9930*/  FMUL.FTZ R80, R80, R206.reuse ;  /* 0x000000ce50507220 */ /* 0x080fe20000410000 */
[-C--:B------:R-:W-:Y:S01]  /*9940*/  FMUL.FTZ R81, R81, R206.reuse ;  /* 0x000000ce51517220 */ /* 0x080fe20000410000 */
[-C--:B------:R-:W-:Y:S01]  /*9950*/  FMUL.FTZ R82, R82, R205.reuse ;  /* 0x000000cd52527220 */ /* 0x080fe20000410000 */
[-C--:B------:R-:W-:Y:S01]  /*9960*/  FMUL.FTZ R83, R83, R205.reuse ;  /* 0x000000cd53537220 */ /* 0x080fe20000410000 */
[-C--:B------:R-:W-:Y:S01]  /*9970*/  FMUL.FTZ R96, R96, R206.reuse ;  /* 0x000000ce60607220 */ /* 0x080fe20000410000 */
[----:B------:R-:W-:Y:S01]  /*9980*/  FMUL.FTZ R97, R97, R206 ;  /* 0x000000ce61617220 */ /* 0x000fe20000410000 */
[----:B-----5:R-:W-:Y:S01]  /*9990*/  F2FP.F16.F32.PACK_AB R7, R3, R204 ;  /* 0x000000cc0307723e */ /* 0x020fe200000000ff */
[-C--:B------:R-:W-:Y:S01]  /*99a0*/  FMUL.FTZ R35, R55, R205.reuse ;  /* 0x000000cd37237220 */ /* 0x080fe20000410000 */
[-C--:B------:R-:W-:Y:S01]  /*99b0*/  FMUL.FTZ R98, R98, R205.reuse ;  /* 0x000000cd62627220 */ /* 0x080fe20000410000 */
[----:B------:R-:W-:Y:S01]  /*99c0*/  LDSM.16.MT88.4 R52, [R210+0x12000] ;  /* 0x01200000d234783b */ /* 0x000fe20000004200 */
[-C--:B------:R-:W-:Y:S01]  /*99d0*/  FMUL.FTZ R99, R99, R205.reuse ;  /* 0x000000cd63637220 */ /* 0x080fe20000410000 */
[-C--:B------:R-:W-:Y:S01]  /*99e0*/  FMUL.FTZ R104, R104, R206.reuse ;  /* 0x000000ce68687220 */ /* 0x080fe20000410000 */
        /* <DEDUP_REMOVED lines=17> */
[C---:B--2---:R-:W-:Y:S01]  /*9b00*/  HMMA.16816.F32 R32, R4.reuse, R36, R32 ;  /* 0x000000240420723c */ /* 0x044fe20000001820 */
[-C--:B------:R-:W-:Y:S01]  /*9b10*/  FMUL.FTZ R115, R115, R205.reuse ;  /* 0x000000cd73737220 */ /* 0x080fe20000410000 */
[----:B------:R-:W-:Y:S01]  /*9b20*/  LDSM.16.MT88.4 R12, [R208+0x10000] ;  /* 0x01000000d00c783b */ /* 0x000fe20000004200 */
        /* <DEDUP_REMOVED lines=13> */
[C---:B----4-:R-:W-:Y:S01]  /*9c00*/  HMMA.16816.F32 R40, R4.reuse, R44, R40 ;  /* 0x0000002c0428723c */ /* 0x050fe20000001828 */
        /* <DEDUP_REMOVED lines=15> */
[C---:B------:R-:W-:Y:S01]  /*9d00*/  HMMA.16816.F32 R24, R4.reuse, R28, R24 ;  /* 0x0000001c0418723c */ /* 0x040fe20000001818 */
[--C-:B------:R-:W-:Y:S01]  /*9d10*/  FFMA.FTZ R214, R173, UR4, -R190.reuse ;  /* 0x00000004add67c23 */ /* 0x100fe200080108be */
[----:B------:R-:W-:Y:S01]  /*9d20*/  FFMA.FTZ R212, R213, UR4, -R190 ;  /* 0x00000004d5d47c23 */ /* 0x000fe200080108be */
[--C-:B------:R-:W-:Y:S01]  /*9d30*/  FFMA.FTZ R222, R165, UR4, -R186.reuse ;  /* 0x00000004a5de7c23 */ /* 0x100fe200080108ba */
[--C-:B------:R-:W-:Y:S01]  /*9d40*/  FFMA.FTZ R217, R169, UR4, -R186.reuse ;  /* 0x00000004a9d97c23 */ /* 0x100fe200080108ba */
[----:B------:R-:W-:Y:S01]  /*9d50*/  FFMA.FTZ R216, R171, UR4, -R186 ;  /* 0x00000004abd87c23 */ /* 0x000fe200080108ba */
[-C--:B------:R-:W-:Y:S01]  /*9d60*/  FMUL.FTZ R8, R160, R206.reuse ;  /* 0x000000cea0087220 */ /* 0x080fe20000410000 */
[----:B------:R-:W-:Y:S01]  /*9d70*/  MUFU.EX2 R214, R214 ;  /* 0x000000d600d67308 */ /* 0x000fe20000000800 */
        /* <DEDUP_REMOVED lines=8> */
[C---:B-1----:R-:W-:Y:S01]  /*9e00*/  HMMA.16816.F32 R56, R4.reuse, R60, R56 ;  /* 0x0000003c0438723c */ /* 0x042fe20000001838 */
        /* <DEDUP_REMOVED lines=14> */
[----:B------:R-:W-:Y:S01]  /*9ef0*/  LDSM.16.MT88.4 R160, [R207+0x4800] ;  /* 0x00480000cfa0783b */ /* 0x000fe20000004200 */
        /* <DEDUP_REMOVED lines=14> */
[----:B------:R-:W-:Y:S01]  /*9fe0*/  LDSM.16.MT88.4 R168, [R207+0x2800] ;  /* 0x00280000cfa8783b */ /* 0x000fe20000004200 */
[----:B------:R-:W-:Y:S01]  /*9ff0*/  FFMA.FTZ R226, R227, UR4, -R190 ;  /* 0x00000004e3e27c23 */ /* 0x000fe200080108be */
[C---:B--2---:R-:W-:Y:S01]  /*a000*/  HMMA.16816.F32 R72, R4.reuse, R76, R72 ;  /* 0x0000004c0448723c */ /* 0x044fe20000001848 */
[--C-:B------:R-:W-:Y:S01]  /*a010*/  FFMA.FTZ R228, R183, UR4, -R186.reuse ;  /* 0x00000004b7e47c23 */ /* 0x100fe200080108ba */
[----:B------:R-:W1:Y:S01]  /*a020*/  LDSM.16.MT88.4 R100, [R207+0x4000] ;  /* 0x00400000cf64783b */ /* 0x000e620000004200 */
[--C-:B------:R-:W-:Y:S01]  /*a030*/  FFMA.FTZ R235, R181, UR4, -R186.reuse ;  /* 0x00000004b5eb7c23 */ /* 0x100fe200080108ba */
[----:B------:R-:W-:Y:S01]  /*a040*/  FFMA.FTZ R236, R179, UR4, -R186 ;  /* 0x00000004b3ec7c23 */ /* 0x000fe200080108ba */
        /* <DEDUP_REMOVED lines=8> */
[----:B------:R-:W-:Y:S01]  /*a0d0*/  MUFU.EX2 R229, R229 ;  /* 0x000000e500e57308 */ /* 0x000fe20000000800 */
[----:B------:R-:W2:Y:S01]  /*a0e0*/  LDSM.16.MT88.4 R116, [R210+0x16000] ;  /* 0x01600000d274783b */ /* 0x000ea20000004200 */
[----:B------:R-:W-:Y:S01]  /*a0f0*/  FFMA.FTZ R244, R188, UR4, -R190 ;  /* 0x00000004bcf47c23 */ /* 0x000fe200080108be */
[C---:B---3--:R-:W-:Y:S01]  /*a100*/  HMMA.16816.F32 R80, R4.reuse, R84, R80 ;  /* 0x000000540450723c */ /* 0x048fe20000001850 */
[----:B------:R-:W-:Y:S01]  /*a110*/  MUFU.EX2 R226, R226 ;  /* 0x000000e200e27308 */ /* 0x000fe20000000800 */
[--C-:B------:R-:W-:Y:S01]  /*a120*/  FFMA.FTZ R249, R191, UR4, -R186.reuse ;  /* 0x00000004bff97c23 */ /* 0x100fe200080108ba */
[--C-:B------:R-:W-:Y:S01]  /*a130*/  FFMA.FTZ R246, R189, UR4, -R186.reuse ;  /* 0x00000004bdf67c23 */ /* 0x100fe200080108ba */
[----:B------:R-:W-:Y:S01]  /*a140*/  LDSM.16.MT88.4 R192, [R210+0x11800] ;  /* 0x01180000d2c0783b */ /* 0x000fe20000004200 */
        /* <DEDUP_REMOVED lines=9> */
[----:B------:R-:W3:Y:S01]  /*a1e0*/  LDSM.16.MT88.4 R124, [R209+0x6000] ;  /* 0x00600000d17c783b */ /* 0x000ee20000004200 */
[----:B------:R-:W-:Y:S01]  /*a1f0*/  FFMA.FTZ R202, R245, R206, R202 ;  /* 0x000000cef5ca7223 */ /* 0x000fe200000100ca */
[----:B----4-:R-:W-:Y:S01]  /*a200*/  HMMA.16816.F32 R64, R4, R68, R64 ;  /* 0x000000440440723c */ /* 0x010fe20000001840 */
[----:B------:R-:W-:Y:S02]  /*a210*/  MUFU.EX2 R236, R236 ;  /* 0x000000ec00ec7308 */ /* 0x000fe40000000800 */
[----:B------:R-:W-:-:S02]  /*a220*/  FADD.FTZ R199, R199, R202 ;  /* 0x000000cac7c77221 */ /* 0x000fc40000010000 */
[----:B------:R-:W-:Y:S02]  /*a230*/  MUFU.EX2 R242, R242 ;  /* 0x000000f200f27308 */ /* 0x000fe40000000800 */
[----:B------:R-:W-:Y:S01]  /*a240*/  FADD.FTZ R200, R200, R199 ;  /* 0x000000c7c8c87221 */ /* 0x000fe20000010000 */
[C---:B------:R-:W-:Y:S01]  /*a250*/  HMMA.16816.F32 R68, R4.reuse, R70, R88 ;  /* 0x000000460444723c */ /* 0x040fe20000001858 */
[-C--:B------:R-:W-:Y:S01]  /*a260*/  FMUL.FTZ R88, R108, R206.reuse ;  /* 0x000000ce6c587220 */ /* 0x080fe20000410000 */
[-C--:B------:R-:W-:Y:S01]  /*a270*/  FMUL.FTZ R89, R109, R206.reuse ;  /* 0x000000ce6d597220 */ /* 0x080fe20000410000 */
[-C--:B------:R-:W-:Y:S01]  /*a280*/  FMUL.FTZ R90, R110, R205.reuse ;  /* 0x000000cd6e5a7220 */ /* 0x080fe20000410000 */
[-C--:B------:R-:W-:Y:S01]  /*a290*/  FMUL.FTZ R91, R111, R205.reuse ;  /* 0x000000cd6f5b7220 */ /* 0x080fe20000410000 */
[----:B------:R-:W-:Y:S01]  /*a2a0*/  MUFU.EX2 R244, R244 ;  /* 0x000000f400f47308 */ /* 0x000fe20000000800 */
[----:B------:R-:W4:Y:S01]  /*a2b0*/  LDSM.16.MT88.4 R108, [R208+0x16000] ;  /* 0x01600000d06c783b */ /* 0x000f220000004200 */
[----:B------:R-:W-:Y:S01]  /*a2c0*/  FADD.FTZ R197, R197, R200 ;  /* 0x000000c8c5c57221 */ /* 0x000fe20000010000 */
[C---:B-1----:R-:W-:Y:S01]  /*a2d0*/  HMMA.16816.F32 R96, R4.reuse, R100, R96 ;  /* 0x000000640460723c */ /* 0x042fe20000001860 */
[----:B------:R-:W-:Y:S04]  /*a2e0*/  MUFU.EX2 R249, R249 ;  /* 0x000000f900f97308 */ /* 0x000fe80000000800 */
[----:B------:R-:W-:Y:S03]  /*a2f0*/  MUFU.EX2 R246, R246 ;  /* 0x000000f600f67308 */ /* 0x000fe60000000800 */
[C---:B------:R-:W-:Y:S01]  /*a300*/  HMMA.16816.F32 R88, R4.reuse, R92, R88 ;  /* 0x0000005c0458723c */ /* 0x040fe20000001858 */
[----:B------:R-:W-:Y:S04]  /*a310*/  MUFU.EX2 R247, R247 ;  /* 0x000000f700f77308 */ /* 0x000fe80000000800 */
[----:B------:R-:W-:Y:S03]  /*a320*/  MUFU.EX2 R248, R248 ;  /* 0x000000f800f87308 */ /* 0x000fe60000000800 */
[----:B------:R-:W-:Y:S01]  /*a330*/  HMMA.16816.F32 R92, R4, R94, R112 ;  /* 0x0000005e045c723c */ /* 0x000fe20000001870 */
[-C--:B------:R-:W-:Y:S01]  /*a340*/  FMUL.FTZ R112, R132, R206.reuse ;  /* 0x000000ce84707220 */ /* 0x080fe20000410000 */
[----:B------:R-:W-:Y:S01]  /*a350*/  FMUL.FTZ R113, R133, R206 ;  /* 0x000000ce85717220 */ /* 0x000fe20000410000 */
[-C--:B------:R-:W-:Y:S01]  /*a360*/  FMUL.FTZ R114, R134, R205.reuse ;  /* 0x000000cd86727220 */ /* 0x080fe20000410000 */
[----:B------:R-:W-:-:S02]  /*a370*/  FMUL.FTZ R115, R135, R205 ;  /* 0x000000cd87737220 */ /* 0x000fc40000410000 */
[----:B------:R-:W1:Y:S02]  /*a380*/  LDSM.16.MT88.4 R132, [R207+0x6000] ;  /* 0x00600000cf84783b */ /* 0x000e640000004200 */
[C---:B------:R-:W-:Y:S01]  /*a390*/  HMMA.16816.F32 R100, R4.reuse, R102, R120 ;  /* 0x000000660464723c */ /* 0x040fe20000001878 */
[-C--:B------:R-:W-:Y:S01]  /*a3a0*/  FMUL.FTZ R120, R140, R206.reuse ;  /* 0x000000ce8c787220 */ /* 0x080fe20000410000 */
[-C--:B------:R-:W-:Y:S01]  /*a3b0*/  FMUL.FTZ R121, R141, R206.reuse ;  /* 0x000000ce8d797220 */ /* 0x080fe20000410000 */
[-C--:B------:R-:W-:Y:S01]  /*a3c0*/  FMUL.FTZ R122, R142, R205.reuse ;  /* 0x000000cd8e7a7220 */ /* 0x080fe20000410000 */
[-C--:B------:R-:W-:Y:S02]  /*a3d0*/  FMUL.FTZ R123, R143, R205.reuse ;  /* 0x000000cd8f7b7220 */ /* 0x080fe40000410000 */
[----:B------:R-:W-:Y:S02]  /*a3e0*/  LDSM.16.MT88.4 R140, [R208+0x10800] ;  /* 0x01080000d08c783b */ /* 0x000fe40000004200 */
[C---:B--2---:R-:W-:Y:S08]  /*a3f0*/  HMMA.16816.F32 R112, R4.reuse, R116, R112 ;  /* 0x000000740470723c */ /* 0x044ff00000001870 */
[C---:B------:R-:W-:Y:S01]  /*a400*/  HMMA.16816.F32 R116, R4.reuse, R118, R136 ;  /* 0x000000760474723c */ /* 0x040fe20000001888 */
[----:B------:R-:W2:Y:S07]  /*a410*/  LDSM.16.MT88.4 R136, [R210+0x10800] ;  /* 0x01080000d288783b */ /* 0x000eae0000004200 */
[C---:B---3--:R-:W-:Y:S08]  /*a420*/  HMMA.16816.F32 R120, R4.reuse, R124, R120 ;  /* 0x0000007c0478723c */ /* 0x048ff00000001878 */
[C---:B------:R-:W-:Y:S01]  /*a430*/  HMMA.16816.F32 R124, R4.reuse, R126, R144 ;  /* 0x0000007e047c723c */ /* 0x040fe20000001890 */
[----:B------:R-:W3:Y:S07]  /*a440*/  LDSM.16.MT88.4 R144, [R209+0x800] ;  /* 0x00080000d190783b */ /* 0x000eee0000004200 */
        /* <DEDUP_REMOVED lines=10> */
[----:B------:R-:W2:Y:S01]  /*a4f0*/  MUFU.EX2 R211, R211 ;  /* 0x000000d300d37308 */ /* 0x000ea20000000800 */
[----:B------:R-:W-:Y:S01]  /*a500*/  LDSM.16.MT88.4 R172, [R209+0x2800] ;  /* 0x00280000d1ac783b */ /* 0x000fe20000004200 */
[----:B------:R-:W-:-:S02]  /*a510*/  FFMA.FTZ R205, R243, R205, R198 ;  /* 0x000000cdf3cd7223 */ /* 0x000fc400000100c6 */
[----:B------:R-:W3:Y:S02]  /*a520*/  MUFU.EX2 R215, R215 ;  /* 0x000000d700d77308 */ /* 0x000ee40000000800 */
[----:B------:R-:W-:Y:S01]  /*a530*/  FADD.FTZ R205, R196, R205 ;  /* 0x000000cdc4cd7221 */ /* 0x000fe20000010000 */
[----:B------:R-:W-:Y:S01]  /*a540*/  HMMA.16816.F32 R12, R4, R14, R156 ;  /* 0x0000000e040c723c */ /* 0x000fe2000000189c */
[----:B------:R-:W-:Y:S01]  /*a550*/  LDSM.16.MT88.4 R156, [R208+0x16800] ;  /* 0x01680000d09c783b */ /* 0x000fe20000004200 */
[----:B----4-:R-:W-:Y:S01]  /*a560*/  FMUL.FTZ R128, R152, R206 ;  /* 0x000000ce98807220 */ /* 0x010fe20000410000 */
[----:B------:R-:W-:Y:S02]  /*a570*/  FADD.FTZ R204, R204, R205 ;  /* 0x000000cdcccc7221 */ /* 0x000fe40000010000 */
[----:B------:R-:W4:Y:S02]  /*a580*/  LDSM.16.MT88.4 R152, [R207+0x800] ;  /* 0x00080000cf98783b */ /* 0x000f240000004200 */
[----:B------:R-:W-:-:S02]  /*a590*/  FADD.FTZ R3, R3, R204 ;  /* 0x000000cc03037221 */ /* 0x000fc40000010000 */
[C---:B-1----:R-:W-:Y:S01]  /*a5a0*/  HMMA.16816.F32 R128, R4.reuse, R132, R128 ;  /* 0x000000840480723c */ /* 0x042fe20000001880 */
[----:B-----5:R-:W-:Y:S01]  /*a5b0*/  F2FP.F16.F32.PACK_AB R132, R213, R214 ;  /* 0x000000d6d584723e */ /* 0x020fe200000000ff */
[----:B------:R-:W-:Y:S01]  /*a5c0*/  FADD.FTZ R214, R214, R197 ;  /* 0x000000c5d6d67221 */ /* 0x000fe20000010000 */
[----:B------:R-:W-:Y:S01]  /*a5d0*/  F2FP.F16.F32.PACK_AB R133, R217, R222 ;  /* 0x000000ded985723e */ /* 0x000fe200000000ff */
[----:B------:R-:W-:Y:S01]  /*a5e0*/  FADD.FTZ R222, R222, R3 ;  /* 0x00000003dede7221 */ /* 0x000fe20000010000 */
[----:B------:R-:W-:Y:S01]  /*a5f0*/  MOV R3, R201 ;  /* 0x000000c900037202 */ /* 0x000fe20000000f00 */
[----:B------:R-:W-:Y:S02]  /*a600*/  FADD.FTZ R213, R213, R214 ;  /* 0x000000d6d5d57221 */ /* 0x000fe40000010000 */
[----:B------:R-:W-:Y:S01]  /*a610*/  HMMA.16816.F32 R4, R4, R134, R148 ;  /* 0x000000860404723c */ /* 0x000fe20000001894 */
[----:B--2---:R-:W-:Y:S01]  /*a620*/  F2FP.F16.F32.PACK_AB R134, R211, R212 ;  /* 0x000000d4d386723e */ /* 0x004fe200000000ff */
[----:B------:R-:W-:Y:S01]  /*a630*/  LDSM.16.MT88.4 R148, [R208+0x14800] ;  /* 0x01480000d094783b */ /* 0x000fe20000004200 */
[----:B---3--:R-:W-:Y:S01]  /*a640*/  F2FP.F16.F32.PACK_AB R135, R215, R216 ;  /* 0x000000d8d787723e */ /* 0x008fe200000000ff */
[----:B------:R-:W-:Y:S01]  /*a650*/  FADD.FTZ R217, R217, R222 ;  /* 0x000000ded9d97221 */ /* 0x000fe20000010000 */
[----:B------:R-:W-:-:S03]  /*a660*/  FADD.FTZ R212, R212, R213 ;  /* 0x000000d5d4d47221 */ /* 0x000fc60000010000 */
[----:B------:R-:W-:Y:S01]  /*a670*/  FADD.FTZ R216, R216, R217 ;  /* 0x000000d9d8d87221 */ /* 0x000fe20000010000 */
[----:B------:R-:W-:Y:S01]  /*a680*/  FADD.FTZ R211, R211, R212 ;  /* 0x000000d4d3d37221 */ /* 0x000fe20000010000 */
[----:B------:R-:W-:Y:S02]  /*a690*/  HMMA.16816.F32 R16, R132, R136, R16 ;  /* 0x000000888410723c */ /* 0x000fe40000001810 */
[----:B------:R-:W-:-:S06]  /*a6a0*/  FADD.FTZ R216, R215, R216 ;  /* 0x000000d8d7d87221 */ /* 0x000fcc0000010000 */
        /* <DEDUP_REMOVED lines=21> */
[C---:B------:R-:W-:Y:S08]  /*a800*/  HMMA.16816.F32 R44, R132.reuse, R142, R44 ;  /* 0x0000008e842c723c */ /* 0x040ff0000000182c */
[----:B------:R-:W-:Y:S01]  /*a810*/  HMMA.16816.F32 R140, R132, R172, R56 ;  /* 0x000000ac848c723c */ /* 0x000fe20000001838 */
[----:B------:R-:W-:Y:S01]  /*a820*/  FFMA.FTZ R56, R237, UR4, -R190 ;  /* 0x00000004ed387c23 */ /* 0x000fe200080108be */
[----:B------:R-:W-:-:S02]  /*a830*/  FFMA.FTZ R237, R177, UR4, -R186 ;  /* 0x00000004b1ed7c23 */ /* 0x000fc400080108ba */
[----:B------:R-:W-:Y:S01]  /*a840*/  LDSM.16.MT88.4 R176, [R208+0x15000] ;  /* 0x01500000d0b0783b */ /* 0x000fe20000004200 */
[----:B------:R3:W-:Y:S03]  /*a850*/  MUFU.EX2 R227, R56 ;  /* 0x0000003800e37308 */ /* 0x0007e60000000800 */
[C---:B------:R-:W-:Y:S01]  /*a860*/  HMMA.16816.F32 R72, R132.reuse, R148, R72 ;  /* 0x000000948448723c */ /* 0x040fe20000001848 */
[----:B------:R-:W2:Y:S07]  /*a870*/  MUFU.EX2 R237, R237 ;  /* 0x000000ed00ed7308 */ /* 0x000eae0000000800 */
[C---:B------:R-:W-:Y:S01]  /*a880*/  HMMA.16816.F32 R76, R132.reuse, R150, R76 ;  /* 0x00000096844c723c */ /* 0x040fe2000000184c */
[----:B---3--:R-:W-:Y:S07]  /*a890*/  LDSM.16.MT88.4 R56, [R207+0x1000] ;  /* 0x00100000cf38783b */ /* 0x008fee0000004200 */
[C---:B------:R-:W-:Y:S01]  /*a8a0*/  HMMA.16816.F32 R148, R132.reuse, R164, R88 ;  /* 0x000000a48494723c */ /* 0x040fe20000001858 */
[----:B------:R-:W3:Y:S07]  /*a8b0*/  LDSM.16.MT88.4 R88, [R210+0x11000] ;  /* 0x01100000d258783b */ /* 0x000eee0000004200 */
[C---:B------:R-:W-:Y:S08]  /*a8c0*/  HMMA.16816.F32 R92, R132.reuse, R166, R92 ;  /* 0x000000a6845c723c */ /* 0x040ff0000000185c */
[C---:B------:R-:W-:Y:S08]  /*a8d0*/  HMMA.16816.F32 R104, R132.reuse, R156, R104 ;  /* 0x0000009c8468723c */ /* 0x040ff00000001868 */
[C---:B------:R-:W-:Y:S08]  /*a8e0*/  HMMA.16816.F32 R108, R132.reuse, R158, R108 ;  /* 0x0000009e846c723c */ /* 0x040ff0000000186c */
[C---:B----4-:R-:W-:Y:S08]  /*a8f0*/  HMMA.16816.F32 R112, R132.reuse, R152, R112 ;  /* 0x000000988470723c */ /* 0x050ff00000001870 */
        /* <DEDUP_REMOVED lines=15> */
[----:B--2---:R-:W-:Y:S01]  /*a9f0*/  F2FP.F16.F32.PACK_AB R133, R228, R237 ;  /* 0x000000ede485723e */ /* 0x004fe200000000ff */
[----:B------:R-:W-:Y:S01]  /*aa00*/  FADD.FTZ R237, R237, R216 ;  /* 0x000000d8eded7221 */ /* 0x000fe20000010000 */
[----:B------:R-:W-:Y:S01]  /*aa10*/  F2FP.F16.F32.PACK_AB R134, R226, R227 ;  /* 0x000000e3e286723e */ /* 0x000fe200000000ff */
[----:B------:R-:W-:Y:S01]  /*aa20*/  FADD.FTZ R224, R229, R224 ;  /* 0x000000e0e5e07221 */ /* 0x000fe20000010000 */
[----:B------:R-:W-:Y:S01]  /*aa30*/  F2FP.F16.F32.PACK_AB R135, R236, R235 ;  /* 0x000000ebec87723e */ /* 0x000fe200000000ff */
[----:B------:R-:W-:-:S02]  /*aa40*/  FADD.FTZ R228, R228, R237 ;  /* 0x000000ede4e47221 */ /* 0x000fc40000010000 */
[----:B------:R-:W-:Y:S02]  /*aa50*/  FADD.FTZ R227, R227, R224 ;  /* 0x000000e0e3e37221 */ /* 0x000fe40000010000 */
[----:B------:R-:W-:Y:S02]  /*aa60*/  FADD.FTZ R235, R235, R228 ;  /* 0x000000e4ebeb7221 */ /* 0x000fe40000010000 */
[----:B------:R-:W-:Y:S01]  /*aa70*/  HMMA.16816.F32 R128, R132, R86, R12 ;  /* 0x000000568480723c */ /* 0x000fe2000000180c */
[----:B------:R-:W2:Y:S01]  /*aa80*/  LDSM.16.MT88.4 R12, [R209+0x5000] ;  /* 0x00500000d10c783b */ /* 0x000ea20000004200 */
[----:B------:R-:W-:Y:S01]  /*aa90*/  FADD.FTZ R226, R226, R227 ;  /* 0x000000e3e2e27221 */ /* 0x000fe20000010000 */
[----:B------:R-:W-:-:S05]  /*aaa0*/  FADD.FTZ R236, R236, R235 ;  /* 0x000000ebecec7221 */ /* 0x000fca0000010000 */
[C---:B------:R-:W-:Y:S01]  /*aab0*/  HMMA.16816.F32 R160, R132.reuse, R84, R8 ;  /* 0x0000005484a0723c */ /* 0x040fe20000001808 */
[----:B------:R-:W4:Y:S04]  /*aac0*/  LDSM.16.MT88.4 R8, [R209+0x3000] ;  /* 0x00300000d108783b */ /* 0x000f280000004200 */
[----:B------:R-:W5:Y:S03]  /*aad0*/  LDSM.16.MT88.4 R84, [R210+0x13000] ;  /* 0x01300000d254783b */ /* 0x000f660000004200 */
[C---:B---3--:R-:W-:Y:S08]  /*aae0*/  HMMA.16816.F32 R16, R132.reuse, R88, R16 ;  /* 0x000000588410723c */ /* 0x048ff00000001810 */
[C---:B------:R-:W-:Y:S01]  /*aaf0*/  HMMA.16816.F32 R20, R132.reuse, R90, R20 ;  /* 0x0000005a8414723c */ /* 0x040fe20000001814 */
[----:B------:R-:W3:Y:S07]  /*ab00*/  LDSM.16.MT88.4 R88, [R207+0x3000] ;  /* 0x00300000cf58783b */ /* 0x000eee0000004200 */
[C---:B-1----:R-:W-:Y:S08]  /*ab10*/  HMMA.16816.F32 R24, R132.reuse, R52, R24 ;  /* 0x000000348418723c */ /* 0x042ff00000001818 */
[C---:B------:R-:W-:Y:S08]  /*ab20*/  HMMA.16816.F32 R28, R132.reuse, R54, R28 ;  /* 0x00000036841c723c */ /* 0x040ff0000000181c */
[C---:B------:R-:W-:Y:S08]  /*ab30*/  HMMA.16816.F32 R52, R132.reuse, R56, R32 ;  /* 0x000000388434723c */ /* 0x040ff00000001820 */
[C---:B--2---:R-:W-:Y:S01]  /*ab40*/  HMMA.16816.F32 R32, R132.reuse, R12, R148 ;  /* 0x0000000c8420723c */ /* 0x044fe20000001894 */
[----:B------:R-:W1:Y:S07]  /*ab50*/  LDSM.16.MT88.4 R148, [R207+0x7000] ;  /* 0x00700000cf94783b */ /* 0x000e6e0000004200 */
[C---:B----4-:R-:W-:Y:S08]  /*ab60*/  HMMA.16816.F32 R140, R132.reuse, R8, R140 ;  /* 0x00000008848c723c */ /* 0x050ff0000000188c */
[C---:B------:R-:W-:Y:S01]  /*ab70*/  HMMA.16816.F32 R8, R132.reuse, R10, R60 ;  /* 0x0000000a8408723c */ /* 0x040fe2000000183c */
[----:B------:R-:W2:Y:S07]  /*ab80*/  LDSM.16.MT88.4 R60, [R209+0x7000] ;  /* 0x00700000d13c783b */ /* 0x000eae0000004200 */
[C---:B-----5:R-:W-:Y:S08]  /*ab90*/  HMMA.16816.F32 R48, R132.reuse, R84, R48 ;  /* 0x000000548430723c */ /* 0x060ff00000001830 */
[C---:B------:R-:W-:Y:S08]  /*aba0*/  HMMA.16816.F32 R136, R132.reuse, R86, R136 ;  /* 0x000000568488723c */ /* 0x040ff00000001888 */
[----:B---3--:R-:W-:Y:S01]  /*abb0*/  HMMA.16816.F32 R84, R132, R88, R64 ;  /* 0x000000588454723c */ /* 0x008fe20000001840 */
[--C-:B------:R-:W-:Y:S01]  /*abc0*/  FFMA.FTZ R64, R225, UR4, -R190.reuse ;  /* 0x00000004e1407c23 */ /* 0x100fe200080108be */
[----:B------:R-:W-:-:S02]  /*abd0*/  FFMA.FTZ R225, R185, UR4, -R190 ;  /* 0x00000004b9e17c23 */ /* 0x000fc400080108be */
[----:B------:R-:W-:Y:S01]  /*abe0*/  LDSM.16.MT88.4 R188, [R210+0x17800] ;  /* 0x01780000d2bc783b */ /* 0x000fe20000004200 */
[----:B------:R3:W4:Y:S03]  /*abf0*/  MUFU.EX2 R223, R64 ;  /* 0x0000004000df7308 */ /* 0x0007260000000800 */
[C---:B------:R-:W-:Y:S01]  /*ac00*/  HMMA.16816.F32 R56, R132.reuse, R58, R36 ;  /* 0x0000003a8438723c */ /* 0x040fe20000001824 */
[----:B------:R-:W5:Y:S01]  /*ac10*/  MUFU.EX2 R225, R225 ;  /* 0x000000e100e17308 */ /* 0x000f620000000800 */
[----:B------:R-:W-:Y:S06]  /*ac20*/  LDSM.16.MT88.4 R184, [R209+0x1800] ;  /* 0x00180000d1b8783b */ /* 0x000fec0000004200 */
[C---:B------:R-:W-:Y:S01]  /*ac30*/  HMMA.16816.F32 R36, R132.reuse, R182, R44 ;  /* 0x000000b68424723c */ /* 0x040fe2000000182c */
[----:B---3--:R-:W-:Y:S07]  /*ac40*/  LDSM.16.MT88.4 R64, [R208+0x13800] ;  /* 0x01380000d040783b */ /* 0x008fee0000004200 */
[C---:B------:R-:W-:Y:S08]  /*ac50*/  HMMA.16816.F32 R112, R132.reuse, R172, R112 ;  /* 0x000000ac8470723c */ /* 0x040ff00000001870 */
[C---:B------:R-:W-:Y:S08]  /*ac60*/  HMMA.16816.F32 R80, R132.reuse, R116, R80 ;  /* 0x000000748450723c */ /* 0x040ff00000001850 */
[C---:B------:R-:W-:Y:S08]  /*ac70*/  HMMA.16816.F32 R44, R132.reuse, R118, R144 ;  /* 0x00000076842c723c */ /* 0x040ff00000001890 */
[C---:B------:R-:W-:Y:S01]  /*ac80*/  HMMA.16816.F32 R12, R132.reuse, R14, R92 ;  /* 0x0000000e840c723c */ /* 0x040fe2000000185c */
[----:B------:R-:W3:Y:S07]  /*ac90*/  LDSM.16.MT88.4 R92, [R208+0x11800] ;  /* 0x01180000d05c783b */ /* 0x000eee0000004200 */
[C---:B------:R-:W-:Y:S08]  /*aca0*/  HMMA.16816.F32 R172, R132.reuse, R174, R152 ;  /* 0x000000ae84ac723c */ /* 0x040ff00000001898 */
[C---:B------:R-:W-:Y:S08]  /*acb0*/  HMMA.16816.F32 R88, R132.reuse, R90, R68 ;  /* 0x0000005a8458723c */ /* 0x040ff00000001844 */
[C---:B------:R-:W-:Y:S01]  /*acc0*/  HMMA.16816.F32 R116, R132.reuse, R120, R96 ;  /* 0x000000788474723c */ /* 0x040fe20000001860 */
[----:B------:R-:W3:Y:S07]  /*acd0*/  LDSM.16.MT88.4 R96, [R208+0x15800] ;  /* 0x01580000d060783b */ /* 0x000eee0000004200 */
[C---:B-1----:R-:W-:Y:S01]  /*ace0*/  HMMA.16816.F32 R152, R132.reuse, R148, R164 ;  /* 0x000000948498723c */ /* 0x042fe200000018a4 */
[----:B------:R-:W1:Y:S07]  /*acf0*/  LDSM.16.MT88.4 R164, [R208+0x17800] ;  /* 0x01780000d0a4783b */ /* 0x000e6e0000004200 */
[C---:B------:R-:W-:Y:S01]  /*ad00*/  HMMA.16816.F32 R120, R132.reuse, R122, R100 ;  /* 0x0000007a8478723c */ /* 0x040fe20000001864 */
[----:B------:R-:W1:Y:S07]  /*ad10*/  LDSM.16.MT88.4 R100, [R210+0x13800] ;  /* 0x01380000d264783b */ /* 0x000e6e0000004200 */
        /* <DEDUP_REMOVED lines=8> */
[C---:B--2---:R-:W-:Y:S08]  /*ada0*/  HMMA.16816.F32 R168, R132.reuse, R60, R156 ;  /* 0x0000003c84a8723c */ /* 0x044ff0000000189c */
[C---:B------:R-:W-:Y:S08]  /*adb0*/  HMMA.16816.F32 R144, R132.reuse, R62, R124 ;  /* 0x0000003e8490723c */ /* 0x040ff0000000187c */
[----:B------:R-:W-:Y:S01]  /*adc0*/  HMMA.16816.F32 R148, R132, R150, R4 ;  /* 0x000000968494723c */ /* 0x000fe20000001804 */
[----:B------:R-:W2:Y:S01]  /*add0*/  LDSM.16.MT88.4 R132, [R210+0x15800] ;  /* 0x01580000d284783b */ /* 0x000ea20000004200 */
[----:B----4-:R-:W-:Y:S01]  /*ade0*/  F2FP.F16.F32.PACK_AB R4, R242, R223 ;  /* 0x000000dff204723e */ /* 0x010fe200000000ff */
[----:B------:R-:W-:Y:S01]  /*adf0*/  FADD.FTZ R223, R223, R226 ;  /* 0x000000e2dfdf7221 */ /* 0x000fe20000010000 */
[----:B------:R-:W-:Y:S01]  /*ae00*/  F2FP.F16.F32.PACK_AB R5, R246, R249 ;  /* 0x000000f9f605723e */ /* 0x000fe200000000ff */
[----:B------:R-:W-:Y:S01]  /*ae10*/  FADD.FTZ R249, R249, R236 ;  /* 0x000000ecf9f97221 */ /* 0x000fe20000010000 */
[----:B-----5:R-:W-:Y:S01]  /*ae20*/  F2FP.F16.F32.PACK_AB R6, R244, R225 ;  /* 0x000000e1f406723e */ /* 0x020fe200000000ff */
[----:B------:R-:W-:Y:S01]  /*ae30*/  FADD.FTZ R242, R242, R223 ;  /* 0x000000dff2f27221 */ /* 0x000fe20000010000 */
[----:B------:R-:W-:Y:S01]  /*ae40*/  F2FP.F16.F32.PACK_AB R7, R248, R247 ;  /* 0x000000f7f807723e */ /* 0x000fe200000000ff */
[----:B------:R-:W-:-:S02]  /*ae50*/  FADD.FTZ R246, R246, R249 ;  /* 0x000000f9f6f67221 */ /* 0x000fc40000010000 */
[----:B------:R-:W-:Y:S02]  /*ae60*/  FADD.FTZ R225, R225, R242 ;  /* 0x000000f2e1e17221 */ /* 0x000fe40000010000 */
[----:B------:R-:W-:Y:S02]  /*ae70*/  FADD.FTZ R243, R247, R246 ;  /* 0x000000f6f7f37221 */ /* 0x000fe40000010000 */
[----:B---3--:R-:W-:Y:S01]  /*ae80*/  HMMA.16816.F32 R160, R4, R92, R160 ;  /* 0x0000005c04a0723c */ /* 0x008fe200000018a0 */
[----:B------:R-:W-:Y:S01]  /*ae90*/  FADD.FTZ R245, R244, R225 ;  /* 0x000000e1f4f57221 */ /* 0x000fe20000010000 */
[----:B------:R-:W-:-:S06]  /*aea0*/  FADD.FTZ R243, R248, R243 ;  /* 0x000000f3f8f37221 */ /* 0x000fcc0000010000 */
[C---:B------:R-:W-:Y:S08]  /*aeb0*/  HMMA.16816.F32 R156, R4.reuse, R94, R128 ;  /* 0x0000005e049c723c */ /* 0x040ff00000001880 */
[C---:B------:R-:W-:Y:S08]  /*aec0*/  HMMA.16816.F32 R92, R4.reuse, R96, R72 ;  /* 0x00000060045c723c */ /* 0x040ff00000001848 */
[C---:B-1----:R-:W-:Y:S08]  /*aed0*/  HMMA.16816.F32 R128, R4.reuse, R166, R68 ;  /* 0x000000a60480723c */ /* 0x042ff00000001844 */
[C---:B------:R-:W-:Y:S01]  /*aee0*/  HMMA.16816.F32 R124, R4.reuse, R164, R104 ;  /* 0x000000a4047c723c */ /* 0x040fe20000001868 */
[----:B------:R-:W1:Y:S07]  /*aef0*/  LDSM.16.MT88.4 R164, [R207+0x1800] ;  /* 0x00180000cfa4783b */ /* 0x000e6e0000004200 */
[C---:B------:R-:W-:Y:S08]  /*af00*/  HMMA.16816.F32 R68, R4.reuse, R100, R48 ;  /* 0x000000640444723c */ /* 0x040ff00000001830 */
[C---:B------:R-:W-:Y:S08]  /*af10*/  HMMA.16816.F32 R72, R4.reuse, R102, R136 ;  /* 0x000000660448723c */ /* 0x040ff00000001888 */
[C---:B------:R-:W-:Y:S08]  /*af20*/  HMMA.16816.F32 R60, R4.reuse, R64, R40 ;  /* 0x00000040043c723c */ /* 0x040ff00000001828 */
[C---:B--2---:R-:W-:Y:S08]  /*af30*/  HMMA.16816.F32 R100, R4.reuse, R132, R80 ;  /* 0x000000840464723c */ /* 0x044ff00000001850 */
        /* <DEDUP_REMOVED lines=28> */
.L_x_148:
[----:B------:R-:W-:-:S09]  /*b100*/  UISETP.GE.AND UP0, UPT, UR12, URZ, UPT ;  /* 0x000000ff0c00728c */ /* 0x000fd2000bf06270 */
[----:B------:R-:W-:Y:S05]  /*b110*/  BRA.U !UP0, `(.L_x_150) ;  /* 0x0000003d08ec7547 */ /* 0x000fea000b800000 */
[----:B------:R-:W-:Y:S01]  /*b120*/  SHF.R.U32.HI R5, RZ, 0x1, R218 ;  /* 0x00000001ff057819 */ /* 0x000fe200000116da */
[----:B------:R-:W-:Y:S01]  /*b130*/  IMAD.SHL.U32 R229, R218, 0x2, RZ ;  /* 0x00000002dae57824 */ /* 0x000fe200078e00ff */
[----:B------:R-:W1:Y:S01]  /*b140*/  LDC.64 R226, c[0x0][0x3c0] ;  /* 0x0000f000ffe27b82 */ /* 0x000e620000000a00 */
[----:B------:R-:W2:Y:S01]  /*b150*/  S2R R218, SR_TID.X ;  /* 0x0000000000da7919 */ /* 0x000ea20000002100 */
[----:B------:R-:W3:Y:S01]  /*b160*/  LDCU UR4, c[0x0][0x440] ;  /* 0x00008800ff0477ac */ /* 0x000ee20008000800 */
[----:B------:R-:W-:Y:S01]  /*b170*/  LOP3.LUT R5, R0, 0x8, R5, 0x78, !PT ;  /* 0x0000000800057812 */ /* 0x000fe200078e7805 */
[----:B------:R-:W-:Y:S01]  /*b180*/  IMAD.MOV.U32 R216, RZ, RZ, 0x20 ;  /* 0x00000020ffd87424 */ /* 0x000fe200078e00ff */
[----:B------:R-:W-:Y:S01]  /*b190*/  LOP3.LUT R229, R229, 0x6, RZ, 0xc0, !PT ;  /* 0x00000006e5e57812 */ /* 0x000fe200078ec0ff */
        /* <DEDUP_REMOVED lines=24> */
.L_x_153:
        /* <DEDUP_REMOVED lines=106> */
.L_x_151:
        /* <DEDUP_REMOVED lines=9> */
[CC--:B------:R-:W-:Y:S02]  /*ba50*/  LEA R204, P2, R198.reuse, R231.reuse, 0x7 ;  /* 0x000000e7c6cc7211 */ /* 0x0c0fe400078438ff */
        /* <DEDUP_REMOVED lines=11> */
[C---:B------:R-:W-:Y:S01]  /*bb10*/  LEA R201, P0, R198.reuse, R224, 0x6 ;  /* 0x000000e0c6c97211 */ /* 0x040fe200078030ff */
[----:B------:R-:W-:Y:S01]  /*bb20*/  UMOV UR6, UR8 ;  /* 0x0000000800067c82 */ /* 0x000fe20008000000 */
[C---:B------:R-:W-:Y:S01]  /*bb30*/  LOP3.LUT R171, R219.reuse, 0x1c0, R214, 0xf8, !PT ;  /* 0x000001c0dbab7812 */ /* 0x040fe200078ef8d6 */
        /* <DEDUP_REMOVED lines=53> */
[----:B------:R-:W-:Y:S03]  /*be90*/  IMAD.IADD R167, R166, 0x1, R225 ;  /* 0x00000001a6a77824 */ /* 0x000fe600078e02e1 */
        /* <DEDUP_REMOVED lines=50> */
[----:B------:R-:W0:Y:S01]  /*c1c0*/  LDGDEPBAR ;  /* 0x00000000000079af */ /* 0x000e220000000000 */
[----:B-1----:R-:W-:Y:S03]  /*c1d0*/  IMAD.IADD R3, R197, 0x1, R166 ;  /* 0x00000001c5037824 */ /* 0x002fe600078e02a6 */
[----:B------:R-:W1:Y:S01]  /*c1e0*/  LDSM.16.M88.4 R184, [R223+UR6+0x9800] ;  /* 0x00980006dfb8783b */ /* 0x000e620008000200 */
[C---:B------:R-:W-:Y:S02]  /*c1f0*/  IMAD.IADD R166, R212.reuse, 0x1, R167 ;  /* 0x00000001d4a67824 */ /* 0x040fe400078e02a7 */
[----:B------:R-:W-:Y:S01]  /*c200*/  IMAD.IADD R2, R212, 0x1, R3 ;  /* 0x00000001d4027824 */ /* 0x000fe200078e0203 */
[----:B------:R-:W-:Y:S04]  /*c210*/  LDSM.16.M88.4 R188, [R222] ;  /* 0x00000000debc783b */ /* 0x000fe80000000200 */
[----:B------:R-:W5:Y:S04]  /*c220*/  LDSM.16.M88.4 R192, [R164+0x8000] ;  /* 0x00800000a4c0783b */ /* 0x000f680000000200 */
[----:B------:R-:W-:Y:S04]  /*c230*/  LDSM.16.M88.4 R196, [R166] ;  /* 0x00000000a6c4783b */ /* 0x000fe80000000200 */
[----:B------:R-:W-:Y:S04]  /*c240*/  LDSM.16.M88.4 R200, [R2+0x8000] ;  /* 0x0080000002c8783b */ /* 0x000fe80000000200 */
[----:B------:R-:W-:Y:S01]  /*c250*/  LDSM.16.M88.4 R204, [R2+0x8800] ;  /* 0x0088000002cc783b */ /* 0x000fe20000000200 */
[C---:B--2---:R-:W-:Y:S03]  /*c260*/  HMMA.16816.F32 R4, R168.reuse, R172, RZ ;  /* 0x000000aca804723c */ /* 0x044fe600000018ff */
[----:B------:R-:W-:Y:S05]  /*c270*/  LDSM.16.M88.4 R208, [R3+0xc000] ;  /* 0x00c0000003d0783b */ /* 0x000fea0000000200 */
[C---:B------:R-:W-:Y:S01]  /*c280*/  HMMA.16816.F32 R8, R168.reuse, R174, RZ ;  /* 0x000000aea808723c */ /* 0x040fe200000018ff */
[----:B------:R-:W2:Y:S07]  /*c290*/  LDSM.16.M88.4 R172, [R164+0x8800] ;  /* 0x00880000a4ac783b */ /* 0x000eae0000000200 */
[C---:B---3--:R-:W-:Y:S08]  /*c2a0*/  HMMA.16816.F32 R12, R168.reuse, R176, RZ ;  /* 0x000000b0a80c723c */ /* 0x048ff000000018ff */
[C---:B------:R-:W-:Y:S01]  /*c2b0*/  HMMA.16816.F32 R16, R168.reuse, R178, RZ ;  /* 0x000000b2a810723c */ /* 0x040fe200000018ff */
[----:B------:R-:W3:Y:S07]  /*c2c0*/  LDSM.16.M88.4 R176, [R164+0x9000] ;  /* 0x00900000a4b0783b */ /* 0x000eee0000000200 */
[C---:B----4-:R-:W-:Y:S08]  /*c2d0*/  HMMA.16816.F32 R20, R168.reuse, R180, RZ ;  /* 0x000000b4a814723c */ /* 0x050ff000000018ff */
[C---:B------:R-:W-:Y:S01]  /*c2e0*/  HMMA.16816.F32 R24, R168.reuse, R182, RZ ;  /* 0x000000b6a818723c */ /* 0x040fe200000018ff */
[----:B------:R-:W-:Y:S07]  /*c2f0*/  LDSM.16.M88.4 R180, [R167] ;  /* 0x00000000a7b4783b */ /* 0x000fee0000000200 */
[C---:B-1----:R-:W-:Y:S08]  /*c300*/  HMMA.16816.F32 R28, R168.reuse, R184, RZ ;  /* 0x000000b8a81c723c */ /* 0x042ff000000018ff */
[----:B------:R-:W-:Y:S01]  /*c310*/  HMMA.16816.F32 R32, R168, R186, RZ ;  /* 0x000000baa820723c */ /* 0x000fe200000018ff */
[----:B------:R-:W1:Y:S04]  /*c320*/  LDSM.16.M88.4 R168, [R164+0x9800] ;  /* 0x00980000a4a8783b */ /* 0x000e680000000200 */
[----:B------:R-:W4:Y:S03]  /*c330*/  LDSM.16.M88.4 R184, [R3+0x8000] ;  /* 0x0080000003b8783b */ /* 0x000f260000000200 */
[C---:B-----5:R-:W-:Y:S08]  /*c340*/  HMMA.16816.F32 R4, R188.reuse, R192, R4 ;  /* 0x000000c0bc04723c */ /* 0x060ff00000001804 */
        /* <DEDUP_REMOVED lines=8> */
[C---:B-1----:R-:W-:Y:S08]  /*c3d0*/  HMMA.16816.F32 R28, R188.reuse, R168, R28 ;  /* 0x000000a8bc1c723c */ /* 0x042ff0000000181c */
[----:B------:R-:W-:Y:S01]  /*c3e0*/  HMMA.16816.F32 R32, R188, R170, R32 ;  /* 0x000000aabc20723c */ /* 0x000fe20000001820 */
[----:B------:R-:W1:Y:S04]  /*c3f0*/  LDSM.16.M88.4 R168, [R2+0x9000] ;  /* 0x0090000002a8783b */ /* 0x000e680000000200 */
[----:B------:R-:W-:Y:S03]  /*c400*/  LDSM.16.M88.4 R188, [R223+UR6+0xb000] ;  /* 0x00b00006dfbc783b */ /* 0x000fe60008000200 */
[C---:B----4-:R-:W-:Y:S08]  /*c410*/  HMMA.16816.F32 R4, R180.reuse, R184, R4 ;  /* 0x000000b8b404723c */ /* 0x050ff00000001804 */
[C---:B------:R-:W-:Y:S01]  /*c420*/  HMMA.16816.F32 R8, R180.reuse, R186, R8 ;  /* 0x000000bab408723c */ /* 0x040fe20000001808 */
[----:B------:R-:W4:Y:S07]  /*c430*/  LDSM.16.M88.4 R184, [R2+0x9800] ;  /* 0x0098000002b8783b */ /* 0x000f2e0000000200 */
[C---:B--2---:R-:W-:Y:S08]  /*c440*/  HMMA.16816.F32 R12, R180.reuse, R172, R12 ;  /* 0x000000acb40c723c */ /* 0x044ff0000000180c */
[C---:B------:R-:W-:Y:S01]  /*c450*/  HMMA.16816.F32 R16, R180.reuse, R174, R16 ;  /* 0x000000aeb410723c */ /* 0x040fe20000001810 */
[----:B------:R-:W-:Y:S07]  /*c460*/  LDSM.16.M88.4 R172, [R225+0x2000] ;  /* 0x00200000e1ac783b */ /* 0x000fee0000000200 */
[C---:B---3--:R-:W-:Y:S08]  /*c470*/  HMMA.16816.F32 R20, R180.reuse, R176, R20 ;  /* 0x000000b0b414723c */ /* 0x048ff00000001814 */
[C---:B------:R-:W-:Y:S01]  /*c480*/  HMMA.16816.F32 R24, R180.reuse, R178, R24 ;  /* 0x000000b2b418723c */ /* 0x040fe20000001818 */
[----:B------:R-:W2:Y:S07]  /*c490*/  LDSM.16.M88.4 R176, [R223+UR6+0xa000] ;  /* 0x00a00006dfb0783b */ /* 0x000eae0008000200 */
[C---:B------:R-:W-:Y:S08]  /*c4a0*/  HMMA.16816.F32 R28, R180.reuse, R192, R28 ;  /* 0x000000c0b41c723c */ /* 0x040ff0000000181c */
[----:B------:R-:W-:Y:S01]  /*c4b0*/  HMMA.16816.F32 R32, R180, R194, R32 ;  /* 0x000000c2b420723c */ /* 0x000fe20000001820 */
[----:B------:R-:W3:Y:S04]  /*c4c0*/  LDSM.16.M88.4 R180, [R223+UR6+0xa800] ;  /* 0x00a80006dfb4783b */ /* 0x000ee80008000200 */
[----:B------:R-:W-:Y:S03]  /*c4d0*/  LDSM.16.M88.4 R192, [R164+0xa000] ;  /* 0x00a00000a4c0783b */ /* 0x000fe60000000200 */
[C---:B------:R-:W-:Y:S08]  /*c4e0*/  HMMA.16816.F32 R4, R196.reuse, R200, R4 ;  /* 0x000000c8c404723c */ /* 0x040ff00000001804 */
[C---:B------:R-:W-:Y:S01]  /*c4f0*/  HMMA.16816.F32 R8, R196.reuse, R202, R8 ;  /* 0x000000cac408723c */ /* 0x040fe20000001808 */
[----:B------:R-:W-:Y:S07]  /*c500*/  LDSM.16.M88.4 R200, [R223+UR6+0xc000] ;  /* 0x00c00006dfc8783b */ /* 0x000fee0008000200 */
[C---:B------:R-:W-:Y:S08]  /*c510*/  HMMA.16816.F32 R12, R196.reuse, R204, R12 ;  /* 0x000000ccc40c723c */ /* 0x040ff0000000180c */
[C---:B------:R-:W-:Y:S01]  /*c520*/  HMMA.16816.F32 R16, R196.reuse, R206, R16 ;  /* 0x000000cec410723c */ /* 0x040fe20000001810 */
[----:B------:R-:W-:Y:S07]  /*c530*/  LDSM.16.M88.4 R204, [R223+UR6+0xc800] ;  /* 0x00c80006dfcc783b */ /* 0x000fee0008000200 */
[C---:B-1----:R-:W-:Y:S08]  /*c540*/  HMMA.16816.F32 R20, R196.reuse, R168, R20 ;  /* 0x000000a8c414723c */ /* 0x042ff00000001814 */
[C---:B------:R-:W-:Y:S01]  /*c550*/  HMMA.16816.F32 R24, R196.reuse, R170, R24 ;  /* 0x000000aac418723c */ /* 0x040fe20000001818 */
[----:B------:R-:W1:Y:S07]  /*c560*/  LDSM.16.M88.4 R168, [R223+UR6+0xb800] ;  /* 0x00b80006dfa8783b */ /* 0x000e6e0008000200 */
[C---:B----4-:R-:W-:Y:S08]  /*c570*/  HMMA.16816.F32 R28, R196.reuse, R184, R28 ;  /* 0x000000b8c41c723c */ /* 0x050ff0000000181c */
[----:B------:R-:W-:Y:S01]  /*c580*/  HMMA.16816.F32 R32, R196, R186, R32 ;  /* 0x000000bac420723c */ /* 0x000fe20000001820 */
[----:B------:R-:W4:Y:S04]  /*c590*/  LDSM.16.M88.4 R184, [R222+0x2000] ;  /* 0x00200000deb8783b */ /* 0x000f280000000200 */
        /* <DEDUP_REMOVED lines=8> */
[C---:B------:R-:W-:Y:S01]  /*c620*/  HMMA.16816.F32 R24, R172.reuse, R190, R24 ;  /* 0x000000beac18723c */ /* 0x040fe20000001818 */
[----:B------:R-:W5:Y:S07]  /*c630*/  LDSM.16.M88.4 R188, [R164+0xb800] ;  /* 0x00b80000a4bc783b */ /* 0x000f6e0000000200 */
[C---:B-1----:R-:W-:Y:S08]  /*c640*/  HMMA.16816.F32 R28, R172.reuse, R168, R28 ;  /* 0x000000a8ac1c723c */ /* 0x042ff0000000181c */
[----:B------:R-:W-:Y:S01]  /*c650*/  HMMA.16816.F32 R32, R172, R170, R32 ;  /* 0x000000aaac20723c */ /* 0x000fe20000001820 */
[----:B------:R-:W-:Y:S04]  /*c660*/  LDSM.16.M88.4 R168, [R167+0x2000] ;  /* 0x00200000a7a8783b */ /* 0x000fe80000000200 */
[----:B------:R-:W1:Y:S03]  /*c670*/  LDSM.16.M88.4 R172, [R3+0xa000] ;  /* 0x00a0000003ac783b */ /* 0x000e660000000200 */
[C---:B----4-:R-:W-:Y:S08]  /*c680*/  HMMA.16816.F32 R4, R184.reuse, R192, R4 ;  /* 0x000000c0b804723c */ /* 0x050ff00000001804 */
        /* <DEDUP_REMOVED lines=8> */
[C---:B-----5:R-:W-:Y:S08]  /*c710*/  HMMA.16816.F32 R28, R184.reuse, R188, R28 ;  /* 0x000000bcb81c723c */ /* 0x060ff0000000181c */
[----:B------:R-:W-:Y:S01]  /*c720*/  HMMA.16816.F32 R32, R184, R190, R32 ;  /* 0x000000beb820723c */ /* 0x000fe20000001820 */
[----:B------:R-:W-:Y:S04]  /*c730*/  LDSM.16.M88.4 R184, [R166+0x2000] ;  /* 0x00200000a6b8783b */ /* 0x000fe80000000200 */
[----:B------:R-:W4:Y:S03]  /*c740*/  LDSM.16.M88.4 R188, [R2+0xa000] ;  /* 0x00a0000002bc783b */ /* 0x000f260000000200 */
        /* <DEDUP_REMOVED lines=11> */
[----:B------:R-:W5:Y:S04]  /*c800*/  LDSM.16.M88.4 R168, [R223+UR6+0xd000] ;  /* 0x00d00006dfa8783b */ /* 0x000f680008000200 */
[----:B------:R-:W-:Y:S03]  /*c810*/  LDSM.16.M88.4 R192, [R222+0x4000] ;  /* 0x00400000dec0783b */ /* 0x000fe60000000200 */
[C---:B----4-:R-:W-:Y:S08]  /*c820*/  HMMA.16816.F32 R4, R184.reuse, R188, R4 ;  /* 0x000000bcb804723c */ /* 0x050ff00000001804 */
[C---:B------:R-:W-:Y:S01]  /*c830*/  HMMA.16816.F32 R8, R184.reuse, R190, R8 ;  /* 0x000000beb808723c */ /* 0x040fe20000001808 */
[----:B------:R-:W4:Y:S07]  /*c840*/  LDSM.16.M88.4 R188, [R223+UR6+0xd800] ;  /* 0x00d80006dfbc783b */ /* 0x000f2e0008000200 */
[C---:B------:R-:W-:Y:S08]  /*c850*/  HMMA.16816.F32 R12, R184.reuse, R196, R12 ;  /* 0x000000c4b80c723c */ /* 0x040ff0000000180c */
[C---:B------:R-:W-:Y:S01]  /*c860*/  HMMA.16816.F32 R16, R184.reuse, R198, R16 ;  /* 0x000000c6b810723c */ /* 0x040fe20000001810 */
[----:B------:R-:W4:Y:S07]  /*c870*/  LDSM.16.M88.4 R196, [R164+0xc000] ;  /* 0x00c00000a4c4783b */ /* 0x000f2e0000000200 */
[C---:B-1----:R-:W-:Y:S08]  /*c880*/  HMMA.16816.F32 R20, R184.reuse, R172, R20 ;  /* 0x000000acb814723c */ /* 0x042ff00000001814 */
[C---:B------:R-:W-:Y:S01]  /*c890*/  HMMA.16816.F32 R24, R184.reuse, R174, R24 ;  /* 0x000000aeb818723c */ /* 0x040fe20000001818 */
[----:B------:R-:W1:Y:S07]  /*c8a0*/  LDSM.16.M88.4 R172, [R164+0xc800] ;  /* 0x00c80000a4ac783b */ /* 0x000e6e0000000200 */
[C---:B--2---:R-:W-:Y:S08]  /*c8b0*/  HMMA.16816.F32 R28, R184.reuse, R176, R28 ;  /* 0x000000b0b81c723c */ /* 0x044ff0000000181c */
[----:B------:R-:W-:Y:S01]  /*c8c0*/  HMMA.16816.F32 R32, R184, R178, R32 ;  /* 0x000000b2b820723c */ /* 0x000fe20000001820 */
[----:B------:R-:W2:Y:S04]  /*c8d0*/  LDSM.16.M88.4 R176, [R164+0xd000] ;  /* 0x00d00000a4b0783b */ /* 0x000ea80000000200 */
[----:B------:R-:W2:Y:S03]  /*c8e0*/  LDSM.16.M88.4 R184, [R164+0xd800] ;  /* 0x00d80000a4b8783b */ /* 0x000ea60000000200 */
[C---:B---3--:R-:W-:Y:S08]  /*c8f0*/  HMMA.16816.F32 R4, R180.reuse, R200, R4 ;  /* 0x000000c8b404723c */ /* 0x048ff00000001804 */
[C---:B------:R-:W-:Y:S01]  /*c900*/  HMMA.16816.F32 R8, R180.reuse, R202, R8 ;  /* 0x000000cab408723c */ /* 0x040fe20000001808 */
[----:B------:R-:W3:Y:S07]  /*c910*/  LDSM.16.M88.4 R200, [R167+0x4000] ;  /* 0x00400000a7c8783b */ /* 0x000eee0000000200 */
[C---:B------:R-:W-:Y:S08]  /*c920*/  HMMA.16816.F32 R12, R180.reuse, R204, R12 ;  /* 0x000000ccb40c723c */ /* 0x040ff0000000180c */
[C---:B------:R-:W-:Y:S01]  /*c930*/  HMMA.16816.F32 R16, R180.reuse, R206, R16 ;  /* 0x000000ceb410723c */ /* 0x040fe20000001810 */
[----:B------:R-:W-:Y:S07]  /*c940*/  LDSM.16.M88.4 R204, [R164+0xe000] ;  /* 0x00e00000a4cc783b */ /* 0x000fee0000000200 */
[C---:B-----5:R-:W-:Y:S08]  /*c950*/  HMMA.16816.F32 R20, R180.reuse, R168, R20 ;  /* 0x000000a8b414723c */ /* 0x060ff00000001814 */
[C---:B------:R-:W-:Y:S01]  /*c960*/  HMMA.16816.F32 R24, R180.reuse, R170, R24 ;  /* 0x000000aab418723c */ /* 0x040fe20000001818 */
[----:B------:R-:W5:Y:S07]  /*c970*/  LDSM.16.M88.4 R168, [R3+0xc800] ;  /* 0x00c8000003a8783b */ /* 0x000f6e0000000200 */
[C---:B----4-:R-:W-:Y:S08]  /*c980*/  HMMA.16816.F32 R28, R180.reuse, R188, R28 ;  /* 0x000000bcb41c723c */ /* 0x050ff0000000181c */
[----:B------:R-:W-:Y:S01]  /*c990*/  HMMA.16816.F32 R32, R180, R190, R32 ;  /* 0x000000beb420723c */ /* 0x000fe20000001820 */
[----:B------:R-:W4:Y:S04]  /*c9a0*/  LDSM.16.M88.4 R180, [R3+0xd000] ;  /* 0x00d0000003b4783b */ /* 0x000f280000000200 */
[----:B------:R-:W4:Y:S03]  /*c9b0*/  LDSM.16.M88.4 R188, [R3+0xd800] ;  /* 0x00d8000003bc783b */ /* 0x000f260000000200 */
[C---:B------:R-:W-:Y:S08]  /*c9c0*/  HMMA.16816.F32 R4, R192.reuse, R196, R4 ;  /* 0x000000c4c004723c */ /* 0x040ff00000001804 */
[C---:B------:R-:W-:Y:S01]  /*c9d0*/  HMMA.16816.F32 R8, R192.reuse, R198, R8 ;  /* 0x000000c6c008723c */ /* 0x040fe20000001808 */
[----:B------:R-:W-:Y:S07]  /*c9e0*/  LDSM.16.M88.4 R196, [R223+UR6+0xe000] ;  /* 0x00e00006dfc4783b */ /* 0x000fee0008000200 */
[C---:B-1----:R-:W-:Y:S08]  /*c9f0*/  HMMA.16816.F32 R12, R192.reuse, R172, R12 ;  /* 0x000000acc00c723c */ /* 0x042ff0000000180c */
[C---:B------:R-:W-:Y:S01]  /*ca00*/  HMMA.16816.F32 R16, R192.reuse, R174, R16 ;  /* 0x000000aec010723c */ /* 0x040fe20000001810 */
[----:B------:R-:W-:Y:S07]  /*ca10*/  LDSM.16.M88.4 R172, [R166+0x4000] ;  /* 0x00400000a6ac783b */ /* 0x000fee0000000200 */
[C---:B--2---:R-:W-:Y:S08]  /*ca20*/  HMMA.16816.F32 R20, R192.reuse, R176, R20 ;  /* 0x000000b0c014723c */ /* 0x044ff00000001814 */
[C---:B------:R-:W-:Y:S01]  /*ca30*/  HMMA.16816.F32 R24, R192.reuse, R178, R24 ;  /* 0x000000b2c018723c */ /* 0x040fe20000001818 */
[----:B------:R-:W1:Y:S07]  /*ca40*/  LDSM.16.M88.4 R176, [R2+0xc000] ;  /* 0x00c0000002b0783b */ /* 0x000e6e0000000200 */
[C---:B------:R-:W-:Y:S08]  /*ca50*/  HMMA.16816.F32 R28, R192.reuse, R184, R28 ;  /* 0x000000b8c01c723c */ /* 0x040ff0000000181c */
[----:B------:R-:W-:Y:S01]  /*ca60*/  HMMA.16816.F32 R32, R192, R186, R32 ;  /* 0x000000bac020723c */ /* 0x000fe20000001820 */
[----:B------:R-:W2:Y:S04]  /*ca70*/  LDSM.16.M88.4 R184, [R2+0xc800] ;  /* 0x00c8000002b8783b */ /* 0x000ea80000000200 */
[----:B------:R-:W-:Y:S03]  /*ca80*/  LDSM.16.M88.4 R192, [R225+0x6000] ;  /* 0x00600000e1c0783b */ /* 0x000fe60000000200 */
[C---:B---3--:R-:W-:Y:S08]  /*ca90*/  HMMA.16816.F32 R4, R200.reuse, R208, R4 ;  /* 0x000000d0c804723c */ /* 0x048ff00000001804 */
[C---:B------:R-:W-:Y:S08]  /*caa0*/  HMMA.16816.F32 R8, R200.reuse, R210, R8 ;  /* 0x000000d2c808723c */ /* 0x040ff00000001808 */
[C---:B-----5:R-:W-:Y:S08]  /*cab0*/  HMMA.16816.F32 R12, R200.reuse, R168, R12 ;  /* 0x000000a8c80c723c */ /* 0x060ff0000000180c */
[C---:B------:R-:W-:Y:S01]  /*cac0*/  HMMA.16816.F32 R16, R200.reuse, R170, R16 ;  /* 0x000000aac810723c */ /* 0x040fe20000001810 */
[----:B------:R-:W3:Y:S07]  /*cad0*/  LDSM.16.M88.4 R168, [R2+0xd000] ;  /* 0x00d0000002a8783b */ /* 0x000eee0000000200 */
[C---:B----4-:R-:W-:Y:S08]  /*cae0*/  HMMA.16816.F32 R20, R200.reuse, R180, R20 ;  /* 0x000000b4c814723c */ /* 0x050ff00000001814 */
[C---:B------:R-:W-:Y:S01]  /*caf0*/  HMMA.16816.F32 R24, R200.reuse, R182, R24 ;  /* 0x000000b6c818723c */ /* 0x040fe20000001818 */
[----:B------:R-:W4:Y:S07]  /*cb00*/  LDSM.16.M88.4 R180, [R2+0xd800] ;  /* 0x00d8000002b4783b */ /* 0x000f2e0000000200 */
[C---:B------:R-:W-:Y:S08]  /*cb10*/  HMMA.16816.F32 R28, R200.reuse, R188, R28 ;  /* 0x000000bcc81c723c */ /* 0x040ff0000000181c */
[----:B------:R-:W-:Y:S01]  /*cb20*/  HMMA.16816.F32 R32, R200, R190, R32 ;  /* 0x000000bec820723c */ /* 0x000fe20000001820 */
[----:B------:R-:W5:Y:S04]  /*cb30*/  LDSM.16.M88.4 R188, [R223+UR6+0xe800] ;  /* 0x00e80006dfbc783b */ /* 0x000f680008000200 */
[----:B------:R-:W-:Y:S03]  /*cb40*/  LDSM.16.M88.4 R200, [R223+UR6+0xf800] ;  /* 0x00f80006dfc8783b */ /* 0x000fe60008000200 */
[C---:B-1----:R-:W-:Y:S08]  /*cb50*/  HMMA.16816.F32 R4, R172.reuse, R176, R4 ;  /* 0x000000b0ac04723c */ /* 0x042ff00000001804 */
[C---:B------:R-:W-:Y:S01]  /*cb60*/  HMMA.16816.F32 R8, R172.reuse, R178, R8 ;  /* 0x000000b2ac08723c */ /* 0x040fe20000001808 */
[----:B------:R-:W1:Y:S07]  /*cb70*/  LDSM.16.M88.4 R176, [R223+UR6+0xf000] ;  /* 0x00f00006dfb0783b */ /* 0x000e6e0008000200 */
[C---:B--2---:R-:W-:Y:S08]  /*cb80*/  HMMA.16816.F32 R12, R172.reuse, R184, R12 ;  /* 0x000000b8ac0c723c */ /* 0x044ff0000000180c */
[C---:B------:R-:W-:Y:S01]  /*cb90*/  HMMA.16816.F32 R16, R172.reuse, R186, R16 ;  /* 0x000000baac10723c */ /* 0x040fe20000001810 */
[----:B------:R-:W2:Y:S07]  /*cba0*/  LDSM.16.M88.4 R184, [R222+0x6000] ;  /* 0x00600000deb8783b */ /* 0x000eae0000000200 */
[C---:B---3--:R-:W-:Y:S08]  /*cbb0*/  HMMA.16816.F32 R20, R172.reuse, R168, R20 ;  /* 0x000000a8ac14723c */ /* 0x048ff00000001814 */
[C---:B------:R-:W-:Y:S01]  /*cbc0*/  HMMA.16816.F32 R24, R172.reuse, R170, R24 ;  /* 0x000000aaac18723c */ /* 0x040fe20000001818 */
[----:B------:R-:W3:Y:S07]  /*cbd0*/  LDSM.16.M88.4 R168, [R164+0xe800] ;  /* 0x00e80000a4a8783b */ /* 0x000eee0000000200 */
[C---:B----4-:R-:W-:Y:S08]  /*cbe0*/  HMMA.16816.F32 R28, R172.reuse, R180, R28 ;  /* 0x000000b4ac1c723c */ /* 0x050ff0000000181c */
[----:B------:R-:W-:Y:S01]  /*cbf0*/  HMMA.16816.F32 R32, R172, R182, R32 ;  /* 0x000000b6ac20723c */ /* 0x000fe20000001820 */
[----:B------:R-:W4:Y:S04]  /*cc00*/  LDSM.16.M88.4 R172, [R164+0xf000] ;  /* 0x00f00000a4ac783b */ /* 0x000f280000000200 */
[----:B------:R-:W-:Y:S03]  /*cc10*/  LDSM.16.M88.4 R180, [R167+0x6000] ;  /* 0x00600000a7b4783b */ /* 0x000fe60000000200 */
[C---:B------:R-:W-:Y:S08]  /*cc20*/  HMMA.16816.F32 R4, R192.reuse, R196, R4 ;  /* 0x000000c4c004723c */ /* 0x040ff00000001804 */
[C---:B------:R-:W-:Y:S01]  /*cc30*/  HMMA.16816.F32 R8, R192.reuse, R198, R8 ;  /* 0x000000c6c008723c */ /* 0x040fe20000001808 */
[----:B------:R-:W-:Y:S07]  /*cc40*/  LDSM.16.M88.4 R196, [R3+0xf000] ;  /* 0x00f0000003c4783b */ /* 0x000fee0000000200 */
[C---:B-----5:R-:W-:Y:S08]  /*cc50*/  HMMA.16816.F32 R12, R192.reuse, R188, R12 ;  /* 0x000000bcc00c723c */ /* 0x060ff0000000180c */
[C---:B------:R-:W-:Y:S01]  /*cc60*/  HMMA.16816.F32 R16, R192.reuse, R190, R16 ;  /* 0x000000bec010723c */ /* 0x040fe20000001810 */
[----:B------:R-:W-:Y:S07]  /*cc70*/  LDSM.16.M88.4 R188, [R3+0xe000] ;  /* 0x00e0000003bc783b */ /* 0x000fee0000000200 */
[C---:B-1----:R-:W-:Y:S08]  /*cc80*/  HMMA.16816.F32 R20, R192.reuse, R176, R20 ;  /* 0x000000b0c014723c */ /* 0x042ff00000001814 */
[C---:B------:R-:W-:Y:S01]  /*cc90*/  HMMA.16816.F32 R24, R192.reuse, R178, R24 ;  /* 0x000000b2c018723c */ /* 0x040fe20000001818 */
[----:B------:R-:W1:Y:S07]  /*cca0*/  LDSM.16.M88.4 R176, [R164+0xf800] ;  /* 0x00f80000a4b0783b */ /* 0x000e6e0000000200 */
[C---:B------:R-:W-:Y:S08]  /*ccb0*/  HMMA.16816.F32 R28, R192.reuse, R200, R28 ;  /* 0x000000c8c01c723c */ /* 0x040ff0000000181c */
[----:B------:R-:W-:Y:S01]  /*ccc0*/  HMMA.16816.F32 R32, R192, R202, R32 ;  /* 0x000000cac020723c */ /* 0x000fe20000001820 */
[----:B------:R-:W5:Y:S04]  /*ccd0*/  LDSM.16.M88.4 R192, [R3+0xe800] ;  /* 0x00e8000003c0783b */ /* 0x000f680000000200 */
[----:B------:R-:W-:Y:S03]  /*cce0*/  LDSM.16.M88.4 R200, [R166+0x6000] ;  /* 0x00600000a6c8783b */ /* 0x000fe60000000200 */
[C---:B--2---:R-:W-:Y:S08]  /*ccf0*/  HMMA.16816.F32 R4, R184.reuse, R204, R4 ;  /* 0x000000ccb804723c */ /* 0x044ff00000001804 */
[C---:B------:R-:W-:Y:S01]  /*cd00*/  HMMA.16816.F32 R8, R184.reuse, R206, R8 ;  /* 0x000000ceb808723c */ /* 0x040fe20000001808 */
[----:B------:R-:W-:Y:S07]  /*cd10*/  LDSM.16.M88.4 R204, [R2+0xe000] ;  /* 0x00e0000002cc783b */ /* 0x000fee0000000200 */
[C---:B---3--:R-:W-:Y:S08]  /*cd20*/  HMMA.16816.F32 R12, R184.reuse, R168, R12 ;  /* 0x000000a8b80c723c */ /* 0x048ff0000000180c */
[C---:B------:R-:W-:Y:S01]  /*cd30*/  HMMA.16816.F32 R16, R184.reuse, R170, R16 ;  /* 0x000000aab810723c */ /* 0x040fe20000001810 */
[----:B------:R2:W3:Y:S07]  /*cd40*/  LDSM.16.M88.4 R168, [R3+0xf800] ;  /* 0x00f8000003a8783b */ /* 0x0004ee0000000200 */
[C---:B----4-:R-:W-:Y:S08]  /*cd50*/  HMMA.16816.F32 R20, R184.reuse, R172, R20 ;  /* 0x000000acb814723c */ /* 0x050ff00000001814 */
[C---:B------:R-:W-:Y:S01]  /*cd60*/  HMMA.16816.F32 R24, R184.reuse, R174, R24 ;  /* 0x000000aeb818723c */ /* 0x040fe20000001818 */
[----:B------:R-:W4:Y:S07]  /*cd70*/  LDSM.16.M88.4 R172, [R2+0xe800] ;  /* 0x00e8000002ac783b */ /* 0x000f2e0000000200 */
[C---:B-1----:R-:W-:Y:S08]  /*cd80*/  HMMA.16816.F32 R28, R184.reuse, R176, R28 ;  /* 0x000000b0b81c723c */ /* 0x042ff0000000181c */
[----:B------:R-:W-:Y:S01]  /*cd90*/  HMMA.16816.F32 R32, R184, R178, R32 ;  /* 0x000000b2b820723c */ /* 0x000fe20000001820 */
[----:B------:R-:W1:Y:S07]  /*cda0*/  LDSM.16.M88.4 R176, [R2+0xf000] ;  /* 0x00f0000002b0783b */ /* 0x000e6e0000000200 */
[C---:B------:R-:W-:Y:S08]  /*cdb0*/  HMMA.16816.F32 R4, R180.reuse, R188, R4 ;  /* 0x000000bcb404723c */ /* 0x040ff00000001804 */
[C---:B------:R-:W-:Y:S08]  /*cdc0*/  HMMA.16816.F32 R8, R180.reuse, R190, R8 ;  /* 0x000000beb408723c */ /* 0x040ff00000001808 */
[C---:B-----5:R-:W-:Y:S08]  /*cdd0*/  HMMA.16816.F32 R12, R180.reuse, R192, R12 ;  /* 0x000000c0b40c723c */ /* 0x060ff0000000180c */
[C---:B------:R-:W-:Y:S08]  /*cde0*/  HMMA.16816.F32 R16, R180.reuse, R194, R16 ;  /* 0x000000c2b410723c */ /* 0x040ff00000001810 */
[C---:B------:R-:W-:Y:S01]  /*cdf0*/  HMMA.16816.F32 R20, R180.reuse, R196, R20 ;  /* 0x000000c4b414723c */ /* 0x040fe20000001814 */
[----:B------:R-:W-:Y:S04]  /*ce00*/  IMAD.U32 R196, RZ, RZ, UR12 ;  /* 0x0000000cffc47e24 */ /* 0x000fe8000f8e00ff */
[----:B--2---:R-:W-:Y:S03]  /*ce10*/  IMAD R3, R196, 0x40, R229 ;  /* 0x00000040c4037824 */ /* 0x004fe600078e02e5 */
[C---:B------:R-:W-:Y:S03]  /*ce20*/  HMMA.16816.F32 R24, R180.reuse, R198, R24 ;  /* 0x000000c6b418723c */ /* 0x040fe60000001818 */
[----:B------:R-:W-:Y:S01]  /*ce30*/  I2FP.F32.U32 R199, R3 ;  /* 0x0000000300c77245 */ /* 0x000fe20000201000 */
[C---:B------:R-:W-:Y:S02]  /*ce40*/  VIADD R167, R3.reuse, 0x8 ;  /* 0x0000000803a77836 */ /* 0x040fe40000000000 */
[C---:B------:R-:W-:Y:S02]  /*ce50*/  VIADD R196, R3.reuse, 0x1 ;  /* 0x0000000103c47836 */ /* 0x040fe40000000000 */
[C---:B---3--:R-:W-:Y:S03]  /*ce60*/  HMMA.16816.F32 R28, R180.reuse, R168, R28 ;  /* 0x000000a8b41c723c */ /* 0x048fe6000000181c */
[----:B------:R-:W-:Y:S01]  /*ce70*/  I2FP.F32.U32 R196, R196 ;  /* 0x000000c400c47245 */ /* 0x000fe20000201000 */
[----:B------:R-:W-:Y:S04]  /*ce80*/  VIADD R198, R3, 0x9 ;  /* 0x0000000903c67836 */ /* 0x000fe80000000000 */
[----:B------:R-:W-:Y:S01]  /*ce90*/  HMMA.16816.F32 R32, R180, R170, R32 ;  /* 0x000000aab420723c */ /* 0x000fe20000001820 */
[----:B------:R2:W3:Y:S01]  /*cea0*/  LDSM.16.M88.4 R168, [R2+0xf800] ;  /* 0x00f8000002a8783b */ /* 0x0004e20000000200 */
[----:B------:R-:W-:Y:S04]  /*ceb0*/  DEPBAR.LE SB0, 0x0 ;  /* 0x000080000000791a */ /* 0x000fe80000000000 */
[----:B------:R-:W-:Y:S02]  /*cec0*/  BAR.SYNC.DEFER_BLOCKING 0x0 ;  /* 0x0000000000007b1d */ /* 0x000fe40000010000 */
[C---:B------:R-:W-:Y:S08]  /*ced0*/  HMMA.16816.F32 R4, R200.reuse, R204, R4 ;  /* 0x000000ccc804723c */ /* 0x040ff00000001804 */
[C---:B------:R-:W-:Y:S03]  /*cee0*/  HMMA.16816.F32 R8, R200.reuse, R206, R8 ;  /* 0x000000cec808723c */ /* 0x040fe60000001808 */
[----:B--2---:R-:W-:Y:S05]  /*cef0*/  I2FP.F32.U32 R2, R198 ;  /* 0x000000c600027245 */ /* 0x004fea0000201000 */
[C---:B----4-:R-:W-:Y:S03]  /*cf00*/  HMMA.16816.F32 R12, R200.reuse, R172, R12 ;  /* 0x000000acc80c723c */ /* 0x050fe6000000180c */
[C---:B------:R-:W-:Y:S01]  /*cf10*/  FFMA.FTZ R4, R199.reuse, UR5, R4 ;  /* 0x00000005c7047c23 */ /* 0x040fe20008010004 */
[----:B------:R-:W-:Y:S01]  /*cf20*/  FFMA.FTZ R6, R199, UR5, R6 ;  /* 0x00000005c7067c23 */ /* 0x000fe20008010006 */
[----:B------:R-:W-:Y:S01]  /*cf30*/  I2FP.F32.U32 R199, R167 ;  /* 0x000000a700c77245 */ /* 0x000fe20000201000 */
[----:B------:R-:W-:Y:S02]  /*cf40*/  VIADD R167, R3, 0x10 ;  /* 0x0000001003a77836 */ /* 0x000fe40000000000 */
[C---:B------:R-:W-:Y:S01]  /*cf50*/  FFMA.FTZ R5, R196.reuse, UR5, R5 ;  /* 0x00000005c4057c23 */ /* 0x040fe20008010005 */
[C---:B------:R-:W-:Y:S03]  /*cf60*/  HMMA.16816.F32 R16, R200.reuse, R174, R16 ;  /* 0x000000aec810723c */ /* 0x040fe60000001810 */
[C---:B------:R-:W-:Y:S01]  /*cf70*/  FFMA.FTZ R8, R199.reuse, UR5, R8 ;  /* 0x00000005c7087c23 */ /* 0x040fe20008010008 */
[----:B------:R-:W-:Y:S01]  /*cf80*/  FFMA.FTZ R10, R199, UR5, R10 ;  /* 0x00000005c70a7c23 */ /* 0x000fe2000801000a */
[----:B------:R-:W-:Y:S01]  /*cf90*/  I2FP.F32.U32 R199, R167 ;  /* 0x000000a700c77245 */ /* 0x000fe20000201000 */
[----:B------:R-:W-:Y:S02]  /*cfa0*/  VIADD R167, R3, 0x18 ;  /* 0x0000001803a77836 */ /* 0x000fe40000000000 */
[----:B------:R-:W-:Y:S01]  /*cfb0*/  FFMA.FTZ R7, R196, UR5, R7 ;  /* 0x00000005c4077c23 */ /* 0x000fe20008010007 */
[C---:B-1----:R-:W-:Y:S03]  /*cfc0*/  HMMA.16816.F32 R20, R200.reuse, R176, R20 ;  /* 0x000000b0c814723c */ /* 0x042fe60000001814 */
[C---:B------:R-:W-:Y:S01]  /*cfd0*/  FFMA.FTZ R12, R199.reuse, UR5, R12 ;  /* 0x00000005c70c7c23 */ /* 0x040fe2000801000c */
[----:B------:R-:W-:Y:S01]  /*cfe0*/  FFMA.FTZ R14, R199, UR5, R14 ;  /* 0x00000005c70e7c23 */ /* 0x000fe2000801000e */
[----:B------:R-:W-:Y:S01]  /*cff0*/  I2FP.F32.U32 R199, R167 ;  /* 0x000000a700c77245 */ /* 0x000fe20000201000 */
[C---:B------:R-:W-:Y:S02]  /*d000*/  VIADD R196, R3.reuse, 0x11 ;  /* 0x0000001103c47836 */ /* 0x040fe40000000000 */
[C---:B------:R-:W-:Y:S01]  /*d010*/  FFMA.FTZ R9, R2.reuse, UR5, R9 ;  /* 0x0000000502097c23 */ /* 0x040fe20008010009 */
[C---:B------:R-:W-:Y:S03]  /*d020*/  HMMA.16816.F32 R24, R200.reuse, R178, R24 ;  /* 0x000000b2c818723c */ /* 0x040fe60000001818 */
[C---:B------:R-:W-:Y:S02]  /*d030*/  VIADD R167, R3.reuse, 0x20 ;  /* 0x0000002003a77836 */ /* 0x040fe40000000000 */
[----:B------:R-:W-:Y:S01]  /*d040*/  FFMA.FTZ R11, R2, UR5, R11 ;  /* 0x00000005020b7c23 */ /* 0x000fe2000801000b */
[----:B------:R-:W-:Y:S01]  /*d050*/  I2FP.F32.U32 R2, R196 ;  /* 0x000000c400027245 */ /* 0x000fe20000201000 */
[----:B------:R-:W-:Y:S02]  /*d060*/  VIADD R196, R3, 0x19 ;  /* 0x0000001903c47836 */ /* 0x000fe40000000000 */
[----:B------:R-:W-:Y:S01]  /*d070*/  FFMA.FTZ R16, R199, UR5, R16 ;  /* 0x00000005c7107c23 */ /* 0x000fe20008010010 */
[----:B------:R-:W-:Y:S01]  /*d080*/  I2FP.F32.U32 R167, R167 ;  /* 0x000000a700a77245 */ /* 0x000fe20000201000 */
[C---:B---3--:R-:W-:Y:S03]  /*d090*/  HMMA.16816.F32 R28, R200.reuse, R168, R28 ;  /* 0x000000a8c81c723c */ /* 0x048fe6000000181c */
[C---:B------:R-:W-:Y:S01]  /*d0a0*/  FFMA.FTZ R13, R2.reuse, UR5, R13 ;  /* 0x00000005020d7c23 */ /* 0x040fe2000801000d */
[----:B------:R-:W-:Y:S01]  /*d0b0*/  FFMA.FTZ R15, R2, UR5, R15 ;  /* 0x00000005020f7c23 */ /* 0x000fe2000801000f */
[----:B------:R-:W-:Y:S01]  /*d0c0*/  I2FP.F32.U32 R2, R196 ;  /* 0x000000c400027245 */ /* 0x000fe20000201000 */
[C---:B------:R-:W-:Y:S01]  /*d0d0*/  FFMA.FTZ R20, R167.reuse, UR5, R20 ;  /* 0x00000005a7147c23 */ /* 0x040fe20008010014 */
[----:B------:R-:W-:Y:S01]  /*d0e0*/  FFMA.FTZ R22, R167, UR5, R22 ;  /* 0x00000005a7167c23 */ /* 0x000fe20008010016 */
[----:B------:R-:W-:Y:S02]  /*d0f0*/  VIADD R196, R3, 0x21 ;  /* 0x0000002103c47836 */ /* 0x000fe40000000000 */
[----:B------:R-:W-:Y:S01]  /*d100*/  FFMA.FTZ R18, R199, UR5, R18 ;  /* 0x00000005c7127c23 */ /* 0x000fe20008010012 */
[C---:B------:R-:W-:Y:S02]  /*d110*/  VIADD R167, R3.reuse, 0x30 ;  /* 0x0000003003a77836 */ /* 0x040fe40000000000 */
[C---:B------:R-:W-:Y:S01]  /*d120*/  FFMA.FTZ R17, R2.reuse, UR5, R17 ;  /* 0x0000000502117c23 */ /* 0x040fe20008010011 */
[----:B------:R-:W-:Y:S01]  /*d130*/  FFMA.FTZ R19, R2, UR5, R19 ;  /* 0x0000000502137c23 */ /* 0x000fe20008010013 */
[----:B------:R-:W-:Y:S01]  /*d140*/  I2FP.F32.U32 R196, R196 ;  /* 0x000000c400c47245 */ /* 0x000fe20000201000 */
[C---:B------:R-:W-:Y:S01]  /*d150*/  VIADD R199, R3.reuse, 0x28 ;  /* 0x0000002803c77836 */ /* 0x040fe20000000000 */
[----:B------:R-:W-:Y:S01]  /*d160*/  I2FP.F32.U32 R167, R167 ;  /* 0x000000a700a77245 */ /* 0x000fe20000201000 */
[----:B------:R-:W-:Y:S01]  /*d170*/  VIADD R2, R3, 0x29 ;  /* 0x0000002903027836 */ /* 0x000fe20000000000 */
[----:B------:R-:W-:Y:S03]  /*d180*/  HMMA.16816.F32 R32, R200, R170, R32 ;  /* 0x000000aac820723c */ /* 0x000fe60000001820 */
[----:B------:R-:W-:Y:S01]  /*d190*/  I2FP.F32.U32 R199, R199 ;  /* 0x000000c700c77245 */ /* 0x000fe20000201000 */
[C---:B------:R-:W-:Y:S01]  /*d1a0*/  FFMA.FTZ R21, R196.reuse, UR5, R21 ;  /* 0x00000005c4157c23 */ /* 0x040fe20008010015 */
[----:B------:R-:W-:Y:S01]  /*d1b0*/  I2FP.F32.U32 R2, R2 ;  /* 0x0000000200027245 */ /* 0x000fe20000201000 */
[----:B------:R-:W-:Y:S01]  /*d1c0*/  FFMA.FTZ R23, R196, UR5, R23 ;  /* 0x00000005c4177c23 */ /* 0x000fe20008010017 */
[----:B------:R-:W-:Y:S01]  /*d1d0*/  FMNMX3.FTZ R196, R165, R4, R5, !PT ;  /* 0x00000004a5c47276 */ /* 0x000fe20007810005 */
[C---:B------:R-:W-:Y:S01]  /*d1e0*/  FFMA.FTZ R28, R167.reuse, UR5, R28 ;  /* 0x00000005a71c7c23 */ /* 0x040fe2000801001c */
[----:B------:R-:W-:Y:S01]  /*d1f0*/  FFMA.FTZ R30, R167, UR5, R30 ;  /* 0x00000005a71e7c23 */ /* 0x000fe2000801001e */
[----:B------:R-:W-:Y:S01]  /*d200*/  FMNMX3.FTZ R167, R0, R6, R7, !PT ;  /* 0x0000000600a77276 */ /* 0x000fe20007810007 */
[----:B------:R-:W-:Y:S01]  /*d210*/  VIADD R198, R3, 0x31 ;  /* 0x0000003103c67836 */ /* 0x000fe20000000000 */
[----:B------:R-:W-:Y:S01]  /*d220*/  FMNMX3.FTZ R196, R196, R8, R9, !PT ;  /* 0x00000008c4c47276 */ /* 0x000fe20007810009 */
[----:B------:R-:W-:Y:S01]  /*d230*/  FFMA.FTZ R24, R199, UR5, R24 ;  /* 0x00000005c7187c23 */ /* 0x000fe20008010018 */
[----:B------:R-:W-:Y:S01]  /*d240*/  FMNMX3.FTZ R167, R167, R10, R11, !PT ;  /* 0x0000000aa7a77276 */ /* 0x000fe2000781000b */
[----:B------:R-:W-:Y:S01]  /*d250*/  FFMA.FTZ R26, R199, UR5, R26 ;  /* 0x00000005c71a7c23 */ /* 0x000fe2000801001a */
[----:B------:R-:W-:Y:S01]  /*d260*/  FMNMX3.FTZ R196, R196, R12, R13, !PT ;  /* 0x0000000cc4c47276 */ /* 0x000fe2000781000d */
[C---:B------:R-:W-:Y:S01]  /*d270*/  FFMA.FTZ R25, R2.reuse, UR5, R25 ;  /* 0x0000000502197c23 */ /* 0x040fe20008010019 */
[----:B------:R-:W-:Y:S01]  /*d280*/  FMNMX3.FTZ R167, R167, R14, R15, !PT ;  /* 0x0000000ea7a77276 */ /* 0x000fe2000781000f */
[----:B------:R-:W-:Y:S01]  /*d290*/  FFMA.FTZ R27, R2, UR5, R27 ;  /* 0x00000005021b7c23 */ /* 0x000fe2000801001b */
[----:B------:R-:W-:Y:S01]  /*d2a0*/  FMNMX3.FTZ R196, R196, R16, R17, !PT ;  /* 0x00000010c4c47276 */ /* 0x000fe20007810011 */
[----:B------:R-:W-:Y:S01]  /*d2b0*/  VIADD R199, R3, 0x38 ;  /* 0x0000003803c77836 */ /* 0x000fe20000000000 */
[----:B------:R-:W-:Y:S01]  /*d2c0*/  FMNMX3.FTZ R167, R167, R18, R19, !PT ;  /* 0x00000012a7a77276 */ /* 0x000fe20007810013 */
[----:B------:R-:W-:Y:S01]  /*d2d0*/  VIADD R2, R3, 0x39 ;  /* 0x0000003903027836 */ /* 0x000fe20000000000 */
[----:B------:R-:W-:Y:S02]  /*d2e0*/  I2FP.F32.U32 R198, R198 ;  /* 0x000000c600c67245 */ /* 0x000fe40000201000 */
[----:B------:R-:W-:Y:S02]  /*d2f0*/  FMNMX3.FTZ R196, R196, R20, R21, !PT ;  /* 0x00000014c4c47276 */ /* 0x000fe40007810015 */
[----:B------:R-:W-:Y:S01]  /*d300*/  FMNMX3.FTZ R167, R167, R22, R23, !PT ;  /* 0x00000016a7a77276 */ /* 0x000fe20007810017 */
[C---:B------:R-:W-:Y:S01]  /*d310*/  FFMA.FTZ R29, R198.reuse, UR5, R29 ;  /* 0x00000005c61d7c23 */ /* 0x040fe2000801001d */
[----:B------:R-:W-:Y:S01]  /*d320*/  I2FP.F32.U32 R3, R199 ;  /* 0x000000c700037245 */ /* 0x000fe20000201000 */
[----:B------:R-:W-:Y:S01]  /*d330*/  FFMA.FTZ R31, R198, UR5, R31 ;  /* 0x00000005c61f7c23 */ /* 0x000fe2000801001f */
[----:B------:R-:W-:Y:S02]  /*d340*/  I2FP.F32.U32 R2, R2 ;  /* 0x0000000200027245 */ /* 0x000fe40000201000 */
[----:B------:R-:W-:Y:S01]  /*d350*/  FMNMX3.FTZ R196, R196, R24, R25, !PT ;  /* 0x00000018c4c47276 */ /* 0x000fe20007810019 */
[----:B------:R-:W-:Y:S01]  /*d360*/  FFMA.FTZ R32, R3, UR5, R32 ;  /* 0x0000000503207c23 */ /* 0x000fe20008010020 */
[----:B------:R-:W-:Y:S01]  /*d370*/  FMNMX3.FTZ R167, R167, R26, R27, !PT ;  /* 0x0000001aa7a77276 */ /* 0x000fe2000781001b */
[----:B------:R-:W-:Y:S01]  /*d380*/  FFMA.FTZ R34, R3, UR5, R34 ;  /* 0x0000000503227c23 */ /* 0x000fe20008010022 */
[----:B------:R-:W-:Y:S01]  /*d390*/  FMNMX3.FTZ R196, R196, R28, R29, !PT ;  /* 0x0000001cc4c47276 */ /* 0x000fe2000781001d */
[C---:B------:R-:W-:Y:S01]  /*d3a0*/  FFMA.FTZ R33, R2.reuse, UR5, R33 ;  /* 0x0000000502217c23 */ /* 0x040fe20008010021 */
[----:B------:R-:W-:Y:S01]  /*d3b0*/  FMNMX3.FTZ R167, R167, R30, R31, !PT ;  /* 0x0000001ea7a77276 */ /* 0x000fe2000781001f */
[----:B------:R-:W-:Y:S03]  /*d3c0*/  FFMA.FTZ R35, R2, UR5, R35 ;  /* 0x0000000502237c23 */ /* 0x000fe60008010023 */
[----:B------:R-:W-:Y:S02]  /*d3d0*/  FMNMX3.FTZ R196, R196, R32, R33, !PT ;  /* 0x00000020c4c47276 */ /* 0x000fe40007810021 */
[----:B------:R-:W-:Y:S01]  /*d3e0*/  FMNMX3.FTZ R167, R167, R34, R35, !PT ;  /* 0x00000022a7a77276 */ /* 0x000fe20007810023 */
[----:B------:R-:W-:Y:S06]  /*d3f0*/  BRA.U.ANY UP0, `(.L_x_153) ;  /* 0xffffffdd00c87547 */ /* 0x000fec000b93ffff */
.L_x_152:
        /* <DEDUP_REMOVED lines=229> */
[C---:B------:R-:W-:Y:S01]  /*e250*/  FMUL.FTZ R18, R0.reuse, R150 ;  /* 0x0000009600127220 */ /* 0x040fe20000410000 */
[----:B----4-:R-:W-:Y:S01]  /*e260*/  F2FP.F16.F32.PACK_AB R150, R207, R210 ;  /* 0x000000d2cf96723e */ /* 0x010fe200000000ff */
[----:B------:R-:W-:Y:S01]  /*e270*/  FMUL.FTZ R19, R0, R151 ;  /* 0x0000009700137220 */ /* 0x000fe20000410000 */
[----:B------:R-:W-:Y:S01]  /*e280*/  FFMA.FTZ R203, R2, R245, R203 ;  /* 0x000000f502cb7223 */ /* 0x000fe200000100cb */
[----:B------:R-:W-:Y:S01]  /*e290*/  FFMA.FTZ R201, R0, R243, R201 ;  /* 0x000000f300c97223 */ /* 0x000fe200000100c9 */
[C---:B------:R-:W-:Y:S01]  /*e2a0*/  HMMA.16816.F32 R112, R160.reuse, R170, R112 ;  /* 0x000000aaa070723c */ /* 0x040fe20000001870 */
[----:B------:R-:W2:Y:S02]  /*e2b0*/  LDSM.16.MT88.4 R168, [R216+0x16000] ;  /* 0x01600000d8a8783b */ /* 0x000ea40000004200 */
[----:B------:R-:W-:Y:S01]  /*e2c0*/  MOV R0, R3 ;  /* 0x0000000300007202 */ /* 0x000fe20000000f00 */
[----:B------:R-:W-:Y:S01]  /*e2d0*/  FADD.FTZ R200, R200, R203 ;  /* 0x000000cbc8c87221 */ /* 0x000fe20000010000 */
[----:B------:R-:W-:Y:S01]  /*e2e0*/  FADD.FTZ R201, R197, R201 ;  /* 0x000000c9c5c97221 */ /* 0x000fe20000010000 */
[----:B-1----:R-:W-:Y:S02]  /*e2f0*/  F2FP.F16.F32.PACK_AB R151, R222, R209 ;  /* 0x000000d1de97723e */ /* 0x002fe400000000ff */
[C---:B-----5:R-:W-:Y:S03]  /*e300*/  HMMA.16816.F32 R116, R160.reuse, R172, R116 ;  /* 0x000000aca074723c */ /* 0x060fe60000001874 */
[----:B------:R-:W-:Y:S01]  /*e310*/  FADD.FTZ R199, R199, R200 ;  /* 0x000000c8c7c77221 */ /* 0x000fe20000010000 */
[----:B------:R-:W-:Y:S03]  /*e320*/  FADD.FTZ R196, R196, R201 ;  /* 0x000000c9c4c47221 */ /* 0x000fe60000010000 */
        /* <DEDUP_REMOVED lines=218> */
.L_x_150:
        /* <DEDUP_REMOVED lines=328> */
.L_x_154:
        /* <DEDUP_REMOVED lines=46> */
.L_x_156:
[----:B------:R-:W-:Y:S05]  /*10830*/  BSYNC.RECONVERGENT B0 ;  /* 0x0000000000007941 */ /* 0x000fea0003800200 */
.L_x_155:
        /* <DEDUP_REMOVED lines=41> */
.L_x_158:
[----:B------:R-:W-:Y:S05]  /*10ad0*/  BSYNC.RECONVERGENT B0 ;  /* 0x0000000000007941 */ /* 0x000fea0003800200 */
.L_x_157:
        /* <DEDUP_REMOVED lines=27> */
.L_x_160:
[----:B------:R-:W-:Y:S05]  /*10c90*/  BSYNC.RECONVERGENT B0 ;  /* 0x0000000000007941 */ /* 0x000fea0003800200 */
.L_x_159:
        /* <DEDUP_REMOVED lines=27> */
.L_x_162:
[----:B------:R-:W-:Y:S05]  /*10e50*/  BSYNC.RECONVERGENT B0 ;  /* 0x0000000000007941 */ /* 0x000fea0003800200 */
.L_x_161:
        /* <DEDUP_REMOVED lines=27> */
.L_x_163:
        /* <DEDUP_REMOVED lines=15> */
.L_x_1185:


//--------------------- .text._ZN5flash16flash_fwd_kernelI23Flash_fwd_kernel_traitsILi256ELi128ELi64ELi8ELb0ELb0EN7cutlass6half_tE19Flash_kernel_traitsILi256ELi128ELi64ELi8ES3_EELb0ELb1ELb0ELb0ELb0ELb1ELb0ELb0EEEvNS_16Flash_fwd_paramsE --------------------------
	.section	.text._ZN5flash16flash_fwd_kernelI23Flash_fwd_kernel_traitsILi256ELi128ELi64ELi8ELb0ELb0EN7cutlass6half_tE19Flash_kernel_traitsILi256ELi128ELi64ELi8ES3_EELb0ELb1ELb0ELb0ELb0ELb1ELb0ELb0EEEvNS_16Flash_fwd_paramsE,"ax",@progbits
	.align	128
        .global         _ZN5flash16flash_fwd_kernelI23Flash_fwd_kernel_traitsILi256ELi128ELi64ELi8ELb0ELb0EN7cutlass6half_tE19Flash_kernel_traitsILi256ELi128ELi64ELi8ES3_EELb0ELb1ELb0ELb0ELb0ELb1ELb0ELb0EEEvNS_16Flash_fwd_paramsE
        .type           _ZN5flash16flash_fwd_kernelI23Flash_fwd_kernel_traitsILi256ELi128ELi64ELi8ELb0ELb0EN7cutlass6half_tE19Flash_kernel_traitsILi256ELi128ELi64ELi8ES3_EELb0ELb1ELb0ELb0ELb0ELb1ELb0ELb0EEEvNS_16Flash_fwd_paramsE,@function
        .size           _ZN5flash16flash_fwd_kernelI23Flash_fwd_kernel_traitsILi256ELi128ELi64ELi8ELb0ELb0EN7cutlass6half_tE19Flash_kernel_traitsILi256ELi128ELi64ELi8ES3_EELb0ELb1ELb0ELb0ELb0ELb1ELb0ELb0EEEvNS_16Flash_fwd_paramsE,(.L_x_1186 - _ZN5flash16flash_fwd_kernelI23Flash_fwd_kernel_traitsILi256ELi128ELi64ELi8ELb0ELb0EN7cutlass6half_tE19Flash_kernel_traitsILi256ELi128ELi64ELi8ES3_EELb0ELb1ELb0ELb0ELb0ELb1ELb0ELb0EEEvNS_16Flash_fwd_paramsE)
        .other          _ZN5flash16flash_fwd_kernelI23Flash_fwd_kernel_traitsILi256ELi128ELi64ELi8ELb0ELb0EN7cutlass6half_tE19Flash_kernel_traitsILi256ELi128ELi64ELi8ES3_EELb0ELb1ELb0ELb0ELb0ELb1ELb0ELb0EEEvNS_16Flash_fwd_paramsE,@"STO_CUDA_ENTRY STV_DEFAULT"
_ZN5flash16flash_fwd_kernelI23Flash_fwd_kernel_traitsILi256ELi128ELi64ELi8ELb0ELb0EN7cutlass6half_tE19Flash_kernel_traitsILi256ELi128ELi64ELi8ES3_EELb0ELb1ELb0ELb0ELb0ELb1ELb0ELb0EEEvNS_16Flash_fwd_paramsE:
.text._ZN5flash16flash_fwd_kernelI23Flash_fwd_kernel_traitsILi256ELi128ELi64ELi8ELb0ELb0EN7cutlass6half_tE19Flash_kernel_traitsILi256ELi128ELi64ELi8ES3_EELb0ELb1ELb0ELb0ELb0ELb1ELb0ELb0EEEvNS_16Flash_fwd_paramsE:
[----:B------:R-:W-:Y:S08]  /*0000*/  LDC R1, c[0x0][0x37c] ;  /* 0x0000df00ff017b82 */ /* 0x000ff00000000800 */
[----:B------:R-:W1:Y:S01]  /*0010*/  LDC.64 R2, c[0x0][0x460] ;  /* 0x00011800ff027b82 */ /* 0x000e620000000a00 */
[----:B------:R-:W2:Y:S01]  /*0020*/  S2R R20, SR_CTAID.Y ;  /* 0x0000000000147919 */ /* 0x000ea20000002600 */
[----:B------:R-:W3:Y:S01]  /*0030*/  LDCU.64 UR4, c[0x0][0x478] ;  /* 0x00008f00ff0477ac */ /* 0x000ee20008000a00 */
[----:B------:R-:W-:Y:S01]  /*0040*/  IMAD.MOV.U32 R224, RZ, RZ, -0x1 ;  /* 0xffffffffffe07424 */ /* 0x000fe200078e00ff */
[----:B------:R-:W4:Y:S04]  /*0050*/  LDCU.64 UR12, c[0x0][0x358] ;  /* 0x00006b00ff0c77ac */ /* 0x000f280008000a00 */
[----:B------:R-:W2:Y:S01]  /*0060*/  LDC.64 R4, c[0x0][0x460] ;  /* 0x00011800ff047b82 */ /* 0x000ea20000000a00 */
[----:B------:R-:W4:Y:S01]  /*0070*/  LDCU.64 UR6, c[0x0][0x470] ;  /* 0x00008e00ff0677ac */ /* 0x000f220008000a00 */
[----:B---3--:R-:W-:-:S02]  /*0080*/  ISETP.NE.U32.AND P2, PT, RZ, UR4, PT ;  /* 0x00000004ff007c0c */ /* 0x008fc4000bf45070 */
[C---:B-1----:R-:W-:Y:S02]  /*0090*/  ISETP.NE.U32.AND P0, PT, R2.reuse, RZ, PT ;  /* 0x000000ff0200720c */ /* 0x042fe40003f05070 */
[----:B------:R-:W-:Y:S02]  /*00a0*/  ISETP.NE.U32.AND P4, PT, R2, RZ, PT ;  /* 0x000000ff0200720c */ /* 0x000fe40003f85070 */
[C---:B------:R-:W-:Y:S02]  /*00b0*/  ISETP.NE.AND.EX P0, PT, R3.reuse, RZ, PT, P0 ;  /* 0x000000ff0300720c */ /* 0x040fe40003f05300 */
[----:B------:R-:W-:Y:S02]  /*00c0*/  ISETP.NE.AND.EX P4, PT, R3, RZ, PT, P4 ;  /* 0x000000ff0300720c */ /* 0x000fe40003f85340 */
[----:B------:R-:W-:Y:S01]  /*00d0*/  ISETP.NE.AND.EX P2, PT, RZ, UR5, PT, P2 ;  /* 0x00000005ff007c0c */ /* 0x000fe2000bf45320 */
[C---:B--2---:R-:W-:Y:S01]  /*00e0*/  IMAD.WIDE.U32 R12, R20.reuse, 0x4, R4 ;  /* 0x00000004140c7825 */ /* 0x044fe200078e0004 */
[----:B------:R-:W-:Y:S01]  /*00f0*/  SHF.R.U32.HI R0, RZ, 0x1e, R20 ;  /* 0x0000001eff007819 */ /* 0x000fe20000011614 */
[----:B------:R-:W1:Y:S01]  /*0100*/  LDC.64 R4, c[0x0][0x468] ;  /* 0x00011a00ff047b82 */ /* 0x000e620000000a00 */
[----:B----4-:R-:W-:Y:S01]  /*0110*/  ISETP.NE.U32.AND P3, PT, RZ, UR6, PT ;  /* 0x00000006ff007c0c */ /* 0x010fe2000bf65070 */
[----:B------:R-:W-:-:S03]  /*0120*/  IMAD.SHL.U32 R7, R20, 0x4, RZ ;  /* 0x0000000414077824 */ /* 0x000fc600078e00ff */
[----:B------:R-:W-:Y:S01]  /*0130*/  ISETP.NE.AND.EX P3, PT, RZ, UR7, PT, P3 ;  /* 0x00000007ff007c0c */ /* 0x000fe2000bf65330 */
[----:B------:R-:W2:Y:S04]  /*0140*/  @P0 LDG.E R224, desc[UR12][R12.64] ;  /* 0x0000000c0ce00981 */ /* 0x000ea8000c1e1900 */
[----:B------:R-:W2:Y:S01]  /*0150*/  @P4 LDG.E R11, desc[UR12][R12.64+0x4] ;  /* 0x0000040c0c0b4981 */ /* 0x000ea2000c1e1900 */
[----:B------:R-:W-:Y:S01]  /*0160*/  @P2 IADD3 R90, P0, PT, R7, UR4, RZ ;  /* 0x00000004075a2c10 */ /* 0x000fe2000ff1e0ff */
[----:B------:R-:W-:-:S03]  /*0170*/  IMAD.MOV.U32 R9, RZ, RZ, RZ ;  /* 0x000000ffff097224 */ /* 0x000fc600078e00ff */
[C---:B------:R-:W-:Y:S01]  /*0180*/  @P2 IADD3.X R91, PT, PT, R0.reuse, UR5, RZ, P0, !PT ;  /* 0x00000005005b2c10 */ /* 0x040fe200087fe4ff */
[----:B------:R-:W3:Y:S02]  /*0190*/  S2R R18, SR_CTAID.X ;  /* 0x0000000000127919 */ /* 0x000ee40000002500 */
[C---:B------:R-:W-:Y:S02]  /*01a0*/  @P3 IADD3 R2, P1, PT, R7.reuse, UR6, RZ ;  /* 0x0000000607023c10 */ /* 0x040fe4000ff3e0ff */
[----:B------:R-:W5:Y:S01]  /*01b0*/  @P2 LDG.E R90, desc[UR12][R90.64] ;  /* 0x0000000c5a5a2981 */ /* 0x000f62000c1e1900 */
[----:B------:R-:W4:Y:S01]  /*01c0*/  LDCU.U8 UR4, c[0x0][0x532] ;  /* 0x0000a640ff0477ac */ /* 0x000f220008000000 */
[----:B------:R-:W2:Y:S01]  /*01d0*/  @!P4 LDC R98, c[0x0][0x434] ;  /* 0x00010d00ff62cb82 */ /* 0x000ea20000000800 */
[----:B------:R-:W-:Y:S02]  /*01e0*/  @P3 IADD3.X R3, PT, PT, R0, UR7, RZ, P1, !PT ;  /* 0x0000000700033c10 */ /* 0x000fe40008ffe4ff */
[----:B-1----:R-:W-:-:S03]  /*01f0*/  IADD3 R6, P0, PT, R7, R4, RZ ;  /* 0x0000000407067210 */ /* 0x002fc60007f1e0ff */
[----:B------:R1:W5:Y:S02]  /*0200*/  @P3 LDG.E R9, desc[UR12][R2.64] ;  /* 0x0000000c02093981 */ /* 0x000364000c1e1900 */
[----:B------:R-:W-:Y:S01]  /*0210*/  IMAD.X R7, R0, 0x1, R5, P0 ;  /* 0x0000000100077824 */ /* 0x000fe200000e0605 */
[C---:B------:R-:W-:Y:S01]  /*0220*/  ISETP.NE.U32.AND P0, PT, R4.reuse, RZ, PT ;  /* 0x000000ff0400720c */ /* 0x040fe20003f05070 */
[----:B------:R-:W2:Y:S03]  /*0230*/  @!P2 LDC R0, c[0x0][0x43c] ;  /* 0x00010f00ff00ab82 */ /* 0x000ea60000000800 */
[----:B------:R-:W-:Y:S02]  /*0240*/  ISETP.NE.AND.EX P0, PT, R5, RZ, PT, P0 ;  /* 0x000000ff0500720c */ /* 0x000fe40003f05300 */
[----:B------:R-:W-:Y:S02]  /*0250*/  ISETP.EQ.U32.AND P3, PT, R4, RZ, PT ;  /* 0x000000ff0400720c */ /* 0x000fe40003f62070 */
[----:B----4-:R-:W-:-:S09]  /*0260*/  ISETP.NE.AND P1, PT, RZ, UR4, PT ;  /* 0x00000004ff007c0c */ /* 0x010fd2000bf25270 */
[----:B------:R-:W4:Y:S01]  /*0270*/  @!P0 LDC R4, c[0x0][0x438] ;  /* 0x00010e00ff048b82 */ /* 0x000f220000000800 */
[----:B------:R-:W-:-:S07]  /*0280*/  ISETP.EQ.OR.EX P3, PT, R5, RZ, !P1, P3 ;  /* 0x000000ff0500720c */ /* 0x000fce0004f62730 */
[----:B-1----:R-:W1:Y:S01]  /*0290*/  @!P2 LDC.64 R2, c[0x0][0x488] ;  /* 0x00012200ff02ab82 */ /* 0x002e620000000a00 */
[----:B------:R-:W-:Y:S02]  /*02a0*/  IMAD.MOV.U32 R10, RZ, RZ, -0x1 ;  /* 0xffffffffff0a7424 */ /* 0x000fe400078e00ff */
[----:B---3--:R-:W-:-:S04]  /*02b0*/  IMAD.SHL.U32 R97, R18, 0x80, RZ ;  /* 0x0000008012617824 */ /* 0x008fc800078e00ff */
[----:B------:R3:W5:Y:S01]  /*02c0*/  @!P3 LDG.E R10, desc[UR12][R6.64] ;  /* 0x0000000c060ab981 */ /* 0x000762000c1e1900 */
[----:B--2---:R-:W-:-:S05]  /*02d0*/  @P4 IMAD.IADD R98, R11, 0x1, -R224 ;  /* 0x000000010b624824 */ /* 0x004fca00078e0ae0 */
[----:B------:R-:W-:Y:S01]  /*02e0*/  ISETP.GT.AND P3, PT, R98, R97, PT ;  /* 0x000000616200720c */ /* 0x000fe20003f64270 */
[----:B-1-34-:R-:W-:-:S12]  /*02f0*/  @!P0 BRA `(.L_x_164) ;  /* 0x00000000000c8947 */ /* 0x01afd80003800000 */
[----:B------:R-:W2:Y:S02]  /*0300*/  @P1 LDG.E R5, desc[UR12][R6.64+0x4] ;  /* 0x0000040c06051981 */ /* 0x000ea4000c1e1900 */
[----:B--2--5:R-:W-:-:S06]  /*0310*/  @P1 IADD3 R4, PT, PT, R5, -R10, RZ ;  /* 0x8000000a05041210 */ /* 0x024fcc0007ffe0ff */
[----:B------:R1:W5:Y:S02]  /*0320*/  @!P1 LDG.E R4, desc[UR12][R6.64] ;  /* 0x0000000c06049981 */ /* 0x000364000c1e1900 */
.L_x_164:
[----:B------:R-:W-:Y:S05]  /*0330*/  @!P3 EXIT ;  /* 0x000000000000b94d */ /* 0x000fea0003800000 */
[----:B------:R-:W2:Y:S01]  /*0340*/  LDC R91, c[0x0][0x508] ;  /* 0x00014200ff5b7b82 */ /* 0x000ea20000000800 */
[----:B------:R-:W-:Y:S01]  /*0350*/  @!P2 ISETP.NE.U32.AND P0, PT, R2, RZ, PT ;  /* 0x000000ff0200a20c */ /* 0x000fe20003f05070 */
[----:B-----5:R-:W-:Y:S01]  /*0360*/  @P2 IMAD.IADD R90, R90, 0x1, -R9 ;  /* 0x000000015a5a2824 */ /* 0x020fe200078e0a09 */
[----:B------:R-:W3:Y:S02]  /*0370*/  S2R R23, SR_CTAID.Z ;  /* 0x0000000000177919 */ /* 0x000ee40000002700 */
[----:B------:R-:W-:Y:S01]  /*0380*/  @!P2 ISETP.NE.AND.EX P0, PT, R3, RZ, PT, P0 ;  /* 0x000000ff0300a20c */ /* 0x000fe20003f05300 */
[----:B------:R-:W-:Y:S01]  /*0390*/  VIADD R3, R18, 0x1 ;  /* 0x0000000112037836 */ /* 0x000fe20000000000 */
[----:B------:R-:W4:Y:S02]  /*03a0*/  S2R R196, SR_TID.X ;  /* 0x0000000000c47919 */ /* 0x000f240000002100 */
[----:B------:R-:W-:Y:S01]  /*03b0*/  @!P2 SEL R0, R0, RZ, P0 ;  /* 0x000000ff0000a207 */ /* 0x000fe20000000000 */
[----:B------:R-:W-:-:S03]  /*03c0*/  IMAD R3, R3, 0x80, -R98 ;  /* 0x0000008003037824 */ /* 0x000fc600078e0a62 */
[----:B------:R-:W-:-:S05]  /*03d0*/  @!P2 IADD3 R90, PT, PT, R0, R4, -R9 ;  /* 0x00000004005aa210 */ /* 0x000fca0007ffe809 */
[----:B------:R-:W-:-:S05]  /*03e0*/  VIADD R4, R90, 0x3f ;  /* 0x0000003f5a047836 */ /* 0x000fca0000000000 */
[----:B------:R-:W-:Y:S02]  /*03f0*/  SHF.R.S32.HI R2, RZ, 0x1f, R4 ;  /* 0x0000001fff027819 */ /* 0x000fe40000011404 */
[----:B--2---:R-:W-:Y:S02]  /*0400*/  IADD3 R3, PT, PT, R4, R91, R3 ;  /* 0x0000005b04037210 */ /* 0x004fe40007ffe003 */
[----:B------:R-:W-:Y:S02]  /*0410*/  LEA.HI R2, R2, R4, RZ, 0x6 ;  /* 0x0000000402027211 */ /* 0x000fe400078f30ff */
[----:B------:R-:W-:Y:S02]  /*0420*/  SHF.R.S32.HI R0, RZ, 0x1f, R3 ;  /* 0x0000001fff007819 */ /* 0x000fe40000011403 */
[----:B------:R-:W-:Y:S02]  /*0430*/  SHF.R.S32.HI R2, RZ, 0x6, R2 ;  /* 0x00000006ff027819 */ /* 0x000fe40000011402 */
[----:B------:R-:W-:-:S04]  /*0440*/  LEA.HI R0, R0, R3, RZ, 0x6 ;  /* 0x0000000300007211 */ /* 0x000fc800078f30ff */
[----:B------:R-:W-:-:S04]  /*0450*/  SHF.R.S32.HI R3, RZ, 0x6, R0 ;  /* 0x00000006ff037819 */ /* 0x000fc80000011400 */
[----:B------:R-:W-:-:S04]  /*0460*/  VIMNMX R2, PT, PT, R2, R3, PT ;  /* 0x0000000302027248 */ /* 0x000fc80003fe0100 */
[----:B------:R-:W-:-:S13]  /*0470*/  ISETP.GT.AND P0, PT, R2, RZ, PT ;  /* 0x000000ff0200720c */ /* 0x000fda0003f04270 */
[----:B---34-:R-:W-:Y:S05]  /*0480*/  @P0 BRA `(.L_x_165) ;  /* 0x0000000800d00947 */ /* 0x018fea0003800000 */
[----:B------:R-:W-:Y:S01]  /*0490*/  ISETP.NE.AND P1, PT, R224, -0x1, PT ;  /* 0xffffffffe000780c */ /* 0x000fe20003f25270 */
[----:B------:R-:W2:Y:S08]  /*04a0*/  LDC.U8 R0, c[0x0][0x549] ;  /* 0x00015240ff007b82 */ /* 0x000eb00000000000 */
[----:B------:R-:W3:Y:S08]  /*04b0*/  LDC R9, c[0x0][0x434] ;  /* 0x00010d00ff097b82 */ /* 0x000ef00000000800 */
[----:B-1----:R-:W1:Y:S08]  /*04c0*/  @!P1 LDC.64 R6, c[0x0][0x400] ;  /* 0x00010000ff069b82 */ /* 0x002e700000000a00 */
[----:B------:R-:W4:Y:S01]  /*04d0*/  @P1 LDC.64 R4, c[0x0][0x408] ;  /* 0x00010200ff041b82 */ /* 0x000f220000000a00 */
[----:B--2---:R-:W-:-:S07]  /*04e0*/  ISETP.NE.AND P0, PT, R0, RZ, PT ;  /* 0x000000ff0000720c */ /* 0x004fce0003f05270 */
[----:B------:R-:W2:Y:S01]  /*04f0*/  LDC.U8 R0, c[0x0][0x548] ;  /* 0x00015200ff007b82 */ /* 0x000ea20000000000 */
[----:B-1----:R-:W-:-:S07]  /*0500*/  @!P1 IMAD.WIDE.U32 R10, R20, R6, RZ ;  /* 0x00000006140a9225 */ /* 0x002fce00078e00ff */
[----:B------:R-:W1:Y:S01]  /*0510*/  @P0 LDC.64 R2, c[0x0][0x430] ;  /* 0x00010c00ff020b82 */ /* 0x000e620000000a00 */
[----:B------:R-:W-:Y:S01]  /*0520*/  @!P1 IMAD R7, R20, R7, R11 ;  /* 0x0000000714079224 */ /* 0x000fe200078e020b */
[----:B------:R-:W-:Y:S01]  /*0530*/  @!P1 MOV R6, R10 ;  /* 0x0000000a00069202 */ /* 0x000fe20000000f00 */
[----:B----4-:R-:W-:-:S05]  /*0540*/  @P1 IMAD.WIDE.U32 R10, R224, R4, RZ ;  /* 0x00000004e00a1225 */ /* 0x010fca00078e00ff */
[----:B------:R-:W4:Y:S01]  /*0550*/  @P0 LDC R4, c[0x0][0x430] ;  /* 0x00010c00ff040b82 */ /* 0x000f220000000800 */
[----:B------:R-:W-:Y:S01]  /*0560*/  @P1 IMAD R7, R224, R5, R11 ;  /* 0x00000005e0071224 */ /* 0x000fe200078e020b */
[----:B------:R-:W-:Y:S02]  /*0570*/  @P1 MOV R6, R10 ;  /* 0x0000000a00061202 */ /* 0x000fe40000000f00 */
[----:B--2---:R-:W-:Y:S01]  /*0580*/  ISETP.NE.AND P5, PT, R0, RZ, !P0 ;  /* 0x000000ff0000720c */ /* 0x004fe200047a5270 */
[----:B-1----:R-:W-:Y:S01]  /*0590*/  @P0 IMAD R2, R2, R3, RZ ;  /* 0x0000000302020224 */ /* 0x002fe200078e02ff */
[----:B------:R-:W-:Y:S01]  /*05a0*/  @P0 MOV R3, 0x1 ;  /* 0x0000000100030802 */ /* 0x000fe20000000f00 */
[----:B---3--:R-:W-:Y:S10]  /*05b0*/  @P0 BRA `(.L_x_166) ;  /* 0x0000000000280947 */ /* 0x008ff40003800000 */
[----:B------:R-:W-:Y:S01]  /*05c0*/  ISETP.NE.AND P0, PT, R0, RZ, PT ;  /* 0x000000ff0000720c */ /* 0x000fe20003f05270 */
[----:B------:R-:W1:-:S12]  /*05d0*/  LDC R5, c[0x0][0x3e0] ;  /* 0x0000f800ff057b82 */ /* 0x000e580000000800 */
[----:B------:R-:W2:Y:S01]  /*05e0*/  @P0 LDC R2, c[0x0][0x454] ;  /* 0x00011500ff020b82 */ /* 0x000ea20000000800 */
[----:B----4-:R-:W-:Y:S02]  /*05f0*/  @P0 MOV R4, 0x1 ;  /* 0x0000000100040802 */ /* 0x010fe40000000f00 */
[----:B------:R-:W-:-:S05]  /*0600*/  @!P0 MOV R4, 0x1 ;  /* 0x0000000100048802 */ /* 0x000fca0000000f00 */
[----:B------:R-:W1:Y:S08]  /*0610*/  @P0 LDC R8, c[0x0][0x454] ;  /* 0x00011500ff080b82 */ /* 0x000e700000000800 */
[----:B------:R-:W3:Y:S08]  /*0620*/  @!P0 LDC R0, c[0x0][0x434] ;  /* 0x00010d00ff008b82 */ /* 0x000ef00000000800 */
[----:B------:R-:W4:Y:S01]  /*0630*/  @!P0 LDC R2, c[0x0][0x434] ;  /* 0x00010d00ff028b82 */ /* 0x000f220000000800 */
[----:B-1----:R-:W-:-:S02]  /*0640*/  @P0 IMAD R3, R8, R5, RZ ;  /* 0x0000000508030224 */ /* 0x002fc400078e02ff */
[----:B--23--:R-:W-:-:S07]  /*0650*/  @!P0 IMAD R3, R0, R5, RZ ;  /* 0x0000000500038224 */ /* 0x00cfce00078e02ff */
.L_x_166:
[----:B------:R-:W-:Y:S01]  /*0660*/  IMAD.SHL.U32 R15, R196, 0x8, RZ ;  /* 0x00000008c40f7824 */ /* 0x000fe200078e00ff */
[----:B------:R-:W1:Y:S01]  /*0670*/  LDCU.64 UR4, c[0x0][0x410] ;  /* 0x00008200ff0477ac */ /* 0x000e620008000a00 */
[----:B------:R-:W-:Y:S01]  /*0680*/  IMAD.IADD R98, R98, 0x1, -R97 ;  /* 0x0000000162627824 */ /* 0x000fe200078e0a61 */
[----:B------:R-:W-:Y:S01]  /*0690*/  SHF.R.U32.HI R5, RZ, 0x3, R196 ;  /* 0x00000003ff057819 */ /* 0x000fe200000116c4 */
[----:B------:R-:W-:Y:S01]  /*06a0*/  IMAD R9, R20, R9, RZ ;  /* 0x0000000914097224 */ /* 0x000fe200078e02ff */
[----:B------:R-:W-:Y:S01]  /*06b0*/  LOP3.LUT R15, R15, 0x38, RZ, 0xc0, !PT ;  /* 0x000000380f0f7812 */ /* 0x000fe200078ec0ff */
[----:B----4-:R-:W-:Y:S01]  /*06c0*/  IMAD R2, R23, R2, RZ ;  /* 0x0000000217027224 */ /* 0x010fe200078e02ff */
[C---:B------:R-:W-:Y:S01]  /*06d0*/  ISETP.GE.AND P3, PT, R5.reuse, R98, PT ;  /* 0x000000620500720c */ /* 0x040fe20003f66270 */
[----:B------:R-:W-:Y:S01]  /*06e0*/  VIADD R13, R5, 0x20 ;  /* 0x00000020050d7836 */ /* 0x000fe20000000000 */
[----:B------:R-:W-:Y:S01]  /*06f0*/  IADD3 R14, P4, PT, R15, R6, RZ ;  /* 0x000000060f0e7210 */ /* 0x000fe20007f9e0ff */
[----:B------:R-:W-:Y:S01]  /*0700*/  VIADD R11, R5, 0x40 ;  /* 0x00000040050b7836 */ /* 0x000fe20000000000 */
[----:B------:R-:W-:Y:S01]  /*0710*/  ISETP.NE.AND P0, PT, R224, -0x1, PT ;  /* 0xffffffffe000780c */ /* 0x000fe20003f05270 */
[----:B------:R-:W-:Y:S01]  /*0720*/  IMAD.WIDE.U32 R18, R18, 0x80, RZ ;  /* 0x0000008012127825 */ /* 0x000fe200078e00ff */
[----:B------:R-:W-:Y:S01]  /*0730*/  LOP3.LUT P6, R196, R196, 0x7, RZ, 0xc0, !PT ;  /* 0x00000007c4c47812 */ /* 0x000fe200078cc0ff */
[----:B------:R-:W-:Y:S01]  /*0740*/  BSSY.RECONVERGENT B0, `(.L_x_167) ;  /* 0x000001f000007945 */ /* 0x000fe20003800200 */
[----:B------:R-:W-:Y:S01]  /*0750*/  SEL R224, R9, R224, !P0 ;  /* 0x000000e009e07207 */ /* 0x000fe20004000000 */
[----:B------:R-:W-:Y:S01]  /*0760*/  IMAD.X R15, RZ, RZ, R7, P4 ;  /* 0x000000ffff0f7224 */ /* 0x000fe200020e0607 */
[-C--:B------:R-:W-:Y:S01]  /*0770*/  ISETP.GE.AND P1, PT, R13, R98.reuse, PT ;  /* 0x000000620d00720c */ /* 0x080fe20003f26270 */
[----:B------:R-:W-:Y:S01]  /*0780*/  VIADD R9, R5, 0x60 ;  /* 0x0000006005097836 */ /* 0x000fe20000000000 */
[----:B------:R-:W-:Y:S01]  /*0790*/  SHF.R.S32.HI R0, RZ, 0x1f, R224 ;  /* 0x0000001fff007819 */ /* 0x000fe200000114e0 */
[----:B-1----:R-:W-:Y:S01]  /*07a0*/  IMAD.WIDE.U32 R14, R23, UR4, R14 ;  /* 0x00000004170e7c25 */ /* 0x002fe2000f8e000e */
[----:B------:R-:W-:-:S02]  /*07b0*/  ISETP.GE.AND P2, PT, R11, R98, PT ;  /* 0x000000620b00720c */ /* 0x000fc40003f46270 */
[----:B------:R-:W-:Y:S01]  /*07c0*/  SEL R0, R0, RZ, P5 ;  /* 0x000000ff00007207 */ /* 0x000fe20002800000 */
[----:B------:R-:W-:Y:S01]  /*07d0*/  IMAD R17, R23, UR5, R15 ;  /* 0x0000000517117c24 */ /* 0x000fe2000f8e020f */
[-C--:B------:R-:W-:Y:S01]  /*07e0*/  ISETP.GE.OR P6, PT, R5, R98.reuse, P6 ;  /* 0x000000620500720c */ /* 0x080fe200037c6670 */
[----:B------:R-:W-:Y:S01]  /*07f0*/  @!P5 IMAD R2, R20, R3, R2 ;  /* 0x000000031402d224 */ /* 0x000fe200078e0202 */
[----:B------:R-:W-:Y:S02]  /*0800*/  SEL R3, R224, RZ, P5 ;  /* 0x000000ffe0037207 */ /* 0x000fe40002800000 */
[----:B------:R-:W-:Y:S02]  /*0810*/  ISETP.GE.AND P0, PT, R9, R98, PT ;  /* 0x000000620900720c */ /* 0x000fe40003f06270 */
[C---:B------:R-:W-:Y:S02]  /*0820*/  ISETP.NE.OR P5, PT, R196.reuse, RZ, P1 ;  /* 0x000000ffc400720c */ /* 0x040fe40000fa5670 */
[----:B------:R-:W-:-:S02]  /*0830*/  ISETP.NE.OR P4, PT, R196, RZ, P2 ;  /* 0x000000ffc400720c */ /* 0x000fc40001785670 */
[----:B------:R-:W-:Y:S01]  /*0840*/  LOP3.LUT R6, R18, R5, RZ, 0xfc, !PT ;  /* 0x0000000512067212 */ /* 0x000fe200078efcff */
[----:B------:R-:W-:Y:S10]  /*0850*/  @P3 BRA `(.L_x_168) ;  /* 0x0000000000343947 */ /* 0x000ff40003800000 */
        /* <DEDUP_REMOVED lines=13> */
.L_x_168:
[----:B------:R-:W-:Y:S05]  /*0930*/  BSYNC.RECONVERGENT B0 ;  /* 0x0000000000007941 */ /* 0x000fea0003800200 */
.L_x_167:
[----:B------:R-:W-:Y:S01]  /*0940*/  BSSY.RECONVERGENT B0, `(.L_x_169) ;  /* 0x0000014000007945 */ /* 0x000fe20003800200 */
[----:B------:R-:W-:Y:S01]  /*0950*/  ISETP.NE.OR P3, PT, R196, RZ, P0 ;  /* 0x000000ffc400720c */ /* 0x000fe20000765670 */
[----:B------:R-:W-:Y:S02]  /*0960*/  IMAD R97, R97, R4, RZ ;  /* 0x0000000461617224 */ /* 0x000fe400078e02ff */
[----:B------:R-:W-:Y:S10]  /*0970*/  @P1 BRA `(.L_x_170) ;  /* 0x0000000000401947 */ /* 0x000ff40003800000 */
        /* <DEDUP_REMOVED lines=16> */
.L_x_170:
[----:B------:R-:W-:Y:S05]  /*0a80*/  BSYNC.RECONVERGENT B0 ;  /* 0x0000000000007941 */ /* 0x000fea0003800200 */
.L_x_169:
        /* <DEDUP_REMOVED lines=18> */
.L_x_172:
[----:B------:R-:W-:Y:S05]  /*0bb0*/  BSYNC.RECONVERGENT B0 ;  /* 0x0000000000007941 */ /* 0x000fea0003800200 */
.L_x_171:
[----:B------:R-:W-:Y:S01]  /*0bc0*/  BSSY.RECONVERGENT B0, `(.L_x_173) ;  /* 0x0000014000007945 */ /* 0x000fe20003800200 */
[--C-:B------:R-:W-:Y:S02]  /*0bd0*/  IADD3 R3, P2, P1, R97, R3, R2.reuse ;  /* 0x0000000361037210 */ /* 0x100fe4000795e002 */
[----:B------:R-:W-:Y:S02]  /*0be0*/  SHF.R.S32.HI R97, RZ, 0x1f, R97 ;  /* 0x0000001fff617819 */ /* 0x000fe40000011461 */
[----:B------:R-:W-:Y:S01]  /*0bf0*/  SHF.R.S32.HI R2, RZ, 0x1f, R2 ;  /* 0x0000001fff027819 */ /* 0x000fe20000011402 */
        /* <DEDUP_REMOVED lines=16> */
.L_x_174:
[----:B------:R-:W-:Y:S05]  /*0d00*/  BSYNC.RECONVERGENT B0 ;  /* 0x0000000000007941 */ /* 0x000fea0003800200 */
.L_x_173:
[----:B------:R-:W-:Y:S01]  /*0d10*/  BSSY.RECONVERGENT B0, `(.L_x_175) ;  /* 0x000000b000007945 */ /* 0x000fe20003800200 */
[----:B------:R-:W-:-:S03]  /*0d20*/  IADD3.X R0, PT, PT, R97, R0, R2, P2, P1 ;  /* 0x0000000061007210 */ /* 0x000fc600017e2402 */
[----:B------:R-:W-:Y:S05]  /*0d30*/  @P6 BRA `(.L_x_176) ;  /* 0x0000000000206947 */ /* 0x000fea0003800000 */
[----:B------:R-:W4:Y:S01]  /*0d40*/  LDCU.64 UR4, c[0x0][0x420] ;  /* 0x00008400ff0477ac */ /* 0x000f220008000a00 */
[----:B------:R-:W-:-:S05]  /*0d50*/  IMAD R2, R5, R4, RZ ;  /* 0x0000000405027224 */ /* 0x000fca00078e02ff */
[----:B------:R-:W-:-:S04]  /*0d60*/  IADD3 R5, P0, PT, R2, R3, RZ ;  /* 0x0000000302057210 */ /* 0x000fc80007f1e0ff */
[----:B------:R-:W-:Y:S02]  /*0d70*/  LEA.HI.X.SX32 R2, R2, R0, 0x1, P0 ;  /* 0x0000000002027211 */ /* 0x000fe400000f0eff */
[----:B----4-:R-:W-:-:S04]  /*0d80*/  LEA R6, P0, R5, UR4, 0x2 ;  /* 0x0000000405067c11 */ /* 0x010fc8000f8010ff */
[----:B------:R-:W-:Y:S01]  /*0d90*/  LEA.HI.X R7, R5, UR5, R2, 0x2, P0 ;  /* 0x0000000505077c11 */ /* 0x000fe200080f1402 */
[----:B------:R-:W-:-:S05]  /*0da0*/  IMAD.MOV.U32 R5, RZ, RZ, 0x7f800000 ;  /* 0x7f800000ff057424 */ /* 0x000fca00078e00ff */
[----:B------:R4:W-:Y:S03]  /*0db0*/  STG.E desc[UR12][R6.64], R5 ;  /* 0x0000000506007986 */ /* 0x0009e6000c10190c */
.L_x_176:
[----:B------:R-:W-:Y:S05]  /*0dc0*/  BSYNC.RECONVERGENT B0 ;  /* 0x0000000000007941 */ /* 0x000fea0003800200 */
.L_x_175:
[----:B------:R-:W-:Y:S04]  /*0dd0*/  BSSY.RECONVERGENT B0, `(.L_x_177) ;  /* 0x000000a000007945 */ /* 0x000fe80003800200 */
[----:B------:R-:W-:Y:S05]  /*0de0*/  @P5 BRA `(.L_x_178) ;  /* 0x0000000000205947 */ /* 0x000fea0003800000 */
[----:B------:R-:W5:Y:S01]  /*0df0*/  LDCU.64 UR4, c[0x0][0x420] ;  /* 0x00008400ff0477ac */ /* 0x000f620008000a00 */
[----:B------:R-:W-:-:S05]  /*0e00*/  IMAD R2, R13, R4, RZ ;  /* 0x000000040d027224 */ /* 0x000fca00078e02ff */
[----:B----4-:R-:W-:-:S04]  /*0e10*/  IADD3 R5, P0, PT, R2, R3, RZ ;  /* 0x0000000302057210 */ /* 0x010fc80007f1e0ff */
[----:B------:R-:W-:Y:S02]  /*0e20*/  LEA.HI.X.SX32 R2, R2, R0, 0x1, P0 ;  /* 0x0000000002027211 */ /* 0x000fe400000f0eff */
[----:B-----5:R-:W-:-:S04]  /*0e30*/  LEA R6, P0, R5, UR4, 0x2 ;  /* 0x0000000405067c11 */ /* 0x020fc8000f8010ff */
[----:B------:R-:W-:Y:S01]  /*0e40*/  LEA.HI.X R7, R5, UR5, R2, 0x2, P0 ;  /* 0x0000000505077c11 */ /* 0x000fe200080f1402 */
[----:B------:R-:W-:-:S05]  /*0e50*/  IMAD.MOV.U32 R5, RZ, RZ, 0x7f800000 ;  /* 0x7f800000ff057424 */ /* 0x000fca00078e00ff */
[----:B------:R4:W-:Y:S03]  /*0e60*/  STG.E desc[UR12][R6.64], R5 ;  /* 0x0000000506007986 */ /* 0x0009e6000c10190c */
.L_x_178:
[----:B------:R-:W-:Y:S05]  /*0e70*/  BSYNC.RECONVERGENT B0 ;  /* 0x0000000000007941 */ /* 0x000fea0003800200 */
.L_x_177:
        /* <DEDUP_REMOVED lines=10> */
.L_x_180:
[----:B------:R-:W-:Y:S05]  /*0f20*/  BSYNC.RECONVERGENT B0 ;  /* 0x0000000000007941 */ /* 0x000fea0003800200 */
.L_x_179:
[----:B------:R-:W-:Y:S05]  /*0f30*/  @P3 EXIT ;  /* 0x000000000000394d */ /* 0x000fea0003800000 */
[----:B------:R-:W5:Y:S01]  /*0f40*/  LDCU.64 UR4, c[0x0][0x420] ;  /* 0x00008400ff0477ac */ /* 0x000f620008000a00 */
[----:B------:R-:W-:Y:S02]  /*0f50*/  IMAD R4, R9, R4, RZ ;  /* 0x0000000409047224 */ /* 0x000fe400078e02ff */
[----:B----4-:R-:W-:-:S03]  /*0f60*/  IMAD.MOV.U32 R5, RZ, RZ, 0x7f800000 ;  /* 0x7f800000ff057424 */ /* 0x010fc600078e00ff */
[----:B------:R-:W-:-:S04]  /*0f70*/  IADD3 R3, P0, PT, R4, R3, RZ ;  /* 0x0000000304037210 */ /* 0x000fc80007f1e0ff */
[----:B------:R-:W-:Y:S02]  /*0f80*/  LEA.HI.X.SX32 R0, R4, R0, 0x1, P0 ;  /* 0x0000000004007211 */ /* 0x000fe400000f0eff */
[----:B-----5:R-:W-:-:S04]  /*0f90*/  LEA R2, P0, R3, UR4, 0x2 ;  /* 0x0000000403027c11 */ /* 0x020fc8000f8010ff */
[----:B------:R-:W-:-:S05]  /*0fa0*/  LEA.HI.X R3, R3, UR5, R0, 0x2, P0 ;  /* 0x0000000503037c11 */ /* 0x000fca00080f1400 */
[----:B------:R-:W-:Y:S01]  /*0fb0*/  STG.E desc[UR12][R2.64], R5 ;  /* 0x0000000502007986 */ /* 0x000fe2000c10190c */
[----:B------:R-:W-:Y:S05]  /*0fc0*/  EXIT ;  /* 0x000000000000794d */ /* 0x000fea0003800000 */
.L_x_165:
[----:B------:R-:W-:Y:S02]  /*0fd0*/  ISETP.NE.AND P0, PT, R224, -0x1, PT ;  /* 0xffffffffe000780c */ /* 0x000fe40003f05270 */
[----:B------:R-:W-:-:S11]  /*0fe0*/  ISETP.NE.AND P2, PT, R10, -0x1, PT ;  /* 0xffffffff0a00780c */ /* 0x000fd60003f45270 */
[----:B-1----:R-:W1:Y:S08]  /*0ff0*/  @!P0 LDC.64 R6, c[0x0][0x398] ;  /* 0x0000e600ff068b82 */ /* 0x002e700000000a00 */
[----:B------:R-:W2:Y:S01]  /*1000*/  @P0 LDC.64 R4, c[0x0][0x3b0] ;  /* 0x0000ec00ff040b82 */ /* 0x000ea20000000a00 */
[----:B-1----:R-:W-:-:S04]  /*1010*/  @!P0 IMAD.WIDE.U32 R16, R20, R6, RZ ;  /* 0x0000000614108225 */ /* 0x002fc800078e00ff */
[----:B------:R-:W-:Y:S02]  /*1020*/  @!P0 IMAD R8, R20, R7, R17 ;  /* 0x0000000714088224 */ /* 0x000fe400078e0211 */
[----:B--2---:R-:W-:-:S04]  /*1030*/  @P0 IMAD.WIDE.U32 R12, R224, R4, RZ ;  /* 0x00000004e00c0225 */ /* 0x004fc800078e00ff */
[----:B------:R-:W-:Y:S01]  /*1040*/  @P0 IMAD R8, R224, R5, R13 ;  /* 0x00000005e0080224 */ /* 0x000fe200078e020d */
[----:B------:R-:W-:Y:S01]  /*1050*/  @P0 MOV R16, R12 ;  /* 0x0000000c00100202 */ /* 0x000fe20000000f00 */
[----:B------:R-:W-:Y:S06]  /*1060*/  @P2 BRA `(.L_x_181) ;  /* 0x0000000000302947 */ /* 0x000fec0003800000 */
[----:B------:R-:W1:Y:S01]  /*1070*/  LDCU.64 UR4, c[0x0][0x3b8] ;  /* 0x00007700ff0477ac */ /* 0x000e620008000a00 */
[----:B------:R-:W-:Y:S01]  /*1080*/  SHF.R.S32.HI R3, RZ, 0x1f, R9 ;  /* 0x0000001fff037819 */ /* 0x000fe20000011409 */
[----:B------:R-:W2:Y:S01]  /*1090*/  LDCU.64 UR6, c[0x0][0x3a0] ;  /* 0x00007400ff0677ac */ /* 0x000ea20008000a00 */
[----:B-1----:R-:W-:Y:S02]  /*10a0*/  MOV R166, UR4 ;  /* 0x0000000400a67c02 */ /* 0x002fe40008000f00 */
[----:B------:R-:W-:-:S03]  /*10b0*/  MOV R167, UR5 ;  /* 0x0000000500a77c02 */ /* 0x000fc60008000f00 */
[-C--:B------:R-:W-:Y:S02]  /*10c0*/  IMAD R0, R3, R166.reuse, RZ ;  /* 0x000000a603007224 */ /* 0x080fe400078e02ff */
[----:B------:R-:W-:-:S04]  /*10d0*/  IMAD.WIDE.U32 R4, R9, R166, RZ ;  /* 0x000000a609047225 */ /* 0x000fc800078e00ff */
[----:B------:R-:W-:-:S05]  /*10e0*/  IMAD R0, R9, R167, R0 ;  /* 0x000000a709007224 */ /* 0x000fca00078e0200 */
[----:B------:R-:W-:-:S03]  /*10f0*/  IADD3 R5, PT, PT, R5, R0, RZ ;  /* 0x0000000005057210 */ /* 0x000fc60007ffe0ff */
[----:B--2---:R-:W-:-:S04]  /*1100*/  IMAD.WIDE.U32 R28, R20, UR6, R4 ;  /* 0x00000006141c7c25 */ /* 0x004fc8000f8e0004 */
[----:B------:R-:W-:Y:S01]  /*1110*/  IMAD R3, R20, UR7, R29 ;  /* 0x0000000714037c24 */ /* 0x000fe2000f8e021d */
[----:B------:R-:W-:Y:S06]  /*1120*/  BRA `(.L_x_182) ;  /* 0x0000000000147947 */ /* 0x000fec0003800000 */
.L_x_181:
[----:B------:R-:W1:Y:S01]  /*1130*/  LDC.64 R166, c[0x0][0x3b8] ;  /* 0x0000ee00ffa67b82 */ /* 0x000e620000000a00 */
[----:B------:R-:W-:-:S05]  /*1140*/  IADD3 R28, PT, PT, R9, R10, RZ ;  /* 0x0000000a091c7210 */ /* 0x000fca0007ffe0ff */
[C---:B-1----:R-:W-:Y:S02]  /*1150*/  IMAD R3, R28.reuse, R167, RZ ;  /* 0x000000a71c037224 */ /* 0x042fe400078e02ff */
[----:B------:R-:W-:-:S05]  /*1160*/  IMAD.WIDE.U32 R28, R28, R166, RZ ;  /* 0x000000a61c1c7225 */ /* 0x000fca00078e00ff */
[----:B------:R-:W-:Y:S02]  /*1170*/  IADD3 R3, PT, PT, R29, R3, RZ ;  /* 0x000000031d037210 */ /* 0x000fe40007ffe0ff */
.L_x_182:
[----:B------:R-:W1:Y:S02]  /*1180*/  LDC R4, c[0x0][0x3e8] ;  /* 0x0000fa00ff047b82 */ /* 0x000e640000000800 */
[----:B-1----:R-:W-:-:S04]  /*1190*/  IABS R6, R4 ;  /* 0x0000000400067213 */ /* 0x002fc80000000000 */
[----:B------:R-:W1:Y:S08]  /*11a0*/  I2F.RP R11, R6 ;  /* 0x00000006000b7306 */ /* 0x000e700000209400 */
[----:B-1----:R-:W1:Y:S02]  /*11b0*/  MUFU.RCP R12, R11 ;  /* 0x0000000b000c7308 */ /* 0x002e640000001000 */
[----:B-1----:R-:W-:-:S06]  /*11c0*/  VIADD R12, R12, 0xffffffe ;  /* 0x0ffffffe0c0c7836 */ /* 0x002fcc0000000000 */
[----:B------:R-:W1:Y:S02]  /*11d0*/  F2I.FTZ.U32.TRUNC.NTZ R13, R12 ;  /* 0x0000000c000d7305 */ /* 0x000e64000021f000 */
[----:B-1----:R-:W-:Y:S01]  /*11e0*/  IMAD.MOV R0, RZ, RZ, -R13 ;  /* 0x000000ffff007224 */ /* 0x002fe200078e0a0d */
[----:B------:R-:W-:-:S03]  /*11f0*/  MOV R12, RZ ;  /* 0x000000ff000c7202 */ /* 0x000fc60000000f00 */
[----:B------:R-:W-:Y:S01]  /*1200*/  IMAD R5, R0, R6, RZ ;  /* 0x0000000600057224 */ /* 0x000fe200078e02ff */
[----:B------:R-:W-:-:S03]  /*1210*/  IABS R0, R23 ;  /* 0x0000001700007213 */ /* 0x000fc60000000000 */
[----:B------:R-:W-:-:S06]  /*1220*/  IMAD.HI.U32 R5, R13, R5, R12 ;  /* 0x000000050d057227 */ /* 0x000fcc00078e000c */
[----:B------:R-:W-:-:S04]  /*1230*/  IMAD.HI.U32 R7, R5, R0, RZ ;  /* 0x0000000005077227 */ /* 0x000fc800078e00ff */
[----:B------:R-:W-:-:S04]  /*1240*/  IMAD.MOV R5, RZ, RZ, -R7 ;  /* 0x000000ffff057224 */ /* 0x000fc800078e0a07 */
[----:B------:R-:W-:Y:S01]  /*1250*/  IMAD R5, R6, R5, R0 ;  /* 0x0000000506057224 */ /* 0x000fe200078e0200 */
[----:B------:R-:W-:-:S04]  /*1260*/  LOP3.LUT R0, R23, R4, RZ, 0x3c, !PT ;  /* 0x0000000417007212 */ /* 0x000fc800078e3cff */
        /* <DEDUP_REMOVED lines=22> */
[----:B------:R-:W-:Y:S01]  /*13d0*/  MOV R22, R6 ;  /* 0x0000000600167202 */ /* 0x000fe20000000f00 */
[----:B------:R-:W-:Y:S06]  /*13e0*/  BRA `(.L_x_184) ;  /* 0x0000000000187947 */ /* 0x000fec0003800000 */
.L_x_183:
[----:B------:R-:W1:Y:S01]  /*13f0*/  LDC.64 R4, c[0x0][0x3c0] ;  /* 0x0000f000ff047b82 */ /* 0x000e620000000a00 */
[----:B------:R-:W-:-:S05]  /*1400*/  IADD3 R6, PT, PT, R9, R10, RZ ;  /* 0x0000000a09067210 */ /* 0x000fca0007ffe0ff */
[C---:B-1----:R-:W-:Y:S02]  /*1410*/  IMAD R20, R6.reuse, R5, RZ ;  /* 0x0000000506147224 */ /* 0x042fe400078e02ff */
[----:B------:R-:W-:-:S05]  /*1420*/  IMAD.WIDE.U32 R6, R6, R4, RZ ;  /* 0x0000000406067225 */ /* 0x000fca00078e00ff */
[----:B------:R-:W-:Y:S02]  /*1430*/  IADD3 R20, PT, PT, R7, R20, RZ ;  /* 0x0000001407147210 */ /* 0x000fe40007ffe0ff */
[----:B------:R-:W-:-:S07]  /*1440*/  MOV R22, R6 ;  /* 0x0000000600167202 */ /* 0x000fce0000000f00 */
.L_x_184:
[----:B------:R-:W-:Y:S01]  /*1450*/  IMAD.SHL.U32 R226, R196, 0x8, RZ ;  /* 0x00000008c4e27824 */ /* 0x000fe200078e00ff */
[----:B------:R-:W-:Y:S01]  /*1460*/  SHF.R.U32.HI R15, RZ, 0x3, R196 ;  /* 0x00000003ff0f7819 */ /* 0x000fe200000116c4 */
[----:B------:R-:W-:Y:S01]  /*1470*/  IMAD.IADD R218, R98, 0x1, -R97 ;  /* 0x0000000162da7824 */ /* 0x000fe200078e0a61 */
[----:B------:R-:W1:Y:S01]  /*1480*/  LDCU.64 UR8, c[0x0][0x3c8] ;  /* 0x00007900ff0877ac */ /* 0x000e620008000a00 */
[----:B------:R-:W-:Y:S01]  /*1490*/  IMAD.WIDE.U32 R18, R18, 0x80, RZ ;  /* 0x0000008012127825 */ /* 0x000fe200078e00ff */
[----:B------:R-:W-:Y:S01]  /*14a0*/  LOP3.LUT R165, R226, 0x38, RZ, 0xc0, !PT ;  /* 0x00000038e2a57812 */ /* 0x000fe200078ec0ff */
[----:B------:R-:W2:Y:S01]  /*14b0*/  S2UR UR14, SR_CgaCtaId ;  /* 0x00000000000e79c3 */ /* 0x000ea20000008800 */
[C---:B------:R-:W-:Y:S01]  /*14c0*/  ISETP.GE.AND P4, PT, R15.reuse, R218, PT ;  /* 0x000000da0f00720c */ /* 0x040fe20003f86270 */
[----:B------:R-:W-:Y:S01]  /*14d0*/  VIADD R21, R15, 0x20 ;  /* 0x000000200f157836 */ /* 0x000fe20000000000 */
[----:B------:R-:W-:Y:S01]  /*14e0*/  IADD3 R28, P0, PT, R165, R28, RZ ;  /* 0x0000001ca51c7210 */ /* 0x000fe20007f1e0ff */
[----:B------:R-:W-:Y:S01]  /*14f0*/  VIADD R7, R15, 0x40 ;  /* 0x000000400f077836 */ /* 0x000fe20000000000 */
[----:B------:R-:W3:Y:S01]  /*1500*/  LDCU.128 UR4, c[0x0][0x3d0] ;  /* 0x00007a00ff0477ac */ /* 0x000ee20008000c00 */
[----:B------:R-:W-:Y:S01]  /*1510*/  IADD3 R16, P1, PT, R165, R16, RZ ;  /* 0x00000010a5107210 */ /* 0x000fe20007f3e0ff */
[----:B------:R-:W-:Y:S01]  /*1520*/  IMAD.SHL.U32 R86, R166, 0x40, RZ ;  /* 0x00000040a6567824 */ /* 0x000fe200078e00ff */
[----:B------:R-:W-:Y:S01]  /*1530*/  LOP3.LUT R14, R18, R15, RZ, 0xfc, !PT ;  /* 0x0000000f120e7212 */ /* 0x000fe200078efcff */
[----:B------:R-:W-:Y:S01]  /*1540*/  IMAD.X R29, RZ, RZ, R3, P0 ;  /* 0x000000ffff1d7224 */ /* 0x000fe200000e0603 */
[-C--:B------:R-:W-:Y:S01]  /*1550*/  ISETP.GE.AND P0, PT, R21, R218.reuse, PT ;  /* 0x000000da1500720c */ /* 0x080fe20003f06270 */
[----:B------:R-:W-:Y:S01]  /*1560*/  VIADD R3, R15, 0x60 ;  /* 0x000000600f037836 */ /* 0x000fe20000000000 */
[-C--:B------:R-:W-:Y:S01]  /*1570*/  ISETP.GE.AND P6, PT, R7, R218.reuse, PT ;  /* 0x000000da0700720c */ /* 0x080fe20003fc6270 */
[----:B------:R-:W-:Y:S01]  /*1580*/  IMAD.X R17, RZ, RZ, R8, P1 ;  /* 0x000000ffff117224 */ /* 0x000fe200008e0608 */
[----:B------:R-:W4:Y:S01]  /*1590*/  @!P4 LDC.64 R6, c[0x0][0x3b0] ;  /* 0x0000ec00ff06cb82 */ /* 0x000f220000000a00 */
[----:B------:R-:W5:Y:S01]  /*15a0*/  LDCU.64 UR10, c[0x0][0x388] ;  /* 0x00007100ff0a77ac */ /* 0x000f620008000a00 */
[----:B------:R-:W-:Y:S01]  /*15b0*/  ISETP.GE.AND P5, PT, R3, R218, PT ;  /* 0x000000da0300720c */ /* 0x000fe20003fa6270 */
[----:B-1----:R-:W-:Y:S01]  /*15c0*/  IMAD.WIDE.U32 R16, R23, UR8, R16 ;  /* 0x0000000817107c25 */ /* 0x002fe2000f8e0010 */
[----:B------:R-:W-:-:S02]  /*15d0*/  SHF.R.S32.HI R3, RZ, 0x1f, R0 ;  /* 0x0000001fff037819 */ /* 0x000fc40000011400 */
[----:B------:R-:W-:Y:S01]  /*15e0*/  LOP3.LUT R27, R226, 0x1f8, RZ, 0xc0, !PT ;  /* 0x000001f8e21b7812 */ /* 0x000fe200078ec0ff */
[----:B------:R-:W-:Y:S01]  /*15f0*/  IMAD.WIDE.U32 R28, R15, R166, R28 ;  /* 0x000000a60f1c7225 */ /* 0x000fe200078e001c */
[----:B------:R-:W1:Y:S01]  /*1600*/  @!P4 LDC.64 R10, c[0x0][0x380] ;  /* 0x0000e000ff0acb82 */ /* 0x000e620000000a00 */
[----:B------:R-:W-:Y:S02]  /*1610*/  @!P0 IADD3 R18, P1, PT, R14, 0x20, RZ ;  /* 0x000000200e128810 */ /* 0x000fe40007f3e0ff */
[----:B------:R-:W-:Y:S01]  /*1620*/  LOP3.LUT R27, R27, 0x38, R196, 0x78, !PT ;  /* 0x000000381b1b7812 */ /* 0x000fe200078e78c4 */
[----:B------:R-:W-:Y:S01]  /*1630*/  IMAD R17, R23, UR9, R17 ;  /* 0x0000000917117c24 */ /* 0x000fe2000f8e0211 */
[C---:B------:R-:W-:Y:S01]  /*1640*/  SHF.L.U64.HI R85, R166.reuse, 0x6, R167 ;  /* 0x00000006a6557819 */ /* 0x040fe200000102a7 */
[----:B------:R-:W-:Y:S01]  /*1650*/  IMAD R29, R15, R167, R29 ;  /* 0x000000a70f1d7224 */ /* 0x000fe200078e021d */
[----:B------:R-:W-:Y:S01]  /*1660*/  LOP3.LUT R226, R27, 0x1e00, R226, 0xf8, !PT ;  /* 0x00001e001be27812 */ /* 0x000fe200078ef8e2 */
[----:B------:R-:W1:Y:S01]  /*1670*/  @!P0 LDC.64 R12, c[0x0][0x3b0] ;  /* 0x0000ec00ff0c8b82 */ /* 0x000e620000000a00 */
[----:B---3--:R-:W-:Y:S01]  /*1680*/  IMAD R31, R3, UR4, RZ ;  /* 0x00000004031f7c24 */ /* 0x008fe2000f8e02ff */
[----:B------:R-:W-:Y:S01]  /*1690*/  SHF.L.U64.HI R87, R166, 0x5, R167 ;  /* 0x00000005a6577819 */ /* 0x000fe200000102a7 */
[----:B------:R-:W-:Y:S01]  /*16a0*/  @!P0 IMAD.X R25, RZ, RZ, R19, P1 ;  /* 0x000000ffff198224 */ /* 0x000fe200008e0613 */
[----:B------:R-:W-:Y:S01]  /*16b0*/  SHF.R.U32.HI R96, RZ, 0x1, R196 ;  /* 0x00000001ff607819 */ /* 0x000fe200000116c4 */
[C---:B------:R-:W-:Y:S01]  /*16c0*/  IMAD R31, R0.reuse, UR5, R31 ;  /* 0x00000005001f7c24 */ /* 0x040fe2000f8e021f */
[----:B------:R-:W-:Y:S01]  /*16d0*/  UMOV UR5, 0x400 ;  /* 0x0000040000057882 */ /* 0x000fe20000000000 */
[----:B------:R-:W-:Y:S01]  /*16e0*/  IMAD.WIDE.U32 R28, R0, UR4, R28 ;  /* 0x00000004001c7c25 */ /* 0x000fe2000f8e001c */
[----:B------:R-:W3:Y:S01]  /*16f0*/  @!P0 LDC.64 R8, c[0x0][0x380] ;  /* 0x0000e000ff088b82 */ /* 0x000ee20000000a00 */
[----:B--2---:R-:W-:-:S02]  /*1700*/  ULEA UR5, UR14, UR5, 0x18 ;  /* 0x000000050e057291 */ /* 0x004fc4000f8ec0ff */
[-C--:B----4-:R-:W-:Y:S01]  /*1710*/  @!P4 IMAD R23, R19, R6.reuse, RZ ;  /* 0x000000061317c224 */ /* 0x090fe200078e02ff */
[----:B-----5:R-:W-:Y:S01]  /*1720*/  LEA R223, P1, R28, UR10, 0x1 ;  /* 0x0000000a1cdf7c11 */ /* 0x020fe2000f8208ff */
[----:B------:R-:W-:Y:S02]  /*1730*/  @!P4 IMAD.WIDE.U32 R26, R14, R6, R16 ;  /* 0x000000060e1ac225 */ /* 0x000fe400078e0010 */
[----:B------:R-:W-:Y:S02]  /*1740*/  LEA R226, R226, UR5, 0x1 ;  /* 0x00000005e2e27c11 */ /* 0x000fe4000f8e08ff */
[----:B------:R-:W-:Y:S02]  /*1750*/  @!P4 IMAD R23, R14, R7, R23 ;  /* 0x000000070e17c224 */ /* 0x000fe400078e0217 */
[----:B------:R-:W2:Y:S01]  /*1760*/  @!P6 LDC.64 R6, c[0x0][0x3b0] ;  /* 0x0000ec00ff06eb82 */ /* 0x000ea20000000a00 */
[----:B------:R-:W-:Y:S02]  /*1770*/  @!P0 IMAD.MOV.U32 R32, RZ, RZ, R16 ;  /* 0x000000ffff208224 */ /* 0x000fe400078e0010 */
[----:B------:R-:W-:-:S02]  /*1780*/  @!P0 IMAD.MOV.U32 R33, RZ, RZ, R17 ;  /* 0x000000ffff218224 */ /* 0x000fc400078e0011 */
[-C--:B-1----:R-:W-:Y:S02]  /*1790*/  @!P0 IMAD R24, R25, R12.reuse, RZ ;  /* 0x0000000c19188224 */ /* 0x082fe400078e02ff */
[----:B------:R-:W-:Y:S02]  /*17a0*/  IMAD.IADD R222, R29, 0x1, R31 ;  /* 0x000000011dde7824 */ /* 0x000fe400078e021f */
[C---:B------:R-:W-:Y:S02]  /*17b0*/  @!P0 IMAD R24, R18.reuse, R13, R24 ;  /* 0x0000000d12188224 */ /* 0x040fe400078e0218 */
[----:B------:R-:W-:Y:S01]  /*17c0*/  @!P0 IMAD.WIDE.U32 R32, R18, R12, R32 ;  /* 0x0000000c12208225 */ /* 0x000fe200078e0020 */
[----:B------:R-:W-:Y:S02]  /*17d0*/  LEA.HI.X R222, R28, UR11, R222, 0x1, P1 ;  /* 0x0000000b1cde7c11 */ /* 0x000fe400088f0cde */
[----:B------:R-:W-:Y:S01]  /*17e0*/  @!P4 LEA R28, P2, R26, R10, 0x1 ;  /* 0x0000000a1a1cc211 */ /* 0x000fe200078408ff */
[----:B------:R-:W-:Y:S01]  /*17f0*/  @!P4 IMAD.IADD R23, R27, 0x1, R23 ;  /* 0x000000011b17c824 */ /* 0x000fe200078e0217 */
[----:B---3--:R-:W-:Y:S01]  /*1800*/  @!P0 LEA R30, P1, R32, R8, 0x1 ;  /* 0x00000008201e8211 */ /* 0x008fe200078208ff */
[----:B------:R-:W-:-:S02]  /*1810*/  @!P0 IMAD.IADD R24, R33, 0x1, R24 ;  /* 0x0000000121188824 */ /* 0x000fc400078e0218 */
[----:B------:R-:W-:Y:S01]  /*1820*/  VIADD R13, R2, 0xffffffff ;  /* 0xffffffff020d7836 */ /* 0x000fe20000000000 */
[----:B------:R-:W-:Y:S01]  /*1830*/  @!P4 LEA.HI.X R29, R26, R11, R23, 0x1, P2 ;  /* 0x0000000b1a1dc211 */ /* 0x000fe200010f0c17 */
[----:B------:R-:W-:Y:S01]  /*1840*/  @!P6 IMAD.MOV.U32 R25, RZ, RZ, R17 ;  /* 0x000000ffff19e224 */ /* 0x000fe200078e0011 */
[----:B------:R-:W-:Y:S01]  /*1850*/  @!P0 LEA.HI.X R31, R32, R9, R24, 0x1, P1 ;  /* 0x00000009201f8211 */ /* 0x000fe200008f0c18 */
[----:B------:R-:W-:Y:S01]  /*1860*/  IMAD R12, R13, -0x40, R90 ;  /* 0xffffffc00d0c7824 */ /* 0x000fe200078e025a */
[----:B------:R-:W1:Y:S01]  /*1870*/  @!P6 LDC.64 R10, c[0x0][0x380] ;  /* 0x0000e000ff0aeb82 */ /* 0x000e620000000a00 */
[----:B------:R-:W-:Y:S01]  /*1880*/  @!P6 IADD3 R18, P1, PT, R14, 0x40, RZ ;  /* 0x000000400e12e810 */ /* 0x000fe20007f3e0ff */
[----:B------:R-:W-:Y:S01]  /*1890*/  @!PT LDS RZ, [RZ] ;  /* 0x00000000fffff984 */ /* 0x000fe20000000800 */
[----:B------:R-:W-:Y:S01]  /*18a0*/  @!PT LDS RZ, [RZ] ;  /* 0x00000000fffff984 */ /* 0x000fe20000000800 */
[----:B------:R-:W-:Y:S01]  /*18b0*/  @!PT LDS RZ, [RZ] ;  /* 0x00000000fffff984 */ /* 0x000fe20000000800 */
[----:B------:R-:W-:Y:S01]  /*18c0*/  @!P4 LDGSTS.E.BYPASS.LTC128B.128 [R226], desc[UR12][R28.64] ;  /* 0x000000001ce2cfae */ /* 0x000fe2000b981a0c */
[----:B------:R-:W-:Y:S01]  /*18d0*/  @!P6 IMAD.MOV.U32 R24, RZ, RZ, R16 ;  /* 0x000000ffff18e224 */ /* 0x000fe200078e0010 */
[CC--:B------:R-:W-:Y:S01]  /*18e0*/  ISETP.GE.AND P3, PT, R21.reuse, R12.reuse, PT ;  /* 0x0000000c1500720c */ /* 0x0c0fe20003f66270 */
[----:B------:R-:W-:Y:S01]  /*18f0*/  IMAD.SHL.U32 R88, R166, 0x20, RZ ;  /* 0x00000020a6587824 */ /* 0x000fe200078e00ff */
[----:B------:R-:W-:Y:S01]  /*1900*/  ISETP.GE.AND P2, PT, R21, R12, PT ;  /* 0x0000000c1500720c */ /* 0x000fe20003f46270 */
[----:B------:R-:W-:Y:S01]  /*1910*/  @!P6 IMAD.X R21, RZ, RZ, R19, P1 ;  /* 0x000000ffff15e224 */ /* 0x000fe200008e0613 */
[----:B------:R-:W3:Y:S01]  /*1920*/  @!P5 LDC.64 R8, c[0x0][0x3b0] ;  /* 0x0000ec00ff08db82 */ /* 0x000ee20000000a00 */
[----:B------:R-:W-:Y:S01]  /*1930*/  @!P4 LDGSTS.E.BYPASS.LTC128B.128 [R226+0x4000], desc[UR12][R28.64+0x80] ;  /* 0x040000801ce2cfae */ /* 0x000fe2000b981a0c */
[----:B--2---:R-:W-:-:S03]  /*1940*/  @!P6 IMAD.WIDE.U32 R24, R18, R6, R24 ;  /* 0x000000061218e225 */ /* 0x004fc600078e0018 */
[----:B------:R-:W-:Y:S01]  /*1950*/  @!P4 LDGSTS.E.BYPASS.LTC128B.128 [R226+0x8000], desc[UR12][R28.64+0x100] ;  /* 0x080001001ce2cfae */ /* 0x000fe2000b981a0c */
[----:B------:R-:W-:Y:S02]  /*1960*/  IMAD R3, R3, UR6, RZ ;  /* 0x0000000603037c24 */ /* 0x000fe4000f8e02ff */
[----:B------:R-:W-:Y:S01]  /*1970*/  IMAD.MOV.U32 R84, RZ, RZ, 0x20 ;  /* 0x00000020ff547424 */ /* 0x000fe200078e00ff */
[----:B------:R-:W-:Y:S01]  /*1980*/  @!P4 LDGSTS.E.BYPASS.LTC128B.128 [R226+0xc000], desc[UR12][R28.64+0x180] ;  /* 0x0c0001801ce2cfae */ /* 0x000fe2000b981a0c */
[----:B------:R-:W-:Y:S01]  /*1990*/  ISETP.GE.AND P4, PT, R15, R12, PT ;  /* 0x0000000c0f00720c */ /* 0x000fe20003f86270 */
[----:B------:R-:W-:Y:S02]  /*19a0*/  @!P6 IMAD R12, R21, R6, RZ ;  /* 0x00000006150ce224 */ /* 0x000fe400078e02ff */
[----:B------:R-:W-:Y:S01]  /*19b0*/  @!P0 LDGSTS.E.BYPASS.LTC128B.128 [R226+0x1000], desc[UR12][R30.64] ;  /* 0x010000001ee28fae */ /* 0x000fe2000b981a0c */
[----:B------:R-:W-:Y:S02]  /*19c0*/  IMAD R3, R0, UR7, R3 ;  /* 0x0000000700037c24 */ /* 0x000fe4000f8e0203 */
[----:B------:R-:W-:Y:S01]  /*19d0*/  @!P6 IMAD R12, R18, R7, R12 ;  /* 0x00000007120ce224 */ /* 0x000fe200078e020c */
[----:B------:R-:W-:Y:S01]  /*19e0*/  @!P0 LDGSTS.E.BYPASS.LTC128B.128 [R226+0x5000], desc[UR12][R30.64+0x80] ;  /* 0x050000801ee28fae */ /* 0x000fe2000b981a0c */
[----:B------:R-:W2:Y:S01]  /*19f0*/  @!P5 LDC.64 R6, c[0x0][0x380] ;  /* 0x0000e000ff06db82 */ /* 0x000ea20000000a00 */
[----:B-1----:R-:W-:Y:S01]  /*1a00*/  @!P6 LEA R10, P1, R24, R10, 0x1 ;  /* 0x0000000a180ae211 */ /* 0x002fe200078208ff */
[----:B------:R-:W-:Y:S01]  /*1a10*/  @!P6 IMAD.IADD R12, R25, 0x1, R12 ;  /* 0x00000001190ce824 */ /* 0x000fe200078e020c */
[----:B------:R-:W-:Y:S01]  /*1a20*/  @!P0 LDGSTS.E.BYPASS.LTC128B.128 [R226+0x9000], desc[UR12][R30.64+0x100] ;  /* 0x090001001ee28fae */ /* 0x000fe2000b981a0c */
[----:B------:R-:W-:-:S02]  /*1a30*/  IMAD.MOV.U32 R198, RZ, RZ, 0x40 ;  /* 0x00000040ffc67424 */ /* 0x000fc400078e00ff */
[----:B------:R-:W-:Y:S01]  /*1a40*/  IMAD.SHL.U32 R199, R196, 0x2, RZ ;  /* 0x00000002c4c77824 */ /* 0x000fe200078e00ff */
[----:B------:R-:W-:Y:S01]  /*1a50*/  @!P0 LDGSTS.E.BYPASS.LTC128B.128 [R226+0xd000], desc[UR12][R30.64+0x180] ;  /* 0x0d0001801ee28fae */ /* 0x000fe2000b981a0c */
[----:B------:R-:W-:Y:S02]  /*1a60*/  IADD3 R22, P0, PT, R165, R22, RZ ;  /* 0x00000016a5167210 */ /* 0x000fe40007f1e0ff */
[----:B------:R-:W-:Y:S01]  /*1a70*/  @!P6 LEA.HI.X R11, R24, R11, R12, 0x1, P1 ;  /* 0x0000000b180be211 */ /* 0x000fe200008f0c0c */
[-C--:B------:R-:W-:Y:S01]  /*1a80*/  IMAD R12, R85, R13.reuse, RZ ;  /* 0x0000000d550c7224 */ /* 0x080fe200078e02ff */
[----:B------:R-:W-:Y:S01]  /*1a90*/  LOP3.LUT R199, R199, 0x6, RZ, 0xc0, !PT ;  /* 0x00000006c7c77812 */ /* 0x000fe200078ec0ff */
[----:B------:R-:W-:Y:S01]  /*1aa0*/  IMAD.X R23, RZ, RZ, R20, P0 ;  /* 0x000000ffff177224 */ /* 0x000fe200000e0614 */
[----:B------:R-:W-:Y:S01]  /*1ab0*/  @!P5 IADD3 R14, P0, PT, R14, 0x60, RZ ;  /* 0x000000600e0ed810 */ /* 0x000fe20007f1e0ff */
[----:B------:R-:W-:Y:S01]  /*1ac0*/  IMAD.WIDE.U32 R20, R86, R13, RZ ;  /* 0x0000000d56147225 */ /* 0x000fe200078e00ff */
[----:B------:R-:W-:Y:S03]  /*1ad0*/  @!P6 LDGSTS.E.BYPASS.LTC128B.128 [R226+0x2000], desc[UR12][R10.64] ;  /* 0x020000000ae2efae */ /* 0x000fe6000b981a0c */
[----:B------:R-:W-:Y:S01]  /*1ae0*/  @!P5 IMAD.X R19, RZ, RZ, R19, P0 ;  /* 0x000000ffff13d224 */ /* 0x000fe200000e0613 */
[----:B------:R-:W-:Y:S01]  /*1af0*/  @!P4 LEA R18, P1, R20, R223, 0x1 ;  /* 0x000000df1412c211 */ /* 0x000fe200078208ff */
[----:B------:R-:W-:Y:S01]  /*1b00*/  IMAD.WIDE.U32 R22, R15, R4, R22 ;  /* 0x000000040f167225 */ /* 0x000fe200078e0016 */
[----:B------:R-:W-:Y:S03]  /*1b10*/  @!P6 LDGSTS.E.BYPASS.LTC128B.128 [R226+0x6000], desc[UR12][R10.64+0x80] ;  /* 0x060000800ae2efae */ /* 0x000fe6000b981a0c */
[----:B---3--:R-:W-:Y:S01]  /*1b20*/  @!P5 IMAD R19, R19, R8, RZ ;  /* 0x000000081313d224 */ /* 0x008fe200078e02ff */
[----:B------:R-:W-:Y:S01]  /*1b30*/  @!P6 LDGSTS.E.BYPASS.LTC128B.128 [R226+0xa000], desc[UR12][R10.64+0x100] ;  /* 0x0a0001000ae2efae */ /* 0x000fe2000b981a0c */
[----:B------:R-:W-:-:S02]  /*1b40*/  IMAD R23, R15, R5, R23 ;  /* 0x000000050f177224 */ /* 0x000fc400078e0217 */
[----:B------:R-:W-:Y:S01]  /*1b50*/  IMAD.IADD R15, R21, 0x1, R12 ;  /* 0x00000001150f7824 */ /* 0x000fe200078e020c */
[----:B------:R1:W-:Y:S01]  /*1b60*/  @!P6 LDGSTS.E.BYPASS.LTC128B.128 [R226+0xe000], desc[UR12][R10.64+0x180] ;  /* 0x0e0001800ae2efae */ /* 0x0003e2000b981a0c */
[----:B------:R-:W-:Y:S01]  /*1b70*/  @!P5 IMAD R9, R14, R9, R19 ;  /* 0x000000090e09d224 */ /* 0x000fe200078e0213 */
[----:B------:R-:W-:Y:S01]  /*1b80*/  LOP3.LUT P6, RZ, R196, 0x4, RZ, 0xc0, !PT ;  /* 0x00000004c4ff7812 */ /* 0x000fe200078cc0ff */
[----:B------:R-:W-:Y:S01]  /*1b90*/  @!P5 IMAD.WIDE.U32 R16, R14, R8, R16 ;  /* 0x000000080e10d225 */ /* 0x000fe200078e0010 */
[----:B------:R-:W-:Y:S02]  /*1ba0*/  @!P4 LEA.HI.X R19, R20, R222, R15, 0x1, P1 ;  /* 0x000000de1413c211 */ /* 0x000fe400008f0c0f */
[----:B------:R-:W-:Y:S01]  /*1bb0*/  @!P3 IADD3 R8, P0, PT, R88, R20, RZ ;  /* 0x000000145808b210 */ /* 0x000fe20007f1e0ff */
[----:B------:R-:W-:Y:S01]  /*1bc0*/  @!P5 IMAD.IADD R9, R17, 0x1, R9 ;  /* 0x000000011109d824 */ /* 0x000fe200078e0209 */
[----:B--2---:R-:W-:Y:S01]  /*1bd0*/  @!P5 LEA R6, P1, R16, R6, 0x1 ;  /* 0x000000061006d211 */ /* 0x004fe200078208ff */
[----:B------:R-:W-:Y:S01]  /*1be0*/  IMAD.WIDE.U32 R22, R0, UR6, R22 ;  /* 0x0000000600167c25 */ /* 0x000fe2000f8e0016 */
[----:B------:R-:W2:Y:S01]  /*1bf0*/  LDCU.64 UR6, c[0x0][0x390] ;  /* 0x00007200ff0677ac */ /* 0x000ea20008000a00 */
[----:B------:R-:W-:-:S02]  /*1c00*/  SEL R198, R198, 0xffffffc0, !P6 ;  /* 0xffffffc0c6c67807 */ /* 0x000fc40007000000 */
[----:B------:R-:W-:Y:S01]  /*1c10*/  @!P5 LEA.HI.X R7, R16, R7, R9, 0x1, P1 ;  /* 0x000000071007d211 */ /* 0x000fe200008f0c09 */
[----:B------:R-:W-:Y:S01]  /*1c20*/  @!P3 IMAD.X R15, R87, 0x1, R15, P0 ;  /* 0x00000001570fb824 */ /* 0x000fe200000e060f */
[----:B------:R-:W-:Y:S01]  /*1c30*/  @!P3 LEA R14, P0, R8, R223, 0x1 ;  /* 0x000000df080eb211 */ /* 0x000fe200078008ff */
[C---:B------:R-:W-:Y:S01]  /*1c40*/  IMAD.SHL.U32 R12, R4.reuse, 0x40, RZ ;  /* 0x00000040040c7824 */ /* 0x040fe200078e00ff */
[----:B------:R-:W-:Y:S01]  /*1c50*/  SHF.L.U64.HI R16, R4, 0x6, R5 ;  /* 0x0000000604107819 */ /* 0x000fe20000010205 */
[----:B------:R-:W-:Y:S01]  /*1c60*/  @!P5 LDGSTS.E.BYPASS.LTC128B.128 [R226+0x3000], desc[UR12][R6.64] ;  /* 0x0300000006e2dfae */ /* 0x000fe2000b981a0c */
[----:B------:R-:W-:Y:S01]  /*1c70*/  @!P3 LEA.HI.X R15, R8, R222, R15, 0x1, P0 ;  /* 0x000000de080fb211 */ /* 0x000fe200000f0c0f */
[----:B------:R-:W-:Y:S02]  /*1c80*/  IMAD.SHL.U32 R0, R196, 0x40, RZ ;  /* 0x00000040c4007824 */ /* 0x000fe400078e00ff */
[----:B------:R-:W-:Y:S01]  /*1c90*/  @!P5 LDGSTS.E.BYPASS.LTC128B.128 [R226+0x7000], desc[UR12][R6.64+0x80] ;  /* 0x0700008006e2dfae */ /* 0x000fe2000b981a0c */
[----:B------:R-:W-:-:S02]  /*1ca0*/  IMAD R9, R16, R13, RZ ;  /* 0x0000000d10097224 */ /* 0x000fc400078e02ff */
[----:B------:R-:W-:Y:S01]  /*1cb0*/  IMAD.WIDE.U32 R12, R12, R13, RZ ;  /* 0x0000000d0c0c7225 */ /* 0x000fe200078e00ff */
[----:B------:R-:W-:Y:S01]  /*1cc0*/  @!P5 LDGSTS.E.BYPASS.LTC128B.128 [R226+0xb000], desc[UR12][R6.64+0x100] ;  /* 0x0b00010006e2dfae */ /* 0x000fe2000b981a0c */
[----:B------:R-:W-:Y:S02]  /*1cd0*/  LOP3.LUT R181, R165, 0x1c0, R0, 0xf8, !PT ;  /* 0x000001c0a5b57812 */ /* 0x000fe400078ef800 */
[----:B-1----:R-:W-:Y:S01]  /*1ce0*/  IMAD.IADD R11, R23, 0x1, R3 ;  /* 0x00000001170b7824 */ /* 0x002fe200078e0203 */
[----:B------:R1:W-:Y:S01]  /*1cf0*/  @!P5 LDGSTS.E.BYPASS.LTC128B.128 [R226+0xf000], desc[UR12][R6.64+0x180] ;  /* 0x0f00018006e2dfae */ /* 0x0003e2000b981a0c */
[----:B--2---:R-:W-:Y:S01]  /*1d00*/  LEA R221, P1, R22, UR6, 0x1 ;  /* 0x0000000616dd7c11 */ /* 0x004fe2000f8208ff */
[----:B------:R-:W-:Y:S01]  /*1d10*/  IMAD.IADD R3, R13, 0x1, R9 ;  /* 0x000000010d037824 */ /* 0x000fe200078e0209 */
[----:B------:R-:W-:Y:S01]  /*1d20*/  LOP3.LUT R237, R0, 0x400, RZ, 0xc0, !PT ;  /* 0x0000040000ed7812 */ /* 0x000fe200078ec0ff */
[----:B------:R-:W-:Y:S01]  /*1d30*/  @!P4 LDGSTS.E.BYPASS.LTC128B.128 [R226+0x10000], desc[UR12][R18.64] ;  /* 0x1000000012e2cfae */ /* 0x000fe2000b981a0c */
[----:B------:R-:W-:Y:S01]  /*1d40*/  LEA.HI.X R220, R22, UR7, R11, 0x1, P1 ;  /* 0x0000000716dc7c11 */ /* 0x000fe200088f0c0b */
[----:B------:R-:W-:Y:S01]  /*1d50*/  IMAD.SHL.U32 R8, R196, 0x20, RZ ;  /* 0x00000020c4087824 */ /* 0x000fe200078e00ff */
[----:B------:R-:W-:Y:S01]  /*1d60*/  @!P4 LEA R10, P1, R12, R221, 0x1 ;  /* 0x000000dd0c0ac211 */ /* 0x000fe200078208ff */
[----:B------:R-:W-:Y:S01]  /*1d70*/  @!P4 LDGSTS.E.BYPASS.LTC128B.128 [R226+0x12000], desc[UR12][R18.64+0x80] ;  /* 0x1200008012e2cfae */ /* 0x000fe2000b981a0c */
[----:B------:R-:W-:-:S02]  /*1d80*/  IMAD R199, R2, 0x40, R199 ;  /* 0x0000004002c77824 */ /* 0x000fc400078e02c7 */
[----:B------:R-:W-:Y:S01]  /*1d90*/  @!P4 LEA.HI.X R11, R12, R220, R3, 0x1, P1 ;  /* 0x000000dc0c0bc211 */ /* 0x000fe200008f0c03 */
[----:B------:R-:W-:Y:S04]  /*1da0*/  @!P4 LDGSTS.E.BYPASS.LTC128B.128 [R226+0x14000], desc[UR12][R18.64+0x100] ;  /* 0x1400010012e2cfae */ /* 0x000fe8000b981a0c */
[----:B------:R-:W-:Y:S04]  /*1db0*/  @!P4 LDGSTS.E.BYPASS.LTC128B.128 [R226+0x16000], desc[UR12][R18.64+0x180] ;  /* 0x1600018012e2cfae */ /* 0x000fe8000b981a0c */
[----:B------:R-:W-:Y:S04]  /*1dc0*/  @!P3 LDGSTS.E.BYPASS.LTC128B.128 [R226+0x11000], desc[UR12][R14.64] ;  /* 0x110000000ee2bfae */ /* 0x000fe8000b981a0c */
[----:B------:R-:W-:Y:S01]  /*1dd0*/  @!P3 LDGSTS.E.BYPASS.LTC128B.128 [R226+0x13000], desc[UR12][R14.64+0x80] ;  /* 0x130000800ee2bfae */ /* 0x000fe2000b981a0c */
[----:B-1----:R-:W-:-:S03]  /*1de0*/  @!P2 LEA R6, P0, R4, R12, 0x5 ;  /* 0x0000000c0406a211 */ /* 0x002fc600078028ff */
[----:B------:R-:W-:Y:S01]  /*1df0*/  @!P3 LDGSTS.E.BYPASS.LTC128B.128 [R226+0x15000], desc[UR12][R14.64+0x100] ;  /* 0x150001000ee2bfae */ /* 0x000fe2000b981a0c */
[----:B------:R-:W-:Y:S02]  /*1e00*/  LOP3.LUT R7, R0, 0x200, RZ, 0xc0, !PT ;  /* 0x0000020000077812 */ /* 0x000fe400078ec0ff */
[----:B------:R-:W-:Y:S01]  /*1e10*/  @!P2 LEA.HI.X R5, R4, R3, R5, 0x5, P0 ;  /* 0x000000030405a211 */ /* 0x000fe200000f2c05 */
[----:B------:R-:W-:Y:S01]  /*1e20*/  @!P3 LDGSTS.E.BYPASS.LTC128B.128 [R226+0x17000], desc[UR12][R14.64+0x180] ;  /* 0x170001800ee2bfae */ /* 0x000fe2000b981a0c */
[----:B------:R-:W-:Y:S02]  /*1e30*/  LOP3.LUT R8, R7, 0x7c00, R8, 0xf8, !PT ;  /* 0x00007c0007087812 */ /* 0x000fe400078ef808 */
[C---:B------:R-:W-:Y:S01]  /*1e40*/  LOP3.LUT R3, R181.reuse, 0x8, R96, 0x78, !PT ;  /* 0x00000008b5037812 */ /* 0x040fe200078e7860 */
[----:B------:R-:W0:Y:S01]  /*1e50*/  LDGDEPBAR ;  /* 0x00000000000079af */ /* 0x000e220000000000 */
[C---:B------:R-:W-:Y:S02]  /*1e60*/  @!P2 LEA R12, P0, R6.reuse, R221, 0x1 ;  /* 0x000000dd060ca211 */ /* 0x040fe400078008ff */
[----:B------:R-:W-:Y:S01]  /*1e70*/  LOP3.LUT R4, R181, 0x8, R196, 0x78, !PT ;  /* 0x00000008b5047812 */ /* 0x000fe200078e78c4 */
[----:B------:R-:W-:Y:S01]  /*1e80*/  IMAD.IADD R8, R3, 0x1, R8 ;  /* 0x0000000103087824 */ /* 0x000fe200078e0208 */
[----:B------:R-:W-:-:S02]  /*1e90*/  @!P2 LEA.HI.X R13, R6, R220, R5, 0x1, P0 ;  /* 0x000000dc060da211 */ /* 0x000fc400000f0c05 */
[----:B------:R-:W-:Y:S01]  /*1ea0*/  LOP3.LUT P0, RZ, R196, 0x2, RZ, 0xc0, !PT ;  /* 0x00000002c4ff7812 */ /* 0x000fe2000780c0ff */
[----:B------:R-:W-:Y:S01]  /*1eb0*/  IMAD R237, R4, 0x2, R237 ;  /* 0x0000000204ed7824 */ /* 0x000fe200078e02ed */
[----:B------:R-:W-:Y:S02]  /*1ec0*/  LEA R101, R8, UR5, 0x1 ;  /* 0x0000000508657c11 */ /* 0x000fe4000f8e08ff */
[----:B------:R-:W-:Y:S01]  /*1ed0*/  SEL R84, R84, 0xffffffe0, !P0 ;  /* 0xffffffe054547807 */ /* 0x000fe20004000000 */
[----:B------:R-:W-:Y:S01]  /*1ee0*/  VIADD R93, R237, UR5 ;  /* 0x00000005ed5d7c36 */ /* 0x000fe20008000000 */
[----:B------:R-:W-:Y:S01]  /*1ef0*/  LOP3.LUT R96, R96, 0x1f0, RZ, 0xc0, !PT ;  /* 0x000001f060607812 */ /* 0x000fe200078ec0ff */
[C---:B------:R-:W-:Y:S02]  /*1f00*/  IMAD.IADD R95, R101.reuse, 0x1, R198 ;  /* 0x00000001655f7824 */ /* 0x040fe400078e02c6 */
[--C-:B------:R-:W-:Y:S01]  /*1f10*/  IMAD.IADD R99, R101, 0x1, R84.reuse ;  /* 0x0000000165637824 */ /* 0x100fe200078e0254 */
[----:B------:R-:W-:Y:S01]  /*1f20*/  IADD3 R97, PT, PT, R96, 0x1, R97 ;  /* 0x0000000160617810 */ /* 0x000fe20007ffe061 */
[----:B------:R-:W-:-:S02]  /*1f30*/  IMAD.IADD R92, R93, 0x1, R84 ;  /* 0x000000015d5c7824 */ /* 0x000fc400078e0254 */
[----:B------:R-:W-:Y:S02]  /*1f40*/  IMAD.IADD R93, R93, 0x1, R198 ;  /* 0x000000015d5d7824 */ /* 0x000fe400078e02c6 */
[----:B------:R-:W-:Y:S01]  /*1f50*/  IMAD.IADD R94, R84, 0x1, R95 ;  /* 0x00000001545e7824 */ /* 0x000fe200078e025f */
[----:B------:R-:W-:-:S04]  /*1f60*/  DEPBAR.LE SB0, 0x0 ;  /* 0x000080000000791a */ /* 0x000fc80000000000 */
[----:B------:R-:W-:Y:S01]  /*1f70*/  BAR.SYNC.DEFER_BLOCKING 0x0 ;  /* 0x0000000000007b1d */ /* 0x000fe20000010000 */
[----:B------:R-:W-:-:S05]  /*1f80*/  IMAD.IADD R89, R84, 0x1, R93 ;  /* 0x0000000154597824 */ /* 0x000fca00078e025d */
        /* <DEDUP_REMOVED lines=25> */
[----:B------:R-:W5:Y:S04]  /*2120*/  LDSM.16.M88.4 R28, [R237+UR5+0x11000] ;  /* 0x01100005ed1c783b */ /* 0x000f680008000200 */
[----:B------:R-:W5:Y:S04]  /*2130*/  LDSM.16.M88.4 R4, [R237+UR5+0x11800] ;  /* 0x01180005ed04783b */ /* 0x000f680008000200 */
[----:B------:R-:W-:Y:S04]  /*2140*/  LDSM.16.M88.4 R52, [R99] ;  /* 0x000000006334783b */ /* 0x000fe80000000200 */
[----:B-1----:R-:W1:Y:S04]  /*2150*/  LDSM.16.M88.4 R8, [R92+0x10000] ;  /* 0x010000005c08783b */ /* 0x002e680000000200 */
[----:B------:R-:W1:Y:S04]  /*2160*/  LDSM.16.M88.4 R20, [R92+0x10800] ;  /* 0x010800005c14783b */ /* 0x000e680000000200 */
[----:B--2---:R-:W2:Y:S04]  /*2170*/  LDSM.16.M88.4 R12, [R92+0x11000] ;  /* 0x011000005c0c783b */ /* 0x004ea80000000200 */
[----:B------:R-:W2:Y:S04]  /*2180*/  LDSM.16.M88.4 R60, [R92+0x11800] ;  /* 0x011800005c3c783b */ /* 0x000ea80000000200 */
[----:B------:R-:W-:Y:S01]  /*2190*/  LDSM.16.M88.4 R16, [R93+0x10000] ;  /* 0x010000005d10783b */ /* 0x000fe20000000200 */
[C---:B---3--:R-:W-:Y:S03]  /*21a0*/  HMMA.16816.F32 R48, R72.reuse, R44, RZ ;  /* 0x0000002c4830723c */ /* 0x048fe600000018ff */
[----:B------:R-:W-:Y:S04]  /*21b0*/  LDSM.16.M88.4 R68, [R93+0x11000] ;  /* 0x011000005d44783b */ /* 0x000fe80000000200 */
[----:B------:R-:W-:Y:S01]  /*21c0*/  LDSM.16.M88.4 R56, [R93+0x11800] ;  /* 0x011800005d38783b */ /* 0x000fe20000000200 */
[C---:B------:R-:W-:Y:S03]  /*21d0*/  HMMA.16816.F32 R44, R72.reuse, R46, RZ ;  /* 0x0000002e482c723c */ /* 0x040fe600000018ff */
[----:B------:R-:W-:Y:S04]  /*21e0*/  LDSM.16.M88.4 R64, [R89+0x10800] ;  /* 0x010800005940783b */ /* 0x000fe80000000200 */
[----:B------:R-:W-:Y:S01]  /*21f0*/  LDSM.16.M88.4 R76, [R101+0x8000] ;  /* 0x00800000654c783b */ /* 0x000fe20000000200 */
[C---:B----4-:R-:W-:Y:S03]  /*2200*/  HMMA.16816.F32 R40, R72.reuse, R36, RZ ;  /* 0x000000244828723c */ /* 0x050fe600000018ff */
[----:B------:R-:W-:Y:S04]  /*2210*/  LDSM.16.M88.4 R80, [R237+UR5+0x15800] ;  /* 0x01580005ed50783b */ /* 0x000fe80008000200 */
[----:B------:R-:W0:Y:S01]  /*2220*/  LDGDEPBAR ;  /* 0x00000000000079af */ /* 0x000e220000000000 */
[C---:B-----5:R-:W-:Y:S08]  /*2230*/  HMMA.16816.F32 R32, R72.reuse, R28, RZ ;  /* 0x0000001c4820723c */ /* 0x060ff000000018ff */
        /* <DEDUP_REMOVED lines=8> */
[C---:B------:R-:W-:Y:S08]  /*22c0*/  HMMA.16816.F32 R40, R52.reuse, R20, R40 ;  /* 0x000000143428723c */ /* 0x040ff00000001828 */
[C---:B------:R-:W-:Y:S01]  /*22d0*/  HMMA.16816.F32 R36, R52.reuse, R22, R36 ;  /* 0x000000163424723c */ /* 0x040fe20000001824 */
[----:B------:R-:W-:Y:S07]  /*22e0*/  LDSM.16.M88.4 R20, [R89+0x10000] ;  /* 0x010000005914783b */ /* 0x000fee0000000200 */
[C---:B--2---:R-:W-:Y:S08]  /*22f0*/  HMMA.16816.F32 R32, R52.reuse, R12, R32 ;  /* 0x0000000c3420723c */ /* 0x044ff00000001820 */
[C---:B------:R-:W-:Y:S01]  /*2300*/  HMMA.16816.F32 R28, R52.reuse, R14, R28 ;  /* 0x0000000e341c723c */ /* 0x040fe2000000181c */
[----:B------:R-:W2:Y:S07]  /*2310*/  LDSM.16.M88.4 R12, [R94] ;  /* 0x000000005e0c783b */ /* 0x000eae0000000200 */
[C---:B------:R-:W-:Y:S08]  /*2320*/  HMMA.16816.F32 R24, R52.reuse, R60, R24 ;  /* 0x0000003c3418723c */ /* 0x040ff00000001818 */
[----:B------:R-:W-:Y:S01]  /*2330*/  HMMA.16816.F32 R72, R52, R62, R72 ;  /* 0x0000003e3448723c */ /* 0x000fe20000001848 */
[----:B------:R-:W4:Y:S04]  /*2340*/  LDSM.16.M88.4 R60, [R89+0x11000] ;  /* 0x01100000593c783b */ /* 0x000f280000000200 */
[----:B------:R-:W5:Y:S03]  /*2350*/  LDSM.16.M88.4 R52, [R89+0x11800] ;  /* 0x011800005934783b */ /* 0x000f660000000200 */
[C---:B---3--:R-:W-:Y:S08]  /*2360*/  HMMA.16816.F32 R48, R4.reuse, R16, R48 ;  /* 0x000000100430723c */ /* 0x048ff00000001830 */
[C---:B------:R-:W-:Y:S01]  /*2370*/  HMMA.16816.F32 R44, R4.reuse, R18, R44 ;  /* 0x00000012042c723c */ /* 0x040fe2000000182c */
[----:B------:R-:W-:Y:S07]  /*2380*/  LDSM.16.M88.4 R16, [R101+0x4000] ;  /* 0x004000006510783b */ /* 0x000fee0000000200 */
[C---:B-1----:R-:W-:Y:S08]  /*2390*/  HMMA.16816.F32 R40, R4.reuse, R8, R40 ;  /* 0x000000080428723c */ /* 0x042ff00000001828 */
[C---:B------:R-:W-:Y:S01]  /*23a0*/  HMMA.16816.F32 R36, R4.reuse, R10, R36 ;  /* 0x0000000a0424723c */ /* 0x040fe20000001824 */
[----:B------:R-:W1:Y:S07]  /*23b0*/  LDSM.16.M88.4 R8, [R237+UR5+0x12000] ;  /* 0x01200005ed08783b */ /* 0x000e6e0008000200 */
[C---:B------:R-:W-:Y:S08]  /*23c0*/  HMMA.16816.F32 R32, R4.reuse, R68, R32 ;  /* 0x000000440420723c */ /* 0x040ff00000001820 */
[C---:B------:R-:W-:Y:S01]  /*23d0*/  HMMA.16816.F32 R28, R4.reuse, R70, R28 ;  /* 0x00000046041c723c */ /* 0x040fe2000000181c */
[----:B------:R-:W-:Y:S07]  /*23e0*/  LDSM.16.M88.4 R68, [R92+0x13800] ;  /* 0x013800005c44783b */ /* 0x000fee0000000200 */
[C---:B------:R-:W-:Y:S08]  /*23f0*/  HMMA.16816.F32 R24, R4.reuse, R56, R24 ;  /* 0x000000380418723c */ /* 0x040ff00000001818 */
[----:B------:R-:W-:Y:S01]  /*2400*/  HMMA.16816.F32 R72, R4, R58, R72 ;  /* 0x0000003a0448723c */ /* 0x000fe20000001848 */
[----:B------:R-:W3:Y:S04]  /*2410*/  LDSM.16.M88.4 R4, [R237+UR5+0x12800] ;  /* 0x01280005ed04783b */ /* 0x000ee80008000200 */
[----:B------:R-:W3:Y:S03]  /*2420*/  LDSM.16.M88.4 R56, [R237+UR5+0x13000] ;  /* 0x01300005ed38783b */ /* 0x000ee60008000200 */
[C---:B--2---:R-:W-:Y:S08]  /*2430*/  HMMA.16816.F32 R48, R12.reuse, R20, R48 ;  /* 0x000000140c30723c */ /* 0x044ff00000001830 */
[C---:B------:R-:W-:Y:S01]  /*2440*/  HMMA.16816.F32 R44, R12.reuse, R22, R44 ;  /* 0x000000160c2c723c */ /* 0x040fe2000000182c */
[----:B------:R-:W2:Y:S07]  /*2450*/  LDSM.16.M88.4 R20, [R237+UR5+0x13800] ;  /* 0x01380005ed14783b */ /* 0x000eae0008000200 */
[C---:B------:R-:W-:Y:S08]  /*2460*/  HMMA.16816.F32 R40, R12.reuse, R64, R40 ;  /* 0x000000400c28723c */ /* 0x040ff00000001828 */
[C---:B------:R-:W-:Y:S01]  /*2470*/  HMMA.16816.F32 R36, R12.reuse, R66, R36 ;  /* 0x000000420c24723c */ /* 0x040fe20000001824 */
[----:B------:R-:W-:Y:S07]  /*2480*/  LDSM.16.M88.4 R64, [R93+0x13000] ;  /* 0x013000005d40783b */ /* 0x000fee0000000200 */
[C---:B----4-:R-:W-:Y:S08]  /*2490*/  HMMA.16816.F32 R32, R12.reuse, R60, R32 ;  /* 0x0000003c0c20723c */ /* 0x050ff00000001820 */
[C---:B------:R-:W-:Y:S01]  /*24a0*/  HMMA.16816.F32 R28, R12.reuse, R62, R28 ;  /* 0x0000003e0c1c723c */ /* 0x040fe2000000181c */
[----:B------:R-:W-:Y:S07]  /*24b0*/  LDSM.16.M88.4 R60, [R93+0x13800] ;  /* 0x013800005d3c783b */ /* 0x000fee0000000200 */
[C---:B-----5:R-:W-:Y:S08]  /*24c0*/  HMMA.16816.F32 R24, R12.reuse, R52, R24 ;  /* 0x000000340c18723c */ /* 0x060ff00000001818 */
[----:B------:R-:W-:Y:S01]  /*24d0*/  HMMA.16816.F32 R72, R12, R54, R72 ;  /* 0x000000360c48723c */ /* 0x000fe20000001848 */
[----:B------:R-:W-:Y:S04]  /*24e0*/  LDSM.16.M88.4 R52, [R99+0x4000] ;  /* 0x004000006334783b */ /* 0x000fe80000000200 */
[----:B------:R-:W4:Y:S03]  /*24f0*/  LDSM.16.M88.4 R12, [R92+0x12000] ;  /* 0x012000005c0c783b */ /* 0x000f260000000200 */
[C---:B-1----:R-:W-:Y:S08]  /*2500*/  HMMA.16816.F32 R48, R16.reuse, R8, R48 ;  /* 0x000000081030723c */ /* 0x042ff00000001830 */
[C---:B------:R-:W-:Y:S01]  /*2510*/  HMMA.16816.F32 R44, R16.reuse, R10, R44 ;  /* 0x0000000a102c723c */ /* 0x040fe2000000182c */
[----:B------:R-:W1:Y:S07]  /*2520*/  LDSM.16.M88.4 R8, [R92+0x12800] ;  /* 0x012800005c08783b */ /* 0x000e6e0000000200 */
[C---:B---3--:R-:W-:Y:S08]  /*2530*/  HMMA.16816.F32 R40, R16.reuse, R4, R40 ;  /* 0x000000041028723c */ /* 0x048ff00000001828 */
[C---:B------:R-:W-:Y:S01]  /*2540*/  HMMA.16816.F32 R36, R16.reuse, R6, R36 ;  /* 0x000000061024723c */ /* 0x040fe20000001824 */
[----:B------:R-:W3:Y:S07]  /*2550*/  LDSM.16.M88.4 R4, [R92+0x13000] ;  /* 0x013000005c04783b */ /* 0x000eee0000000200 */
[C---:B------:R-:W-:Y:S08]  /*2560*/  HMMA.16816.F32 R32, R16.reuse, R56, R32 ;  /* 0x000000381020723c */ /* 0x040ff00000001820 */
[C---:B------:R-:W-:Y:S01]  /*2570*/  HMMA.16816.F32 R28, R16.reuse, R58, R28 ;  /* 0x0000003a101c723c */ /* 0x040fe2000000181c */
[----:B------:R-:W-:Y:S07]  /*2580*/  LDSM.16.M88.4 R56, [R95+0x4000] ;  /* 0x004000005f38783b */ /* 0x000fee0000000200 */
[C---:B--2---:R-:W-:Y:S08]  /*2590*/  HMMA.16816.F32 R24, R16.reuse, R20, R24 ;  /* 0x000000141018723c */ /* 0x044ff00000001818 */
[----:B------:R-:W-:Y:S01]  /*25a0*/  HMMA.16816.F32 R72, R16, R22, R72 ;  /* 0x000000161048723c */ /* 0x000fe20000001848 */
[----:B------:R-:W2:Y:S04]  /*25b0*/  LDSM.16.M88.4 R20, [R93+0x12000] ;  /* 0x012000005d14783b */ /* 0x000ea80000000200 */
[----:B------:R-:W-:Y:S03]  /*25c0*/  LDSM.16.M88.4 R16, [R94+0x4000] ;  /* 0x004000005e10783b */ /* 0x000fe60000000200 */
        /* <DEDUP_REMOVED lines=11> */
[----:B------:R-:W5:Y:S04]  /*2680*/  LDSM.16.M88.4 R52, [R89+0x13000] ;  /* 0x013000005934783b */ /* 0x000f680000000200 */
[----:B------:R-:W-:Y:S03]  /*2690*/  LDSM.16.M88.4 R68, [R99+0x8000] ;  /* 0x008000006344783b */ /* 0x000fe60000000200 */
[C---:B--2---:R-:W-:Y:S08]  /*26a0*/  HMMA.16816.F32 R48, R56.reuse, R20, R48 ;  /* 0x000000143830723c */ /* 0x044ff00000001830 */
[C---:B------:R-:W-:Y:S01]  /*26b0*/  HMMA.16816.F32 R44, R56.reuse, R22, R44 ;  /* 0x00000016382c723c */ /* 0x040fe2000000182c */
[----:B------:R-:W2:Y:S07]  /*26c0*/  LDSM.16.M88.4 R20, [R89+0x13800] ;  /* 0x013800005914783b */ /* 0x000eae0000000200 */
[C---:B----4-:R-:W-:Y:S08]  /*26d0*/  HMMA.16816.F32 R40, R56.reuse, R12, R40 ;  /* 0x0000000c3828723c */ /* 0x050ff00000001828 */
[----:B------:R-:W-:Y:S01]  /*26e0*/  HMMA.16816.F32 R36, R56, R14, R36 ;  /* 0x0000000e3824723c */ /* 0x000fe20000001824 */
[----:B------:R-:W4:Y:S07]  /*26f0*/  LDSM.16.M88.4 R12, [R237+UR5+0x14000] ;  /* 0x01400005ed0c783b */ /* 0x000f2e0008000200 */
[C---:B-1----:R-:W-:Y:S08]  /*2700*/  HMMA.16816.F32 R48, R16.reuse, R8, R48 ;  /* 0x000000081030723c */ /* 0x042ff00000001830 */
[C---:B------:R-:W-:Y:S01]  /*2710*/  HMMA.16816.F32 R44, R16.reuse, R10, R44 ;  /* 0x0000000a102c723c */ /* 0x040fe2000000182c */
[----:B------:R-:W1:Y:S07]  /*2720*/  LDSM.16.M88.4 R8, [R237+UR5+0x14800] ;  /* 0x01480005ed08783b */ /* 0x000e6e0008000200 */
[C---:B---3--:R-:W-:Y:S08]  /*2730*/  HMMA.16816.F32 R40, R16.reuse, R4, R40 ;  /* 0x000000041028723c */ /* 0x048ff00000001828 */
[----:B------:R-:W-:Y:S01]  /*2740*/  HMMA.16816.F32 R36, R16, R6, R36 ;  /* 0x000000061024723c */ /* 0x000fe20000001824 */
[----:B------:R-:W3:Y:S07]  /*2750*/  LDSM.16.M88.4 R4, [R237+UR5+0x15000] ;  /* 0x01500005ed04783b */ /* 0x000eee0008000200 */
[C---:B------:R-:W-:Y:S08]  /*2760*/  HMMA.16816.F32 R32, R56.reuse, R64, R32 ;  /* 0x000000403820723c */ /* 0x040ff00000001820 */
[C---:B------:R-:W-:Y:S01]  /*2770*/  HMMA.16816.F32 R28, R56.reuse, R66, R28 ;  /* 0x00000042381c723c */ /* 0x040fe2000000181c */
[----:B------:R-:W3:Y:S07]  /*2780*/  LDSM.16.M88.4 R64, [R92+0x14000] ;  /* 0x014000005c40783b */ /* 0x000eee0000000200 */
[C---:B------:R-:W-:Y:S08]  /*2790*/  HMMA.16816.F32 R24, R56.reuse, R60, R24 ;  /* 0x0000003c3818723c */ /* 0x040ff00000001818 */
[----:B------:R-:W-:Y:S01]  /*27a0*/  HMMA.16816.F32 R72, R56, R62, R72 ;  /* 0x0000003e3848723c */ /* 0x000fe20000001848 */
[----:B------:R-:W3:Y:S04]  /*27b0*/  LDSM.16.M88.4 R60, [R92+0x14800] ;  /* 0x014800005c3c783b */ /* 0x000ee80000000200 */
[----:B------:R-:W3:Y:S03]  /*27c0*/  LDSM.16.M88.4 R56, [R92+0x15000] ;  /* 0x015000005c38783b */ /* 0x000ee60000000200 */
[C---:B-----5:R-:W-:Y:S08]  /*27d0*/  HMMA.16816.F32 R32, R16.reuse, R52, R32 ;  /* 0x000000341020723c */ /* 0x060ff00000001820 */
[C---:B------:R-:W-:Y:S01]  /*27e0*/  HMMA.16816.F32 R28, R16.reuse, R54, R28 ;  /* 0x00000036101c723c */ /* 0x040fe2000000181c */
[----:B------:R-:W5:Y:S07]  /*27f0*/  LDSM.16.M88.4 R52, [R92+0x15800] ;  /* 0x015800005c34783b */ /* 0x000f6e0000000200 */
[C---:B--2---:R-:W-:Y:S08]  /*2800*/  HMMA.16816.F32 R24, R16.reuse, R20, R24 ;  /* 0x000000141018723c */ /* 0x044ff00000001818 */
[----:B------:R-:W-:Y:S01]  /*2810*/  HMMA.16816.F32 R72, R16, R22, R72 ;  /* 0x000000161048723c */ /* 0x000fe20000001848 */
[----:B------:R-:W-:Y:S04]  /*2820*/  LDSM.16.M88.4 R20, [R95+0x8000] ;  /* 0x008000005f14783b */ /* 0x000fe80000000200 */
[----:B------:R-:W2:Y:S03]  /*2830*/  LDSM.16.M88.4 R16, [R93+0x14000] ;  /* 0x014000005d10783b */ /* 0x000ea60000000200 */
[C---:B----4-:R-:W-:Y:S08]  /*2840*/  HMMA.16816.F32 R48, R76.reuse, R12, R48 ;  /* 0x0000000c4c30723c */ /* 0x050ff00000001830 */
[C---:B------:R-:W-:Y:S01]  /*2850*/  HMMA.16816.F32 R44, R76.reuse, R14, R44 ;  /* 0x0000000e4c2c723c */ /* 0x040fe2000000182c */
[----:B------:R-:W-:Y:S07]  /*2860*/  LDSM.16.M88.4 R12, [R93+0x14800] ;  /* 0x014800005d0c783b */ /* 0x000fee0000000200 */
[C---:B-1----:R-:W-:Y:S08]  /*2870*/  HMMA.16816.F32 R40, R76.reuse, R8, R40 ;  /* 0x000000084c28723c */ /* 0x042ff00000001828 */
[C---:B------:R-:W-:Y:S01]  /*2880*/  HMMA.16816.F32 R36, R76.reuse, R10, R36 ;  /* 0x0000000a4c24723c */ /* 0x040fe20000001824 */
[----:B------:R-:W1:Y:S07]  /*2890*/  LDSM.16.M88.4 R8, [R93+0x15000] ;  /* 0x015000005d08783b */ /* 0x000e6e0000000200 */
[C---:B---3--:R-:W-:Y:S08]  /*28a0*/  HMMA.16816.F32 R32, R76.reuse, R4, R32 ;  /* 0x000000044c20723c */ /* 0x048ff00000001820 */
[C---:B------:R-:W-:Y:S01]  /*28b0*/  HMMA.16816.F32 R28, R76.reuse, R6, R28 ;  /* 0x000000064c1c723c */ /* 0x040fe2000000181c */
[----:B------:R-:W3:Y:S07]  /*28c0*/  LDSM.16.M88.4 R4, [R93+0x15800] ;  /* 0x015800005d04783b */ /* 0x000eee0000000200 */
[C---:B------:R-:W-:Y:S08]  /*28d0*/  HMMA.16816.F32 R24, R76.reuse, R80, R24 ;  /* 0x000000504c18723c */ /* 0x040ff00000001818 */
[----:B------:R-:W-:Y:S08]  /*28e0*/  HMMA.16816.F32 R72, R76, R82, R72 ;  /* 0x000000524c48723c */ /* 0x000ff00000001848 */
[C---:B------:R-:W-:Y:S08]  /*28f0*/  HMMA.16816.F32 R48, R68.reuse, R64, R48 ;  /* 0x000000404430723c */ /* 0x040ff00000001830 */
[C---:B------:R-:W-:Y:S08]  /*2900*/  HMMA.16816.F32 R44, R68.reuse, R66, R44 ;  /* 0x00000042442c723c */ /* 0x040ff0000000182c */
[C---:B------:R-:W-:Y:S08]  /*2910*/  HMMA.16816.F32 R40, R68.reuse, R60, R40 ;  /* 0x0000003c4428723c */ /* 0x040ff00000001828 */
[C---:B------:R-:W-:Y:S08]  /*2920*/  HMMA.16816.F32 R36, R68.reuse, R62, R36 ;  /* 0x0000003e4424723c */ /* 0x040ff00000001824 */
[C---:B------:R-:W-:Y:S08]  /*2930*/  HMMA.16816.F32 R32, R68.reuse, R56, R32 ;  /* 0x000000384420723c */ /* 0x040ff00000001820 */
[C---:B------:R-:W-:Y:S01]  /*2940*/  HMMA.16816.F32 R60, R68.reuse, R58, R28 ;  /* 0x0000003a443c723c */ /* 0x040fe2000000181c */
[----:B------:R-:W-:Y:S04]  /*2950*/  LDSM.16.M88.4 R56, [R94+0x8000] ;  /* 0x008000005e38783b */ /* 0x000fe80000000200 */
[----:B------:R-:W4:Y:S03]  /*2960*/  LDSM.16.M88.4 R28, [R89+0x14000] ;  /* 0x01400000591c783b */ /* 0x000f260000000200 */
[C---:B-----5:R-:W-:Y:S01]  /*2970*/  HMMA.16816.F32 R64, R68.reuse, R52, R24 ;  /* 0x000000344440723c */ /* 0x060fe20000001818 */
[----:B------:R-:W5:Y:S07]  /*2980*/  LDSM.16.M88.4 R24, [R89+0x14800] ;  /* 0x014800005918783b */ /* 0x000f6e0000000200 */
[----:B------:R-:W-:Y:S01]  /*2990*/  HMMA.16816.F32 R72, R68, R54, R72 ;  /* 0x000000364448723c */ /* 0x000fe20000001848 */
[----:B------:R-:W-:Y:S07]  /*29a0*/  LDSM.16.M88.4 R68, [R237+UR5+0x17800] ;  /* 0x01780005ed44783b */ /* 0x000fee0008000200 */
[C---:B--2---:R-:W-:Y:S08]  /*29b0*/  HMMA.16816.F32 R48, R20.reuse, R16, R48 ;  /* 0x000000101430723c */ /* 0x044ff00000001830 */
[C---:B------:R-:W-:Y:S01]  /*29c0*/  HMMA.16816.F32 R44, R20.reuse, R18, R44 ;  /* 0x00000012142c723c */ /* 0x040fe2000000182c */
[----:B------:R-:W-:Y:S07]  /*29d0*/  LDSM.16.M88.4 R16, [R101+0xc000] ;  /* 0x00c000006510783b */ /* 0x000fee0000000200 */
[C---:B-1----:R-:W-:Y:S08]  /*29e0*/  HMMA.16816.F32 R32, R20.reuse, R8, R32 ;  /* 0x000000081420723c */ /* 0x042ff00000001820 */
[C---:B------:R-:W-:Y:S01]  /*29f0*/  HMMA.16816.F32 R60, R20.reuse, R10, R60 ;  /* 0x0000000a143c723c */ /* 0x040fe2000000183c */
[----:B------:R-:W1:Y:S07]  /*2a00*/  LDSM.16.M88.4 R8, [R89+0x15000] ;  /* 0x015000005908783b */ /* 0x000e6e0000000200 */
[C---:B---3--:R-:W-:Y:S08]  /*2a10*/  HMMA.16816.F32 R64, R20.reuse, R4, R64 ;  /* 0x000000041440723c */ /* 0x048ff00000001840 */
[C---:B------:R-:W-:Y:S01]  /*2a20*/  HMMA.16816.F32 R72, R20.reuse, R6, R72 ;  /* 0x000000061448723c */ /* 0x040fe20000001848 */
[----:B------:R-:W2:Y:S07]  /*2a30*/  LDSM.16.M88.4 R4, [R237+UR5+0x16000] ;  /* 0x01600005ed04783b */ /* 0x000eae0008000200 */
[C---:B------:R-:W-:Y:S08]  /*2a40*/  HMMA.16816.F32 R40, R20.reuse, R12, R40 ;  /* 0x0000000c1428723c */ /* 0x040ff00000001828 */
[----:B------:R-:W-:Y:S01]  /*2a50*/  HMMA.16816.F32 R36, R20, R14, R36 ;  /* 0x0000000e1424723c */ /* 0x000fe20000001824 */
[----:B------:R-:W3:Y:S04]  /*2a60*/  LDSM.16.M88.4 R12, [R89+0x15800] ;  /* 0x01580000590c783b */ /* 0x000ee80000000200 */
[----:B------:R-:W-:Y:S03]  /*2a70*/  LDSM.16.M88.4 R20, [R237+UR5+0x17000] ;  /* 0x01700005ed14783b */ /* 0x000fe60008000200 */
[C---:B----4-:R-:W-:Y:S08]  /*2a80*/  HMMA.16816.F32 R48, R56.reuse, R28, R48 ;  /* 0x0000001c3830723c */ /* 0x050ff00000001830 */
[C---:B------:R-:W-:Y:S01]  /*2a90*/  HMMA.16816.F32 R44, R56.reuse, R30, R44 ;  /* 0x0000001e382c723c */ /* 0x040fe2000000182c */
[----:B------:R-:W4:Y:S07]  /*2aa0*/  LDSM.16.M88.4 R28, [R237+UR5+0x16800] ;  /* 0x01680005ed1c783b */ /* 0x000f2e0008000200 */
[C---:B-----5:R-:W-:Y:S08]  /*2ab0*/  HMMA.16816.F32 R40, R56.reuse, R24, R40 ;  /* 0x000000183828723c */ /* 0x060ff00000001828 */
[C---:B------:R-:W-:Y:S01]  /*2ac0*/  HMMA.16816.F32 R52, R56.reuse, R26, R36 ;  /* 0x0000001a3834723c */ /* 0x040fe20000001824 */
[----:B------:R-:W-:Y:S04]  /*2ad0*/  LDSM.16.M88.4 R36, [R99+0xc000] ;  /* 0x00c000006324783b */ /* 0x000fe80000000200 */
[----:B------:R-:W5:Y:S03]  /*2ae0*/  LDSM.16.M88.4 R24, [R92+0x16000] ;  /* 0x016000005c18783b */ /* 0x000f660000000200 */
[C---:B-1----:R-:W-:Y:S08]  /*2af0*/  HMMA.16816.F32 R32, R56.reuse, R8, R32 ;  /* 0x000000083820723c */ /* 0x042ff00000001820 */
[----:B------:R-:W-:Y:S01]  /*2b00*/  HMMA.16816.F32 R60, R56, R10, R60 ;  /* 0x0000000a383c723c */ /* 0x000fe2000000183c */
[----:B------:R-:W1:Y:S07]  /*2b10*/  LDSM.16.M88.4 R8, [R92+0x16800] ;  /* 0x016800005c08783b */ /* 0x000e6e0000000200 */
[C---:B--2---:R-:W-:Y:S08]  /*2b20*/  HMMA.16816.F32 R48, R16.reuse, R4, R48 ;  /* 0x000000041030723c */ /* 0x044ff00000001830 */
[----:B------:R-:W-:Y:S01]  /*2b30*/  HMMA.16816.F32 R44, R16, R6, R44 ;  /* 0x00000006102c723c */ /* 0x000fe2000000182c */
[----:B------:R-:W2:Y:S07]  /*2b40*/  LDSM.16.M88.4 R4, [R92+0x17000] ;  /* 0x017000005c04783b */ /* 0x000eae0000000200 */
[C---:B---3--:R-:W-:Y:S08]  /*2b50*/  HMMA.16816.F32 R64, R56.reuse, R12, R64 ;  /* 0x0000000c3840723c */ /* 0x048ff00000001840 */
[----:B------:R-:W-:Y:S01]  /*2b60*/  HMMA.16816.F32 R72, R56, R14, R72 ;  /* 0x0000000e3848723c */ /* 0x000fe20000001848 */
[----:B------:R-:W-:Y:S04]  /*2b70*/  LDSM.16.M88.4 R12, [R92+0x17800] ;  /* 0x017800005c0c783b */ /* 0x000fe80000000200 */
[----:B------:R-:W-:Y:S03]  /*2b80*/  LDSM.16.M88.4 R56, [R93+0x17800] ;  /* 0x017800005d38783b */ /* 0x000fe60000000200 */
[C---:B----4-:R-:W-:Y:S08]  /*2b90*/  HMMA.16816.F32 R40, R16.reuse, R28, R40 ;  /* 0x0000001c1028723c */ /* 0x050ff00000001828 */
[C---:B------:R-:W-:Y:S01]  /*2ba0*/  HMMA.16816.F32 R52, R16.reuse, R30, R52 ;  /* 0x0000001e1034723c */ /* 0x040fe20000001834 */
[----:B------:R-:W-:Y:S07]  /*2bb0*/  LDSM.16.M88.4 R28, [R93+0x17000] ;  /* 0x017000005d1c783b */ /* 0x000fee0000000200 */
[C---:B------:R-:W-:Y:S08]  /*2bc0*/  HMMA.16816.F32 R32, R16.reuse, R20, R32 ;  /* 0x000000141020723c */ /* 0x040ff00000001820 */
[----:B------:R-:W-:Y:S01]  /*2bd0*/  HMMA.16816.F32 R60, R16, R22, R60 ;  /* 0x00000016103c723c */ /* 0x000fe2000000183c */
[----:B------:R-:W-:Y:S07]  /*2be0*/  LDSM.16.M88.4 R20, [R93+0x16000] ;  /* 0x016000005d14783b */ /* 0x000fee0000000200 */
[C---:B-----5:R-:W-:Y:S08]  /*2bf0*/  HMMA.16816.F32 R48, R36.reuse, R24, R48 ;  /* 0x000000182430723c */ /* 0x060ff00000001830 */
[----:B------:R-:W-:Y:S01]  /*2c00*/  HMMA.16816.F32 R44, R36, R26, R44 ;  /* 0x0000001a242c723c */ /* 0x000fe2000000182c */
[----:B------:R-:W3:Y:S07]  /*2c10*/  LDSM.16.M88.4 R24, [R95+0xc000] ;  /* 0x00c000005f18783b */ /* 0x000eee0000000200 */
[C---:B------:R-:W-:Y:S08]  /*2c20*/  HMMA.16816.F32 R64, R16.reuse, R68, R64 ;  /* 0x000000441040723c */ /* 0x040ff00000001840 */
[----:B------:R-:W-:Y:S01]  /*2c30*/  HMMA.16816.F32 R72, R16, R70, R72 ;  /* 0x000000461048723c */ /* 0x000fe20000001848 */
[----:B------:R-:W4:Y:S07]  /*2c40*/  LDSM.16.M88.4 R16, [R93+0x16800] ;  /* 0x016800005d10783b */ /* 0x000f2e0000000200 */
[C---:B-1----:R-:W-:Y:S08]  /*2c50*/  HMMA.16816.F32 R40, R36.reuse, R8, R40 ;  /* 0x000000082428723c */ /* 0x042ff00000001828 */
[C---:B------:R-:W-:Y:S01]  /*2c60*/  HMMA.16816.F32 R52, R36.reuse, R10, R52 ;  /* 0x0000000a2434723c */ /* 0x040fe20000001834 */
[----:B------:R-:W-:Y:S07]  /*2c70*/  LDSM.16.M88.4 R8, [R94+0xc000] ;  /* 0x00c000005e08783b */ /* 0x000fee0000000200 */
[----:B--2---:R-:W-:Y:S01]  /*2c80*/  HMMA.16816.F32 R68, R36, R4, R32 ;  /* 0x000000042444723c */ /* 0x004fe20000001820 */
[----:B------:R-:W1:Y:S07]  /*2c90*/  LDSM.16.M88.4 R32, [R89+0x16000] ;  /* 0x016000005920783b */ /* 0x000e6e0000000200 */
[----:B---3--:R-:W-:Y:S01]  /*2ca0*/  HMMA.16816.F32 R48, R24, R20, R48 ;  /* 0x000000141830723c */ /* 0x008fe20000001830 */
[----:B------:R-:W-:-:S07]  /*2cb0*/  VIADD R20, R199, 0xffffffc9 ;  /* 0xffffffc9c7147836 */ /* 0x000fce0000000000 */
[----:B------:R-:W-:Y:S01]  /*2cc0*/  HMMA.16816.F32 R64, R36, R12, R64 ;  /* 0x0000000c2440723c */ /* 0x000fe20000001840 */
[----:B------:R-:W-:-:S04]  /*2cd0*/  SHF.R.U32.HI R12, RZ, 0x2, R196 ;  /* 0x00000002ff0c7819 */ /* 0x000fc800000116c4 */
[----:B------:R-:W-:-:S03]  /*2ce0*/  LOP3.LUT R12, R12, 0x7, RZ, 0xc0, !PT ;  /* 0x000000070c0c7812 */ /* 0x000fc600078ec0ff */
[----:B------:R-:W-:Y:S01]  /*2cf0*/  HMMA.16816.F32 R60, R36, R6, R60 ;  /* 0x00000006243c723c */ /* 0x000fe2000000183c */
[----:B------:R-:W2:Y:S01]  /*2d00*/  LDSM.16.M88.4 R4, [R89+0x16800] ;  /* 0x016800005904783b */ /* 0x000ea20000000200 */
[----:B------:R-:W-:-:S04]  /*2d10*/  IADD3 R97, PT, PT, -R98, R97, R12 ;  /* 0x0000006162617210 */ /* 0x000fc80007ffe10c */
[--C-:B------:R-:W-:Y:S02]  /*2d20*/  IADD3 R97, PT, PT, R97, R91, R90.reuse ;  /* 0x0000005b61617210 */ /* 0x100fe40007ffe05a */
[----:B------:R-:W-:Y:S01]  /*2d30*/  HMMA.16816.F32 R72, R36, R14, R72 ;  /* 0x0000000e2448723c */ /* 0x000fe20000001848 */
[----:B------:R-:W3:Y:S01]  /*2d40*/  LDSM.16.M88.4 R12, [R89+0x17000] ;  /* 0x01700000590c783b */ /* 0x000ee20000000200 */
[C---:B------:R-:W-:Y:S02]  /*2d50*/  VIMNMX R217, PT, PT, R97.reuse, R90, PT ;  /* 0x0000005a61d97248 */ /* 0x040fe40003fe0100 */
[----:B------:R-:W-:-:S04]  /*2d60*/  VIADDMNMX R216, R97, 0x8, R90, PT ;  /* 0x0000000861d87846 */ /* 0x000fc8000380015a */
[----:B----4-:R-:W-:Y:S01]  /*2d70*/  HMMA.16816.F32 R40, R24, R16, R40 ;  /* 0x000000101828723c */ /* 0x010fe20000001828 */
[C---:B------:R-:W-:Y:S02]  /*2d80*/  VIADD R16, R199.reuse, 0xffffffc0 ;  /* 0xffffffc0c7107836 */ /* 0x040fe40000000000 */
[----:B------:R-:W-:-:S03]  /*2d90*/  VIADD R17, R199, 0xffffffc8 ;  /* 0xffffffc8c7117836 */ /* 0x000fc60000000000 */
[CC--:B------:R-:W-:Y:S02]  /*2da0*/  ISETP.GE.AND P4, PT, R16.reuse, R217.reuse, PT ;  /* 0x000000d91000720c */ /* 0x0c0fe40003f86270 */
[----:B-1----:R-:W-:Y:S01]  /*2db0*/  HMMA.16816.F32 R48, R8, R32, R48 ;  /* 0x000000200830723c */ /* 0x002fe20000001830 */
[----:B------:R-:W-:Y:S02]  /*2dc0*/  ISETP.GE.AND P1, PT, R16, R216, PT ;  /* 0x000000d81000720c */ /* 0x000fe40003f26270 */
[----:B------:R-:W-:-:S05]  /*2dd0*/  ISETP.GE.AND P2, PT, R17, R217, PT ;  /* 0x000000d91100720c */ /* 0x000fca0003f46270 */
[C---:B------:R-:W-:Y:S08]  /*2de0*/  HMMA.16816.F32 R44, R24.reuse, R22, R44 ;  /* 0x00000016182c723c */ /* 0x040ff0000000182c */
[----:B------:R-:W-:Y:S01]  /*2df0*/  HMMA.16816.F32 R52, R24, R18, R52 ;  /* 0x000000121834723c */ /* 0x000fe20000001834 */
[----:B------:R-:W-:Y:S02]  /*2e00*/  VIADD R18, R199, 0xffffffc1 ;  /* 0xffffffc1c7127836 */ /* 0x000fe40000000000 */
[----:B------:R-:W-:-:S02]  /*2e10*/  FSEL R48, R48, -INF , !P4 ;  /* 0xff80000030307808 */ /* 0x000fc40006000000 */
[-C--:B------:R-:W-:Y:S02]  /*2e20*/  ISETP.GE.AND P4, PT, R17, R216.reuse, PT ;  /* 0x000000d81100720c */ /* 0x080fe40003f86270 */
[C---:B------:R-:W-:Y:S01]  /*2e30*/  ISETP.GE.AND P3, PT, R18.reuse, R217, PT ;  /* 0x000000d91200720c */ /* 0x040fe20003f66270 */
[----:B------:R-:W-:Y:S01]  /*2e40*/  HMMA.16816.F32 R68, R24, R28, R68 ;  /* 0x0000001c1844723c */ /* 0x000fe20000001844 */
[----:B------:R-:W-:Y:S02]  /*2e50*/  ISETP.GE.AND P5, PT, R18, R216, PT ;  /* 0x000000d81200720c */ /* 0x000fe40003fa6270 */
[----:B------:R-:W1:Y:S01]  /*2e60*/  LDSM.16.M88.4 R16, [R89+0x17800] ;  /* 0x017800005910783b */ /* 0x000e620000000200 */
[----:B------:R-:W-:Y:S01]  /*2e70*/  FSEL R50, R50, -INF , !P1 ;  /* 0xff80000032327808 */ /* 0x000fe20004800000 */
[----:B------:R-:W-:-:S04]  /*2e80*/  DEPBAR.LE SB0, 0x0 ;  /* 0x000080000000791a */ /* 0x000fc80000000000 */
[----:B------:R-:W-:Y:S01]  /*2e90*/  HMMA.16816.F32 R44, R8, R34, R44 ;  /* 0x00000022082c723c */ /* 0x000fe2000000182c */
[----:B------:R-:W-:Y:S02]  /*2ea0*/  FSEL R34, R49, -INF , !P3 ;  /* 0xff80000031227808 */ /* 0x000fe40005800000 */
[C---:B------:R-:W-:Y:S02]  /*2eb0*/  ISETP.GE.AND P3, PT, R20.reuse, R216, PT ;  /* 0x000000d81400720c */ /* 0x040fe40003f66270 */
[----:B------:R-:W-:-:S03]  /*2ec0*/  ISETP.GE.AND P1, PT, R20, R217, PT ;  /* 0x000000d91400720c */ /* 0x000fc60003f26270 */
[----:B------:R-:W-:Y:S08]  /*2ed0*/  HMMA.16816.F32 R60, R24, R30, R60 ;  /* 0x0000001e183c723c */ /* 0x000ff0000000183c */
[----:B--2---:R-:W-:Y:S01]  /*2ee0*/  HMMA.16816.F32 R40, R8, R4, R40 ;  /* 0x000000040828723c */ /* 0x004fe20000001828 */
[----:B------:R-:W-:Y:S01]  /*2ef0*/  VIADD R5, R199, 0xffffffd0 ;  /* 0xffffffd0c7057836 */ /* 0x000fe20000000000 */
[----:B------:R-:W-:-:S02]  /*2f00*/  FSEL R4, R51, -INF , !P5 ;  /* 0xff80000033047808 */ /* 0x000fc40006800000 */
[----:B------:R-:W-:Y:S02]  /*2f10*/  FSEL R44, R44, -INF , !P2 ;  /* 0xff8000002c2c7808 */ /* 0x000fe40005000000 */
[CC--:B------:R-:W-:Y:S02]  /*2f20*/  ISETP.GE.AND P5, PT, R5.reuse, R217.reuse, PT ;  /* 0x000000d90500720c */ /* 0x0c0fe40003fa6270 */
[----:B------:R-:W-:Y:S01]  /*2f30*/  HMMA.16816.F32 R64, R24, R56, R64 ;  /* 0x000000381840723c */ /* 0x000fe20000001840 */
[----:B------:R-:W-:Y:S01]  /*2f40*/  ISETP.GE.AND P2, PT, R5, R216, PT ;  /* 0x000000d80500720c */ /* 0x000fe20003f46270 */
[----:B------:R-:W-:Y:S01]  /*2f50*/  VIADD R5, R199, 0xffffffd1 ;  /* 0xffffffd1c7057836 */ /* 0x000fe20000000000 */
[----:B------:R-:W-:Y:S02]  /*2f60*/  FSEL R46, R46, -INF , !P4 ;  /* 0xff8000002e2e7808 */ /* 0x000fe40006000000 */
[----:B------:R-:W-:Y:S02]  /*2f70*/  FSEL R36, R45, -INF , !P1 ;  /* 0xff8000002d247808 */ /* 0x000fe40004800000 */
[----:B------:R-:W-:Y:S01]  /*2f80*/  ISETP.GE.AND P4, PT, R5, R217, PT ;  /* 0x000000d90500720c */ /* 0x000fe20003f86270 */
[----:B------:R-:W-:Y:S01]  /*2f90*/  HMMA.16816.F32 R52, R8, R6, R52 ;  /* 0x000000060834723c */ /* 0x000fe20000001834 */
[----:B------:R-:W-:Y:S01]  /*2fa0*/  VIADD R7, R199, 0xffffffd8 ;  /* 0xffffffd8c7077836 */ /* 0x000fe20000000000 */
[----:B------:R-:W-:-:S02]  /*2fb0*/  FSEL R6, R47, -INF , !P3 ;  /* 0xff8000002f067808 */ /* 0x000fc40005800000 */
[----:B------:R-:W-:Y:S01]  /*2fc0*/  FSEL R28, R40, -INF , !P5 ;  /* 0xff800000281c7808 */ /* 0x000fe20006800000 */
[----:B------:R-:W-:Y:S01]  /*2fd0*/  BAR.SYNC.DEFER_BLOCKING 0x0 ;  /* 0x0000000000007b1d */ /* 0x000fe20000010000 */
[CC--:B------:R-:W-:Y:S02]  /*2fe0*/  ISETP.GE.AND P3, PT, R7.reuse, R217.reuse, PT ;  /* 0x000000d90700720c */ /* 0x0c0fe40003f66270 */
[C---:B---3--:R-:W-:Y:S01]  /*2ff0*/  HMMA.16816.F32 R68, R8.reuse, R12, R68 ;  /* 0x0000000c0844723c */ /* 0x048fe20000001844 */
[-C--:B------:R-:W-:Y:S01]  /*3000*/  ISETP.GE.AND P5, PT, R7, R216.reuse, PT ;  /* 0x000000d80700720c */ /* 0x080fe20003fa6270 */
[----:B------:R-:W-:Y:S01]  /*3010*/  VIADD R7, R199, 0xffffffe0 ;  /* 0xffffffe0c7077836 */ /* 0x000fe20000000000 */
[----:B------:R-:W-:Y:S01]  /*3020*/  ISETP.GE.AND P1, PT, R5, R216, PT ;  /* 0x000000d80500720c */ /* 0x000fe20003f26270 */
[----:B------:R-:W-:Y:S01]  /*3030*/  VIADD R5, R199, 0xffffffd9 ;  /* 0xffffffd9c7057836 */ /* 0x000fe20000000000 */
[----:B------:R-:W-:Y:S02]  /*3040*/  FSEL R12, R41, -INF , !P4 ;  /* 0xff800000290c7808 */ /* 0x000fe40006000000 */
[----:B------:R-:W-:Y:S01]  /*3050*/  FSEL R22, R43, -INF , !P1 ;  /* 0xff8000002b167808 */ /* 0x000fe20004800000 */
[----:B------:R-:W-:Y:S01]  /*3060*/  HMMA.16816.F32 R60, R8, R14, R60 ;  /* 0x0000000e083c723c */ /* 0x000fe2000000183c */
[----:B------:R-:W-:-:S02]  /*3070*/  ISETP.GE.AND P1, PT, R7, R217, PT ;  /* 0x000000d90700720c */ /* 0x000fc40003f26270 */
[----:B------:R-:W-:Y:S02]  /*3080*/  FSEL R30, R52, -INF , !P3 ;  /* 0xff800000341e7808 */ /* 0x000fe40005800000 */
[-C--:B------:R-:W-:Y:S01]  /*3090*/  ISETP.GE.AND P3, PT, R7, R216.reuse, PT ;  /* 0x000000d80700720c */ /* 0x080fe20003f66270 */
[----:B------:R-:W-:Y:S01]  /*30a0*/  VIADD R7, R199, 0xffffffe8 ;  /* 0xffffffe8c7077836 */ /* 0x000fe20000000000 */
[C---:B------:R-:W-:Y:S01]  /*30b0*/  ISETP.GE.AND P4, PT, R5.reuse, R216, PT ;  /* 0x000000d80500720c */ /* 0x040fe20003f86270 */
[----:B------:R-:W-:Y:S01]  /*30c0*/  HMMA.16816.F32 R72, R24, R58, R72 ;  /* 0x0000003a1848723c */ /* 0x000fe20000001848 */
[----:B------:R-:W-:Y:S02]  /*30d0*/  FSEL R26, R42, -INF , !P2 ;  /* 0xff8000002a1a7808 */ /* 0x000fe40005000000 */
[----:B------:R-:W-:Y:S01]  /*30e0*/  ISETP.GE.AND P2, PT, R5, R217, PT ;  /* 0x000000d90500720c */ /* 0x000fe20003f46270 */
[----:B------:R-:W-:Y:S01]  /*30f0*/  VIADD R5, R199, 0xffffffe1 ;  /* 0xffffffe1c7057836 */ /* 0x000fe20000000000 */
[----:B------:R-:W-:-:S02]  /*3100*/  FSEL R20, R55, -INF , !P4 ;  /* 0xff80000037147808 */ /* 0x000fc40006000000 */
[----:B------:R-:W-:Y:S01]  /*3110*/  FSEL R244, R68, -INF , !P1 ;  /* 0xff80000044f47808 */ /* 0x000fe20004800000 */
[----:B-1----:R-:W-:Y:S01]  /*3120*/  HMMA.16816.F32 R64, R8, R16, R64 ;  /* 0x000000100840723c */ /* 0x002fe20000001840 */
[----:B------:R-:W-:Y:S02]  /*3130*/  FSEL R24, R54, -INF , !P5 ;  /* 0xff80000036187808 */ /* 0x000fe40006800000 */
[----:B------:R-:W-:Y:S02]  /*3140*/  FSEL R32, R53, -INF , !P2 ;  /* 0xff80000035207808 */ /* 0x000fe40005000000 */
[CC--:B------:R-:W-:Y:S02]  /*3150*/  ISETP.GE.AND P4, PT, R7.reuse, R217.reuse, PT ;  /* 0x000000d90700720c */ /* 0x0c0fe40003f86270 */
[----:B------:R-:W-:Y:S01]  /*3160*/  ISETP.GE.AND P1, PT, R7, R216, PT ;  /* 0x000000d80700720c */ /* 0x000fe20003f26270 */
[----:B------:R-:W-:Y:S01]  /*3170*/  VIADD R7, R199, 0xfffffff0 ;  /* 0xfffffff0c7077836 */ /* 0x000fe20000000000 */
[----:B------:R-:W-:-:S02]  /*3180*/  ISETP.GE.AND P5, PT, R5, R217, PT ;  /* 0x000000d90500720c */ /* 0x000fc40003fa6270 */
[-C--:B------:R-:W-:Y:S01]  /*3190*/  ISETP.GE.AND P2, PT, R5, R216.reuse, PT ;  /* 0x000000d80500720c */ /* 0x080fe20003f46270 */
[----:B------:R-:W-:Y:S01]  /*31a0*/  VIADD R5, R199, 0xffffffe9 ;  /* 0xffffffe9c7057836 */ /* 0x000fe20000000000 */
[----:B------:R-:W-:Y:S01]  /*31b0*/  FSEL R208, R60, -INF , !P4 ;  /* 0xff8000003cd07808 */ /* 0x000fe20006000000 */
[----:B------:R-:W-:Y:S01]  /*31c0*/  HMMA.16816.F32 R72, R8, R18, R72 ;  /* 0x000000120848723c */ /* 0x000fe20000001848 */
[----:B------:R-:W-:Y:S02]  /*31d0*/  FSEL R234, R71, -INF , !P2 ;  /* 0xff80000047ea7808 */ /* 0x000fe40005000000 */
[----:B------:R-:W-:Y:S02]  /*31e0*/  FSEL R242, R69, -INF , !P5 ;  /* 0xff80000045f27808 */ /* 0x000fe40006800000 */
[C---:B------:R-:W-:Y:S02]  /*31f0*/  ISETP.GE.AND P2, PT, R7.reuse, R217, PT ;  /* 0x000000d90700720c */ /* 0x040fe40003f46270 */
[----:B------:R-:W-:Y:S01]  /*3200*/  ISETP.GE.AND P4, PT, R7, R216, PT ;  /* 0x000000d80700720c */ /* 0x000fe20003f86270 */
[----:B------:R-:W-:Y:S01]  /*3210*/  VIADD R7, R199, 0xfffffff8 ;  /* 0xfffffff8c7077836 */ /* 0x000fe20000000000 */
[----:B------:R-:W-:-:S02]  /*3220*/  FSEL R206, R70, -INF , !P3 ;  /* 0xff80000046ce7808 */ /* 0x000fc40005800000 */
[C---:B------:R-:W-:Y:S02]  /*3230*/  ISETP.GE.AND P5, PT, R5.reuse, R216, PT ;  /* 0x000000d80500720c */ /* 0x040fe40003fa6270 */
[-C--:B------:R-:W-:Y:S01]  /*3240*/  ISETP.GE.AND P3, PT, R5, R217.reuse, PT ;  /* 0x000000d90500720c */ /* 0x080fe20003f66270 */
[----:B------:R-:W-:Y:S01]  /*3250*/  VIADD R5, R199, 0xfffffff1 ;  /* 0xfffffff1c7057836 */ /* 0x000fe20000000000 */
[----:B------:R-:W-:Y:S02]  /*3260*/  FMNMX3.FTZ R9, R48, R34, R44, !PT ;  /* 0x0000002230097276 */ /* 0x000fe4000781002c */
[----:B------:R-:W-:Y:S02]  /*3270*/  FSEL R176, R63, -INF , !P5 ;  /* 0xff8000003fb07808 */ /* 0x000fe40006800000 */
[----:B------:R-:W-:Y:S02]  /*3280*/  FSEL R240, R64, -INF , !P2 ;  /* 0xff80000040f07808 */ /* 0x000fe40005000000 */
[----:B------:R-:W-:-:S02]  /*3290*/  ISETP.GE.AND P5, PT, R7, R217, PT ;  /* 0x000000d90700720c */ /* 0x000fc40003fa6270 */
[----:B------:R-:W-:Y:S02]  /*32a0*/  ISETP.GE.AND P2, PT, R7, R216, PT ;  /* 0x000000d80700720c */ /* 0x000fe40003f46270 */
[----:B------:R-:W-:Y:S02]  /*32b0*/  FSEL R178, R62, -INF , !P1 ;  /* 0xff8000003eb27808 */ /* 0x000fe40004800000 */
[----:B------:R-:W-:Y:S02]  /*32c0*/  FSEL R236, R61, -INF , !P3 ;  /* 0xff8000003dec7808 */ /* 0x000fe40005800000 */
[----:B------:R-:W-:Y:S02]  /*32d0*/  FMNMX3.FTZ R7, R9, R36, R28, !PT ;  /* 0x0000002409077276 */ /* 0x000fe4000781001c */
[C---:B------:R-:W-:Y:S02]  /*32e0*/  ISETP.GE.AND P1, PT, R5.reuse, R217, PT ;  /* 0x000000d90500720c */ /* 0x040fe40003f26270 */
[----:B------:R-:W-:Y:S01]  /*32f0*/  ISETP.GE.AND P3, PT, R5, R216, PT ;  /* 0x000000d80500720c */ /* 0x000fe20003f66270 */
[----:B------:R-:W-:Y:S01]  /*3300*/  VIADD R5, R199, 0xfffffff9 ;  /* 0xfffffff9c7057836 */ /* 0x000fe20000000000 */
[----:B------:R-:W-:-:S02]  /*3310*/  FMNMX3.FTZ R9, R50, R4, R46, !PT ;  /* 0x0000000432097276 */ /* 0x000fc4000781002e */
[----:B------:R-:W-:Y:S02]  /*3320*/  FMNMX3.FTZ R7, R7, R12, R30, !PT ;  /* 0x0000000c07077276 */ /* 0x000fe4000781001e */
[----:B------:R-:W-:Y:S02]  /*3330*/  FSEL R228, R66, -INF , !P4 ;  /* 0xff80000042e47808 */ /* 0x000fe40006000000 */
[----:B------:R-:W-:Y:S02]  /*3340*/  FSEL R238, R65, -INF , !P1 ;  /* 0xff80000041ee7808 */ /* 0x000fe40004800000 */
[C---:B------:R-:W-:Y:S02]  /*3350*/  ISETP.GE.AND P4, PT, R5.reuse, R217, PT ;  /* 0x000000d90500720c */ /* 0x040fe40003f86270 */
[----:B------:R-:W-:Y:S02]  /*3360*/  ISETP.GE.AND P1, PT, R5, R216, PT ;  /* 0x000000d80500720c */ /* 0x000fe40003f26270 */
[----:B------:R-:W-:-:S02]  /*3370*/  FMNMX3.FTZ R5, R9, R6, R26, !PT ;  /* 0x0000000609057276 */ /* 0x000fc4000781001a */
[----:B------:R-:W-:Y:S02]  /*3380*/  FMNMX3.FTZ R7, R7, R32, R244, !PT ;  /* 0x0000002007077276 */ /* 0x000fe400078100f4 */
[----:B------:R-:W-:Y:S02]  /*3390*/  FSEL R214, R67, -INF , !P3 ;  /* 0xff80000043d67808 */ /* 0x000fe40005800000 */
[----:B------:R-:W-:Y:S02]  /*33a0*/  ISETP.NE.AND P3, PT, R2, 0x1, PT ;  /* 0x000000010200780c */ /* 0x000fe40003f65270 */
[----:B------:R-:W-:Y:S02]  /*33b0*/  FMNMX3.FTZ R5, R5, R22, R24, !PT ;  /* 0x0000001605057276 */ /* 0x000fe40007810018 */
[----:B------:R-:W-:Y:S02]  /*33c0*/  FMNMX3.FTZ R7, R7, R242, R208, !PT ;  /* 0x000000f207077276 */ /* 0x000fe400078100d0 */
[----:B------:R-:W-:-:S02]  /*33d0*/  FSEL R232, R72, -INF , !P5 ;  /* 0xff80000048e87808 */ /* 0x000fc40006800000 */
[----:B------:R-:W-:Y:S02]  /*33e0*/  FMNMX3.FTZ R5, R5, R20, R206, !PT ;  /* 0x0000001405057276 */ /* 0x000fe400078100ce */
[----:B------:R-:W-:Y:S02]  /*33f0*/  FMNMX3.FTZ R7, R7, R236, R240, !PT ;  /* 0x000000ec07077276 */ /* 0x000fe400078100f0 */
[----:B------:R-:W-:Y:S02]  /*3400*/  FSEL R230, R73, -INF , !P4 ;  /* 0xff80000049e67808 */ /* 0x000fe40006000000 */
[----:B------:R-:W-:Y:S02]  /*3410*/  FMNMX3.FTZ R5, R5, R234, R178, !PT ;  /* 0x000000ea05057276 */ /* 0x000fe400078100b2 */
[----:B------:R-:W-:Y:S02]  /*3420*/  FMNMX3.FTZ R7, R7, R238, R232, !PT ;  /* 0x000000ee07077276 */ /* 0x000fe400078100e8 */
[----:B------:R-:W-:-:S02]  /*3430*/  FSEL R212, R74, -INF , !P2 ;  /* 0xff8000004ad47808 */ /* 0x000fc40005000000 */
[----:B------:R-:W-:Y:S02]  /*3440*/  FSEL R210, R75, -INF , !P1 ;  /* 0xff8000004bd27808 */ /* 0x000fe40004800000 */
[----:B------:R-:W-:Y:S02]  /*3450*/  FMNMX3.FTZ R5, R5, R176, R228, !PT ;  /* 0x000000b005057276 */ /* 0x000fe400078100e4 */
[----:B------:R-:W-:Y:S01]  /*3460*/  FMNMX.FTZ R7, R230, R7, !PT ;  /* 0x00000007e6077209 */ /* 0x000fe20007810000 */
[----:B------:R-:W-:Y:S06]  /*3470*/  @!P3 BRA `(.L_x_185) ;  /* 0x000000000058b947 */ /* 0x000fec0003800000 */
[----:B------:R-:W-:-:S04]  /*3480*/  VIADD R8, R2, 0xfffffffe ;  /* 0xfffffffe02087836 */ /* 0x000fc80000000000 */
[-C--:B------:R-:W-:Y:S02]  /*3490*/  IMAD R85, R85, R8.reuse, RZ ;  /* 0x0000000855557224 */ /* 0x080fe400078e02ff */
[----:B------:R-:W-:-:S04]  /*34a0*/  IMAD.WIDE.U32 R8, R86, R8, RZ ;  /* 0x0000000856087225 */ /* 0x000fc800078e00ff */
[----:B------:R-:W-:Y:S01]  /*34b0*/  IMAD.IADD R85, R9, 0x1, R85 ;  /* 0x0000000109557824 */ /* 0x000fe200078e0255 */
[----:B------:R-:W-:Y:S02]  /*34c0*/  IADD3 R88, P1, PT, R88, R8, RZ ;  /* 0x0000000858587210 */ /* 0x000fe40007f3e0ff */
[----:B------:R-:W-:-:S03]  /*34d0*/  LEA R10, P2, R8, R223, 0x1 ;  /* 0x000000df080a7211 */ /* 0x000fc600078408ff */
[--C-:B------:R-:W-:Y:S01]  /*34e0*/  IMAD.X R87, R87, 0x1, R85.reuse, P1 ;  /* 0x0000000157577824 */ /* 0x100fe200008e0655 */
[----:B------:R-:W-:Y:S02]  /*34f0*/  LEA R14, P1, R88, R223, 0x1 ;  /* 0x000000df580e7211 */ /* 0x000fe400078208ff */
[-C--:B------:R-:W-:Y:S02]  /*3500*/  LEA.HI.X R11, R8, R222.reuse, R85, 0x1, P2 ;  /* 0x000000de080b7211 */ /* 0x080fe400010f0c55 */
[----:B------:R-:W-:-:S03]  /*3510*/  LEA.HI.X R15, R88, R222, R87, 0x1, P1 ;  /* 0x000000de580f7211 */ /* 0x000fc600008f0c57 */
[----:B------:R-:W-:Y:S01]  /*3520*/  @!PT LDS RZ, [RZ] ;  /* 0x00000000fffff984 */ /* 0x000fe20000000800 */
[----:B------:R-:W-:Y:S01]  /*3530*/  @!PT LDS RZ, [RZ] ;  /* 0x00000000fffff984 */ /* 0x000fe20000000800 */
[----:B------:R-:W-:Y:S01]  /*3540*/  @!PT LDS RZ, [RZ] ;  /* 0x00000000fffff984 */ /* 0x000fe20000000800 */
        /* <DEDUP_REMOVED lines=9> */
.L_x_185:
[----:B------:R-:W-:Y:S01]  /*35e0*/  FMNMX3.FTZ R5, R5, R214, R212, !PT ;  /* 0x000000d605057276 */ /* 0x000fe200078100d4 */
[----:B-1----:R-:W1:Y:S01]  /*35f0*/  SHFL.BFLY PT, R10, R7, 0x2, 0x1f ;  /* 0x0c401f00070a7f89 */ /* 0x002e6200000e0000 */
[----:B------:R-:W2:Y:S01]  /*3600*/  LDCU UR4, c[0x0][0x45c] ;  /* 0x00008b80ff0477ac */ /* 0x000ea20008000800 */
[----:B------:R-:W-:Y:S02]  /*3610*/  LOP3.LUT R197, R3, 0x200, R0, 0xf8, !PT ;  /* 0x0000020003c57812 */ /* 0x000fe400078ef800 */
[----:B------:R-:W-:Y:S02]  /*3620*/  FMNMX.FTZ R11, R210, R5, !PT ;  /* 0x00000005d20b7209 */ /* 0x000fe40007810000 */
[----:B------:R-:W-:Y:S02]  /*3630*/  LEA R203, R197, UR5, 0x1 ;  /* 0x00000005c5cb7c11 */ /* 0x000fe4000f8e08ff */
[----:B------:R-:W-:Y:S01]  /*3640*/  MOV R225, 0xffffffff ;  /* 0xffffffff00e17802 */ /* 0x000fe20000000f00 */
[----:B------:R-:W3:Y:S01]  /*3650*/  SHFL.BFLY PT, R8, R11, 0x2, 0x1f ;  /* 0x0c401f000b087f89 */ /* 0x000ee200000e0000 */
[----:B------:R-:W-:-:S02]  /*3660*/  IADD3 R204, PT, PT, R84, R203, RZ ;  /* 0x000000cb54cc7210 */ /* 0x000fc40007ffe0ff */
[----:B------:R-:W-:Y:S01]  /*3670*/  IADD3 R202, PT, PT, R198, R203, RZ ;  /* 0x000000cbc6ca7210 */ /* 0x000fe20007ffe0ff */
[----:B------:R-:W-:Y:S03]  /*3680*/  LDSM.16.MT88.4 R156, [R203+0x18000] ;  /* 0x01800000cb9c783b */ /* 0x000fe60000004200 */
[----:B------:R-:W-:Y:S01]  /*3690*/  IADD3 R200, PT, PT, R84, R202, RZ ;  /* 0x000000ca54c87210 */ /* 0x000fe20007ffe0ff */
        /* <DEDUP_REMOVED lines=16> */
[----:B---3--:R-:W-:-:S03]  /*37a0*/  FMNMX.FTZ R3, R8, R5, !PT ;  /* 0x0000000508037209 */ /* 0x008fc60007810000 */
        /* <DEDUP_REMOVED lines=9> */
[----:B------:R-:W-:Y:S01]  /*3840*/  LDSM.16.MT88.4 R128, [R203+0x1e000] ;  /* 0x01e00000cb80783b */ /* 0x000fe20000004200 */
[--C-:B------:R-:W-:Y:S01]  /*3850*/  FFMA.FTZ R190, R36, UR4, -R213.reuse ;  /* 0x0000000424be7c23 */ /* 0x100fe200080108d5 */
[----:B------:R-:W-:Y:S01]  /*3860*/  MUFU.EX2 R201, R201 ;  /* 0x000000c900c97308 */ /* 0x000fe20000000800 */
[----:B------:R-:W-:Y:S01]  /*3870*/  FFMA.FTZ R189, R28, UR4, -R213 ;  /* 0x000000041cbd7c23 */ /* 0x000fe200080108d5 */
[--C-:B------:R-:W-:Y:S01]  /*3880*/  FFMA.FTZ R195, R50, UR4, -R209.reuse ;  /* 0x0000000432c37c23 */ /* 0x100fe200080108d1 */
[--C-:B------:R-:W-:Y:S01]  /*3890*/  FFMA.FTZ R192, R4, UR4, -R209.reuse ;  /* 0x0000000404c07c23 */ /* 0x100fe200080108d1 */
[--C-:B------:R-:W-:Y:S01]  /*38a0*/  FFMA.FTZ R188, R6, UR4, -R209.reuse ;  /* 0x0000000406bc7c23 */ /* 0x100fe200080108d1 */
[----:B------:R-:W1:Y:S01]  /*38b0*/  LDSM.16.MT88.4 R48, [R202+0x18000] ;  /* 0x01800000ca30783b */ /* 0x000e620000004200 */
[----:B------:R-:W-:Y:S01]  /*38c0*/  FFMA.FTZ R191, R46, UR4, -R209 ;  /* 0x000000042ebf7c23 */ /* 0x000fe200080108d1 */
[----:B------:R-:W2:Y:S01]  /*38d0*/  MUFU.EX2 R194, R194 ;  /* 0x000000c200c27308 */ /* 0x000ea20000000800 */
[--C-:B------:R-:W-:Y:S01]  /*38e0*/  FFMA.FTZ R186, R12, UR4, -R213.reuse ;  /* 0x000000040cba7c23 */ /* 0x100fe200080108d5 */
[----:B------:R-:W3:Y:S01]  /*38f0*/  LDSM.16.MT88.4 R144, [R202+0x1e000] ;  /* 0x01e00000ca90783b */ /* 0x000ee20000004200 */
[--C-:B------:R-:W-:Y:S01]  /*3900*/  FFMA.FTZ R185, R30, UR4, -R213.reuse ;  /* 0x000000041eb97c23 */ /* 0x100fe200080108d5 */
[----:B------:R-:W-:Y:S01]  /*3910*/  MUFU.EX2 R193, R193 ;  /* 0x000000c100c17308 */ /* 0x000fe20000000800 */
[----:B------:R-:W-:Y:S01]  /*3920*/  FFMA.FTZ R182, R32, UR4, -R213 ;  /* 0x0000000420b67c23 */ /* 0x000fe200080108d5 */
[----:B------:R-:W4:Y:S01]  /*3930*/  LDSM.16.MT88.4 R4, [R200+0x1e000] ;  /* 0x01e00000c804783b */ /* 0x000f220000004200 */
[--C-:B------:R-:W-:Y:S01]  /*3940*/  FFMA.FTZ R187, R26, UR4, -R209.reuse ;  /* 0x000000041abb7c23 */ /* 0x100fe200080108d1 */
[----:B------:R-:W5:Y:S01]  /*3950*/  MUFU.EX2 R190, R190 ;  /* 0x000000be00be7308 */ /* 0x000f620000000800 */
[--C-:B------:R-:W-:Y:S01]  /*3960*/  FFMA.FTZ R184, R22, UR4, -R209.reuse ;  /* 0x0000000416b87c23 */ /* 0x100fe200080108d1 */
[----:B------:R-:W4:Y:S01]  /*3970*/  LDSM.16.MT88.4 R8, [R204+0x1a800] ;  /* 0x01a80000cc08783b */ /* 0x000f220000004200 */
[--C-:B------:R-:W-:Y:S01]  /*3980*/  FFMA.FTZ R183, R24, UR4, -R209.reuse ;  /* 0x0000000418b77c23 */ /* 0x100fe200080108d1 */
[----:B------:R-:W-:Y:S01]  /*3990*/  MUFU.EX2 R195, R195 ;  /* 0x000000c300c37308 */ /* 0x000fe20000000800 */
[----:B------:R-:W-:Y:S01]  /*39a0*/  FFMA.FTZ R180, R20, UR4, -R209 ;  /* 0x0000000414b47c23 */ /* 0x000fe200080108d1 */
[----:B--2---:R-:W-:Y:S01]  /*39b0*/  F2FP.F16.F32.PACK_AB R148, R194, R201 ;  /* 0x000000c9c294723e */ /* 0x004fe200000000ff */
[----:B------:R-:W2:Y:S01]  /*39c0*/  LDSM.16.MT88.4 R12, [R204+0x18800] ;  /* 0x01880000cc0c783b */ /* 0x000ea20000004200 */
[----:B------:R-:W1:Y:S01]  /*39d0*/  MUFU.EX2 R192, R192 ;  /* 0x000000c000c07308 */ /* 0x000e620000000800 */
[--C-:B------:R-:W-:Y:S01]  /*39e0*/  FFMA.FTZ R205, R244, UR4, -R213.reuse ;  /* 0x00000004f4cd7c23 */ /* 0x100fe200080108d5 */
[----:B------:R-:W-:Y:S01]  /*39f0*/  FFMA.FTZ R207, R208, UR4, -R213 ;  /* 0x00000004d0cf7c23 */ /* 0x000fe200080108d5 */
[----:B------:R-:W2:Y:S01]  /*3a00*/  LDSM.16.MT88.4 R16, [R204+0x1e800] ;  /* 0x01e80000cc10783b */ /* 0x000ea20000004200 */
[----:B------:R-:W-:Y:S01]  /*3a10*/  MUFU.EX2 R191, R191 ;  /* 0x000000bf00bf7308 */ /* 0x000fe20000000800 */
[--C-:B------:R-:W-:Y:S01]  /*3a20*/  FFMA.FTZ R215, R234, UR4, -R209.reuse ;  /* 0x00000004ead77c23 */ /* 0x100fe200080108d1 */
[----:B-----5:R-:W-:Y:S01]  /*3a30*/  F2FP.F16.F32.PACK_AB R150, R190, R193 ;  /* 0x000000c1be96723e */ /* 0x020fe200000000ff */
[----:B------:R-:W5:Y:S01]  /*3a40*/  LDSM.16.MT88.4 R20, [R204+0x1c800] ;  /* 0x01c80000cc14783b */ /* 0x000f620000004200 */
[----:B------:R-:W3:Y:S01]  /*3a50*/  MUFU.EX2 R188, R188 ;  /* 0x000000bc00bc7308 */ /* 0x000ee20000000800 */
[----:B------:R-:W-:Y:S01]  /*3a60*/  FFMA.FTZ R211, R178, UR4, -R209 ;  /* 0x00000004b2d37c23 */ /* 0x000fe200080108d1 */
[--C-:B------:R-:W-:Y:S01]  /*3a70*/  FFMA.FTZ R242, R242, UR4, -R213.reuse ;  /* 0x00000004f2f27c23 */ /* 0x100fe200080108d5 */
[----:B------:R-:W-:Y:S01]  /*3a80*/  LDSM.16.MT88.4 R24, [R203+0x1c800] ;  /* 0x01c80000cb18783b */ /* 0x000fe20000004200 */
[----:B------:R-:W-:Y:S01]  /*3a90*/  MUFU.EX2 R189, R189 ;  /* 0x000000bd00bd7308 */ /* 0x000fe20000000800 */
[----:B------:R-:W-:Y:S01]  /*3aa0*/  FFMA.FTZ R229, R230, UR4, -R213 ;  /* 0x00000004e6e57c23 */ /* 0x000fe200080108d5 */
[----:B-1----:R-:W-:Y:S01]  /*3ab0*/  F2FP.F16.F32.PACK_AB R149, R192, R195 ;  /* 0x000000c3c095723e */ /* 0x002fe200000000ff */
[----:B------:R-:W-:Y:S01]  /*3ac0*/  LDSM.16.MT88.4 R28, [R200+0x1a800] ;  /* 0x01a80000c81c783b */ /* 0x000fe20000004200 */
[----:B------:R-:W1:Y:S01]  /*3ad0*/  MUFU.EX2 R186, R186 ;  /* 0x000000ba00ba7308 */ /* 0x000e620000000800 */
[--C-:B------:R-:W-:Y:S01]  /*3ae0*/  FFMA.FTZ R210, R210, UR4, -R209.reuse ;  /* 0x00000004d2d27c23 */ /* 0x100fe200080108d1 */
[----:B------:R-:W-:Y:S01]  /*3af0*/  FFMA.FTZ R214, R214, UR4, -R209 ;  /* 0x00000004d6d67c23 */ /* 0x000fe200080108d1 */
[----:B------:R-:W-:Y:S01]  /*3b00*/  LDSM.16.MT88.4 R172, [R202+0x18800] ;  /* 0x01880000caac783b */ /* 0x000fe20000004200 */
[----:B------:R-:W-:Y:S01]  /*3b10*/  MUFU.EX2 R185, R185 ;  /* 0x000000b900b97308 */ /* 0x000fe20000000800 */
[----:B------:R-:W-:Y:S01]  /*3b20*/  FADD.FTZ R194, R201, R194 ;  /* 0x000000c2c9c27221 */ /* 0x000fe20000010000 */
[----:B---3--:R-:W-:Y:S01]  /*3b30*/  F2FP.F16.F32.PACK_AB R151, R188, R191 ;  /* 0x000000bfbc97723e */ /* 0x008fe200000000ff */
[----:B------:R-:W-:Y:S01]  /*3b40*/  LDSM.16.MT88.4 R168, [R200+0x18800] ;  /* 0x01880000c8a8783b */ /* 0x000fe20000004200 */
[----:B------:R-:W-:Y:S01]  /*3b50*/  MUFU.EX2 R182, R182 ;  /* 0x000000b600b67308 */ /* 0x000fe20000000800 */
[----:B------:R-:W-:Y:S01]  /*3b60*/  FADD.FTZ R192, R195, R192 ;  /* 0x000000c0c3c07221 */ /* 0x000fe20000010000 */
[----:B------:R-:W-:Y:S01]  /*3b70*/  FADD.FTZ R193, R193, R194 ;  /* 0x000000c2c1c17221 */ /* 0x000fe20000010000 */
[----:B------:R-:W-:Y:S01]  /*3b80*/  LDSM.16.MT88.4 R32, [R202+0x1a800] ;  /* 0x01a80000ca20783b */ /* 0x000fe20000004200 */
[----:B------:R-:W-:Y:S01]  /*3b90*/  MUFU.EX2 R187, R187 ;  /* 0x000000bb00bb7308 */ /* 0x000fe20000000800 */
[----:B------:R-:W-:Y:S01]  /*3ba0*/  HMMA.16816.F32 R68, R148, R72, RZ ;  /* 0x000000489444723c */ /* 0x000fe200000018ff */
[----:B------:R-:W-:Y:S01]  /*3bb0*/  FADD.FTZ R191, R191, R192 ;  /* 0x000000c0bfbf7221 */ /* 0x000fe20000010000 */
[----:B------:R-:W-:Y:S01]  /*3bc0*/  FADD.FTZ R190, R190, R193 ;  /* 0x000000c1bebe7221 */ /* 0x000fe20000010000 */
[----:B------:R-:W3:Y:S02]  /*3bd0*/  MUFU.EX2 R184, R184 ;  /* 0x000000b800b87308 */ /* 0x000ee40000000800 */
[----:B------:R-:W-:-:S02]  /*3be0*/  FADD.FTZ R188, R188, R191 ;  /* 0x000000bfbcbc7221 */ /* 0x000fc40000010000 */
[----:B------:R-:W-:Y:S01]  /*3bf0*/  MUFU.EX2 R183, R183 ;  /* 0x000000b700b77308 */ /* 0x000fe20000000800 */
[C---:B------:R-:W-:Y:S03]  /*3c00*/  HMMA.16816.F32 R72, R148.reuse, R74, RZ ;  /* 0x0000004a9448723c */ /* 0x040fe600000018ff */
[----:B------:R-:W2:Y:S04]  /*3c10*/  MUFU.EX2 R180, R180 ;  /* 0x000000b400b47308 */ /* 0x000ea80000000800 */
[----:B------:R-:W-:Y:S01]  /*3c20*/  MUFU.EX2 R205, R205 ;  /* 0x000000cd00cd7308 */ /* 0x000fe20000000800 */
[C---:B------:R-:W-:Y:S03]  /*3c30*/  HMMA.16816.F32 R36, R148.reuse, R40, RZ ;  /* 0x000000289424723c */ /* 0x040fe600000018ff */
[----:B------:R-:W5:Y:S04]  /*3c40*/  MUFU.EX2 R208, R242 ;  /* 0x000000f200d07308 */ /* 0x000f680000000800 */
        /* <DEDUP_REMOVED lines=32> */
[----:B----4-:R-:W-:Y:S01]  /*3e50*/  HMMA.16816.F32 R152, R148, R4, RZ ;  /* 0x000000049498723c */ /* 0x010fe200000018ff */
[----:B-1----:R-:W-:Y:S01]  /*3e60*/  F2FP.F16.F32.PACK_AB R4, R186, R189 ;  /* 0x000000bdba04723e */ /* 0x002fe200000000ff */
[----:B------:R-:W-:Y:S01]  /*3e70*/  FADD.FTZ R189, R189, R190 ;  /* 0x000000bebdbd7221 */ /* 0x000fe20000010000 */
[----:B---3--:R-:W-:Y:S01]  /*3e80*/  F2FP.F16.F32.PACK_AB R5, R184, R187 ;  /* 0x000000bbb805723e */ /* 0x008fe200000000ff */
[----:B------:R-:W-:-:S02]  /*3e90*/  FADD.FTZ R187, R187, R188 ;  /* 0x000000bcbbbb7221 */ /* 0x000fc40000010000 */
[----:B------:R-:W-:Y:S02]  /*3ea0*/  FADD.FTZ R186, R186, R189 ;  /* 0x000000bdbaba7221 */ /* 0x000fe40000010000 */
[----:B------:R-:W-:Y:S01]  /*3eb0*/  HMMA.16816.F32 R148, R148, R6, RZ ;  /* 0x000000069494723c */ /* 0x000fe200000018ff */
[----:B------:R-:W-:Y:S01]  /*3ec0*/  F2FP.F16.F32.PACK_AB R6, R182, R185 ;  /* 0x000000b9b606723e */ /* 0x000fe200000000ff */
[----:B------:R-:W-:Y:S01]  /*3ed0*/  FADD.FTZ R184, R184, R187 ;  /* 0x000000bbb8b87221 */ /* 0x000fe20000010000 */
[----:B--2---:R-:W-:Y:S01]  /*3ee0*/  F2FP.F16.F32.PACK_AB R7, R180, R183 ;  /* 0x000000b7b407723e */ /* 0x004fe200000000ff */
        /* <DEDUP_REMOVED lines=11> */
[C---:B-----5:R-:W-:Y:S08]  /*3fa0*/  HMMA.16816.F32 R100, R4.reuse, R20, R100 ;  /* 0x000000140464723c */ /* 0x060ff00000001864 */
        /* <DEDUP_REMOVED lines=8> */
[C---:B------:R-:W-:Y:S08]  /*4030*/  HMMA.16816.F32 R92, R4.reuse, R24, R92 ;  /* 0x00000018045c723c */ /* 0x040ff0000000185c */
[C---:B------:R-:W-:Y:S01]  /*4040*/  HMMA.16816.F32 R96, R4.reuse, R26, R96 ;  /* 0x0000001a0460723c */ /* 0x040fe20000001860 */
[----:B------:R-:W5:Y:S07]  /*4050*/  LDSM.16.MT88.4 R24, [R200+0x1e800] ;  /* 0x01e80000c818783b */ /* 0x000f6e0000004200 */
[C---:B---3--:R-:W-:Y:S08]  /*4060*/  HMMA.16816.F32 R116, R4.reuse, R16, R116 ;  /* 0x000000100474723c */ /* 0x048ff00000001874 */
[C---:B------:R-:W-:Y:S01]  /*4070*/  HMMA.16816.F32 R120, R4.reuse, R18, R120 ;  /* 0x000000120478723c */ /* 0x040fe20000001878 */
[----:B------:R-:W3:Y:S07]  /*4080*/  LDSM.16.MT88.4 R16, [R204+0x1b000] ;  /* 0x01b00000cc10783b */ /* 0x000eee0000004200 */
[C---:B-1----:R-:W-:Y:S08]  /*4090*/  HMMA.16816.F32 R140, R4.reuse, R8, R140 ;  /* 0x00000008048c723c */ /* 0x042ff0000000188c */
[C---:B------:R-:W-:Y:S01]  /*40a0*/  HMMA.16816.F32 R144, R4.reuse, R10, R144 ;  /* 0x0000000a0490723c */ /* 0x040fe20000001890 */
[----:B------:R-:W1:Y:S07]  /*40b0*/  LDSM.16.MT88.4 R8, [R204+0x1f000] ;  /* 0x01f00000cc08783b */ /* 0x000e6e0000004200 */
[C---:B------:R-:W-:Y:S01]  /*40c0*/  HMMA.16816.F32 R84, R4.reuse, R28, R84 ;  /* 0x0000001c0454723c */ /* 0x040fe20000001854 */
[----:B------:R-:W-:Y:S01]  /*40d0*/  FFMA.FTZ R29, R236, UR4, -R213 ;  /* 0x00000004ec1d7c23 */ /* 0x000fe200080108d5 */
[--C-:B------:R-:W-:Y:S01]  /*40e0*/  FFMA.FTZ R236, R176, UR4, -R209.reuse ;  /* 0x00000004b0ec7c23 */ /* 0x100fe200080108d1 */
[----:B------:R-:W-:Y:S01]  /*40f0*/  FFMA.FTZ R28, R206, UR4, -R209 ;  /* 0x00000004ce1c7c23 */ /* 0x000fe200080108d1 */
[----:B------:R-:W-:Y:S01]  /*4100*/  LDSM.16.MT88.4 R176, [R203+0x19000] ;  /* 0x01900000cbb0783b */ /* 0x000fe20000004200 */
[----:B------:R-:W-:Y:S03]  /*4110*/  MUFU.EX2 R206, R29 ;  /* 0x0000001d00ce7308 */ /* 0x000fe60000000800 */
[C---:B------:R-:W-:Y:S01]  /*4120*/  HMMA.16816.F32 R44, R4.reuse, R172, R44 ;  /* 0x000000ac042c723c */ /* 0x040fe2000000182c */
[----:B------:R4:W3:Y:S04]  /*4130*/  MUFU.EX2 R234, R28 ;  /* 0x0000001c00ea7308 */ /* 0x0008e80000000800 */
[----:B------:R-:W3:Y:S03]  /*4140*/  MUFU.EX2 R236, R236 ;  /* 0x000000ec00ec7308 */ /* 0x000ee60000000800 */
        /* <DEDUP_REMOVED lines=13> */
[C---:B--2---:R-:W-:Y:S08]  /*4220*/  HMMA.16816.F32 R124, R4.reuse, R12, R124 ;  /* 0x0000000c047c723c */ /* 0x044ff0000000187c */
[C---:B------:R-:W-:Y:S01]  /*4230*/  HMMA.16816.F32 R128, R4.reuse, R14, R128 ;  /* 0x0000000e0480723c */ /* 0x040fe20000001880 */
[----:B------:R-:W2:Y:S07]  /*4240*/  LDSM.16.MT88.4 R12, [R204+0x1d000] ;  /* 0x01d00000cc0c783b */ /* 0x000eae0000004200 */
[C---:B-----5:R-:W-:Y:S08]  /*4250*/  HMMA.16816.F32 R152, R4.reuse, R24, R152 ;  /* 0x000000180498723c */ /* 0x060ff00000001898 */
[----:B------:R-:W-:Y:S01]  /*4260*/  HMMA.16816.F32 R148, R4, R26, R148 ;  /* 0x0000001a0494723c */ /* 0x000fe20000001894 */
[----:B------:R-:W-:Y:S01]  /*4270*/  F2FP.F16.F32.PACK_AB R4, R208, R205 ;  /* 0x000000cdd004723e */ /* 0x000fe200000000ff */
[----:B------:R-:W-:Y:S01]  /*4280*/  LDSM.16.MT88.4 R24, [R203+0x1d000] ;  /* 0x01d00000cb18783b */ /* 0x000fe20000004200 */
[----:B---3--:R-:W-:Y:S01]  /*4290*/  F2FP.F16.F32.PACK_AB R5, R215, R234 ;  /* 0x000000ead705723e */ /* 0x008fe200000000ff */
[----:B------:R-:W-:Y:S01]  /*42a0*/  FADD.FTZ R205, R205, R182 ;  /* 0x000000b6cdcd7221 */ /* 0x000fe20000010000 */
[----:B------:R-:W-:-:S02]  /*42b0*/  F2FP.F16.F32.PACK_AB R6, R206, R207 ;  /* 0x000000cfce06723e */ /* 0x000fc400000000ff */
[----:B------:R-:W-:Y:S01]  /*42c0*/  F2FP.F16.F32.PACK_AB R7, R236, R211 ;  /* 0x000000d3ec07723e */ /* 0x000fe200000000ff */
[----:B------:R-:W-:-:S06]  /*42d0*/  FADD.FTZ R208, R208, R205 ;  /* 0x000000cdd0d07221 */ /* 0x000fcc0000010000 */
[C---:B------:R-:W-:Y:S08]  /*42e0*/  HMMA.16816.F32 R68, R4.reuse, R16, R68 ;  /* 0x000000100444723c */ /* 0x040ff00000001844 */
[C---:B------:R-:W-:Y:S01]  /*42f0*/  HMMA.16816.F32 R72, R4.reuse, R18, R72 ;  /* 0x000000120448723c */ /* 0x040fe20000001848 */
[----:B------:R-:W3:Y:S07]  /*4300*/  LDSM.16.MT88.4 R16, [R203+0x1b000] ;  /* 0x01b00000cb10783b */ /* 0x000eee0000004200 */
[C---:B-1----:R-:W-:Y:S08]  /*4310*/  HMMA.16816.F32 R132, R4.reuse, R8, R132 ;  /* 0x000000080484723c */ /* 0x042ff00000001884 */
[C---:B------:R-:W-:Y:S01]  /*4320*/  HMMA.16816.F32 R136, R4.reuse, R10, R136 ;  /* 0x0000000a0488723c */ /* 0x040fe20000001888 */
[----:B------:R-:W1:Y:S07]  /*4330*/  LDSM.16.MT88.4 R8, [R203+0x1f000] ;  /* 0x01f00000cb08783b */ /* 0x000e6e0000004200 */
[C---:B----4-:R-:W-:Y:S08]  /*4340*/  HMMA.16816.F32 R36, R4.reuse, R20, R36 ;  /* 0x000000140424723c */ /* 0x050ff00000001824 */
        /* <DEDUP_REMOVED lines=10> */
[----:B------:R-:W5:Y:S07]  /*43f0*/  LDSM.16.MT88.4 R24, [R200+0x1f000] ;  /* 0x01f00000c818783b */ /* 0x000f6e0000004200 */
[C---:B-1----:R-:W-:Y:S08]  /*4400*/  HMMA.16816.F32 R124, R4.reuse, R8, R124 ;  /* 0x00000008047c723c */ /* 0x042ff0000000187c */
[C---:B------:R-:W-:Y:S01]  /*4410*/  HMMA.16816.F32 R128, R4.reuse, R10, R128 ;  /* 0x0000000a0480723c */ /* 0x040fe20000001880 */
[----:B------:R-:W1:Y:S07]  /*4420*/  LDSM.16.MT88.4 R8, [R204+0x1b800] ;  /* 0x01b80000cc08783b */ /* 0x000e6e0000004200 */
[----:B------:R-:W-:Y:S01]  /*4430*/  HMMA.16816.F32 R160, R4, R176, R160 ;  /* 0x000000b004a0723c */ /* 0x000fe200000018a0 */
[--C-:B------:R-:W-:Y:S01]  /*4440*/  FFMA.FTZ R176, R240, UR4, -R213.reuse ;  /* 0x00000004f0b07c23 */ /* 0x100fe200080108d5 */
[----:B------:R-:W-:-:S05]  /*4450*/  FFMA.FTZ R177, R238, UR4, -R213 ;  /* 0x00000004eeb17c23 */ /* 0x000fca00080108d5 */
[----:B------:R-:W-:Y:S01]  /*4460*/  MUFU.EX2 R176, R176 ;  /* 0x000000b000b07308 */ /* 0x000fe20000000800 */
[C---:B------:R-:W-:Y:S01]  /*4470*/  HMMA.16816.F32 R156, R4.reuse, R178, R156 ;  /* 0x000000b2049c723c */ /* 0x040fe2000000189c */
[----:B------:R-:W-:Y:S01]  /*4480*/  FFMA.FTZ R178, R232, UR4, -R213 ;  /* 0x00000004e8b27c23 */ /* 0x000fe200080108d5 */
[--C-:B------:R-:W-:Y:S01]  /*4490*/  FFMA.FTZ R179, R228, UR4, -R209.reuse ;  /* 0x00000004e4b37c23 */ /* 0x100fe200080108d1 */
[----:B------:R-:W1:Y:S04]  /*44a0*/  MUFU.EX2 R177, R177 ;  /* 0x000000b100b17308 */ /* 0x000e680000000800 */
[----:B------:R-:W-:Y:S01]  /*44b0*/  MUFU.EX2 R178, R178 ;  /* 0x000000b200b27308 */ /* 0x000fe20000000800 */
[----:B------:R-:W-:Y:S01]  /*44c0*/  HMMA.16816.F32 R84, R4, R28, R84 ;  /* 0x0000001c0454723c */ /* 0x000fe20000001854 */
[----:B------:R-:W-:-:S02]  /*44d0*/  FFMA.FTZ R28, R212, UR4, -R209 ;  /* 0x00000004d41c7c23 */ /* 0x000fc400080108d1 */
[----:B------:R-:W-:Y:S04]  /*44e0*/  MUFU.EX2 R179, R179 ;  /* 0x000000b300b37308 */ /* 0x000fe80000000800 */
[----:B------:R-:W1:Y:S01]  /*44f0*/  MUFU.EX2 R212, R214 ;  /* 0x000000d600d47308 */ /* 0x000e620000000800 */
[C---:B------:R-:W-:Y:S03]  /*4500*/  HMMA.16816.F32 R44, R4.reuse, R172, R44 ;  /* 0x000000ac042c723c */ /* 0x040fe6000000182c */
[----:B------:R4:W1:Y:S05]  /*4510*/  MUFU.EX2 R209, R28 ;  /* 0x0000001c00d17308 */ /* 0x00086a0000000800 */
        /* <DEDUP_REMOVED lines=12> */
[----:B------:R-:W-:Y:S07]  /*45e0*/  LDSM.16.MT88.4 R20, [R204+0x1d800] ;  /* 0x01d80000cc14783b */ /* 0x000fee0000004200 */
[C---:B--2---:R-:W-:Y:S08]  /*45f0*/  HMMA.16816.F32 R116, R4.reuse, R12, R116 ;  /* 0x0000000c0474723c */ /* 0x044ff00000001874 */
[C---:B------:R-:W-:Y:S01]  /*4600*/  HMMA.16816.F32 R120, R4.reuse, R14, R120 ;  /* 0x0000000e0478723c */ /* 0x040fe20000001878 */
[----:B------:R-:W2:Y:S07]  /*4610*/  LDSM.16.MT88.4 R12, [R204+0x19800] ;  /* 0x01980000cc0c783b */ /* 0x000eae0000004200 */
[C---:B---3--:R-:W-:Y:S08]  /*4620*/  HMMA.16816.F32 R140, R4.reuse, R16, R140 ;  /* 0x00000010048c723c */ /* 0x048ff0000000188c */
[C---:B------:R-:W-:Y:S01]  /*4630*/  HMMA.16816.F32 R144, R4.reuse, R18, R144 ;  /* 0x000000120490723c */ /* 0x040fe20000001890 */
[----:B------:R-:W3:Y:S07]  /*4640*/  LDSM.16.MT88.4 R16, [R204+0x1f800] ;  /* 0x01f80000cc10783b */ /* 0x000eee0000004200 */
[C---:B-----5:R-:W-:Y:S08]  /*4650*/  HMMA.16816.F32 R152, R4.reuse, R24, R152 ;  /* 0x000000180498723c */ /* 0x060ff00000001898 */
[----:B------:R-:W-:Y:S01]  /*4660*/  HMMA.16816.F32 R148, R4, R26, R148 ;  /* 0x0000001a0494723c */ /* 0x000fe20000001894 */
[----:B-1----:R-:W-:Y:S01]  /*4670*/  F2FP.F16.F32.PACK_AB R4, R177, R176 ;  /* 0x000000b0b104723e */ /* 0x002fe200000000ff */
[----:B------:R-:W-:Y:S01]  /*4680*/  LDSM.16.MT88.4 R24, [R202+0x1d800] ;  /* 0x01d80000ca18783b */ /* 0x000fe20000004200 */
[----:B------:R-:W-:-:S02]  /*4690*/  F2FP.F16.F32.PACK_AB R5, R212, R179 ;  /* 0x000000b3d405723e */ /* 0x000fc400000000ff */
[----:B------:R-:W-:Y:S02]  /*46a0*/  F2FP.F16.F32.PACK_AB R6, R229, R178 ;  /* 0x000000b2e506723e */ /* 0x000fe400000000ff */
[----:B------:R-:W-:-:S07]  /*46b0*/  F2FP.F16.F32.PACK_AB R7, R210, R209 ;  /* 0x000000d1d207723e */ /* 0x000fce00000000ff */
        /* <DEDUP_REMOVED lines=9> */
[C---:B------:R-:W-:Y:S08]  /*4750*/  HMMA.16816.F32 R100, R4.reuse, R20, R100 ;  /* 0x000000140464723c */ /* 0x040ff00000001864 */
        /* <DEDUP_REMOVED lines=46> */
[----:B------:R-:W-:-:S15]  /*4a40*/  @!P3 BRA `(.L_x_186) ;  /* 0x000000680080b947 */ /* 0x000fde0003800000 */
[----:B------:R-:W1:Y:S01]  /*4a50*/  LDC.64 R4, c[0x0][0x3c0] ;  /* 0x0000f000ff047b82 */ /* 0x000e620000000a00 */
[----:B------:R-:W-:-:S04]  /*4a60*/  DEPBAR.LE SB0, 0x0 ;  /* 0x000080000000791a */ /* 0x000fc80000000000 */
[----:B------:R-:W-:Y:S01]  /*4a70*/  VIADD R11, R2, 0xfffffffe ;  /* 0xfffffffe020b7836 */ /* 0x000fe20000000000 */
[----:B------:R-:W-:Y:S01]  /*4a80*/  LOP3.LUT R10, R0, 0x200, RZ, 0xc0, !PT ;  /* 0x00000200000a7812 */ /* 0x000fe200078ec0ff */
[C---:B------:R-:W-:Y:S01]  /*4a90*/  IMAD.SHL.U32 R6, R196.reuse, 0x8, RZ ;  /* 0x00000008c4067824 */ /* 0x040fe200078e00ff */
[--C-:B------:R-:W-:Y:S01]  /*4aa0*/  SHF.R.U32.HI R8, RZ, 0x1, R196.reuse ;  /* 0x00000001ff087819 */ /* 0x100fe200000116c4 */
[----:B------:R-:W-:Y:S02]  /*4ab0*/  IMAD.SHL.U32 R9, R196, 0x20, RZ ;  /* 0x00000020c4097824 */ /* 0x000fe400078e00ff */
[----:B------:R-:W-:Y:S01]  /*4ac0*/  IMAD.MOV.U32 R212, RZ, RZ, 0x20 ;  /* 0x00000020ffd47424 */ /* 0x000fe200078e00ff */
[----:B------:R-:W-:Y:S01]  /*4ad0*/  LOP3.LUT R7, R6, 0x1f8, RZ, 0xc0, !PT ;  /* 0x000001f806077812 */ /* 0x000fe200078ec0ff */
[----:B------:R-:W-:Y:S01]  /*4ae0*/  VIADD R219, R237, UR5 ;  /* 0x00000005eddb7c36 */ /* 0x000fe20008000000 */
[----:B------:R-:W-:Y:S02]  /*4af0*/  LOP3.LUT R9, R10, 0x7c00, R9, 0xf8, !PT ;  /* 0x00007c000a097812 */ /* 0x000fe400078ef809 */
[----:B------:R-:W-:-:S02]  /*4b00*/  LOP3.LUT R7, R7, 0x38, R196, 0x78, !PT ;  /* 0x0000003807077812 */ /* 0x000fc400078e78c4 */
[----:B------:R-:W-:Y:S02]  /*4b10*/  LOP3.LUT R8, R181, 0x8, R8, 0x78, !PT ;  /* 0x00000008b5087812 */ /* 0x000fe400078e7808 */
[----:B------:R-:W-:Y:S02]  /*4b20*/  LOP3.LUT R7, R7, 0x1e00, R6, 0xf8, !PT ;  /* 0x00001e0007077812 */ /* 0x000fe400078ef806 */
[----:B------:R-:W-:Y:S01]  /*4b30*/  LOP3.LUT R8, R9, R8, RZ, 0xfc, !PT ;  /* 0x0000000809087212 */ /* 0x000fe200078efcff */
[----:B-1----:R-:W-:Y:S01]  /*4b40*/  IMAD.WIDE.U32 R14, R11, R4, RZ ;  /* 0x000000040b0e7225 */ /* 0x002fe200078e00ff */
[----:B------:R-:W-:Y:S02]  /*4b50*/  LEA R226, R7, UR5, 0x1 ;  /* 0x0000000507e27c11 */ /* 0x000fe4000f8e08ff */
[----:B------:R-:W-:Y:S01]  /*4b60*/  LEA R233, R8, UR5, 0x1 ;  /* 0x0000000508e97c11 */ /* 0x000fe2000f8e08ff */
[----:B------:R-:W-:Y:S01]  /*4b70*/  IMAD R11, R11, R5, R15 ;  /* 0x000000050b0b7224 */ /* 0x000fe200078e020f */
[----:B------:R-:W-:Y:S01]  /*4b80*/  BAR.SYNC.DEFER_BLOCKING 0x0 ;  /* 0x0000000000007b1d */ /* 0x000fe20000010000 */
[C---:B------:R-:W-:Y:S01]  /*4b90*/  IMAD.SHL.U32 R13, R14.reuse, 0x40, RZ ;  /* 0x000000400e0d7824 */ /* 0x040fe200078e00ff */
[----:B------:R-:W-:Y:S01]  /*4ba0*/  LEA R10, P2, R14, R221, 0x7 ;  /* 0x000000dd0e0a7211 */ /* 0x000fe200078438ff */
[----:B------:R-:W-:Y:S01]  /*4bb0*/  IMAD.IADD R230, R198, 0x1, R233 ;  /* 0x00000001c6e67824 */ /* 0x000fe200078e02e9 */
[----:B------:R-:W-:-:S02]  /*4bc0*/  SHF.L.U64.HI R12, R14, 0x6, R11 ;  /* 0x000000060e0c7819 */ /* 0x000fc4000001020b */
[----:B------:R-:W-:Y:S02]  /*4bd0*/  LEA R13, P1, R4, R13, 0x5 ;  /* 0x0000000d040d7211 */ /* 0x000fe400078228ff */
[----:B------:R-:W-:Y:S02]  /*4be0*/  LEA.HI.X R11, R14, R220, R11, 0x7, P2 ;  /* 0x000000dc0e0b7211 */ /* 0x000fe400010f3c0b */
[----:B------:R-:W-:Y:S02]  /*4bf0*/  LEA.HI.X R12, R4, R12, R5, 0x5, P1 ;  /* 0x0000000c040c7211 */ /* 0x000fe400008f2c05 */
[C---:B------:R-:W-:Y:S02]  /*4c00*/  LEA R4, P1, R13.reuse, R221, 0x1 ;  /* 0x000000dd0d047211 */ /* 0x040fe400078208ff */
[----:B------:R-:W-:Y:S02]  /*4c10*/  SEL R212, R212, 0xffffffe0, !P0 ;  /* 0xffffffe0d4d47807 */ /* 0x000fe40004000000 */
[----:B------:R-:W-:-:S03]  /*4c20*/  LEA.HI.X R5, R13, R220, R12, 0x1, P1 ;  /* 0x000000dc0d057211 */ /* 0x000fc600008f0c0c */
[C---:B------:R-:W-:Y:S02]  /*4c30*/  IMAD.IADD R236, R212.reuse, 0x1, R233 ;  /* 0x00000001d4ec7824 */ /* 0x040fe400078e02e9 */
[C---:B------:R-:W-:Y:S02]  /*4c40*/  IMAD.IADD R231, R219.reuse, 0x1, R212 ;  /* 0x00000001dbe77824 */ /* 0x040fe400078e02d4 */
[----:B------:R-:W-:Y:S01]  /*4c50*/  IMAD.IADD R219, R219, 0x1, R198 ;  /* 0x00000001dbdb7824 */ /* 0x000fe200078e02c6 */
[----:B------:R-:W-:Y:S01]  /*4c60*/  @!PT LDS RZ, [RZ] ;  /* 0x00000000fffff984 */ /* 0x000fe20000000800 */
[----:B------:R-:W-:Y:S01]  /*4c70*/  @!PT LDS RZ, [RZ] ;  /* 0x00000000fffff984 */ /* 0x000fe20000000800 */
[----:B------:R-:W-:Y:S01]  /*4c80*/  @!PT LDS RZ, [RZ] ;  /* 0x00000000fffff984 */ /* 0x000fe20000000800 */
[----:B------:R-:W-:Y:S01]  /*4c90*/  LDGSTS.E.BYPASS.LTC128B.128 [R226+0x18000], desc[UR12][R10.64] ;  /* 0x180000000ae27fae */ /* 0x000fe2000b981a0c */
[C---:B------:R-:W-:Y:S02]  /*4ca0*/  IMAD.IADD R228, R212.reuse, 0x1, R230 ;  /* 0x00000001d4e47824 */ /* 0x040fe400078e02e6 */
[----:B------:R-:W-:Y:S01]  /*4cb0*/  IMAD.IADD R198, R212, 0x1, R219 ;  /* 0x00000001d4c67824 */ /* 0x000fe200078e02db */
[----:B------:R-:W-:Y:S04]  /*4cc0*/  LDGSTS.E.BYPASS.LTC128B.128 [R226+0x1a000], desc[UR12][R10.64+0x80] ;  /* 0x1a0000800ae27fae */ /* 0x000fe8000b981a0c */
[----:B------:R-:W-:Y:S04]  /*4cd0*/  LDGSTS.E.BYPASS.LTC128B.128 [R226+0x1c000], desc[UR12][R10.64+0x100] ;  /* 0x1c0001000ae27fae */ /* 0x000fe8000b981a0c */
[----:B------:R1:W-:Y:S04]  /*4ce0*/  LDGSTS.E.BYPASS.LTC128B.128 [R226+0x1e000], desc[UR12][R10.64+0x180] ;  /* 0x1e0001800ae27fae */ /* 0x0003e8000b981a0c */
[----:B------:R-:W-:Y:S04]  /*4cf0*/  LDGSTS.E.BYPASS.LTC128B.128 [R226+0x19000], desc[UR12][R4.64] ;  /* 0x1900000004e27fae */ /* 0x000fe8000b981a0c */
[----:B------:R-:W-:Y:S04]  /*4d00*/  LDGSTS.E.BYPASS.LTC128B.128 [R226+0x1b000], desc[UR12][R4.64+0x80] ;  /* 0x1b00008004e27fae */ /* 0x000fe8000b981a0c */
[----:B------:R-:W-:Y:S04]  /*4d10*/  LDGSTS.E.BYPASS.LTC128B.128 [R226+0x1d000], desc[UR12][R4.64+0x100] ;  /* 0x1d00010004e27fae */ /* 0x000fe8000b981a0c */
[----:B------:R2:W-:Y:S04]  /*4d20*/  LDGSTS.E.BYPASS.LTC128B.128 [R226+0x1f000], desc[UR12][R4.64+0x180] ;  /* 0x1f00018004e27fae */ /* 0x0005e8000b981a0c */
[----:B------:R-:W-:Y:S04]  /*4d30*/  LDSM.16.M88.4 R172, [R233] ;  /* 0x00000000e9ac783b */ /* 0x000fe80000000200 */
[----:B------:R-:W3:Y:S04]  /*4d40*/  LDSM.16.M88.4 R12, [R237+UR5+0x10000] ;  /* 0x01000005ed0c783b */ /* 0x000ee80008000200 */
[----:B------:R-:W4:Y:S04]  /*4d50*/  LDSM.16.M88.4 R188, [R237+UR5+0x10800] ;  /* 0x01080005edbc783b */ /* 0x000f280008000200 */
[----:B------:R-:W5:Y:S04]  /*4d60*/  LDSM.16.M88.4 R180, [R237+UR5+0x11000] ;  /* 0x01100005edb4783b */ /* 0x000f680008000200 */
[----:B------:R-:W5:Y:S04]  /*4d70*/  LDSM.16.M88.4 R32, [R237+UR5+0x11800] ;  /* 0x01180005ed20783b */ /* 0x000f680008000200 */
[----:B------:R-:W-:Y:S04]  /*4d80*/  LDSM.16.M88.4 R24, [R236] ;  /* 0x00000000ec18783b */ /* 0x000fe80000000200 */
[----:B------:R-:W5:Y:S04]  /*4d90*/  LDSM.16.M88.4 R28, [R231+0x10000] ;  /* 0x01000000e71c783b */ /* 0x000f680000000200 */
[----:B------:R-:W5:Y:S04]  /*4da0*/  LDSM.16.M88.4 R20, [R231+0x10800] ;  /* 0x01080000e714783b */ /* 0x000f680000000200 */
[----:B------:R-:W5:Y:S04]  /*4db0*/  LDSM.16.M88.4 R208, [R231+0x11000] ;  /* 0x01100000e7d0783b */ /* 0x000f680000000200 */
[----:B------:R-:W5:Y:S04]  /*4dc0*/  LDSM.16.M88.4 R204, [R231+0x11800] ;  /* 0x01180000e7cc783b */ /* 0x000f680000000200 */
[----:B-1----:R-:W-:Y:S01]  /*4dd0*/  LDSM.16.M88.4 R8, [R230] ;  /* 0x00000000e608783b */ /* 0x002fe20000000200 */
[C---:B---3--:R-:W-:Y:S03]  /*4de0*/  HMMA.16816.F32 R16, R172.reuse, R12, RZ ;  /* 0x0000000cac10723c */ /* 0x048fe600000018ff */
[----:B--2---:R-:W1:Y:S04]  /*4df0*/  LDSM.16.M88.4 R4, [R219+0x10000] ;  /* 0x01000000db04783b */ /* 0x004e680000000200 */
[----:B------:R-:W2:Y:S01]  /*4e00*/  LDSM.16.M88.4 R200, [R219+0x10800] ;  /* 0x01080000dbc8783b */ /* 0x000ea20000000200 */
[C---:B------:R-:W-:Y:S03]  /*4e10*/  HMMA.16816.F32 R12, R172.reuse, R14, RZ ;  /* 0x0000000eac0c723c */ /* 0x040fe600000018ff */
[----:B------:R-:W3:Y:S04]  /*4e20*/  LDSM.16.M88.4 R168, [R219+0x11000] ;  /* 0x01100000dba8783b */ /* 0x000ee80000000200 */
[----:B------:R-:W-:Y:S01]  /*4e30*/  LDSM.16.M88.4 R212, [R237+UR5+0x12800] ;  /* 0x01280005edd4783b */ /* 0x000fe20008000200 */
[C---:B----4-:R-:W-:Y:S03]  /*4e40*/  HMMA.16816.F32 R192, R172.reuse, R188, RZ ;  /* 0x000000bcacc0723c */ /* 0x050fe600000018ff */
[----:B------:R-:W0:Y:S05]  /*4e50*/  LDGDEPBAR ;  /* 0x00000000000079af */ /* 0x000e2a0000000000 */
[C---:B-----5:R-:W-:Y:S08]  /*4e60*/  HMMA.16816.F32 R184, R172.reuse, R180, RZ ;  /* 0x000000b4acb8723c */ /* 0x060ff000000018ff */
[C---:B------:R-:W-:Y:S08]  /*4e70*/  HMMA.16816.F32 R188, R172.reuse, R190, RZ ;  /* 0x000000beacbc723c */ /* 0x040ff000000018ff */
[C---:B------:R-:W-:Y:S08]  /*4e80*/  HMMA.16816.F32 R180, R172.reuse, R182, RZ ;  /* 0x000000b6acb4723c */ /* 0x040ff000000018ff */
[----:B------:R-:W-:Y:S08]  /*4e90*/  HMMA.16816.F32 R176, R172, R32, RZ ;  /* 0x00000020acb0723c */ /* 0x000ff000000018ff */
[C---:B------:R-:W-:Y:S08]  /*4ea0*/  HMMA.16816.F32 R16, R24.reuse, R28, R16 ;  /* 0x0000001c1810723c */ /* 0x040ff00000001810 */
[----:B------:R-:W-:Y:S01]  /*4eb0*/  HMMA.16816.F32 R12, R24, R30, R12 ;  /* 0x0000001e180c723c */ /* 0x000fe2000000180c */
[----:B------:R-:W4:Y:S07]  /*4ec0*/  LDSM.16.M88.4 R28, [R219+0x11800] ;  /* 0x01180000db1c783b */ /* 0x000f2e0000000200 */
[----:B------:R-:W-:Y:S01]  /*4ed0*/  HMMA.16816.F32 R172, R172, R34, RZ ;  /* 0x00000022acac723c */ /* 0x000fe200000018ff */
[----:B------:R-:W-:Y:S07]  /*4ee0*/  LDSM.16.M88.4 R32, [R198+0x10000] ;  /* 0x01000000c620783b */ /* 0x000fee0000000200 */
[C---:B------:R-:W-:Y:S08]  /*4ef0*/  HMMA.16816.F32 R192, R24.reuse, R20, R192 ;  /* 0x0000001418c0723c */ /* 0x040ff000000018c0 */
[C---:B------:R-:W-:Y:S01]  /*4f00*/  HMMA.16816.F32 R188, R24.reuse, R22, R188 ;  /* 0x0000001618bc723c */ /* 0x040fe200000018bc */
[----:B------:R-:W5:Y:S07]  /*4f10*/  LDSM.16.M88.4 R20, [R228] ;  /* 0x00000000e414783b */ /* 0x000f6e0000000200 */
[C---:B------:R-:W-:Y:S08]  /*4f20*/  HMMA.16816.F32 R184, R24.reuse, R208, R184 ;  /* 0x000000d018b8723c */ /* 0x040ff000000018b8 */
[C---:B------:R-:W-:Y:S01]  /*4f30*/  HMMA.16816.F32 R180, R24.reuse, R210, R180 ;  /* 0x000000d218b4723c */ /* 0x040fe200000018b4 */
[----:B------:R-:W-:Y:S07]  /*4f40*/  LDSM.16.M88.4 R208, [R237+UR5+0x13000] ;  /* 0x01300005edd0783b */ /* 0x000fee0008000200 */
[C---:B------:R-:W-:Y:S08]  /*4f50*/  HMMA.16816.F32 R176, R24.reuse, R204, R176 ;  /* 0x000000cc18b0723c */ /* 0x040ff000000018b0 */
[----:B------:R-:W-:Y:S01]  /*4f60*/  HMMA.16816.F32 R172, R24, R206, R172 ;  /* 0x000000ce18ac723c */ /* 0x000fe200000018ac */
[----:B------:R-:W5:Y:S04]  /*4f70*/  LDSM.16.M88.4 R24, [R198+0x10800] ;  /* 0x01080000c618783b */ /* 0x000f680000000200 */
[----:B------:R-:W-:Y:S03]  /*4f80*/  LDSM.16.M88.4 R204, [R237+UR5+0x13800] ;  /* 0x01380005edcc783b */ /* 0x000fe60008000200 */
[C---:B-1----:R-:W-:Y:S08]  /*4f90*/  HMMA.16816.F32 R16, R8.reuse, R4, R16 ;  /* 0x000000040810723c */ /* 0x042ff00000001810 */
[C---:B------:R-:W-:Y:S01]  /*4fa0*/  HMMA.16816.F32 R12, R8.reuse, R6, R12 ;  /* 0x00000006080c723c */ /* 0x040fe2000000180c */
[----:B------:R-:W1:Y:S07]  /*4fb0*/  LDSM.16.M88.4 R4, [R198+0x11000] ;  /* 0x01100000c604783b */ /* 0x000e6e0000000200 */
[C---:B--2---:R-:W-:Y:S08]  /*4fc0*/  HMMA.16816.F32 R192, R8.reuse, R200, R192 ;  /* 0x000000c808c0723c */ /* 0x044ff000000018c0 */
[C---:B------:R-:W-:Y:S01]  /*4fd0*/  HMMA.16816.F32 R188, R8.reuse, R202, R188 ;  /* 0x000000ca08bc723c */ /* 0x040fe200000018bc */
[----:B------:R-:W-:Y:S07]  /*4fe0*/  LDSM.16.M88.4 R200, [R230+0x4000] ;  /* 0x00400000e6c8783b */ /* 0x000fee0000000200 */
[C---:B---3--:R-:W-:Y:S08]  /*4ff0*/  HMMA.16816.F32 R184, R8.reuse, R168, R184 ;  /* 0x000000a808b8723c */ /* 0x048ff000000018b8 */
[C---:B------:R-:W-:Y:S01]  /*5000*/  HMMA.16816.F32 R180, R8.reuse, R170, R180 ;  /* 0x000000aa08b4723c */ /* 0x040fe200000018b4 */
[----:B------:R-:W-:Y:S07]  /*5010*/  LDSM.16.M88.4 R168, [R233+0x4000] ;  /* 0x00400000e9a8783b */ /* 0x000fee0000000200 */
[C---:B----4-:R-:W-:Y:S08]  /*5020*/  HMMA.16816.F32 R176, R8.reuse, R28, R176 ;  /* 0x0000001c08b0723c */ /* 0x050ff000000018b0 */
[----:B------:R-:W-:Y:S01]  /*5030*/  HMMA.16816.F32 R172, R8, R30, R172 ;  /* 0x0000001e08ac723c */ /* 0x000fe200000018ac */
[----:B------:R-:W2:Y:S04]  /*5040*/  LDSM.16.M88.4 R28, [R198+0x11800] ;  /* 0x01180000c61c783b */ /* 0x000ea80000000200 */
        /* <DEDUP_REMOVED lines=9> */
[----:B------:R-:W1:Y:S07]  /*50e0*/  LDSM.16.M88.4 R4, [R236+0x4000] ;  /* 0x00400000ec04783b */ /* 0x000e6e0000000200 */
[C---:B--2---:R-:W-:Y:S08]  /*50f0*/  HMMA.16816.F32 R176, R20.reuse, R28, R176 ;  /* 0x0000001c14b0723c */ /* 0x044ff000000018b0 */
[----:B------:R-:W-:Y:S01]  /*5100*/  HMMA.16816.F32 R172, R20, R30, R172 ;  /* 0x0000001e14ac723c */ /* 0x000fe200000018ac */
[----:B------:R-:W2:Y:S04]  /*5110*/  LDSM.16.M88.4 R20, [R231+0x13000] ;  /* 0x01300000e714783b */ /* 0x000ea80000000200 */
[----:B------:R-:W-:Y:S03]  /*5120*/  LDSM.16.M88.4 R28, [R219+0x12000] ;  /* 0x01200000db1c783b */ /* 0x000fe60000000200 */
[C---:B---3--:R-:W-:Y:S08]  /*5130*/  HMMA.16816.F32 R16, R168.reuse, R8, R16 ;  /* 0x00000008a810723c */ /* 0x048ff00000001810 */
[C---:B------:R-:W-:Y:S01]  /*5140*/  HMMA.16816.F32 R12, R168.reuse, R10, R12 ;  /* 0x0000000aa80c723c */ /* 0x040fe2000000180c */
[----:B------:R-:W3:Y:S07]  /*5150*/  LDSM.16.M88.4 R8, [R231+0x13800] ;  /* 0x01380000e708783b */ /* 0x000eee0000000200 */
        /* <DEDUP_REMOVED lines=18> */
[----:B------:R-:W-:Y:S07]  /*5280*/  LDSM.16.M88.4 R20, [R228+0x4000] ;  /* 0x00400000e414783b */ /* 0x000fee0000000200 */
[C---:B---3--:R-:W-:Y:S08]  /*5290*/  HMMA.16816.F32 R176, R4.reuse, R8, R176 ;  /* 0x0000000804b0723c */ /* 0x048ff000000018b0 */
[----:B------:R-:W-:Y:S01]  /*52a0*/  HMMA.16816.F32 R172, R4, R10, R172 ;  /* 0x0000000a04ac723c */ /* 0x000fe200000018ac */
[----:B------:R-:W2:Y:S04]  /*52b0*/  LDSM.16.M88.4 R8, [R198+0x12000] ;  /* 0x01200000c608783b */ /* 0x000ea80000000200 */
[----:B------:R-:W3:Y:S03]  /*52c0*/  LDSM.16.M88.4 R4, [R198+0x12800] ;  /* 0x01280000c604783b */ /* 0x000ee60000000200 */
[C---:B------:R-:W-:Y:S08]  /*52d0*/  HMMA.16816.F32 R16, R200.reuse, R28, R16 ;  /* 0x0000001cc810723c */ /* 0x040ff00000001810 */
[C---:B------:R-:W-:Y:S01]  /*52e0*/  HMMA.16816.F32 R12, R200.reuse, R30, R12 ;  /* 0x0000001ec80c723c */ /* 0x040fe2000000180c */
[----:B------:R-:W4:Y:S07]  /*52f0*/  LDSM.16.M88.4 R28, [R198+0x13800] ;  /* 0x01380000c61c783b */ /* 0x000f2e0000000200 */
[C---:B-1----:R-:W-:Y:S08]  /*5300*/  HMMA.16816.F32 R192, R200.reuse, R24, R192 ;  /* 0x00000018c8c0723c */ /* 0x042ff000000018c0 */
[C---:B------:R-:W-:Y:S01]  /*5310*/  HMMA.16816.F32 R188, R200.reuse, R26, R188 ;  /* 0x0000001ac8bc723c */ /* 0x040fe200000018bc */
[----:B------:R-:W1:Y:S07]  /*5320*/  LDSM.16.M88.4 R24, [R233+0x8000] ;  /* 0x00800000e918783b */ /* 0x000e6e0000000200 */
        /* <DEDUP_REMOVED lines=9> */
[----:B------:R-:W2:Y:S07]  /*53c0*/  LDSM.16.M88.4 R8, [R237+UR5+0x14800] ;  /* 0x01480005ed08783b */ /* 0x000eae0008000200 */
[C---:B---3--:R-:W-:Y:S08]  /*53d0*/  HMMA.16816.F32 R192, R20.reuse, R4, R192 ;  /* 0x0000000414c0723c */ /* 0x048ff000000018c0 */
[C---:B------:R-:W-:Y:S01]  /*53e0*/  HMMA.16816.F32 R188, R20.reuse, R6, R188 ;  /* 0x0000000614bc723c */ /* 0x040fe200000018bc */
[----:B------:R-:W3:Y:S07]  /*53f0*/  LDSM.16.M88.4 R4, [R237+UR5+0x15000] ;  /* 0x01500005ed04783b */ /* 0x000eee0008000200 */
[C---:B------:R-:W-:Y:S08]  /*5400*/  HMMA.16816.F32 R184, R20.reuse, R32, R184 ;  /* 0x0000002014b8723c */ /* 0x040ff000000018b8 */
[C---:B------:R-:W-:Y:S01]  /*5410*/  HMMA.16816.F32 R180, R20.reuse, R34, R180 ;  /* 0x0000002214b4723c */ /* 0x040fe200000018b4 */
[----:B------:R-:W5:Y:S07]  /*5420*/  LDSM.16.M88.4 R32, [R237+UR5+0x15800] ;  /* 0x01580005ed20783b */ /* 0x000f6e0008000200 */
[C---:B----4-:R-:W-:Y:S08]  /*5430*/  HMMA.16816.F32 R176, R20.reuse, R28, R176 ;  /* 0x0000001c14b0723c */ /* 0x050ff000000018b0 */
        /* <DEDUP_REMOVED lines=11> */
[----:B------:R-:W2:Y:S07]  /*54f0*/  LDSM.16.M88.4 R4, [R219+0x14000] ;  /* 0x01400000db04783b */ /* 0x000eae0000000200 */
[C---:B-----5:R-:W-:Y:S08]  /*5500*/  HMMA.16816.F32 R176, R24.reuse, R32, R176 ;  /* 0x0000002018b0723c */ /* 0x060ff000000018b0 */
[----:B------:R-:W-:Y:S01]  /*5510*/  HMMA.16816.F32 R172, R24, R34, R172 ;  /* 0x0000002218ac723c */ /* 0x000fe200000018ac */
[----:B------:R-:W3:Y:S04]  /*5520*/  LDSM.16.M88.4 R24, [R219+0x15000] ;  /* 0x01500000db18783b */ /* 0x000ee80000000200 */
[----:B------:R-:W-:Y:S03]  /*5530*/  LDSM.16.M88.4 R32, [R228+0x8000] ;  /* 0x00800000e420783b */ /* 0x000fe60000000200 */
[C---:B----4-:R-:W-:Y:S08]  /*5540*/  HMMA.16816.F32 R16, R28.reuse, R20, R16 ;  /* 0x000000141c10723c */ /* 0x050ff00000001810 */
[C---:B------:R-:W-:Y:S01]  /*5550*/  HMMA.16816.F32 R12, R28.reuse, R22, R12 ;  /* 0x000000161c0c723c */ /* 0x040fe2000000180c */
[----:B------:R-:W4:Y:S07]  /*5560*/  LDSM.16.M88.4 R20, [R219+0x15800] ;  /* 0x01580000db14783b */ /* 0x000f2e0000000200 */
[C---:B------:R-:W-:Y:S08]  /*5570*/  HMMA.16816.F32 R192, R28.reuse, R204, R192 ;  /* 0x000000cc1cc0723c */ /* 0x040ff000000018c0 */
[C---:B------:R-:W-:Y:S01]  /*5580*/  HMMA.16816.F32 R188, R28.reuse, R206, R188 ;  /* 0x000000ce1cbc723c */ /* 0x040fe200000018bc */
[----:B------:R-:W5:Y:S07]  /*5590*/  LDSM.16.M88.4 R204, [R198+0x14800] ;  /* 0x01480000c6cc783b */ /* 0x000f6e0000000200 */
[C---:B------:R-:W-:Y:S08]  /*55a0*/  HMMA.16816.F32 R184, R28.reuse, R200, R184 ;  /* 0x000000c81cb8723c */ /* 0x040ff000000018b8 */
[C---:B------:R-:W-:Y:S01]  /*55b0*/  HMMA.16816.F32 R180, R28.reuse, R202, R180 ;  /* 0x000000ca1cb4723c */ /* 0x040fe200000018b4 */
[----:B------:R-:W5:Y:S07]  /*55c0*/  LDSM.16.M88.4 R200, [R198+0x15000] ;  /* 0x01500000c6c8783b */ /* 0x000f6e0000000200 */
[C---:B-1----:R-:W-:Y:S08]  /*55d0*/  HMMA.16816.F32 R176, R28.reuse, R168, R176 ;  /* 0x000000a81cb0723c */ /* 0x042ff000000018b0 */
[----:B------:R-:W-:Y:S01]  /*55e0*/  HMMA.16816.F32 R172, R28, R170, R172 ;  /* 0x000000aa1cac723c */ /* 0x000fe200000018ac */
[----:B------:R-:W1:Y:S04]  /*55f0*/  LDSM.16.M88.4 R168, [R198+0x15800] ;  /* 0x01580000c6a8783b */ /* 0x000e680000000200 */
[----:B------:R-:W-:Y:S03]  /*5600*/  LDSM.16.M88.4 R28, [R237+UR5+0x16000] ;  /* 0x01600005ed1c783b */ /* 0x000fe60008000200 */
[C---:B--2---:R-:W-:Y:S08]  /*5610*/  HMMA.16816.F32 R16, R8.reuse, R4, R16 ;  /* 0x000000040810723c */ /* 0x044ff00000001810 */
[C---:B------:R-:W-:Y:S01]  /*5620*/  HMMA.16816.F32 R12, R8.reuse, R6, R12 ;  /* 0x00000006080c723c */ /* 0x040fe2000000180c */
[----:B------:R-:W2:Y:S04]  /*5630*/  LDSM.16.M88.4 R4, [R233+0xc000] ;  /* 0x00c00000e904783b */ /* 0x000ea80000000200 */
[----:B------:R-:W-:Y:S03]  /*5640*/  LDSM.16.M88.4 R232, [R231+0x16000] ;  /* 0x01600000e7e8783b */ /* 0x000fe60000000200 */
[C---:B------:R-:W-:Y:S08]  /*5650*/  HMMA.16816.F32 R192, R8.reuse, R212, R192 ;  /* 0x000000d408c0723c */ /* 0x040ff000000018c0 */
[C---:B------:R-:W-:Y:S01]  /*5660*/  HMMA.16816.F32 R188, R8.reuse, R214, R188 ;  /* 0x000000d608bc723c */ /* 0x040fe200000018bc */
[----:B------:R-:W-:Y:S07]  /*5670*/  LDSM.16.M88.4 R212, [R236+0xc000] ;  /* 0x00c00000ecd4783b */ /* 0x000fee0000000200 */
[C---:B---3--:R-:W-:Y:S08]  /*5680*/  HMMA.16816.F32 R184, R8.reuse, R24, R184 ;  /* 0x0000001808b8723c */ /* 0x048ff000000018b8 */
[C---:B------:R-:W-:Y:S01]  /*5690*/  HMMA.16816.F32 R180, R8.reuse, R26, R180 ;  /* 0x0000001a08b4723c */ /* 0x040fe200000018b4 */
[----:B------:R-:W3:Y:S07]  /*56a0*/  LDSM.16.M88.4 R24, [R237+UR5+0x16800] ;  /* 0x01680005ed18783b */ /* 0x000eee0008000200 */
[C---:B----4-:R-:W-:Y:S08]  /*56b0*/  HMMA.16816.F32 R176, R8.reuse, R20, R176 ;  /* 0x0000001408b0723c */ /* 0x050ff000000018b0 */
[----:B------:R-:W-:Y:S01]  /*56c0*/  HMMA.16816.F32 R172, R8, R22, R172 ;  /* 0x0000001608ac723c */ /* 0x000fe200000018ac */
[----:B------:R-:W4:Y:S04]  /*56d0*/  LDSM.16.M88.4 R20, [R237+UR5+0x17000] ;  /* 0x01700005ed14783b */ /* 0x000f280008000200 */
[----:B------:R-:W4:Y:S03]  /*56e0*/  LDSM.16.M88.4 R8, [R237+UR5+0x17800] ;  /* 0x01780005ed08783b */ /* 0x000f260008000200 */
[C---:B------:R-:W-:Y:S08]  /*56f0*/  HMMA.16816.F32 R16, R32.reuse, R208, R16 ;  /* 0x000000d02010723c */ /* 0x040ff00000001810 */
[C---:B------:R-:W-:Y:S01]  /*5700*/  HMMA.16816.F32 R12, R32.reuse, R210, R12 ;  /* 0x000000d2200c723c */ /* 0x040fe2000000180c */
[----:B------:R-:W-:Y:S07]  /*5710*/  LDSM.16.M88.4 R208, [R231+0x16800] ;  /* 0x01680000e7d0783b */ /* 0x000fee0000000200 */
[C---:B-----5:R-:W-:Y:S08]  /*5720*/  HMMA.16816.F32 R192, R32.reuse, R204, R192 ;  /* 0x000000cc20c0723c */ /* 0x060ff000000018c0 */
[C---:B------:R-:W-:Y:S01]  /*5730*/  HMMA.16816.F32 R188, R32.reuse, R206, R188 ;  /* 0x000000ce20bc723c */ /* 0x040fe200000018bc */
[----:B------:R-:W-:Y:S07]  /*5740*/  LDSM.16.M88.4 R204, [R231+0x17000] ;  /* 0x01700000e7cc783b */ /* 0x000fee0000000200 */
[C---:B------:R-:W-:Y:S08]  /*5750*/  HMMA.16816.F32 R184, R32.reuse, R200, R184 ;  /* 0x000000c820b8723c */ /* 0x040ff000000018b8 */
[C---:B------:R-:W-:Y:S01]  /*5760*/  HMMA.16816.F32 R180, R32.reuse, R202, R180 ;  /* 0x000000ca20b4723c */ /* 0x040fe200000018b4 */
[----:B------:R-:W5:Y:S07]  /*5770*/  LDSM.16.M88.4 R200, [R231+0x17800] ;  /* 0x01780000e7c8783b */ /* 0x000f6e0000000200 */
[C---:B-1----:R-:W-:Y:S08]  /*5780*/  HMMA.16816.F32 R176, R32.reuse, R168, R176 ;  /* 0x000000a820b0723c */ /* 0x042ff000000018b0 */
[----:B------:R-:W-:Y:S01]  /*5790*/  HMMA.16816.F32 R172, R32, R170, R172 ;  /* 0x000000aa20ac723c */ /* 0x000fe200000018ac */
[----:B------:R-:W-:Y:S04]  /*57a0*/  LDSM.16.M88.4 R168, [R230+0xc000] ;  /* 0x00c00000e6a8783b */ /* 0x000fe80000000200 */
[----:B------:R-:W1:Y:S03]  /*57b0*/  LDSM.16.M88.4 R32, [R219+0x16000] ;  /* 0x01600000db20783b */ /* 0x000e660000000200 */
[C---:B--2---:R-:W-:Y:S08]  /*57c0*/  HMMA.16816.F32 R16, R4.reuse, R28, R16 ;  /* 0x0000001c0410723c */ /* 0x044ff00000001810 */
[C---:B------:R-:W-:Y:S01]  /*57d0*/  HMMA.16816.F32 R12, R4.reuse, R30, R12 ;  /* 0x0000001e040c723c */ /* 0x040fe2000000180c */
[----:B------:R-:W-:Y:S07]  /*57e0*/  LDSM.16.M88.4 R28, [R219+0x16800] ;  /* 0x01680000db1c783b */ /* 0x000fee0000000200 */
[C---:B---3--:R-:W-:Y:S08]  /*57f0*/  HMMA.16816.F32 R192, R4.reuse, R24, R192 ;  /* 0x0000001804c0723c */ /* 0x048ff000000018c0 */
[C---:B------:R-:W-:Y:S01]  /*5800*/  HMMA.16816.F32 R188, R4.reuse, R26, R188 ;  /* 0x0000001a04bc723c */ /* 0x040fe200000018bc */
[----:B------:R-:W-:Y:S07]  /*5810*/  LDSM.16.M88.4 R24, [R219+0x17000] ;  /* 0x01700000db18783b */ /* 0x000fee0000000200 */
[C---:B----4-:R-:W-:Y:S08]  /*5820*/  HMMA.16816.F32 R184, R4.reuse, R20, R184 ;  /* 0x0000001404b8723c */ /* 0x050ff000000018b8 */
[C---:B------:R-:W-:Y:S01]  /*5830*/  HMMA.16816.F32 R180, R4.reuse, R22, R180 ;  /* 0x0000001604b4723c */ /* 0x040fe200000018b4 */
[----:B------:R-:W-:Y:S07]  /*5840*/  LDSM.16.M88.4 R20, [R219+0x17800] ;  /* 0x01780000db14783b */ /* 0x000fee0000000200 */
[C---:B------:R-:W-:Y:S08]  /*5850*/  HMMA.16816.F32 R176, R4.reuse, R8, R176 ;  /* 0x0000000804b0723c */ /* 0x040ff000000018b0 */
[----:B------:R-:W-:Y:S01]  /*5860*/  HMMA.16816.F32 R172, R4, R10, R172 ;  /* 0x0000000a04ac723c */ /* 0x000fe200000018ac */
[----:B------:R-:W-:Y:S04]  /*5870*/  LDSM.16.M88.4 R8, [R228+0xc000] ;  /* 0x00c00000e408783b */ /* 0x000fe80000000200 */
[----:B------:R-:W2:Y:S03]  /*5880*/  LDSM.16.M88.4 R4, [R198+0x16000] ;  /* 0x01600000c604783b */ /* 0x000ea60000000200 */
[C---:B------:R-:W-:Y:S08]  /*5890*/  HMMA.16816.F32 R16, R212.reuse, R232, R16 ;  /* 0x000000e8d410723c */ /* 0x040ff00000001810 */
[C---:B------:R-:W-:Y:S08]  /*58a0*/  HMMA.16816.F32 R12, R212.reuse, R234, R12 ;  /* 0x000000ead40c723c */ /* 0x040ff0000000180c */
[----:B-----5:R-:W-:Y:S08]  /*58b0*/  HMMA.16816.F32 R176, R212, R200, R176 ;  /* 0x000000c8d4b0723c */ /* 0x020ff000000018b0 */
[----:B-1----:R-:W-:Y:S08]  /*58c0*/  HMMA.16816.F32 R16, R168, R32, R16 ;  /* 0x00000020a810723c */ /* 0x002ff00000001810 */
[----:B------:R-:W-:Y:S08]  /*58d0*/  HMMA.16816.F32 R172, R212, R202, R172 ;  /* 0x000000cad4ac723c */ /* 0x000ff000000018ac */
[----:B------:R-:W-:Y:S08]  /*58e0*/  HMMA.16816.F32 R12, R168, R34, R12 ;  /* 0x00000022a80c723c */ /* 0x000ff0000000180c */
[C---:B------:R-:W-:Y:S08]  /*58f0*/  HMMA.16816.F32 R184, R212.reuse, R204, R184 ;  /* 0x000000ccd4b8723c */ /* 0x040ff000000018b8 */
[C---:B------:R-:W-:Y:S01]  /*5900*/  HMMA.16816.F32 R180, R212.reuse, R206, R180 ;  /* 0x000000ced4b4723c */ /* 0x040fe200000018b4 */
[----:B------:R-:W1:Y:S07]  /*5910*/  LDSM.16.M88.4 R204, [R198+0x16800] ;  /* 0x01680000c6cc783b */ /* 0x000e6e0000000200 */
[C---:B------:R-:W-:Y:S08]  /*5920*/  HMMA.16816.F32 R192, R212.reuse, R208, R192 ;  /* 0x000000d0d4c0723c */ /* 0x040ff000000018c0 */
[----:B------:R-:W-:Y:S08]  /*5930*/  HMMA.16816.F32 R188, R212, R210, R188 ;  /* 0x000000d2d4bc723c */ /* 0x000ff000000018bc */
[----:B--2---:R-:W-:Y:S01]  /*5940*/  HMMA.16816.F32 R16, R8, R4, R16 ;  /* 0x000000040810723c */ /* 0x004fe20000001810 */
[----:B------:R-:W-:-:S02]  /*5950*/  VIADD R4, R199, 0xffffff80 ;  /* 0xffffff80c7047836 */ /* 0x000fc40000000000 */
[----:B------:R-:W-:-:S03]  /*5960*/  VIADD R5, R199, 0xffffff88 ;  /* 0xffffff88c7057836 */ /* 0x000fc60000000000 */
[CC--:B------:R-:W-:Y:S02]  /*5970*/  ISETP.GE.AND P4, PT, R4.reuse, R217.reuse, PT ;  /* 0x000000d90400720c */ /* 0x0c0fe40003f86270 */
[----:B------:R-:W-:Y:S01]  /*5980*/  HMMA.16816.F32 R176, R168, R20, R176 ;  /* 0x00000014a8b0723c */ /* 0x000fe200000018b0 */
[----:B------:R-:W-:Y:S02]  /*5990*/  ISETP.GE.AND P1, PT, R4, R216, PT ;  /* 0x000000d80400720c */ /* 0x000fe40003f26270 */
[----:B------:R-:W-:-:S05]  /*59a0*/  ISETP.GE.AND P2, PT, R5, R217, PT ;  /* 0x000000d90500720c */ /* 0x000fca0003f46270 */
[----:B------:R-:W-:Y:S01]  /*59b0*/  HMMA.16816.F32 R172, R168, R22, R172 ;  /* 0x00000016a8ac723c */ /* 0x000fe200000018ac */
[----:B------:R-:W2:Y:S02]  /*59c0*/  LDSM.16.M88.4 R20, [R198+0x17000] ;  /* 0x01700000c614783b */ /* 0x000ea40000000200 */
[----:B------:R-:W-:-:S05]  /*59d0*/  FSEL R18, R18, -INF , !P1 ;  /* 0xff80000012127808 */ /* 0x000fca0004800000 */
[----:B------:R-:W-:Y:S01]  /*59e0*/  HMMA.16816.F32 R12, R8, R6, R12 ;  /* 0x00000006080c723c */ /* 0x000fe2000000180c */
[----:B------:R-:W-:-:S05]  /*59f0*/  VIADD R6, R199, 0xffffff81 ;  /* 0xffffff81c7067836 */ /* 0x000fca0000000000 */
[-C--:B------:R-:W-:Y:S02]  /*5a00*/  ISETP.GE.AND P3, PT, R6, R217.reuse, PT ;  /* 0x000000d90600720c */ /* 0x080fe40003f66270 */
[C---:B------:R-:W-:Y:S01]  /*5a10*/  HMMA.16816.F32 R184, R168.reuse, R24, R184 ;  /* 0x00000018a8b8723c */ /* 0x040fe200000018b8 */
[----:B------:R-:W-:Y:S01]  /*5a20*/  FSEL R24, R16, -INF , !P4 ;  /* 0xff80000010187808 */ /* 0x000fe20006000000 */
[C---:B------:R-:W-:Y:S01]  /*5a30*/  VIADD R16, R199.reuse, 0xffffff89 ;  /* 0xffffff89c7107836 */ /* 0x040fe20000000000 */
[-C--:B------:R-:W-:Y:S01]  /*5a40*/  ISETP.GE.AND P5, PT, R6, R216.reuse, PT ;  /* 0x000000d80600720c */ /* 0x080fe20003fa6270 */
[----:B------:R-:W-:Y:S01]  /*5a50*/  VIADD R25, R199, 0xffffff90 ;  /* 0xffffff90c7197836 */ /* 0x000fe20000000000 */
[----:B------:R-:W-:Y:S02]  /*5a60*/  ISETP.GE.AND P4, PT, R5, R216, PT ;  /* 0x000000d80500720c */ /* 0x000fe40003f86270 */
[----:B------:R-:W3:Y:S01]  /*5a70*/  LDSM.16.M88.4 R4, [R198+0x17800] ;  /* 0x01780000c604783b */ /* 0x000ee20000000200 */
[----:B------:R-:W-:Y:S01]  /*5a80*/  HMMA.16816.F32 R192, R168, R28, R192 ;  /* 0x0000001ca8c0723c */ /* 0x000fe200000018c0 */
[----:B------:R-:W-:Y:S01]  /*5a90*/  ISETP.GE.AND P1, PT, R16, R217, PT ;  /* 0x000000d91000720c */ /* 0x000fe20003f26270 */
[----:B------:R-:W-:-:S04]  /*5aa0*/  DEPBAR.LE SB0, 0x0 ;  /* 0x000080000000791a */ /* 0x000fc80000000000 */
[----:B------:R-:W-:Y:S02]  /*5ab0*/  FSEL R12, R12, -INF , !P2 ;  /* 0xff8000000c0c7808 */ /* 0x000fe40005000000 */
[C---:B------:R-:W-:Y:S01]  /*5ac0*/  HMMA.16816.F32 R188, R168.reuse, R30, R188 ;  /* 0x0000001ea8bc723c */ /* 0x040fe200000018bc */
[----:B------:R-:W-:Y:S01]  /*5ad0*/  FSEL R30, R17, -INF , !P3 ;  /* 0xff800000111e7808 */ /* 0x000fe20005800000 */
[----:B------:R-:W-:Y:S01]  /*5ae0*/  VIADD R17, R199, 0xffffff91 ;  /* 0xffffff91c7117836 */ /* 0x000fe20000000000 */
[-C--:B------:R-:W-:Y:S02]  /*5af0*/  ISETP.GE.AND P3, PT, R16, R216.reuse, PT ;  /* 0x000000d81000720c */ /* 0x080fe40003f66270 */
[----:B------:R-:W-:Y:S01]  /*5b00*/  FSEL R16, R19, -INF , !P5 ;  /* 0xff80000013107808 */ /* 0x000fe20006800000 */
[----:B------:R-:W-:Y:S01]  /*5b10*/  VIADD R19, R199, 0xffffff98 ;  /* 0xffffff98c7137836 */ /* 0x000fe20000000000 */
[----:B------:R-:W-:Y:S01]  /*5b20*/  FSEL R28, R15, -INF , !P3 ;  /* 0xff8000000f1c7808 */ /* 0x000fe20005800000 */
[----:B------:R-:W-:Y:S01]  /*5b30*/  HMMA.16816.F32 R180, R168, R26, R180 ;  /* 0x0000001aa8b4723c */ /* 0x000fe200000018b4 */
[----:B------:R-:W-:Y:S01]  /*5b40*/  FSEL R26, R14, -INF , !P4 ;  /* 0xff8000000e1a7808 */ /* 0x000fe20006000000 */
[----:B------:R-:W-:Y:S01]  /*5b50*/  VIADD R15, R199, 0xffffffa0 ;  /* 0xffffffa0c70f7836 */ /* 0x000fe20000000000 */
[----:B------:R-:W-:Y:S01]  /*5b60*/  FSEL R14, R13, -INF , !P1 ;  /* 0xff8000000d0e7808 */ /* 0x000fe20004800000 */
[----:B------:R-:W-:Y:S01]  /*5b70*/  VIADD R13, R199, 0xffffff99 ;  /* 0xffffff99c70d7836 */ /* 0x000fe20000000000 */
[----:B------:R-:W-:-:S02]  /*5b80*/  ISETP.GE.AND P2, PT, R25, R216, PT ;  /* 0x000000d81900720c */ /* 0x000fc40003f46270 */
[CC--:B------:R-:W-:Y:S01]  /*5b90*/  ISETP.GE.AND P4, PT, R17.reuse, R217.reuse, PT ;  /* 0x000000d91100720c */ /* 0x0c0fe20003f86270 */
[----:B-1----:R-:W-:Y:S01]  /*5ba0*/  HMMA.16816.F32 R192, R8, R204, R192 ;  /* 0x000000cc08c0723c */ /* 0x002fe200000018c0 */
[----:B------:R-:W-:Y:S02]  /*5bb0*/  ISETP.GE.AND P1, PT, R17, R216, PT ;  /* 0x000000d81100720c */ /* 0x000fe40003f26270 */
[-C--:B------:R-:W-:Y:S02]  /*5bc0*/  ISETP.GE.AND P3, PT, R19, R217.reuse, PT ;  /* 0x000000d91300720c */ /* 0x080fe40003f66270 */
[----:B------:R-:W-:-:S03]  /*5bd0*/  ISETP.GE.AND P5, PT, R25, R217, PT ;  /* 0x000000d91900720c */ /* 0x000fc60003fa6270 */
[C---:B------:R-:W-:Y:S08]  /*5be0*/  HMMA.16816.F32 R188, R8.reuse, R206, R188 ;  /* 0x000000ce08bc723c */ /* 0x040ff000000018bc */
[----:B--2---:R-:W-:Y:S03]  /*5bf0*/  HMMA.16816.F32 R184, R8, R20, R184 ;  /* 0x0000001408b8723c */ /* 0x004fe600000018b8 */
[----:B------:R-:W-:-:S02]  /*5c00*/  FSEL R230, R194, -INF , !P2 ;  /* 0xff800000c2e67808 */ /* 0x000fc40005000000 */
[----:B------:R-:W-:Y:S02]  /*5c10*/  FSEL R228, R193, -INF , !P4 ;  /* 0xff800000c1e47808 */ /* 0x000fe40006000000 */
[----:B------:R-:W-:Y:S01]  /*5c20*/  FSEL R170, R195, -INF , !P1 ;  /* 0xff800000c3aa7808 */ /* 0x000fe20004800000 */
[C---:B------:R-:W-:Y:S01]  /*5c30*/  HMMA.16816.F32 R180, R8.reuse, R22, R180 ;  /* 0x0000001608b4723c */ /* 0x040fe200000018b4 */
[----:B------:R-:W-:Y:S01]  /*5c40*/  BAR.SYNC.DEFER_BLOCKING 0x0 ;  /* 0x0000000000007b1d */ /* 0x000fe20000010000 */
[CC--:B------:R-:W-:Y:S02]  /*5c50*/  ISETP.GE.AND P2, PT, R13.reuse, R217.reuse, PT ;  /* 0x000000d90d00720c */ /* 0x0c0fe40003f46270 */
[----:B------:R-:W-:Y:S02]  /*5c60*/  FSEL R188, R188, -INF , !P3 ;  /* 0xff800000bcbc7808 */ /* 0x000fe40005800000 */
[-C--:B------:R-:W-:Y:S01]  /*5c70*/  ISETP.GE.AND P4, PT, R13, R216.reuse, PT ;  /* 0x000000d80d00720c */ /* 0x080fe20003f86270 */
[----:B------:R-:W-:Y:S01]  /*5c80*/  VIADD R13, R199, 0xffffffa1 ;  /* 0xffffffa1c70d7836 */ /* 0x000fe20000000000 */
[C---:B------:R-:W-:Y:S01]  /*5c90*/  ISETP.GE.AND P1, PT, R15.reuse, R217, PT ;  /* 0x000000d90f00720c */ /* 0x040fe20003f26270 */
[C---:B---3--:R-:W-:Y:S01]  /*5ca0*/  HMMA.16816.F32 R176, R8.reuse, R4, R176 ;  /* 0x0000000408b0723c */ /* 0x048fe200000018b0 */
[-C--:B------:R-:W-:Y:S01]  /*5cb0*/  ISETP.GE.AND P3, PT, R15, R216.reuse, PT ;  /* 0x000000d80f00720c */ /* 0x080fe20003f66270 */
[C---:B------:R-:W-:Y:S01]  /*5cc0*/  VIADD R15, R199.reuse, 0xffffffa8 ;  /* 0xffffffa8c70f7836 */ /* 0x040fe20000000000 */
[----:B------:R-:W-:Y:S01]  /*5cd0*/  FSEL R214, R192, -INF , !P5 ;  /* 0xff800000c0d67808 */ /* 0x000fe20006800000 */
[----:B------:R-:W-:Y:S01]  /*5ce0*/  VIADD R4, R199, 0xffffffb0 ;  /* 0xffffffb0c7047836 */ /* 0x000fe20000000000 */
[----:B------:R-:W-:Y:S01]  /*5cf0*/  ISETP.GE.AND P5, PT, R19, R216, PT ;  /* 0x000000d81300720c */ /* 0x000fe20003fa6270 */
[----:B------:R-:W-:Y:S01]  /*5d00*/  VIADD R5, R199, 0xffffffb8 ;  /* 0xffffffb8c7057836 */ /* 0x000fe20000000000 */
[----:B------:R-:W-:Y:S01]  /*5d10*/  FSEL R232, R189, -INF , !P2 ;  /* 0xff800000bde87808 */ /* 0x000fe20005000000 */
[----:B------:R-:W-:Y:S01]  /*5d20*/  HMMA.16816.F32 R172, R8, R6, R172 ;  /* 0x0000000608ac723c */ /* 0x000fe200000018ac */
[----:B------:R-:W-:-:S02]  /*5d30*/  FSEL R168, R191, -INF , !P4 ;  /* 0xff800000bfa87808 */ /* 0x000fc40006000000 */
[----:B------:R-:W-:Y:S02]  /*5d40*/  ISETP.GE.AND P2, PT, R13, R216, PT ;  /* 0x000000d80d00720c */ /* 0x000fe40003f46270 */
[-C--:B------:R-:W-:Y:S02]  /*5d50*/  ISETP.GE.AND P4, PT, R15, R217.reuse, PT ;  /* 0x000000d90f00720c */ /* 0x080fe40003f86270 */
[----:B------:R-:W-:Y:S02]  /*5d60*/  FSEL R190, R190, -INF , !P5 ;  /* 0xff800000bebe7808 */ /* 0x000fe40006800000 */
[----:B------:R-:W-:Y:S01]  /*5d70*/  ISETP.GE.AND P5, PT, R13, R217, PT ;  /* 0x000000d90d00720c */ /* 0x000fe20003fa6270 */
[----:B------:R-:W-:Y:S01]  /*5d80*/  VIADD R13, R199, 0xffffffa9 ;  /* 0xffffffa9c70d7836 */ /* 0x000fe20000000000 */
[----:B------:R-:W-:Y:S02]  /*5d90*/  FSEL R192, R187, -INF , !P2 ;  /* 0xff800000bbc07808 */ /* 0x000fe40005000000 */
[----:B------:R-:W-:-:S02]  /*5da0*/  FSEL R194, R180, -INF , !P4 ;  /* 0xff800000b4c27808 */ /* 0x000fc40006000000 */
[----:B------:R-:W-:Y:S02]  /*5db0*/  FSEL R184, R184, -INF , !P1 ;  /* 0xff800000b8b87808 */ /* 0x000fe40004800000 */
[C---:B------:R-:W-:Y:S02]  /*5dc0*/  ISETP.GE.AND P2, PT, R4.reuse, R217, PT ;  /* 0x000000d90400720c */ /* 0x040fe40003f46270 */
[-C--:B------:R-:W-:Y:S01]  /*5dd0*/  ISETP.GE.AND P4, PT, R4, R216.reuse, PT ;  /* 0x000000d80400720c */ /* 0x080fe20003f86270 */
[----:B------:R-:W-:Y:S01]  /*5de0*/  VIADD R4, R199, 0xffffffb1 ;  /* 0xffffffb1c7047836 */ /* 0x000fe20000000000 */
[----:B------:R-:W-:Y:S01]  /*5df0*/  ISETP.GE.AND P1, PT, R15, R216, PT ;  /* 0x000000d80f00720c */ /* 0x000fe20003f26270 */
[----:B------:R-:W-:Y:S01]  /*5e00*/  VIADD R199, R199, 0xffffffb9 ;  /* 0xffffffb9c7c77836 */ /* 0x000fe20000000000 */
[----:B------:R-:W-:Y:S02]  /*5e10*/  FMNMX3.FTZ R7, R164, R24, R30, !PT ;  /* 0x00000018a4077276 */ /* 0x000fe4000781001e */
[----:B------:R-:W-:-:S02]  /*5e20*/  FSEL R252, R185, -INF , !P5 ;  /* 0xff800000b9fc7808 */ /* 0x000fc40006800000 */
[----:B------:R-:W-:Y:S02]  /*5e30*/  ISETP.GE.AND P5, PT, R13, R216, PT ;  /* 0x000000d80d00720c */ /* 0x000fe40003fa6270 */
[----:B------:R-:W-:Y:S02]  /*5e40*/  FSEL R248, R182, -INF , !P1 ;  /* 0xff800000b6f87808 */ /* 0x000fe40004800000 */
[----:B------:R-:W-:Y:S02]  /*5e50*/  ISETP.GE.AND P1, PT, R4, R217, PT ;  /* 0x000000d90400720c */ /* 0x000fe40003f26270 */
[----:B------:R-:W-:Y:S02]  /*5e60*/  FMNMX3.FTZ R7, R7, R12, R14, !PT ;  /* 0x0000000c07077276 */ /* 0x000fe4000781000e */
[----:B------:R-:W-:Y:S02]  /*5e70*/  FSEL R250, R183, -INF , !P5 ;  /* 0xff800000b7fa7808 */ /* 0x000fe40006800000 */
[----:B------:R-:W-:-:S02]  /*5e80*/  FSEL R244, R176, -INF , !P2 ;  /* 0xff800000b0f47808 */ /* 0x000fc40005000000 */
[C---:B------:R-:W-:Y:S02]  /*5e90*/  ISETP.GE.AND P5, PT, R5.reuse, R217, PT ;  /* 0x000000d90500720c */ /* 0x040fe40003fa6270 */
[----:B------:R-:W-:Y:S02]  /*5ea0*/  ISETP.GE.AND P2, PT, R5, R216, PT ;  /* 0x000000d80500720c */ /* 0x000fe40003f46270 */
[----:B------:R-:W-:Y:S02]  /*5eb0*/  FSEL R246, R177, -INF , !P1 ;  /* 0xff800000b1f67808 */ /* 0x000fe40004800000 */
[----:B------:R-:W-:Y:S02]  /*5ec0*/  FMNMX3.FTZ R5, R3, R18, R16, !PT ;  /* 0x0000001203057276 */ /* 0x000fe40007810010 */
[----:B------:R-:W-:Y:S02]  /*5ed0*/  FMNMX3.FTZ R7, R7, R214, R228, !PT ;  /* 0x000000d607077276 */ /* 0x000fe400078100e4 */
[----:B------:R-:W-:-:S02]  /*5ee0*/  ISETP.GE.AND P1, PT, R199, R216, PT ;  /* 0x000000d8c700720c */ /* 0x000fc40003f26270 */
[----:B------:R-:W-:Y:S02]  /*5ef0*/  FSEL R186, R186, -INF , !P3 ;  /* 0xff800000baba7808 */ /* 0x000fe40005800000 */
[----:B------:R-:W-:Y:S02]  /*5f00*/  ISETP.GE.AND P3, PT, R13, R217, PT ;  /* 0x000000d90d00720c */ /* 0x000fe40003f66270 */
[----:B------:R-:W-:Y:S02]  /*5f10*/  FMNMX3.FTZ R5, R5, R26, R28, !PT ;  /* 0x0000001a05057276 */ /* 0x000fe4000781001c */
[----:B------:R-:W-:Y:S02]  /*5f20*/  FMNMX3.FTZ R7, R7, R188, R232, !PT ;  /* 0x000000bc07077276 */ /* 0x000fe400078100e8 */
[----:B------:R-:W-:Y:S02]  /*5f30*/  FSEL R202, R175, -INF , !P1 ;  /* 0xff800000afca7808 */ /* 0x000fe40004800000 */
[----:B------:R-:W-:-:S02]  /*5f40*/  ISETP.GE.U32.AND P1, PT, R2, 0x3, PT ;  /* 0x000000030200780c */ /* 0x000fc40003f26070 */
[----:B------:R-:W-:Y:S02]  /*5f50*/  FSEL R185, R181, -INF , !P3 ;  /* 0xff800000b5b97808 */ /* 0x000fe40005800000 */
[----:B------:R-:W-:Y:S02]  /*5f60*/  FMNMX3.FTZ R5, R5, R230, R170, !PT ;  /* 0x000000e605057276 */ /* 0x000fe400078100aa */
[----:B------:R-:W-:Y:S02]  /*5f70*/  FMNMX3.FTZ R7, R7, R184, R252, !PT ;  /* 0x000000b807077276 */ /* 0x000fe400078100fc */
[----:B------:R-:W-:Y:S02]  /*5f80*/  FSEL R238, R178, -INF , !P4 ;  /* 0xff800000b2ee7808 */ /* 0x000fe40006000000 */
[----:B------:R-:W-:Y:S02]  /*5f90*/  ISETP.GE.AND P4, PT, R199, R217, PT ;  /* 0x000000d9c700720c */ /* 0x000fe40003f86270 */
[----:B------:R-:W-:-:S02]  /*5fa0*/  FMNMX3.FTZ R5, R5, R190, R168, !PT ;  /* 0x000000be05057276 */ /* 0x000fc400078100a8 */
[----:B------:R-:W-:Y:S02]  /*5fb0*/  FMNMX3.FTZ R7, R7, R194, R185, !PT ;  /* 0x000000c207077276 */ /* 0x000fe400078100b9 */
[----:B------:R-:W-:Y:S02]  /*5fc0*/  ISETP.GE.AND P3, PT, R4, R216, PT ;  /* 0x000000d80400720c */ /* 0x000fe40003f66270 */
[----:B------:R-:W-:Y:S02]  /*5fd0*/  FSEL R242, R172, -INF , !P5 ;  /* 0xff800000acf27808 */ /* 0x000fe40006800000 */
[----:B------:R-:W-:Y:S02]  /*5fe0*/  FSEL R240, R173, -INF , !P4 ;  /* 0xff800000adf07808 */ /* 0x000fe40006000000 */
[----:B------:R-:W-:Y:S02]  /*5ff0*/  FMNMX3.FTZ R5, R5, R186, R192, !PT ;  /* 0x000000ba05057276 */ /* 0x000fe400078100c0 */
[----:B------:R-:W-:-:S02]  /*6000*/  FMNMX3.FTZ R9, R7, R244, R246, !PT ;  /* 0x000000f407097276 */ /* 0x000fc400078100f6 */
[----:B------:R-:W-:Y:S02]  /*6010*/  FSEL R236, R179, -INF , !P3 ;  /* 0xff800000b3ec7808 */ /* 0x000fe40005800000 */
[----:B------:R-:W-:Y:S02]  /*6020*/  FSEL R234, R174, -INF , !P2 ;  /* 0xff800000aeea7808 */ /* 0x000fe40005000000 */
[----:B------:R-:W-:Y:S02]  /*6030*/  FMNMX3.FTZ R7, R5, R248, R250, !PT ;  /* 0x000000f805077276 */ /* 0x000fe400078100fa */
[----:B------:R-:W-:Y:S01]  /*6040*/  FMNMX3.FTZ R8, R9, R242, R240, !PT ;  /* 0x000000f209087276 */ /* 0x000fe200078100f0 */
[----:B------:R-:W-:Y:S06]  /*6050*/  @!P1 BRA `(.L_x_187) ;  /* 0x00000000005c9947 */ /* 0x000fec0003800000 */
[----:B------:R-:W-:-:S04]  /*6060*/  VIADD R5, R2, 0xfffffffd ;  /* 0xfffffffd02057836 */ /* 0x000fc80000000000 */
[----:B------:R-:W-:-:S04]  /*6070*/  IMAD.WIDE.U32 R10, R5, R166, RZ ;  /* 0x000000a6050a7225 */ /* 0x000fc800078e00ff */
[----:B------:R-:W-:Y:S01]  /*6080*/  IMAD R5, R5, R167, R11 ;  /* 0x000000a705057224 */ /* 0x000fe200078e020b */
[C---:B------:R-:W-:Y:S01]  /*6090*/  LEA R20, P3, R10.reuse, R223, 0x7 ;  /* 0x000000df0a147211 */ /* 0x040fe200078638ff */
[----:B------:R-:W-:-:S03]  /*60a0*/  IMAD.SHL.U32 R9, R10, 0x40, RZ ;  /* 0x000000400a097824 */ /* 0x000fc600078e00ff */
[--C-:B------:R-:W-:Y:S02]  /*60b0*/  SHF.L.U64.HI R4, R10, 0x6, R5.reuse ;  /* 0x000000060a047819 */ /* 0x100fe40000010205 */
[----:B------:R-:W-:Y:S02]  /*60c0*/  LEA R6, P2, R166, R9, 0x5 ;  /* 0x00000009a6067211 */ /* 0x000fe400078428ff */
[----:B------:R-:W-:Y:S02]  /*60d0*/  LEA.HI.X R21, R10, R222, R5, 0x7, P3 ;  /* 0x000000de0a157211 */ /* 0x000fe400018f3c05 */
[----:B------:R-:W-:Y:S02]  /*60e0*/  LEA.HI.X R9, R166, R4, R167, 0x5, P2 ;  /* 0x00000004a6097211 */ /* 0x000fe400010f2ca7 */
[C---:B------:R-:W-:Y:S01]  /*60f0*/  LEA R4, P2, R6.reuse, R223, 0x1 ;  /* 0x000000df06047211 */ /* 0x040fe200078408ff */
[----:B------:R-:W-:Y:S01]  /*6100*/  @!PT LDS RZ, [RZ] ;  /* 0x00000000fffff984 */ /* 0x000fe20000000800 */
[----:B------:R-:W-:Y:S01]  /*6110*/  @!PT LDS RZ, [RZ] ;  /* 0x00000000fffff984 */ /* 0x000fe20000000800 */
[----:B------:R-:W-:Y:S01]  /*6120*/  @!PT LDS RZ, [RZ] ;  /* 0x00000000fffff984 */ /* 0x000fe20000000800 */
[----:B------:R1:W-:Y:S03]  /*6130*/  LDGSTS.E.BYPASS.LTC128B.128 [R226+0x10000], desc[UR12][R20.64] ;  /* 0x1000000014e27fae */ /* 0x0003e6000b981a0c */
        /* <DEDUP_REMOVED lines=9> */
.L_x_187:
[----:B-1----:R-:W-:Y:S01]  /*61d0*/  FMNMX3.FTZ R5, R7, R238, R236, !PT ;  /* 0x000000ee07057276 */ /* 0x002fe200078100ec */
[----:B------:R-:W1:Y:S01]  /*61e0*/  S2UR UR6, SR_CgaCtaId ;  /* 0x00000000000679c3 */ /* 0x000e620000008800 */
[----:B------:R-:W2:Y:S01]  /*61f0*/  SHFL.BFLY PT, R7, R8, 0x2, 0x1f ;  /* 0x0c401f0008077f89 */ /* 0x000ea200000e0000 */
[----:B------:R-:W3:Y:S01]  /*6200*/  LDCU UR4, c[0x0][0x45c] ;  /* 0x00008b80ff0477ac */ /* 0x000ee20008000800 */
[----:B------:R-:W-:Y:S02]  /*6210*/  FMNMX3.FTZ R6, R5, R234, R202, !PT ;  /* 0x000000ea05067276 */ /* 0x000fe400078100ca */
[----:B------:R-:W-:Y:S01]  /*6220*/  MOV R212, 0x20 ;  /* 0x0000002000d47802 */ /* 0x000fe20000000f00 */
[----:B------:R-:W-:Y:S02]  /*6230*/  UMOV UR5, 0x400 ;  /* 0x0000040000057882 */ /* 0x000fe40000000000 */
[----:B------:R-:W4:Y:S01]  /*6240*/  SHFL.BFLY PT, R5, R6, 0x2, 0x1f ;  /* 0x0c401f0006057f89 */ /* 0x000f2200000e0000 */
[----:B------:R-:W-:Y:S01]  /*6250*/  SEL R212, R212, 0xffffffe0, !P0 ;  /* 0xffffffe0d4d47807 */ /* 0x000fe20004000000 */
[----:B-1----:R-:W-:Y:S01]  /*6260*/  ULEA UR5, UR6, UR5, 0x18 ;  /* 0x0000000506057291 */ /* 0x002fe2000f8ec0ff */
[----:B--2---:R-:W-:-:S05]  /*6270*/  FMNMX.FTZ R4, R8, R7, !PT ;  /* 0x0000000708047209 */ /* 0x004fca0007810000 */
[----:B------:R-:W1:Y:S01]  /*6280*/  SHFL.BFLY PT, R199, R4, 0x1, 0x1f ;  /* 0x0c201f0004c77f89 */ /* 0x000e6200000e0000 */
[----:B------:R-:W-:Y:S02]  /*6290*/  LEA R197, R197, UR5, 0x1 ;  /* 0x00000005c5c57c11 */ /* 0x000fe4000f8e08ff */
[----:B----4-:R-:W-:Y:S02]  /*62a0*/  FMNMX.FTZ R5, R6, R5, !PT ;  /* 0x0000000506057209 */ /* 0x010fe40007810000 */
[----:B------:R-:W-:Y:S02]  /*62b0*/  IADD3 R233, PT, PT, R197, 0x18040, RZ ;  /* 0x00018040c5e97810 */ /* 0x000fe40007ffe0ff */
[----:B------:R-:W-:Y:S01]  /*62c0*/  IADD3 R200, PT, PT, R212, R197, RZ ;  /* 0x000000c5d4c87210 */ /* 0x000fe20007ffe0ff */
[----:B------:R-:W2:Y:S04]  /*62d0*/  SHFL.BFLY PT, R198, R5, 0x1, 0x1f ;  /* 0x0c201f0005c67f89 */ /* 0x000ea800000e0000 */
[----:B------:R-:W-:Y:S04]  /*62e0*/  LDSM.16.MT88.4 R20, [R200+0x18000] ;  /* 0x01800000c814783b */ /* 0x000fe80000004200 */
[----:B------:R-:W-:Y:S01]  /*62f0*/  LDSM.16.MT88.4 R180, [R200+0x1e800] ;  /* 0x01e80000c8b4783b */ /* 0x000fe20000004200 */
[----:B-1----:R-:W-:-:S04]  /*6300*/  FMNMX.FTZ R199, R4, R199, !PT ;  /* 0x000000c704c77209 */ /* 0x002fc80007810000 */
[C---:B------:R-:W-:Y:S01]  /*6310*/  FSETP.NEU.FTZ.AND P3, PT, R199.reuse, -INF , PT ;  /* 0xff800000c700780b */ /* 0x040fe20003f7d000 */
[----:B---3--:R-:W-:Y:S01]  /*6320*/  FMUL.FTZ R203, R199, UR4 ;  /* 0x00000004c7cb7c20 */ /* 0x008fe20008410000 */
[----:B--2---:R-:W-:Y:S02]  /*6330*/  FMNMX.FTZ R198, R5, R198, !PT ;  /* 0x000000c605c67209 */ /* 0x004fe40007810000 */
[----:B------:R-:W-:Y:S02]  /*6340*/  FSEL R5, R199, RZ, P3 ;  /* 0x000000ffc7057208 */ /* 0x000fe40001800000 */
[C---:B------:R-:W-:Y:S01]  /*6350*/  FSETP.NEU.FTZ.AND P2, PT, R198.reuse, -INF , PT ;  /* 0xff800000c600780b */ /* 0x040fe20003f5d000 */
[----:B------:R-:W-:Y:S01]  /*6360*/  FMUL.FTZ R201, R198, UR4 ;  /* 0x00000004c6c97c20 */ /* 0x000fe20008410000 */
[----:B------:R-:W-:Y:S01]  /*6370*/  FSEL R203, R203, RZ, P3 ;  /* 0x000000ffcbcb7208 */ /* 0x000fe20001800000 */
[----:B------:R-:W-:Y:S01]  /*6380*/  FADD.FTZ R5, R164, -R5 ;  /* 0x80000005a4057221 */ /* 0x000fe20000010000 */
[----:B------:R-:W-:-:S02]  /*6390*/  FSEL R4, R198, RZ, P2 ;  /* 0x000000ffc6047208 */ /* 0x000fc40001000000 */
[----:B------:R-:W-:Y:S01]  /*63a0*/  FSEL R201, R201, RZ, P2 ;  /* 0x000000ffc9c97208 */ /* 0x000fe20001000000 */
[----:B------:R-:W-:Y:S01]  /*63b0*/  FMUL.FTZ R211, R5, UR4 ;  /* 0x0000000405d37c20 */ /* 0x000fe20008410000 */
[--C-:B------:R-:W-:Y:S01]  /*63c0*/  FFMA.FTZ R204, R30, UR4, -R203.reuse ;  /* 0x000000041ecc7c23 */ /* 0x100fe200080108cb */
[----:B------:R-:W-:Y:S01]  /*63d0*/  FADD.FTZ R4, R3, -R4 ;  /* 0x8000000403047221 */ /* 0x000fe20000010000 */
[----:B------:R-:W-:Y:S01]  /*63e0*/  FFMA.FTZ R206, R24, UR4, -R203 ;  /* 0x0000000418ce7c23 */ /* 0x000fe200080108cb */
[--C-:B------:R-:W-:Y:S01]  /*63f0*/  FFMA.FTZ R205, R16, UR4, -R201.reuse ;  /* 0x0000000410cd7c23 */ /* 0x100fe200080108c9 */
[----:B------:R-:W-:Y:S01]  /*6400*/  IADD3 R16, PT, PT, R197, 0x18000, RZ ;  /* 0x00018000c5107810 */ /* 0x000fe20007ffe0ff */
[----:B------:R-:W-:Y:S01]  /*6410*/  FMUL.FTZ R209, R4, UR4 ;  /* 0x0000000404d17c20 */ /* 0x000fe20008410000 */
[--C-:B------:R-:W-:Y:S01]  /*6420*/  FFMA.FTZ R28, R28, UR4, -R201.reuse ;  /* 0x000000041c1c7c23 */ /* 0x100fe200080108c9 */
[----:B------:R-:W1:Y:S01]  /*6430*/  MUFU.EX2 R211, R211 ;  /* 0x000000d300d37308 */ /* 0x000e620000000800 */
[----:B------:R-:W-:Y:S01]  /*6440*/  @P6 IADD3 R233, PT, PT, R16, -0x40, RZ ;  /* 0xffffffc010e96810 */ /* 0x000fe20007ffe0ff */
[--C-:B------:R-:W-:Y:S01]  /*6450*/  FFMA.FTZ R26, R26, UR4, -R201.reuse ;  /* 0x000000041a1a7c23 */ /* 0x100fe200080108c9 */
[----:B------:R-:W-:Y:S01]  /*6460*/  FFMA.FTZ R208, R18, UR4, -R201 ;  /* 0x0000000412d07c23 */ /* 0x000fe200080108c9 */
[----:B------:R-:W2:Y:S01]  /*6470*/  MUFU.EX2 R209, R209 ;  /* 0x000000d100d17308 */ /* 0x000ea20000000800 */
[----:B------:R-:W-:Y:S01]  /*6480*/  IADD3 R212, PT, PT, R212, R233, RZ ;  /* 0x000000e9d4d47210 */ /* 0x000fe20007ffe0ff */
[--C-:B------:R-:W-:Y:S01]  /*6490*/  FFMA.FTZ R210, R12, UR4, -R203.reuse ;  /* 0x000000040cd27c23 */ /* 0x100fe200080108cb */
[--C-:B------:R-:W-:Y:S01]  /*64a0*/  FFMA.FTZ R207, R14, UR4, -R203.reuse ;  /* 0x000000040ecf7c23 */ /* 0x100fe200080108cb */
[----:B------:R3:W-:Y:S01]  /*64b0*/  MUFU.EX2 R3, R28 ;  /* 0x0000001c00037308 */ /* 0x0007e20000000800 */
[----:B------:R-:W-:Y:S01]  /*64c0*/  LDSM.16.MT88.4 R12, [R197+0x18000] ;  /* 0x01800000c50c783b */ /* 0x000fe20000004200 */
[--C-:B------:R-:W-:Y:S01]  /*64d0*/  FFMA.FTZ R215, R228, UR4, -R203.reuse ;  /* 0x00000004e4d77c23 */ /* 0x100fe200080108cb */
[----:B------:R-:W-:Y:S01]  /*64e0*/  FFMA.FTZ R213, R232, UR4, -R203 ;  /* 0x00000004e8d57c23 */ /* 0x000fe200080108cb */
[----:B------:R4:W5:Y:S01]  /*64f0*/  MUFU.EX2 R164, R26 ;  /* 0x0000001a00a47308 */ /* 0x0009620000000800 */
[----:B------:R-:W-:Y:S01]  /*6500*/  LDSM.16.MT88.4 R176, [R212+0x2800] ;  /* 0x00280000d4b0783b */ /* 0x000fe20000004200 */
[-C--:B-1----:R-:W-:Y:S01]  /*6510*/  FMUL.FTZ R24, R44, R211.reuse ;  /* 0x000000d32c187220 */ /* 0x082fe20000410000 */
[-C--:B------:R-:W-:Y:S01]  /*6520*/  FMUL.FTZ R25, R45, R211.reuse ;  /* 0x000000d32d197220 */ /* 0x080fe20000410000 */
[-C--:B------:R-:W-:Y:S01]  /*6530*/  FMUL.FTZ R16, R36, R211.reuse ;  /* 0x000000d324107220 */ /* 0x080fe20000410000 */
[----:B------:R-:W-:Y:S01]  /*6540*/  FMUL.FTZ R17, R37, R211 ;  /* 0x000000d325117220 */ /* 0x000fe20000410000 */
[-C--:B--2---:R-:W-:Y:S01]  /*6550*/  FMUL.FTZ R27, R47, R209.reuse ;  /* 0x000000d12f1b7220 */ /* 0x084fe20000410000 */
[-C--:B------:R-:W-:Y:S01]  /*6560*/  FMUL.FTZ R18, R38, R209.reuse ;  /* 0x000000d126127220 */ /* 0x080fe20000410000 */
[----:B------:R-:W-:Y:S01]  /*6570*/  FMUL.FTZ R19, R39, R209 ;  /* 0x000000d127137220 */ /* 0x000fe20000410000 */
[----:B------:R-:W-:Y:S01]  /*6580*/  MUFU.EX2 R206, R206 ;  /* 0x000000ce00ce7308 */ /* 0x000fe20000000800 */
[----:B---3--:R-:W1:Y:S01]  /*6590*/  LDSM.16.MT88.4 R28, [R233] ;  /* 0x00000000e91c783b */ /* 0x008e620000004200 */
[-C--:B------:R-:W-:Y:S01]  /*65a0*/  FMUL.FTZ R48, R48, R211.reuse ;  /* 0x000000d330307220 */ /* 0x080fe20000410000 */
[----:B------:R-:W-:Y:S01]  /*65b0*/  FMUL.FTZ R49, R49, R211 ;  /* 0x000000d331317220 */ /* 0x000fe20000410000 */
[----:B------:R-:W2:Y:S01]  /*65c0*/  MUFU.EX2 R204, R204 ;  /* 0x000000cc00cc7308 */ /* 0x000ea20000000800 */
[-C--:B----4-:R-:W-:Y:S01]  /*65d0*/  FMUL.FTZ R26, R46, R209.reuse ;  /* 0x000000d12e1a7220 */ /* 0x090fe20000410000 */
[----:B------:R-:W3:Y:S01]  /*65e0*/  LDSM.16.MT88.4 R36, [R212] ;  /* 0x00000000d424783b */ /* 0x000ee20000004200 */
[----:B-----5:R-:W-:Y:S01]  /*65f0*/  F2FP.F16.F32.PACK_AB R7, R3, R164 ;  /* 0x000000a40307723e */ /* 0x020fe200000000ff */
[----:B------:R-:W-:Y:S01]  /*6600*/  MUFU.EX2 R210, R210 ;  /* 0x000000d200d27308 */ /* 0x000fe20000000800 */
[-C--:B------:R-:W-:Y:S01]  /*6610*/  FMUL.FTZ R50, R50, R209.reuse ;  /* 0x000000d132327220 */ /* 0x080fe20000410000 */
[----:B------:R-:W4:Y:S01]  /*6620*/  LDSM.16.MT88.4 R44, [R197+0x1a000] ;  /* 0x01a00000c52c783b */ /* 0x000f220000004200 */
[----:B------:R-:W-:Y:S01]  /*6630*/  FMUL.FTZ R51, R51, R209 ;  /* 0x000000d133337220 */ /* 0x000fe20000410000 */
[----:B------:R-:W5:Y:S01]  /*6640*/  MUFU.EX2 R207, R207 ;  /* 0x000000cf00cf7308 */ /* 0x000f620000000800 */
[-C--:B------:R-:W-:Y:S01]  /*6650*/  FMUL.FTZ R40, R40, R211.reuse ;  /* 0x000000d328287220 */ /* 0x080fe20000410000 */
[----:B------:R-:W-:Y:S01]  /*6660*/  FMUL.FTZ R41, R41, R211 ;  /* 0x000000d329297220 */ /* 0x000fe20000410000 */
[-C--:B------:R-:W-:Y:S01]  /*6670*/  FMUL.FTZ R42, R42, R209.reuse ;  /* 0x000000d12a2a7220 */ /* 0x080fe20000410000 */
[----:B------:R-:W-:Y:S01]  /*6680*/  MUFU.EX2 R208, R208 ;  /* 0x000000d000d07308 */ /* 0x000fe20000000800 */
[----:B------:R-:W-:Y:S01]  /*6690*/  FMUL.FTZ R43, R43, R209 ;  /* 0x000000d12b2b7220 */ /* 0x000fe20000410000 */
[----:B--2---:R-:W-:Y:S01]  /*66a0*/  F2FP.F16.F32.PACK_AB R4, R204, R206 ;  /* 0x000000cecc04723e */ /* 0x004fe200000000ff */
[-C--:B------:R-:W-:Y:S01]  /*66b0*/  FMUL.FTZ R32, R52, R211.reuse ;  /* 0x000000d334207220 */ /* 0x080fe20000410000 */
[----:B------:R-:W2:Y:S01]  /*66c0*/  MUFU.EX2 R205, R205 ;  /* 0x000000cd00cd7308 */ /* 0x000ea20000000800 */
[----:B------:R-:W-:Y:S01]  /*66d0*/  FMUL.FTZ R33, R53, R211 ;  /* 0x000000d335217220 */ /* 0x000fe20000410000 */
[-C--:B------:R-:W-:Y:S01]  /*66e0*/  FMUL.FTZ R34, R54, R209.reuse ;  /* 0x000000d136227220 */ /* 0x080fe20000410000 */
[----:B------:R-:W-:Y:S01]  /*66f0*/  FMUL.FTZ R35, R55, R209 ;  /* 0x000000d137237220 */ /* 0x000fe20000410000 */
[-C--:B------:R-:W-:Y:S01]  /*6700*/  FMUL.FTZ R64, R64, R211.reuse ;  /* 0x000000d340407220 */ /* 0x080fe20000410000 */
[----:B------:R-:W4:Y:S01]  /*6710*/  LDSM.16.MT88.4 R52, [R200+0x1a000] ;  /* 0x01a00000c834783b */ /* 0x000f220000004200 */
[----:B-----5:R-:W-:Y:S01]  /*6720*/  F2FP.F16.F32.PACK_AB R6, R207, R210 ;  /* 0x000000d2cf06723e */ /* 0x020fe200000000ff */
[----:B------:R-:W-:Y:S01]  /*6730*/  FMUL.FTZ R65, R65, R211 ;  /* 0x000000d341417220 */ /* 0x000fe20000410000 */
[-C--:B------:R-:W-:Y:S01]  /*6740*/  FMUL.FTZ R66, R66, R209.reuse ;  /* 0x000000d142427220 */ /* 0x080fe20000410000 */
[----:B------:R-:W-:Y:S01]  /*6750*/  FMUL.FTZ R67, R67, R209 ;  /* 0x000000d143437220 */ /* 0x000fe20000410000 */
[-C--:B------:R-:W-:Y:S01]  /*6760*/  FMUL.FTZ R56, R56, R211.reuse ;  /* 0x000000d338387220 */ /* 0x080fe20000410000 */
[----:B------:R-:W-:Y:S01]  /*6770*/  FMUL.FTZ R57, R57, R211 ;  /* 0x000000d339397220 */ /* 0x000fe20000410000 */
[-C--:B------:R-:W-:Y:S01]  /*6780*/  FMUL.FTZ R58, R58, R209.reuse ;  /* 0x000000d13a3a7220 */ /* 0x080fe20000410000 */
[----:B------:R-:W-:Y:S01]  /*6790*/  FMUL.FTZ R59, R59, R209 ;  /* 0x000000d13b3b7220 */ /* 0x000fe20000410000 */
[----:B--2---:R-:W-:Y:S01]  /*67a0*/  F2FP.F16.F32.PACK_AB R5, R205, R208 ;  /* 0x000000d0cd05723e */ /* 0x004fe200000000ff */
[-C--:B------:R-:W-:Y:S01]  /*67b0*/  FMUL.FTZ R72, R72, R211.reuse ;  /* 0x000000d348487220 */ /* 0x080fe20000410000 */
[----:B------:R-:W-:Y:S01]  /*67c0*/  FMUL.FTZ R73, R73, R211 ;  /* 0x000000d349497220 */ /* 0x000fe20000410000 */
[-C--:B------:R-:W-:Y:S01]  /*67d0*/  FMUL.FTZ R74, R74, R209.reuse ;  /* 0x000000d14a4a7220 */ /* 0x080fe20000410000 */
[----:B------:R-:W-:Y:S01]  /*67e0*/  FMUL.FTZ R75, R75, R209 ;  /* 0x000000d14b4b7220 */ /* 0x000fe20000410000 */
[-C--:B------:R-:W-:Y:S01]  /*67f0*/  FMUL.FTZ R88, R88, R211.reuse ;  /* 0x000000d358587220 */ /* 0x080fe20000410000 */
[----:B------:R-:W-:Y:S01]  /*6800*/  FMUL.FTZ R89, R89, R211 ;  /* 0x000000d359597220 */ /* 0x000fe20000410000 */
[C---:B-1----:R-:W-:Y:S01]  /*6810*/  HMMA.16816.F32 R24, R4.reuse, R28, R24 ;  /* 0x0000001c0418723c */ /* 0x042fe20000001818 */
[-C--:B------:R-:W-:Y:S01]  /*6820*/  FMUL.FTZ R90, R90, R209.reuse ;  /* 0x000000d15a5a7220 */ /* 0x080fe20000410000 */
[----:B------:R-:W-:Y:S01]  /*6830*/  FMUL.FTZ R91, R91, R209 ;  /* 0x000000d15b5b7220 */ /* 0x000fe20000410000 */
[-C--:B------:R-:W-:Y:S01]  /*6840*/  FMUL.FTZ R80, R80, R211.reuse ;  /* 0x000000d350507220 */ /* 0x080fe20000410000 */
[----:B------:R-:W-:Y:S01]  /*6850*/  FMUL.FTZ R81, R81, R211 ;  /* 0x000000d351517220 */ /* 0x000fe20000410000 */
[-C--:B------:R-:W-:Y:S01]  /*6860*/  FMUL.FTZ R82, R82, R209.reuse ;  /* 0x000000d152527220 */ /* 0x080fe20000410000 */
[----:B------:R-:W-:Y:S01]  /*6870*/  FMUL.FTZ R83, R83, R209 ;  /* 0x000000d153537220 */ /* 0x000fe20000410000 */
[-C--:B------:R-:W-:Y:S01]  /*6880*/  FMUL.FTZ R104, R104, R211.reuse ;  /* 0x000000d368687220 */ /* 0x080fe20000410000 */
[C---:B------:R-:W-:Y:S01]  /*6890*/  HMMA.16816.F32 R28, R4.reuse, R30, R48 ;  /* 0x0000001e041c723c */ /* 0x040fe20000001830 */
[-C--:B------:R-:W-:Y:S01]  /*68a0*/  FMUL.FTZ R48, R68, R211.reuse ;  /* 0x000000d344307220 */ /* 0x080fe20000410000 */
[----:B------:R-:W-:Y:S01]  /*68b0*/  FMUL.FTZ R49, R69, R211 ;  /* 0x000000d345317220 */ /* 0x000fe20000410000 */
[-C--:B------:R-:W-:Y:S01]  /*68c0*/  FMUL.FTZ R50, R70, R209.reuse ;  /* 0x000000d146327220 */ /* 0x080fe20000410000 */
[----:B------:R-:W-:Y:S01]  /*68d0*/  FMUL.FTZ R51, R71, R209 ;  /* 0x000000d147337220 */ /* 0x000fe20000410000 */
[----:B------:R-:W-:Y:S01]  /*68e0*/  FMUL.FTZ R105, R105, R211 ;  /* 0x000000d369697220 */ /* 0x000fe20000410000 */
[----:B------:R-:W1:Y:S01]  /*68f0*/  LDSM.16.MT88.4 R68, [R212+0x2000] ;  /* 0x00200000d444783b */ /* 0x000e620000004200 */
[-C--:B------:R-:W-:Y:S01]  /*6900*/  FMUL.FTZ R106, R106, R209.reuse ;  /* 0x000000d16a6a7220 */ /* 0x080fe20000410000 */
[C---:B------:R-:W-:Y:S01]  /*6910*/  HMMA.16816.F32 R16, R4.reuse, R20, R16 ;  /* 0x000000140410723c */ /* 0x040fe20000001810 */
[----:B------:R-:W-:Y:S01]  /*6920*/  FMUL.FTZ R107, R107, R209 ;  /* 0x000000d16b6b7220 */ /* 0x000fe20000410000 */
[-C--:B------:R-:W-:Y:S01]  /*6930*/  FMUL.FTZ R96, R96, R211.reuse ;  /* 0x000000d360607220 */ /* 0x080fe20000410000 */
[----:B------:R-:W-:Y:S01]  /*6940*/  FMUL.FTZ R97, R97, R211 ;  /* 0x000000d361617220 */ /* 0x000fe20000410000 */
[-C--:B------:R-:W-:Y:S01]  /*6950*/  FMUL.FTZ R98, R98, R209.reuse ;  /* 0x000000d162627220 */ /* 0x080fe20000410000 */
[----:B------:R-:W-:Y:S01]  /*6960*/  FMUL.FTZ R99, R99, R209 ;  /* 0x000000d163637220 */ /* 0x000fe20000410000 */
[-C--:B------:R-:W-:Y:S01]  /*6970*/  FMUL.FTZ R112, R112, R211.reuse ;  /* 0x000000d370707220 */ /* 0x080fe20000410000 */
[-C--:B------:R-:W-:Y:S01]  /*6980*/  FMUL.FTZ R113, R113, R211.reuse ;  /* 0x000000d371717220 */ /* 0x080fe20000410000 */
[C---:B------:R-:W-:Y:S01]  /*6990*/  HMMA.16816.F32 R20, R4.reuse, R22, R40 ;  /* 0x000000160414723c */ /* 0x040fe20000001828 */
[-C--:B------:R-:W-:Y:S01]  /*69a0*/  FMUL.FTZ R40, R60, R211.reuse ;  /* 0x000000d33c287220 */ /* 0x080fe20000410000 */
[----:B------:R-:W-:Y:S01]  /*69b0*/  FMUL.FTZ R41, R61, R211 ;  /* 0x000000d33d297220 */ /* 0x000fe20000410000 */
[-C--:B------:R-:W-:Y:S01]  /*69c0*/  FMUL.FTZ R42, R62, R209.reuse ;  /* 0x000000d13e2a7220 */ /* 0x080fe20000410000 */
[-C--:B------:R-:W-:Y:S01]  /*69d0*/  FMUL.FTZ R43, R63, R209.reuse ;  /* 0x000000d13f2b7220 */ /* 0x080fe20000410000 */
[-C--:B------:R-:W-:Y:S01]  /*69e0*/  FMUL.FTZ R114, R114, R209.reuse ;  /* 0x000000d172727220 */ /* 0x080fe20000410000 */
[----:B------:R-:W2:Y:S01]  /*69f0*/  LDSM.16.MT88.4 R60, [R233+0x2000] ;  /* 0x00200000e93c783b */ /* 0x000ea20000004200 */
[----:B------:R-:W-:Y:S01]  /*6a00*/  FMUL.FTZ R115, R115, R209 ;  /* 0x000000d173737220 */ /* 0x000fe20000410000 */
[C---:B---3--:R-:W-:Y:S01]  /*6a10*/  HMMA.16816.F32 R32, R4.reuse, R36, R32 ;  /* 0x000000240420723c */ /* 0x048fe20000001820 */
[-C--:B------:R-:W-:Y:S01]  /*6a20*/  FMUL.FTZ R128, R128, R211.reuse ;  /* 0x000000d380807220 */ /* 0x080fe20000410000 */
[----:B------:R-:W-:Y:S01]  /*6a30*/  FMUL.FTZ R129, R129, R211 ;  /* 0x000000d381817220 */ /* 0x000fe20000410000 */
[-C--:B------:R-:W-:Y:S01]  /*6a40*/  FMUL.FTZ R130, R130, R209.reuse ;  /* 0x000000d182827220 */ /* 0x080fe20000410000 */
[----:B------:R-:W-:Y:S01]  /*6a50*/  FMUL.FTZ R131, R131, R209 ;  /* 0x000000d183837220 */ /* 0x000fe20000410000 */
[-C--:B------:R-:W-:Y:S01]  /*6a60*/  FMUL.FTZ R120, R120, R211.reuse ;  /* 0x000000d378787220 */ /* 0x080fe20000410000 */
[----:B------:R-:W-:Y:S01]  /*6a70*/  FMUL.FTZ R121, R121, R211 ;  /* 0x000000d379797220 */ /* 0x000fe20000410000 */
[-C--:B------:R-:W-:Y:S01]  /*6a80*/  FMUL.FTZ R122, R122, R209.reuse ;  /* 0x000000d17a7a7220 */ /* 0x080fe20000410000 */
[C---:B----4-:R-:W-:Y:S01]  /*6a90*/  HMMA.16816.F32 R40, R4.reuse, R44, R40 ;  /* 0x0000002c0428723c */ /* 0x050fe20000001828 */
        /* <DEDUP_REMOVED lines=13> */
[----:B------:R-:W-:Y:S01]  /*6b70*/  LDSM.16.MT88.4 R84, [R200+0x1c000] ;  /* 0x01c00000c854783b */ /* 0x000fe20000004200 */
[----:B------:R-:W-:Y:S01]  /*6b80*/  FMUL.FTZ R139, R139, R209 ;  /* 0x000000d18b8b7220 */ /* 0x000fe20000410000 */
[C---:B------:R-:W-:Y:S01]  /*6b90*/  HMMA.16816.F32 R36, R4.reuse, R38, R56 ;  /* 0x000000260424723c */ /* 0x040fe20000001838 */
[-C--:B------:R-:W-:Y:S01]  /*6ba0*/  FMUL.FTZ R56, R76, R211.reuse ;  /* 0x000000d34c387220 */ /* 0x080fe20000410000 */
[----:B------:R-:W-:Y:S01]  /*6bb0*/  FMUL.FTZ R57, R77, R211 ;  /* 0x000000d34d397220 */ /* 0x000fe20000410000 */
[-C--:B------:R-:W-:Y:S01]  /*6bc0*/  FMUL.FTZ R58, R78, R209.reuse ;  /* 0x000000d14e3a7220 */ /* 0x080fe20000410000 */
[----:B------:R-:W-:Y:S01]  /*6bd0*/  FMUL.FTZ R59, R79, R209 ;  /* 0x000000d14f3b7220 */ /* 0x000fe20000410000 */
[-C--:B------:R-:W-:Y:S01]  /*6be0*/  FMUL.FTZ R8, R160, R211.reuse ;  /* 0x000000d3a0087220 */ /* 0x080fe20000410000 */
[----:B------:R-:W3:Y:S01]  /*6bf0*/  LDSM.16.MT88.4 R76, [R197+0x1c000] ;  /* 0x01c00000c54c783b */ /* 0x000ee20000004200 */
[----:B------:R-:W-:Y:S01]  /*6c00*/  FMUL.FTZ R9, R161, R211 ;  /* 0x000000d3a1097220 */ /* 0x000fe20000410000 */
[C---:B------:R-:W-:Y:S01]  /*6c10*/  HMMA.16816.F32 R48, R4.reuse, R52, R48 ;  /* 0x000000340430723c */ /* 0x040fe20000001830 */
[-C--:B------:R-:W-:Y:S01]  /*6c20*/  FMUL.FTZ R10, R162, R209.reuse ;  /* 0x000000d1a20a7220 */ /* 0x080fe20000410000 */
[----:B------:R-:W-:Y:S01]  /*6c30*/  FMUL.FTZ R11, R163, R209 ;  /* 0x000000d1a30b7220 */ /* 0x000fe20000410000 */
[-C--:B------:R-:W-:Y:S01]  /*6c40*/  FMUL.FTZ R156, R156, R211.reuse ;  /* 0x000000d39c9c7220 */ /* 0x080fe20000410000 */
[----:B------:R-:W-:Y:S01]  /*6c50*/  FMUL.FTZ R157, R157, R211 ;  /* 0x000000d39d9d7220 */ /* 0x000fe20000410000 */
[-C--:B------:R-:W-:Y:S01]  /*6c60*/  FMUL.FTZ R158, R158, R209.reuse ;  /* 0x000000d19e9e7220 */ /* 0x080fe20000410000 */
[----:B------:R-:W-:Y:S01]  /*6c70*/  FMUL.FTZ R159, R159, R209 ;  /* 0x000000d19f9f7220 */ /* 0x000fe20000410000 */
[--C-:B------:R-:W-:Y:S01]  /*6c80*/  FFMA.FTZ R232, R230, UR4, -R201.reuse ;  /* 0x00000004e6e87c23 */ /* 0x100fe200080108c9 */
[C---:B------:R-:W-:Y:S01]  /*6c90*/  HMMA.16816.F32 R52, R4.reuse, R54, R72 ;  /* 0x000000360434723c */ /* 0x040fe20000001848 */
[-C--:B------:R-:W-:Y:S01]  /*6ca0*/  FMUL.FTZ R72, R92, R211.reuse ;  /* 0x000000d35c487220 */ /* 0x080fe20000410000 */
[----:B------:R-:W-:Y:S01]  /*6cb0*/  FMUL.FTZ R73, R93, R211 ;  /* 0x000000d35d497220 */ /* 0x000fe20000410000 */
[-C--:B------:R-:W-:Y:S01]  /*6cc0*/  FMUL.FTZ R74, R94, R209.reuse ;  /* 0x000000d15e4a7220 */ /* 0x080fe20000410000 */
[----:B------:R-:W-:Y:S01]  /*6cd0*/  FMUL.FTZ R75, R95, R209 ;  /* 0x000000d15f4b7220 */ /* 0x000fe20000410000 */
[--C-:B------:R-:W-:Y:S01]  /*6ce0*/  FFMA.FTZ R231, R170, UR4, -R201.reuse ;  /* 0x00000004aae77c23 */ /* 0x100fe200080108c9 */
[----:B------:R-:W4:Y:S01]  /*6cf0*/  LDSM.16.MT88.4 R92, [R233+0x4000] ;  /* 0x00400000e95c783b */ /* 0x000f220000004200 */
[--C-:B------:R-:W-:Y:S01]  /*6d00*/  FFMA.FTZ R230, R190, UR4, -R201.reuse ;  /* 0x00000004bee67c23 */ /* 0x100fe200080108c9 */
[C---:B-1----:R-:W-:Y:S01]  /*6d10*/  HMMA.16816.F32 R64, R4.reuse, R68, R64 ;  /* 0x000000440440723c */ /* 0x042fe20000001840 */
[--C-:B------:R-:W-:Y:S01]  /*6d20*/  FFMA.FTZ R219, R168, UR4, -R201.reuse ;  /* 0x00000004a8db7c23 */ /* 0x100fe200080108c9 */
[----:B------:R-:W-:Y:S01]  /*6d30*/  MUFU.EX2 R215, R215 ;  /* 0x000000d700d77308 */ /* 0x000fe20000000800 */
[----:B------:R-:W-:Y:S01]  /*6d40*/  LDSM.16.MT88.4 R168, [R197+0x1c800] ;  /* 0x01c80000c5a8783b */ /* 0x000fe20000004200 */
[----:B------:R-:W-:Y:S01]  /*6d50*/  FFMA.FTZ R243, R248, UR4, -R201 ;  /* 0x00000004f8f37c23 */ /* 0x000fe200080108c9 */
[--C-:B------:R-:W-:Y:S01]  /*6d60*/  FFMA.FTZ R235, R184, UR4, -R203.reuse ;  /* 0x00000004b8eb7c23 */ /* 0x100fe200080108cb */
[----:B------:R-:W-:Y:S01]  /*6d70*/  MUFU.EX2 R213, R213 ;  /* 0x000000d500d57308 */ /* 0x000fe20000000800 */
[----:B------:R-:W-:Y:S01]  /*6d80*/  LDSM.16.MT88.4 R172, [R233+0x4800] ;  /* 0x00480000e9ac783b */ /* 0x000fe20000004200 */
[C---:B------:R-:W-:Y:S01]  /*6d90*/  HMMA.16816.F32 R68, R4.reuse, R70, R88 ;  /* 0x000000460444723c */ /* 0x040fe20000001858 */
[-C--:B------:R-:W-:Y:S01]  /*6da0*/  FMUL.FTZ R88, R108, R211.reuse ;  /* 0x000000d36c587220 */ /* 0x080fe20000410000 */
[----:B------:R-:W-:Y:S01]  /*6db0*/  FMUL.FTZ R89, R109, R211 ;  /* 0x000000d36d597220 */ /* 0x000fe20000410000 */
[-C--:B------:R-:W-:Y:S01]  /*6dc0*/  FMUL.FTZ R90, R110, R209.reuse ;  /* 0x000000d16e5a7220 */ /* 0x080fe20000410000 */
[----:B------:R-:W-:Y:S01]  /*6dd0*/  FMUL.FTZ R91, R111, R209 ;  /* 0x000000d16f5b7220 */ /* 0x000fe20000410000 */
[----:B------:R-:W-:Y:S01]  /*6de0*/  MUFU.EX2 R232, R232 ;  /* 0x000000e800e87308 */ /* 0x000fe20000000800 */
[----:B------:R-:W1:Y:S01]  /*6df0*/  LDSM.16.MT88.4 R108, [R197+0x1e000] ;  /* 0x01e00000c56c783b */ /* 0x000e620000004200 */
[--C-:B------:R-:W-:Y:S01]  /*6e00*/  FFMA.FTZ R252, R252, UR4, -R203.reuse ;  /* 0x00000004fcfc7c23 */ /* 0x100fe200080108cb */
[C---:B--2---:R-:W-:Y:S01]  /*6e10*/  HMMA.16816.F32 R56, R4.reuse, R60, R56 ;  /* 0x0000003c0438723c */ /* 0x044fe20000001838 */
[----:B------:R-:W-:Y:S01]  /*6e20*/  MUFU.EX2 R231, R231 ;  /* 0x000000e700e77308 */ /* 0x000fe20000000800 */
[----:B------:R-:W-:Y:S01]  /*6e30*/  LDSM.16.MT88.4 R160, [R212+0x4800] ;  /* 0x00480000d4a0783b */ /* 0x000fe20000004200 */
[--C-:B------:R-:W-:Y:S01]  /*6e40*/  FFMA.FTZ R239, R194, UR4, -R203.reuse ;  /* 0x00000004c2ef7c23 */ /* 0x100fe200080108cb */
[----:B------:R-:W-:Y:S01]  /*6e50*/  FFMA.FTZ R237, R185, UR4, -R203 ;  /* 0x00000004b9ed7c23 */ /* 0x000fe200080108cb */
[----:B------:R-:W-:Y:S01]  /*6e60*/  MUFU.EX2 R230, R230 ;  /* 0x000000e600e67308 */ /* 0x000fe20000000800 */
[--C-:B------:R-:W-:Y:S01]  /*6e70*/  FFMA.FTZ R245, R186, UR4, -R201.reuse ;  /* 0x00000004baf57c23 */ /* 0x100fe200080108c9 */
[--C-:B------:R-:W-:Y:S01]  /*6e80*/  FFMA.FTZ R241, R192, UR4, -R201.reuse ;  /* 0x00000004c0f17c23 */ /* 0x100fe200080108c9 */
[C---:B------:R-:W-:Y:S01]  /*6e90*/  HMMA.16816.F32 R60, R4.reuse, R62, R80 ;  /* 0x0000003e043c723c */ /* 0x040fe20000001850 */
[-C--:B------:R-:W-:Y:S01]  /*6ea0*/  FMUL.FTZ R80, R100, R211.reuse ;  /* 0x000000d364507220 */ /* 0x080fe20000410000 */
[----:B------:R-:W-:Y:S01]  /*6eb0*/  FMUL.FTZ R81, R101, R211 ;  /* 0x000000d365517220 */ /* 0x000fe20000410000 */
[-C--:B------:R-:W-:Y:S01]  /*6ec0*/  FMUL.FTZ R82, R102, R209.reuse ;  /* 0x000000d166527220 */ /* 0x080fe20000410000 */
[-C--:B------:R-:W-:Y:S01]  /*6ed0*/  FMUL.FTZ R83, R103, R209.reuse ;  /* 0x000000d167537220 */ /* 0x080fe20000410000 */
[----:B------:R-:W-:Y:S01]  /*6ee0*/  MUFU.EX2 R219, R219 ;  /* 0x000000db00db7308 */ /* 0x000fe20000000800 */
[----:B------:R-:W2:Y:S01]  /*6ef0*/  LDSM.16.MT88.4 R100, [R212+0x4000] ;  /* 0x00400000d464783b */ /* 0x000ea20000004200 */
[--C-:B------:R-:W-:Y:S01]  /*6f00*/  FFMA.FTZ R248, R250, UR4, -R201.reuse ;  /* 0x00000004faf87c23 */ /* 0x100fe200080108c9 */
[C---:B---3--:R-:W-:Y:S01]  /*6f10*/  HMMA.16816.F32 R72, R4.reuse, R76, R72 ;  /* 0x0000004c0448723c */ /* 0x048fe20000001848 */
[----:B------:R-:W-:Y:S01]  /*6f20*/  MUFU.EX2 R235, R235 ;  /* 0x000000eb00eb7308 */ /* 0x000fe20000000800 */
[----:B------:R-:W-:Y:S01]  /*6f30*/  FFMA.FTZ R251, R238, UR4, -R201 ;  /* 0x00000004eefb7c23 */ /* 0x000fe200080108c9 */
[--C-:B------:R-:W-:Y:S01]  /*6f40*/  FFMA.FTZ R244, R244, UR4, -R203.reuse ;  /* 0x00000004f4f47c23 */ /* 0x100fe200080108cb */
[--C-:B------:R-:W-:Y:S01]  /*6f50*/  FFMA.FTZ R247, R246, UR4, -R203.reuse ;  /* 0x00000004f6f77c23 */ /* 0x100fe200080108cb */
[----:B------:R-:W-:Y:S01]  /*6f60*/  MUFU.EX2 R252, R252 ;  /* 0x000000fc00fc7308 */ /* 0x000fe20000000800 */
[----:B------:R-:W-:Y:S01]  /*6f70*/  FFMA.FTZ R249, R240, UR4, -R203 ;  /* 0x00000004f0f97c23 */ /* 0x000fe200080108cb */
[----:B------:R-:W-:Y:S01]  /*6f80*/  FFMA.FTZ R238, R202, UR4, -R201 ;  /* 0x00000004caee7c23 */ /* 0x000fe200080108c9 */
[----:B------:R-:W-:Y:S01]  /*6f90*/  HMMA.16816.F32 R80, R4, R84, R80 ;  /* 0x000000540450723c */ /* 0x000fe20000001850 */
[----:B------:R-:W-:Y:S01]  /*6fa0*/  MUFU.EX2 R239, R239 ;  /* 0x000000ef00ef7308 */ /* 0x000fe20000000800 */
[----:B------:R-:W-:Y:S01]  /*6fb0*/  FFMA.FTZ R242, R242, UR4, -R203 ;  /* 0x00000004f2f27c23 */ /* 0x000fe200080108cb */
[----:B------:R-:W-:-:S02]  /*6fc0*/  FFMA.FTZ R208, R227, R209, R208 ;  /* 0x000000d1e3d07223 */ /* 0x000fc400000100d0 */
[----:B------:R-:W-:Y:S02]  /*6fd0*/  MUFU.EX2 R237, R237 ;  /* 0x000000ed00ed7308 */ /* 0x000fe40000000800 */
[----:B------:R-:W-:Y:S01]  /*6fe0*/  FADD.FTZ R205, R205, R208 ;  /* 0x000000d0cdcd7221 */ /* 0x000fe20000010000 */
[C---:B------:R-:W-:Y:S01]  /*6ff0*/  HMMA.16816.F32 R84, R4.reuse, R86, R104 ;  /* 0x000000560454723c */ /* 0x040fe20000001868 */
[-C--:B------:R-:W-:Y:S01]  /*7000*/  FMUL.FTZ R104, R124, R211.reuse ;  /* 0x000000d37c687220 */ /* 0x080fe20000410000 */
[----:B------:R-:W-:Y:S01]  /*7010*/  FMUL.FTZ R105, R125, R211 ;  /* 0x000000d37d697220 */ /* 0x000fe20000410000 */
[-C--:B------:R-:W-:Y:S01]  /*7020*/  FMUL.FTZ R106, R126, R209.reuse ;  /* 0x000000d17e6a7220 */ /* 0x080fe20000410000 */
[----:B------:R-:W-:Y:S01]  /*7030*/  FMUL.FTZ R107, R127, R209 ;  /* 0x000000d17f6b7220 */ /* 0x000fe20000410000 */
[----:B------:R-:W-:Y:S01]  /*7040*/  MUFU.EX2 R245, R245 ;  /* 0x000000f500f57308 */ /* 0x000fe20000000800 */
[----:B------:R-:W-:Y:S01]  /*7050*/  LDSM.16.MT88.4 R124, [R233+0x6000] ;  /* 0x00600000e97c783b */ /* 0x000fe20000004200 */
[----:B------:R-:W-:Y:S01]  /*7060*/  FADD.FTZ R164, R164, R205 ;  /* 0x000000cda4a47221 */ /* 0x000fe20000010000 */
[C---:B------:R-:W-:Y:S01]  /*7070*/  HMMA.16816.F32 R76, R4.reuse, R78, R96 ;  /* 0x0000004e044c723c */ /* 0x040fe20000001860 */
[-C--:B------:R-:W-:Y:S01]  /*7080*/  FMUL.FTZ R96, R116, R211.reuse ;  /* 0x000000d374607220 */ /* 0x080fe20000410000 */
[----:B------:R-:W-:Y:S01]  /*7090*/  FMUL.FTZ R97, R117, R211 ;  /* 0x000000d375617220 */ /* 0x000fe20000410000 */
[-C--:B------:R-:W-:Y:S01]  /*70a0*/  FMUL.FTZ R98, R118, R209.reuse ;  /* 0x000000d176627220 */ /* 0x080fe20000410000 */
[----:B------:R-:W-:Y:S01]  /*70b0*/  FMUL.FTZ R99, R119, R209 ;  /* 0x000000d177637220 */ /* 0x000fe20000410000 */
[----:B------:R-:W-:Y:S01]  /*70c0*/  MUFU.EX2 R241, R241 ;  /* 0x000000f100f17308 */ /* 0x000fe20000000800 */
[----:B------:R-:W3:Y:S01]  /*70d0*/  LDSM.16.MT88.4 R116, [R200+0x1e000] ;  /* 0x01e00000c874783b */ /* 0x000ee20000004200 */
[----:B------:R-:W-:Y:S01]  /*70e0*/  FADD.FTZ R3, R3, R164 ;  /* 0x000000a403037221 */ /* 0x000fe20000010000 */
[----:B----4-:R-:W-:Y:S01]  /*70f0*/  HMMA.16816.F32 R88, R4, R92, R88 ;  /* 0x0000005c0458723c */ /* 0x010fe20000001858 */
[----:B------:R-:W-:Y:S01]  /*7100*/  MUFU.EX2 R243, R243 ;  /* 0x000000f300f37308 */ /* 0x000fe20000000800 */
[----:B------:R-:W-:-:S03]  /*7110*/  MOV R164, R199 ;  /* 0x000000c700a47202 */ /* 0x000fc60000000f00 */
[----:B------:R-:W-:Y:S03]  /*7120*/  MUFU.EX2 R248, R248 ;  /* 0x000000f800f87308 */ /* 0x000fe60000000800 */
[C---:B------:R-:W-:Y:S01]  /*7130*/  HMMA.16816.F32 R92, R4.reuse, R94, R112 ;  /* 0x0000005e045c723c */ /* 0x040fe20000001870 */
[-C--:B------:R-:W-:Y:S01]  /*7140*/  FMUL.FTZ R112, R132, R211.reuse ;  /* 0x000000d384707220 */ /* 0x080fe20000410000 */
[----:B------:R-:W-:Y:S01]  /*7150*/  FMUL.FTZ R113, R133, R211 ;  /* 0x000000d385717220 */ /* 0x000fe20000410000 */
[-C--:B------:R-:W-:Y:S01]  /*7160*/  FMUL.FTZ R114, R134, R209.reuse ;  /* 0x000000d186727220 */ /* 0x080fe20000410000 */
[----:B------:R-:W-:Y:S01]  /*7170*/  FMUL.FTZ R115, R135, R209 ;  /* 0x000000d187737220 */ /* 0x000fe20000410000 */
[----:B------:R-:W-:Y:S01]  /*7180*/  MUFU.EX2 R244, R244 ;  /* 0x000000f400f47308 */ /* 0x000fe20000000800 */
[----:B------:R-:W4:Y:S02]  /*7190*/  LDSM.16.MT88.4 R132, [R212+0x6000] ;  /* 0x00600000d484783b */ /* 0x000f240000004200 */
[C---:B-1----:R-:W-:Y:S01]  /*71a0*/  HMMA.16816.F32 R104, R4.reuse, R108, R104 ;  /* 0x0000006c0468723c */ /* 0x042fe20000001868 */
[----:B------:R-:W-:Y:S04]  /*71b0*/  MUFU.EX2 R247, R247 ;  /* 0x000000f700f77308 */ /* 0x000fe80000000800 */
[----:B------:R-:W-:Y:S03]  /*71c0*/  MUFU.EX2 R240, R242 ;  /* 0x000000f200f07308 */ /* 0x000fe60000000800 */
[----:B------:R-:W-:Y:S01]  /*71d0*/  HMMA.16816.F32 R108, R4, R110, R128 ;  /* 0x0000006e046c723c */ /* 0x000fe20000001880 */
[--C-:B------:R-:W-:Y:S01]  /*71e0*/  FFMA.FTZ R128, R214, UR4, -R203.reuse ;  /* 0x00000004d6807c23 */ /* 0x100fe200080108cb */
[----:B------:R-:W-:Y:S01]  /*71f0*/  FMUL.FTZ R129, R153, R211 ;  /* 0x000000d399817220 */ /* 0x000fe20000410000 */
[-C--:B------:R-:W-:Y:S01]  /*7200*/  FMUL.FTZ R130, R154, R209.reuse ;  /* 0x000000d19a827220 */ /* 0x080fe20000410000 */
[----:B------:R-:W-:Y:S01]  /*7210*/  FMUL.FTZ R131, R155, R209 ;  /* 0x000000d19b837220 */ /* 0x000fe20000410000 */
[----:B------:R1:W5:Y:S01]  /*7220*/  MUFU.EX2 R228, R128 ;  /* 0x0000008000e47308 */ /* 0x0003620000000800 */
[----:B------:R-:W-:-:S02]  /*7230*/  FFMA.FTZ R214, R188, UR4, -R203 ;  /* 0x00000004bcd67c23 */ /* 0x000fc400080108cb */
[C---:B--2---:R-:W-:Y:S01]  /*7240*/  HMMA.16816.F32 R96, R4.reuse, R100, R96 ;  /* 0x000000640460723c */ /* 0x044fe20000001860 */
[----:B------:R-:W-:Y:S01]  /*7250*/  LDSM.16.MT88.4 R188, [R233+0x6800] ;  /* 0x00680000e9bc783b */ /* 0x000fe20000004200 */
[----:B------:R-:W-:Y:S04]  /*7260*/  MUFU.EX2 R249, R249 ;  /* 0x000000f900f97308 */ /* 0x000fe80000000800 */
[----:B------:R-:W2:Y:S02]  /*7270*/  MUFU.EX2 R214, R214 ;  /* 0x000000d600d67308 */ /* 0x000ea40000000800 */
[C---:B------:R-:W-:Y:S01]  /*7280*/  HMMA.16816.F32 R100, R4.reuse, R102, R120 ;  /* 0x000000660464723c */ /* 0x040fe20000001878 */
[-C--:B------:R-:W-:Y:S01]  /*7290*/  FMUL.FTZ R120, R140, R211.reuse ;  /* 0x000000d38c787220 */ /* 0x080fe20000410000 */
[----:B------:R-:W-:Y:S01]  /*72a0*/  FMUL.FTZ R121, R141, R211 ;  /* 0x000000d38d797220 */ /* 0x000fe20000410000 */
[-C--:B------:R-:W-:Y:S01]  /*72b0*/  FMUL.FTZ R122, R142, R209.reuse ;  /* 0x000000d18e7a7220 */ /* 0x080fe20000410000 */
[----:B------:R-:W-:Y:S01]  /*72c0*/  FMUL.FTZ R123, R143, R209 ;  /* 0x000000d18f7b7220 */ /* 0x000fe20000410000 */
[-C--:B-1----:R-:W-:Y:S01]  /*72d0*/  FMUL.FTZ R128, R152, R211.reuse ;  /* 0x000000d398807220 */ /* 0x082fe20000410000 */
[----:B------:R-:W-:Y:S01]  /*72e0*/  LDSM.16.MT88.4 R140, [R197+0x18800] ;  /* 0x01880000c58c783b */ /* 0x000fe20000004200 */
[----:B------:R-:W-:Y:S01]  /*72f0*/  MUFU.EX2 R251, R251 ;  /* 0x000000fb00fb7308 */ /* 0x000fe20000000800 */
[C---:B---3--:R-:W-:Y:S02]  /*7300*/  HMMA.16816.F32 R112, R4.reuse, R116, R112 ;  /* 0x000000740470723c */ /* 0x048fe40000001870 */
[----:B------:R-:W1:Y:S01]  /*7310*/  LDSM.16.MT88.4 R152, [R233+0x800] ;  /* 0x00080000e998783b */ /* 0x000e620000004200 */
[----:B------:R-:W-:Y:S05]  /*7320*/  MUFU.EX2 R238, R238 ;  /* 0x000000ee00ee7308 */ /* 0x000fea0000000800 */
[C---:B------:R-:W-:Y:S08]  /*7330*/  HMMA.16816.F32 R120, R4.reuse, R124, R120 ;  /* 0x0000007c0478723c */ /* 0x040ff00000001878 */
[C---:B------:R-:W-:Y:S01]  /*7340*/  HMMA.16816.F32 R124, R4.reuse, R126, R144 ;  /* 0x0000007e047c723c */ /* 0x040fe20000001890 */
[-C--:B------:R-:W-:Y:S01]  /*7350*/  FMUL.FTZ R144, R148, R211.reuse ;  /* 0x000000d394907220 */ /* 0x080fe20000410000 */
[----:B------:R-:W-:Y:S01]  /*7360*/  FMUL.FTZ R145, R149, R211 ;  /* 0x000000d395917220 */ /* 0x000fe20000410000 */
[-C--:B------:R-:W-:Y:S01]  /*7370*/  FMUL.FTZ R146, R150, R209.reuse ;  /* 0x000000d196927220 */ /* 0x080fe20000410000 */
[----:B------:R-:W-:Y:S01]  /*7380*/  FMUL.FTZ R147, R151, R209 ;  /* 0x000000d197937220 */ /* 0x000fe20000410000 */
[----:B------:R-:W-:Y:S01]  /*7390*/  FFMA.FTZ R211, R229, R211, R206 ;  /* 0x000000d3e5d37223 */ /* 0x000fe200000100ce */
[----:B------:R-:W-:Y:S02]  /*73a0*/  LDSM.16.MT88.4 R148, [R212+0x800] ;  /* 0x00080000d494783b */ /* 0x000fe40000004200 */
[----:B------:R-:W-:Y:S01]  /*73b0*/  HMMA.16816.F32 R116, R4, R118, R136 ;  /* 0x000000760474723c */ /* 0x000fe20000001888 */
[----:B------:R-:W-:Y:S01]  /*73c0*/  FADD.FTZ R211, R204, R211 ;  /* 0x000000d3ccd37221 */ /* 0x000fe20000010000 */
[----:B------:R-:W3:Y:S03]  /*73d0*/  LDSM.16.MT88.4 R136, [R200+0x18800] ;  /* 0x01880000c888783b */ /* 0x000ee60000004200 */
[----:B------:R-:W-:-:S03]  /*73e0*/  FADD.FTZ R210, R210, R211 ;  /* 0x000000d3d2d27221 */ /* 0x000fc60000010000 */
[----:B------:R-:W-:Y:S01]  /*73f0*/  HMMA.16816.F32 R8, R4, R12, R8 ;  /* 0x0000000c0408723c */ /* 0x000fe20000001808 */
[----:B------:R-:W-:-:S07]  /*7400*/  FADD.FTZ R207, R207, R210 ;  /* 0x000000d2cfcf7221 */ /* 0x000fce0000010000 */
[C---:B------:R-:W-:Y:S01]  /*7410*/  HMMA.16816.F32 R12, R4.reuse, R14, R156 ;  /* 0x0000000e040c723c */ /* 0x040fe2000000189c */
[----:B------:R-:W3:Y:S07]  /*7420*/  LDSM.16.MT88.4 R156, [R197+0x1e800] ;  /* 0x01e80000c59c783b */ /* 0x000eee0000004200 */
[----:B----4-:R-:W-:Y:S01]  /*7430*/  HMMA.16816.F32 R128, R4, R132, R128 ;  /* 0x000000840480723c */ /* 0x010fe20000001880 */
[----:B-----5:R-:W-:Y:S01]  /*7440*/  F2FP.F16.F32.PACK_AB R132, R215, R228 ;  /* 0x000000e4d784723e */ /* 0x020fe200000000ff */
[----:B------:R-:W-:Y:S01]  /*7450*/  FADD.FTZ R228, R228, R207 ;  /* 0x000000cfe4e47221 */ /* 0x000fe20000010000 */
[----:B------:R-:W-:Y:S01]  /*7460*/  F2FP.F16.F32.PACK_AB R133, R231, R232 ;  /* 0x000000e8e785723e */ /* 0x000fe200000000ff */
[----:B------:R-:W-:Y:S01]  /*7470*/  FADD.FTZ R232, R232, R3 ;  /* 0x00000003e8e87221 */ /* 0x000fe20000010000 */
[----:B------:R-:W-:Y:S01]  /*7480*/  MOV R3, R198 ;  /* 0x000000c600037202 */ /* 0x000fe20000000f00 */
[----:B------:R-:W-:-:S02]  /*7490*/  FADD.FTZ R215, R215, R228 ;  /* 0x000000e4d7d77221 */ /* 0x000fc40000010000 */
[----:B------:R-:W-:Y:S01]  /*74a0*/  HMMA.16816.F32 R4, R4, R134, R144 ;  /* 0x000000860404723c */ /* 0x000fe20000001890 */
[----:B--2---:R-:W-:Y:S01]  /*74b0*/  F2FP.F16.F32.PACK_AB R134, R213, R214 ;  /* 0x000000d6d586723e */ /* 0x004fe200000000ff */
[----:B------:R-:W-:Y:S01]  /*74c0*/  LDSM.16.MT88.4 R144, [R233+0x2800] ;  /* 0x00280000e990783b */ /* 0x000fe20000004200 */
[----:B------:R-:W-:Y:S01]  /*74d0*/  F2FP.F16.F32.PACK_AB R135, R219, R230 ;  /* 0x000000e6db87723e */ /* 0x000fe200000000ff */
[----:B------:R-:W-:Y:S01]  /*74e0*/  FADD.FTZ R231, R231, R232 ;  /* 0x000000e8e7e77221 */ /* 0x000fe20000010000 */
[----:B------:R-:W-:-:S03]  /*74f0*/  FADD.FTZ R214, R214, R215 ;  /* 0x000000d7d6d67221 */ /* 0x000fc60000010000 */
[----:B------:R-:W-:Y:S01]  /*7500*/  FADD.FTZ R230, R230, R231 ;  /* 0x000000e7e6e67221 */ /* 0x000fe20000010000 */
[----:B------:R-:W-:Y:S01]  /*7510*/  FADD.FTZ R214, R213, R214 ;  /* 0x000000d6d5d67221 */ /* 0x000fe20000010000 */
[C---:B-1----:R-:W-:Y:S08]  /*7520*/  HMMA.16816.F32 R24, R132.reuse, R152, R24 ;  /* 0x000000988418723c */ /* 0x042ff00000001818 */
[C---:B------:R-:W-:Y:S01]  /*7530*/  HMMA.16816.F32 R28, R132.reuse, R154, R28 ;  /* 0x0000009a841c723c */ /* 0x040fe2000000181c */
[----:B------:R-:W1:Y:S07]  /*7540*/  LDSM.16.MT88.4 R152, [R200+0x1c800] ;  /* 0x01c80000c898783b */ /* 0x000e6e0000004200 */
[C---:B------:R-:W-:Y:S08]  /*7550*/  HMMA.16816.F32 R8, R132.reuse, R140, R8 ;  /* 0x0000008c8408723c */ /* 0x040ff00000001808 */
[C---:B------:R-:W-:Y:S01]  /*7560*/  HMMA.16816.F32 R12, R132.reuse, R142, R12 ;  /* 0x0000008e840c723c */ /* 0x040fe2000000180c */
[----:B------:R-:W2:Y:S07]  /*7570*/  LDSM.16.MT88.4 R140, [R197+0x1a800] ;  /* 0x01a80000c58c783b */ /* 0x000eae0000004200 */
[C---:B---3--:R-:W-:Y:S08]  /*7580*/  HMMA.16816.F32 R16, R132.reuse, R136, R16 ;  /* 0x000000888410723c */ /* 0x048ff00000001810 */
[C---:B------:R-:W-:Y:S01]  /*7590*/  HMMA.16816.F32 R20, R132.reuse, R138, R20 ;  /* 0x0000008a8414723c */ /* 0x040fe20000001814 */
[----:B------:R-:W3:Y:S07]  /*75a0*/  LDSM.16.MT88.4 R136, [R200+0x1a800] ;  /* 0x01a80000c888783b */ /* 0x000eee0000004200 */
[C---:B------:R-:W-:Y:S08]  /*75b0*/  HMMA.16816.F32 R32, R132.reuse, R148, R32 ;  /* 0x000000948420723c */ /* 0x040ff00000001820 */
[C---:B------:R-:W-:Y:S08]  /*75c0*/  HMMA.16816.F32 R36, R132.reuse, R150, R36 ;  /* 0x000000968424723c */ /* 0x040ff00000001824 */
[C---:B------:R-:W-:Y:S01]  /*75d0*/  HMMA.16816.F32 R148, R132.reuse, R176, R64 ;  /* 0x000000b08494723c */ /* 0x040fe20000001840 */
[----:B------:R-:W4:Y:S07]  /*75e0*/  LDSM.16.MT88.4 R64, [R212+0x6800] ;  /* 0x00680000d440783b */ /* 0x000f2e0000004200 */
[C---:B------:R-:W-:Y:S08]  /*75f0*/  HMMA.16816.F32 R104, R132.reuse, R156, R104 ;  /* 0x0000009c8468723c */ /* 0x040ff00000001868 */
[C---:B------:R-:W-:Y:S01]  /*7600*/  HMMA.16816.F32 R108, R132.reuse, R158, R108 ;  /* 0x0000009e846c723c */ /* 0x040fe2000000186c */
[----:B------:R-:W5:Y:S07]  /*7610*/  LDSM.16.MT88.4 R156, [R197+0x19000] ;  /* 0x01900000c59c783b */ /* 0x000f6e0000004200 */
[C---:B-1----:R-:W-:Y:S08]  /*7620*/  HMMA.16816.F32 R80, R132.reuse, R152, R80 ;  /* 0x000000988450723c */ /* 0x042ff00000001850 */
[C---:B------:R-:W-:Y:S08]  /*7630*/  HMMA.16816.F32 R72, R132.reuse, R168, R72 ;  /* 0x000000a88448723c */ /* 0x040ff00000001848 */
[C---:B------:R-:W-:Y:S08]  /*7640*/  HMMA.16816.F32 R76, R132.reuse, R170, R76 ;  /* 0x000000aa844c723c */ /* 0x040ff0000000184c */
[C---:B------:R-:W-:Y:S01]  /*7650*/  HMMA.16816.F32 R152, R132.reuse, R154, R84 ;  /* 0x0000009a8498723c */ /* 0x040fe20000001854 */
[----:B------:R-:W1:Y:S07]  /*7660*/  LDSM.16.MT88.4 R84, [R233+0x3000] ;  /* 0x00300000e954783b */ /* 0x000e6e0000004200 */
[C---:B------:R-:W-:Y:S01]  /*7670*/  HMMA.16816.F32 R168, R132.reuse, R172, R88 ;  /* 0x000000ac84a8723c */ /* 0x040fe20000001858 */
[----:B------:R-:W1:Y:S07]  /*7680*/  LDSM.16.MT88.4 R88, [R212+0x3000] ;  /* 0x00300000d458783b */ /* 0x000e6e0000004200 */
[C---:B--2---:R-:W-:Y:S08]  /*7690*/  HMMA.16816.F32 R40, R132.reuse, R140, R40 ;  /* 0x0000008c8428723c */ /* 0x044ff00000001828 */
[C---:B------:R-:W-:Y:S08]  /*76a0*/  HMMA.16816.F32 R44, R132.reuse, R142, R44 ;  /* 0x0000008e842c723c */ /* 0x040ff0000000182c */
[C---:B---3--:R-:W-:Y:S08]  /*76b0*/  HMMA.16816.F32 R48, R132.reuse, R136, R48 ;  /* 0x000000888430723c */ /* 0x048ff00000001830 */
[C---:B------:R-:W-:Y:S01]  /*76c0*/  HMMA.16816.F32 R140, R132.reuse, R144, R56 ;  /* 0x00000090848c723c */ /* 0x040fe20000001838 */
[----:B------:R-:W-:Y:S07]  /*76d0*/  LDSM.16.MT88.4 R56, [R212+0x1000] ;  /* 0x00100000d438783b */ /* 0x000fee0000004200 */
[C---:B------:R-:W-:Y:S08]  /*76e0*/  HMMA.16816.F32 R68, R132.reuse, R178, R68 ;  /* 0x000000b28444723c */ /* 0x040ff00000001844 */
[C---:B------:R-:W-:Y:S08]  /*76f0*/  HMMA.16816.F32 R112, R132.reuse, R180, R112 ;  /* 0x000000b48470723c */ /* 0x040ff00000001870 */
[C---:B------:R-:W-:Y:S01]  /*7700*/  HMMA.16816.F32 R184, R132.reuse, R188, R120 ;  /* 0x000000bc84b8723c */ /* 0x040fe20000001878 */
[----:B------:R-:W-:Y:S07]  /*7710*/  LDSM.16.MT88.4 R120, [R212+0x5000] ;  /* 0x00500000d478783b */ /* 0x000fee0000004200 */
[C---:B------:R-:W-:Y:S01]  /*7720*/  HMMA.16816.F32 R136, R132.reuse, R138, R52 ;  /* 0x0000008a8488723c */ /* 0x040fe20000001834 */
[----:B------:R-:W-:Y:S07]  /*7730*/  LDSM.16.MT88.4 R52, [R233+0x1000] ;  /* 0x00100000e934783b */ /* 0x000fee0000004200 */
[C---:B------:R-:W-:Y:S01]  /*7740*/  HMMA.16816.F32 R144, R132.reuse, R146, R60 ;  /* 0x000000928490723c */ /* 0x040fe2000000183c */
[----:B------:R-:W-:Y:S07]  /*7750*/  LDSM.16.MT88.4 R60, [R200+0x19000] ;  /* 0x01900000c83c783b */ /* 0x000fee0000004200 */
[C---:B------:R-:W-:Y:S01]  /*7760*/  HMMA.16816.F32 R172, R132.reuse, R174, R92 ;  /* 0x000000ae84ac723c */ /* 0x040fe2000000185c */
[----:B------:R-:W2:Y:S07]  /*7770*/  LDSM.16.MT88.4 R92, [R200+0x1b000] ;  /* 0x01b00000c85c783b */ /* 0x000eae0000004200 */
[C---:B------:R-:W-:Y:S01]  /*7780*/  HMMA.16816.F32 R176, R132.reuse, R160, R96 ;  /* 0x000000a084b0723c */ /* 0x040fe20000001860 */
[----:B------:R-:W3:Y:S07]  /*7790*/  LDSM.16.MT88.4 R96, [R197+0x1d000] ;  /* 0x01d00000c560783b */ /* 0x000eee0000004200 */
[C---:B------:R-:W-:Y:S08]  /*77a0*/  HMMA.16816.F32 R100, R132.reuse, R162, R100 ;  /* 0x000000a28464723c */ /* 0x040ff00000001864 */
[C---:B------:R-:W-:Y:S01]  /*77b0*/  HMMA.16816.F32 R180, R132.reuse, R182, R116 ;  /* 0x000000b684b4723c */ /* 0x040fe20000001874 */
[----:B------:R-:W-:Y:S07]  /*77c0*/  LDSM.16.MT88.4 R116, [R200+0x1d000] ;  /* 0x01d00000c874783b */ /* 0x000fee0000004200 */
[C---:B------:R-:W-:Y:S08]  /*77d0*/  HMMA.16816.F32 R188, R132.reuse, R190, R124 ;  /* 0x000000be84bc723c */ /* 0x040ff0000000187c */
[C---:B----4-:R-:W-:Y:S01]  /*77e0*/  HMMA.16816.F32 R192, R132.reuse, R64, R128 ;  /* 0x0000004084c0723c */ /* 0x050fe20000001880 */
[----:B------:R-:W-:Y:S07]  /*77f0*/  LDSM.16.MT88.4 R128, [R197+0x1f000] ;  /* 0x01f00000c580783b */ /* 0x000fee0000004200 */
[----:B------:R-:W-:Y:S01]  /*7800*/  HMMA.16816.F32 R4, R132, R66, R4 ;  /* 0x000000428404723c */ /* 0x000fe20000001804 */
[----:B------:R-:W-:Y:S01]  /*7810*/  F2FP.F16.F32.PACK_AB R132, R252, R235 ;  /* 0x000000ebfc84723e */ /* 0x000fe200000000ff */
[----:B------:R-:W4:Y:S01]  /*7820*/  LDSM.16.MT88.4 R64, [R197+0x1b000] ;  /* 0x01b00000c540783b */ /* 0x000f220000004200 */
[----:B------:R-:W-:Y:S01]  /*7830*/  F2FP.F16.F32.PACK_AB R133, R241, R245 ;  /* 0x000000f5f185723e */ /* 0x000fe200000000ff */
[----:B------:R-:W-:Y:S01]  /*7840*/  FADD.FTZ R235, R235, R214 ;  /* 0x000000d6ebeb7221 */ /* 0x000fe20000010000 */
[----:B------:R-:W-:-:S02]  /*7850*/  F2FP.F16.F32.PACK_AB R134, R237, R239 ;  /* 0x000000efed86723e */ /* 0x000fc400000000ff */
[----:B------:R-:W-:Y:S01]  /*7860*/  F2FP.F16.F32.PACK_AB R135, R248, R243 ;  /* 0x000000f3f887723e */ /* 0x000fe200000000ff */
[----:B------:R-:W-:-:S06]  /*7870*/  FADD.FTZ R252, R252, R235 ;  /* 0x000000ebfcfc7221 */ /* 0x000fcc0000010000 */
[C---:B-----5:R-:W-:Y:S01]  /*7880*/  HMMA.16816.F32 R160, R132.reuse, R156, R8 ;  /* 0x0000009c84a0723c */ /* 0x060fe20000001808 */
[----:B------:R-:W-:Y:S07]  /*7890*/  LDSM.16.MT88.4 R8, [R200+0x1f000] ;  /* 0x01f00000c808783b */ /* 0x000fee0000004200 */
[C---:B------:R-:W-:Y:S01]  /*78a0*/  HMMA.16816.F32 R156, R132.reuse, R158, R12 ;  /* 0x0000009e849c723c */ /* 0x040fe2000000180c */
[----:B------:R-:W5:Y:S07]  /*78b0*/  LDSM.16.MT88.4 R12, [R233+0x5000] ;  /* 0x00500000e90c783b */ /* 0x000f6e0000004200 */
[C---:B-1----:R-:W-:Y:S08]  /*78c0*/  HMMA.16816.F32 R140, R132.reuse, R84, R140 ;  /* 0x00000054848c723c */ /* 0x042ff0000000188c */
[C---:B------:R-:W-:Y:S08]  /*78d0*/  HMMA.16816.F32 R144, R132.reuse, R86, R144 ;  /* 0x000000568490723c */ /* 0x040ff00000001890 */
[C---:B------:R-:W-:Y:S01]  /*78e0*/  HMMA.16816.F32 R84, R132.reuse, R88, R148 ;  /* 0x000000588454723c */ /* 0x040fe20000001894 */
[----:B------:R-:W1:Y:S07]  /*78f0*/  LDSM.16.MT88.4 R148, [R212+0x7000] ;  /* 0x00700000d494783b */ /* 0x000e6e0000004200 */
[C---:B--2---:R-:W-:Y:S08]  /*7900*/  HMMA.16816.F32 R48, R132.reuse, R92, R48 ;  /* 0x0000005c8430723c */ /* 0x044ff00000001830 */
[C---:B------:R-:W-:Y:S08]  /*7910*/  HMMA.16816.F32 R136, R132.reuse, R94, R136 ;  /* 0x0000005e8488723c */ /* 0x040ff00000001888 */
[C---:B------:R-:W-:Y:S08]  /*7920*/  HMMA.16816.F32 R16, R132.reuse, R60, R16 ;  /* 0x0000003c8410723c */ /* 0x040ff00000001810 */
[C---:B------:R-:W-:Y:S08]  /*7930*/  HMMA.16816.F32 R20, R132.reuse, R62, R20 ;  /* 0x0000003e8414723c */ /* 0x040ff00000001814 */
[C---:B---3--:R-:W-:Y:S01]  /*7940*/  HMMA.16816.F32 R92, R132.reuse, R96, R72 ;  /* 0x00000060845c723c */ /* 0x048fe20000001848 */
[----:B------:R-:W2:Y:S07]  /*7950*/  LDSM.16.MT88.4 R72, [R200+0x1b800] ;  /* 0x01b80000c848783b */ /* 0x000eae0000004200 */
[C---:B----4-:R-:W-:Y:S01]  /*7960*/  HMMA.16816.F32 R60, R132.reuse, R64, R40 ;  /* 0x00000040843c723c */ /* 0x050fe20000001828 */
[----:B------:R-:W-:Y:S07]  /*7970*/  LDSM.16.MT88.4 R40, [R200+0x19800] ;  /* 0x01980000c828783b */ /* 0x000fee0000004200 */
[C---:B------:R-:W-:Y:S01]  /*7980*/  HMMA.16816.F32 R64, R132.reuse, R66, R44 ;  /* 0x000000428440723c */ /* 0x040fe2000000182c */
[----:B------:R-:W3:Y:S07]  /*7990*/  LDSM.16.MT88.4 R44, [R200+0x1f800] ;  /* 0x01f80000c82c783b */ /* 0x000eee0000004200 */
[----:B-----5:R-:W-:Y:S01]  /*79a0*/  HMMA.16816.F32 R168, R132, R12, R168 ;  /* 0x0000000c84a8723c */ /* 0x020fe200000018a8 */
[--C-:B------:R-:W-:Y:S01]  /*79b0*/  FFMA.FTZ R12, R236, UR4, -R201.reuse ;  /* 0x00000004ec0c7c23 */ /* 0x100fe200080108c9 */
[----:B------:R-:W-:-:S03]  /*79c0*/  FFMA.FTZ R236, R234, UR4, -R201 ;  /* 0x00000004eaec7c23 */ /* 0x000fc600080108c9 */
[----:B------:R4:W5:Y:S03]  /*79d0*/  MUFU.EX2 R234, R12 ;  /* 0x0000000c00ea7308 */ /* 0x0009660000000800 */
[C---:B------:R-:W-:Y:S01]  /*79e0*/  HMMA.16816.F32 R24, R132.reuse, R52, R24 ;  /* 0x000000348418723c */ /* 0x040fe20000001818 */
[----:B------:R-:W2:Y:S07]  /*79f0*/  MUFU.EX2 R236, R236 ;  /* 0x000000ec00ec7308 */ /* 0x000eae0000000800 */
[C---:B------:R-:W-:Y:S08]  /*7a00*/  HMMA.16816.F32 R28, R132.reuse, R54, R28 ;  /* 0x00000036841c723c */ /* 0x040ff0000000181c */
[C---:B------:R-:W-:Y:S08]  /*7a10*/  HMMA.16816.F32 R52, R132.reuse, R56, R32 ;  /* 0x000000388434723c */ /* 0x040ff00000001820 */
[C---:B------:R-:W-:Y:S01]  /*7a20*/  HMMA.16816.F32 R56, R132.reuse, R58, R36 ;  /* 0x0000003a8438723c */ /* 0x040fe20000001824 */
[----:B------:R-:W3:Y:S07]  /*7a30*/  LDSM.16.MT88.4 R36, [R233+0x7000] ;  /* 0x00700000e924783b */ /* 0x000eee0000004200 */
[C---:B------:R-:W-:Y:S01]  /*7a40*/  HMMA.16816.F32 R96, R132.reuse, R98, R76 ;  /* 0x000000628460723c */ /* 0x040fe2000000184c */
[----:B------:R-:W-:Y:S07]  /*7a50*/  LDSM.16.MT88.4 R76, [R233+0x1800] ;  /* 0x00180000e94c783b */ /* 0x000fee0000004200 */
[C---:B------:R-:W-:Y:S01]  /*7a60*/  HMMA.16816.F32 R124, R132.reuse, R128, R104 ;  /* 0x00000080847c723c */ /* 0x040fe20000001868 */
[----:B------:R-:W3:Y:S04]  /*7a70*/  LDSM.16.MT88.4 R104, [R200+0x1d800] ;  /* 0x01d80000c868783b */ /* 0x000ee80000004200 */
[----:B------:R-:W-:Y:S03]  /*7a80*/  LDSM.16.MT88.4 R200, [R233+0x5800] ;  /* 0x00580000e9c8783b */ /* 0x000fe60000004200 */
[C---:B------:R-:W-:Y:S01]  /*7a90*/  HMMA.16816.F32 R172, R132.reuse, R14, R172 ;  /* 0x0000000e84ac723c */ /* 0x040fe200000018ac */
[----:B----4-:R-:W4:Y:S07]  /*7aa0*/  LDSM.16.MT88.4 R12, [R233+0x3800] ;  /* 0x00380000e90c783b */ /* 0x010f2e0000004200 */
[C---:B------:R-:W-:Y:S08]  /*7ab0*/  HMMA.16816.F32 R112, R132.reuse, R8, R112 ;  /* 0x000000088470723c */ /* 0x040ff00000001870 */
[C---:B------:R-:W-:Y:S01]  /*7ac0*/  HMMA.16816.F32 R8, R132.reuse, R10, R180 ;  /* 0x0000000a8408723c */ /* 0x040fe200000018b4 */
[----:B------:R-:W-:Y:S07]  /*7ad0*/  LDSM.16.MT88.4 R180, [R197+0x19800] ;  /* 0x01980000c5b4783b */ /* 0x000fee0000004200 */
[C---:B------:R-:W-:Y:S08]  /*7ae0*/  HMMA.16816.F32 R32, R132.reuse, R118, R152 ;  /* 0x000000768420723c */ /* 0x040ff00000001898 */
[C---:B-1----:R-:W-:Y:S01]  /*7af0*/  HMMA.16816.F32 R152, R132.reuse, R148, R192 ;  /* 0x000000948498723c */ /* 0x042fe200000018c0 */
[----:B------:R-:W-:Y:S07]  /*7b00*/  LDSM.16.MT88.4 R192, [R233+0x7800] ;  /* 0x00780000e9c0783b */ /* 0x000fee0000004200 */
[C---:B------:R-:W-:Y:S08]  /*7b10*/  HMMA.16816.F32 R80, R132.reuse, R116, R80 ;  /* 0x000000748450723c */ /* 0x040ff00000001850 */
[----:B------:R-:W-:Y:S01]  /*7b20*/  HMMA.16816.F32 R148, R132, R150, R4 ;  /* 0x000000968494723c */ /* 0x000fe20000001804 */
[----:B------:R-:W-:-:S02]  /*7b30*/  F2FP.F16.F32.PACK_AB R4, R247, R244 ;  /* 0x000000f4f704723e */ /* 0x000fc400000000ff */
[----:B-----5:R-:W-:Y:S02]  /*7b40*/  F2FP.F16.F32.PACK_AB R5, R234, R251 ;  /* 0x000000fbea05723e */ /* 0x020fe400000000ff */
[----:B------:R-:W-:Y:S02]  /*7b50*/  F2FP.F16.F32.PACK_AB R6, R249, R240 ;  /* 0x000000f0f906723e */ /* 0x000fe400000000ff */
[----:B--2---:R-:W-:Y:S01]  /*7b60*/  F2FP.F16.F32.PACK_AB R7, R238, R236 ;  /* 0x000000ecee07723e */ /* 0x004fe200000000ff */
[----:B------:R-:W-:Y:S08]  /*7b70*/  HMMA.16816.F32 R88, R132, R90, R68 ;  /* 0x0000005a8458723c */ /* 0x000ff00000001844 */
[C---:B------:R-:W-:Y:S08]  /*7b80*/  HMMA.16816.F32 R68, R4.reuse, R72, R48 ;  /* 0x000000480444723c */ /* 0x040ff00000001830 */
[C---:B------:R-:W-:Y:S08]  /*7b90*/  HMMA.16816.F32 R72, R4.reuse, R74, R136 ;  /* 0x0000004a0448723c */ /* 0x040ff00000001888 */
[----:B---3--:R-:W-:Y:S01]  /*7ba0*/  HMMA.16816.F32 R136, R4, R46, R8 ;  /* 0x0000002e0488723c */ /* 0x008fe20000001808 */
[----:B------:R-:W1:Y:S07]  /*7bb0*/  LDSM.16.MT88.4 R8, [R197+0x1d800] ;  /* 0x01d80000c508783b */ /* 0x000e6e0000004200 */
[C---:B------:R-:W-:Y:S01]  /*7bc0*/  HMMA.16816.F32 R116, R132.reuse, R120, R176 ;  /* 0x000000788474723c */ /* 0x040fe200000018b0 */
[----:B------:R-:W-:Y:S07]  /*7bd0*/  LDSM.16.MT88.4 R176, [R212+0x1800] ;  /* 0x00180000d4b0783b */ /* 0x000fee0000004200 */
[C---:B------:R-:W-:Y:S08]  /*7be0*/  HMMA.16816.F32 R120, R132.reuse, R122, R100 ;  /* 0x0000007a8478723c */ /* 0x040ff00000001864 */
[C---:B------:R-:W-:Y:S08]  /*7bf0*/  HMMA.16816.F32 R128, R132.reuse, R130, R108 ;  /* 0x000000828480723c */ /* 0x040ff0000000186c */
[C---:B------:R-:W-:Y:S08]  /*7c00*/  HMMA.16816.F32 R184, R132.reuse, R36, R184 ;  /* 0x0000002484b8723c */ /* 0x040ff000000018b8 */
[----:B------:R-:W-:Y:S08]  /*7c10*/  HMMA.16816.F32 R188, R132, R38, R188 ;  /* 0x0000002684bc723c */ /* 0x000ff000000018bc */
[C---:B------:R-:W-:Y:S08]  /*7c20*/  HMMA.16816.F32 R132, R4.reuse, R44, R112 ;  /* 0x0000002c0484723c */ /* 0x040ff00000001870 */
[C---:B------:R-:W-:Y:S08]  /*7c30*/  HMMA.16816.F32 R100, R4.reuse, R104, R80 ;  /* 0x000000680464723c */ /* 0x040ff00000001850 */
[C---:B------:R-:W-:Y:S01]  /*7c40*/  HMMA.16816.F32 R44, R4.reuse, R76, R24 ;  /* 0x0000004c042c723c */ /* 0x040fe20000001818 */
[----:B------:R-:W-:Y:S07]  /*7c50*/  LDSM.16.MT88.4 R24, [R197+0x1f800] ;  /* 0x01f80000c518783b */ /* 0x000fee0000004200 */
[C---:B------:R-:W-:Y:S08]  /*7c60*/  HMMA.16816.F32 R48, R4.reuse, R78, R28 ;  /* 0x0000004e0430723c */ /* 0x040ff0000000181c */
[C---:B----4-:R-:W-:Y:S08]  /*7c70*/  HMMA.16816.F32 R76, R4.reuse, R12, R140 ;  /* 0x0000000c044c723c */ /* 0x050ff0000000188c */
[C---:B------:R-:W-:Y:S01]  /*7c80*/  HMMA.16816.F32 R80, R4.reuse, R14, R144 ;  /* 0x0000000e0450723c */ /* 0x040fe20000001890 */
[----:B------:R-:W2:Y:S07]  /*7c90*/  LDSM.16.MT88.4 R12, [R212+0x5800] ;  /* 0x00580000d40c783b */ /* 0x000eae0000004200 */
[C---:B------:R-:W-:Y:S01]  /*7ca0*/  HMMA.16816.F32 R36, R4.reuse, R40, R16 ;  /* 0x000000280424723c */ /* 0x040fe20000001810 */
[----:B------:R-:W-:Y:S07]  /*7cb0*/  LDSM.16.MT88.4 R16, [R212+0x3800] ;  /* 0x00380000d410783b */ /* 0x000fee0000004200 */
[C---:B------:R-:W-:Y:S01]  /*7cc0*/  HMMA.16816.F32 R40, R4.reuse, R42, R20 ;  /* 0x0000002a0428723c */ /* 0x040fe20000001814 */
[----:B------:R-:W3:Y:S07]  /*7cd0*/  LDSM.16.MT88.4 R20, [R197+0x1b800] ;  /* 0x01b80000c514783b */ /* 0x000eee0000004200 */
[C---:B-1----:R-:W-:Y:S08]  /*7ce0*/  HMMA.16816.F32 R92, R4.reuse, R8, R92 ;  /* 0x00000008045c723c */ /* 0x042ff0000000185c */
[C---:B------:R-:W-:Y:S01]  /*7cf0*/  HMMA.16816.F32 R96, R4.reuse, R10, R96 ;  /* 0x0000000a0460723c */ /* 0x040fe20000001860 */
[----:B------:R-:W1:Y:S07]  /*7d00*/  LDSM.16.MT88.4 R8, [R212+0x7800] ;  /* 0x00780000d408783b */ /* 0x000e6e0000004200 */
[C---:B------:R-:W-:Y:S08]  /*7d10*/  HMMA.16816.F32 R104, R4.reuse, R106, R32 ;  /* 0x0000006a0468723c */ /* 0x040ff00000001820 */
[----:B--2---:R-:W-:Y:S01]  /*7d20*/  HMMA.16816.F32 R116, R4, R12, R116 ;  /* 0x0000000c0474723c */ /* 0x004fe20000001874 */
        /* <DEDUP_REMOVED lines=18> */
[----:B------:R-:W-:-:S07]  /*7e50*/  FADD.FTZ R227, R238, R251 ;  /* 0x000000fbeee37221 */ /* 0x000fce0000010000 */
        /* <DEDUP_REMOVED lines=9> */
[C---:B------:R-:W-:Y:S08]  /*7ef0*/  HMMA.16816.F32 R124, R4.reuse, R24, R124 ;  /* 0x00000018047c723c */ /* 0x040ff0000000187c */
[C---:B------:R-:W-:Y:S08]  /*7f00*/  HMMA.16816.F32 R128, R4.reuse, R26, R128 ;  /* 0x0000001a0480723c */ /* 0x040ff00000001880 */
[C---:B-1----:R-:W-:Y:S08]  /*7f10*/  HMMA.16816.F32 R152, R4.reuse, R8, R152 ;  /* 0x000000080498723c */ /* 0x042ff00000001898 */
        /* <DEDUP_REMOVED lines=8> */
[----:B------:R-:W-:Y:S01]  /*7fa0*/  SHF.R.U32.HI R10, RZ, 0x1, R196 ;  /* 0x00000001ff0a7819 */ /* 0x000fe200000116c4 */
[----:B------:R-:W-:Y:S01]  /*7fb0*/  IMAD.SHL.U32 R6, R196, 0x20, RZ ;  /* 0x00000020c4067824 */ /* 0x000fe200078e00ff */
[----:B------:R-:W-:Y:S02]  /*7fc0*/  LOP3.LUT R231, R0, 0x400, RZ, 0xc0, !PT ;  /* 0x0000040000e77812 */ /* 0x000fe400078ec0ff */
[----:B------:R-:W-:Y:S02]  /*7fd0*/  LOP3.LUT R165, R165, 0x38, RZ, 0xc0, !PT ;  /* 0x00000038a5a57812 */ /* 0x000fe400078ec0ff */
[----:B------:R-:W-:Y:S02]  /*7fe0*/  LOP3.LUT R6, R9, 0x7c00, R6, 0xf8, !PT ;  /* 0x00007c0009067812 */ /* 0x000fe400078ef806 */
[----:B------:R-:W-:Y:S01]  /*7ff0*/  LOP3.LUT R11, R165, 0x1c0, R0, 0xf8, !PT ;  /* 0x000001c0a50b7812 */ /* 0x000fe200078ef800 */
[----:B-1----:R-:W-:-:S04]  /*8000*/  IMAD.WIDE.U32 R12, R7, R4, RZ ;  /* 0x00000004070c7225 */ /* 0x002fc800078e00ff */
[----:B------:R-:W-:Y:S01]  /*8010*/  IMAD R7, R7, R5, R13 ;  /* 0x0000000507077224 */ /* 0x000fe200078e020d */
[----:B------:R-:W-:Y:S01]  /*8020*/  BAR.SYNC.DEFER_BLOCKING 0x0 ;  /* 0x0000000000007b1d */ /* 0x000fe20000010000 */
[C---:B------:R-:W-:Y:S01]  /*8030*/  IMAD.SHL.U32 R3, R12.reuse, 0x40, RZ ;  /* 0x000000400c037824 */ /* 0x040fe200078e00ff */
[C---:B------:R-:W-:Y:S02]  /*8040*/  LEA R14, P2, R12.reuse, R221, 0x7 ;  /* 0x000000dd0c0e7211 */ /* 0x040fe400078438ff */
[----:B------:R-:W-:Y:S02]  /*8050*/  SHF.L.U64.HI R9, R12, 0x6, R7 ;  /* 0x000000060c097819 */ /* 0x000fe40000010207 */
[C---:B------:R-:W-:Y:S02]  /*8060*/  LEA R8, P1, R4.reuse, R3, 0x5 ;  /* 0x0000000304087211 */ /* 0x040fe400078228ff */
[----:B------:R-:W-:Y:S02]  /*8070*/  LOP3.LUT R3, R11, 0x8, R10, 0x78, !PT ;  /* 0x000000080b037812 */ /* 0x000fe400078e780a */
[----:B------:R-:W-:-:S02]  /*8080*/  LEA.HI.X R5, R4, R9, R5, 0x5, P1 ;  /* 0x0000000904057211 */ /* 0x000fc400008f2c05 */
[----:B------:R-:W-:Y:S02]  /*8090*/  LEA R4, P1, R8, R221, 0x1 ;  /* 0x000000dd08047211 */ /* 0x000fe400078208ff */
[-C--:B------:R-:W-:Y:S02]  /*80a0*/  LEA.HI.X R15, R12, R220.reuse, R7, 0x7, P2 ;  /* 0x000000dc0c0f7211 */ /* 0x080fe400010f3c07 */
[----:B------:R-:W-:Y:S02]  /*80b0*/  LOP3.LUT R10, R11, 0x8, R196, 0x78, !PT ;  /* 0x000000080b0a7812 */ /* 0x000fe400078e78c4 */
[----:B------:R-:W-:Y:S02]  /*80c0*/  LOP3.LUT R3, R6, R3, RZ, 0xfc, !PT ;  /* 0x0000000306037212 */ /* 0x000fe400078efcff */
[----:B------:R-:W-:Y:S01]  /*80d0*/  LEA.HI.X R5, R8, R220, R5, 0x1, P1 ;  /* 0x000000dc08057211 */ /* 0x000fe200008f0c05 */
[----:B------:R-:W-:Y:S01]  /*80e0*/  IMAD R231, R10, 0x2, R231 ;  /* 0x000000020ae77824 */ /* 0x000fe200078e02e7 */
[----:B------:R-:W-:Y:S01]  /*80f0*/  LEA R236, R3, UR5, 0x1 ;  /* 0x0000000503ec7c11 */ /* 0x000fe2000f8e08ff */
[----:B------:R-:W-:Y:S01]  /*8100*/  IMAD.MOV.U32 R3, RZ, RZ, 0x20 ;  /* 0x00000020ff037424 */ /* 0x000fe200078e00ff */
[----:B------:R-:W-:Y:S01]  /*8110*/  @!PT LDS RZ, [RZ] ;  /* 0x00000000fffff984 */ /* 0x000fe20000000800 */
[----:B------:R-:W-:Y:S01]  /*8120*/  @!PT LDS RZ, [RZ] ;  /* 0x00000000fffff984 */ /* 0x000fe20000000800 */
[----:B------:R-:W-:Y:S01]  /*8130*/  @!PT LDS RZ, [RZ] ;  /* 0x00000000fffff984 */ /* 0x000fe20000000800 */
[----:B------:R-:W-:Y:S01]  /*8140*/  LDGSTS.E.BYPASS.LTC128B.128 [R226+0x18000], desc[UR12][R14.64] ;  /* 0x180000000ee27fae */ /* 0x000fe2000b981a0c */
[----:B------:R-:W-:-:S03]  /*8150*/  VIADD R164, R231, UR5 ;  /* 0x00000005e7a47c36 */ /* 0x000fc60008000000 */
[----:B------:R-:W-:Y:S01]  /*8160*/  LDGSTS.E.BYPASS.LTC128B.128 [R226+0x1a000], desc[UR12][R14.64+0x80] ;  /* 0x1a0000800ee27fae */ /* 0x000fe2000b981a0c */
[----:B------:R-:W-:-:S03]  /*8170*/  SEL R3, R3, 0xffffffe0, !P0 ;  /* 0xffffffe003037807 */ /* 0x000fc60004000000 */
[----:B------:R-:W-:Y:S02]  /*8180*/  LDGSTS.E.BYPASS.LTC128B.128 [R226+0x1c000], desc[UR12][R14.64+0x100] ;  /* 0x1c0001000ee27fae */ /* 0x000fe4000b981a0c */
[----:B------:R-:W-:Y:S02]  /*8190*/  IMAD.IADD R230, R3, 0x1, R236 ;  /* 0x0000000103e67824 */ /* 0x000fe400078e02ec */
[----:B------:R-:W-:Y:S01]  /*81a0*/  LDGSTS.E.BYPASS.LTC128B.128 [R226+0x1e000], desc[UR12][R14.64+0x180] ;  /* 0x1e0001800ee27fae */ /* 0x000fe2000b981a0c */
[----:B------:R-:W-:-:S03]  /*81b0*/  IMAD.IADD R228, R164, 0x1, R3 ;  /* 0x00000001a4e47824 */ /* 0x000fc600078e0203 */
        /* <DEDUP_REMOVED lines=9> */
[----:B------:R-:W-:Y:S01]  /*8250*/  LDSM.16.M88.4 R16, [R230] ;  /* 0x00000000e610783b */ /* 0x000fe20000000200 */
[----:B-1----:R-:W-:-:S03]  /*8260*/  IMAD.MOV.U32 R5, RZ, RZ, 0x40 ;  /* 0x00000040ff057424 */ /* 0x002fc600078e00ff */
[----:B------:R-:W1:Y:S02]  /*8270*/  LDSM.16.M88.4 R208, [R228+0x10000] ;  /* 0x01000000e4d0783b */ /* 0x000e640000000200 */
[----:B------:R-:W-:Y:S02]  /*8280*/  SEL R5, R5, 0xffffffc0, !P6 ;  /* 0xffffffc005057807 */ /* 0x000fe40007000000 */
[----:B------:R-:W1:Y:S03]  /*8290*/  LDSM.16.M88.4 R204, [R228+0x10800] ;  /* 0x01080000e4cc783b */ /* 0x000e660000000200 */
[----:B------:R-:W-:Y:S01]  /*82a0*/  IMAD.IADD R225, R5, 0x1, R236 ;  /* 0x0000000105e17824 */ /* 0x000fe200078e02ec */
[----:B------:R-:W1:Y:S01]  /*82b0*/  LDSM.16.M88.4 R32, [R228+0x11000] ;  /* 0x01100000e420783b */ /* 0x000e620000000200 */
[----:B------:R-:W-:Y:S02]  /*82c0*/  IMAD.IADD R164, R164, 0x1, R5 ;  /* 0x00000001a4a47824 */ /* 0x000fe400078e0205 */
[C---:B------:R-:W-:Y:S01]  /*82d0*/  IMAD.IADD R219, R3.reuse, 0x1, R225 ;  /* 0x0000000103db7824 */ /* 0x040fe200078e02e1 */
[----:B------:R-:W1:Y:S01]  /*82e0*/  LDSM.16.M88.4 R28, [R228+0x11800] ;  /* 0x01180000e41c783b */ /* 0x000e620000000200 */
[----:B------:R-:W-:-:S03]  /*82f0*/  IMAD.IADD R3, R3, 0x1, R164 ;  /* 0x0000000103037824 */ /* 0x000fc600078e02a4 */
[----:B------:R-:W-:Y:S01]  /*8300*/  LDSM.16.M88.4 R8, [R225] ;  /* 0x00000000e108783b */ /* 0x000fe20000000200 */
[C---:B--2---:R-:W-:Y:S03]  /*8310*/  HMMA.16816.F32 R12, R212.reuse, R188, RZ ;  /* 0x000000bcd40c723c */ /* 0x044fe600000018ff */
[----:B------:R-:W2:Y:S04]  /*8320*/  LDSM.16.M88.4 R4, [R164+0x10000] ;  /* 0x01000000a404783b */ /* 0x000ea80000000200 */
[----:B------:R-:W2:Y:S01]  /*8330*/  LDSM.16.M88.4 R200, [R164+0x10800] ;  /* 0x01080000a4c8783b */ /* 0x000ea20000000200 */
[C---:B------:R-:W-:Y:S03]  /*8340*/  HMMA.16816.F32 R188, R212.reuse, R190, RZ ;  /* 0x000000bed4bc723c */ /* 0x040fe600000018ff */
[----:B------:R-:W2:Y:S04]  /*8350*/  LDSM.16.M88.4 R192, [R164+0x11000] ;  /* 0x01100000a4c0783b */ /* 0x000ea80000000200 */
[----:B------:R-:W2:Y:S01]  /*8360*/  LDSM.16.M88.4 R24, [R164+0x11800] ;  /* 0x01180000a418783b */ /* 0x000ea20000000200 */
[C---:B---3--:R-:W-:Y:S03]  /*8370*/  HMMA.16816.F32 R184, R212.reuse, R180, RZ ;  /* 0x000000b4d4b8723c */ /* 0x048fe600000018ff */
[----:B------:R-:W-:Y:S04]  /*8380*/  LDSM.16.M88.4 R232, [R3+0x10000] ;  /* 0x0100000003e8783b */ /* 0x000fe80000000200 */
[----:B------:R-:W-:Y:S01]  /*8390*/  LDSM.16.M88.4 R240, [R231+UR5+0x17800] ;  /* 0x01780005e7f0783b */ /* 0x000fe20008000200 */
[C---:B----4-:R-:W-:Y:S03]  /*83a0*/  HMMA.16816.F32 R176, R212.reuse, R172, RZ ;  /* 0x000000acd4b0723c */ /* 0x050fe600000018ff */
[----:B------:R-:W0:Y:S05]  /*83b0*/  LDGDEPBAR ;  /* 0x00000000000079af */ /* 0x000e2a0000000000 */
[C---:B------:R-:W-:Y:S08]  /*83c0*/  HMMA.16816.F32 R180, R212.reuse, R182, RZ ;  /* 0x000000b6d4b4723c */ /* 0x040ff000000018ff */
[C---:B------:R-:W-:Y:S08]  /*83d0*/  HMMA.16816.F32 R172, R212.reuse, R174, RZ ;  /* 0x000000aed4ac723c */ /* 0x040ff000000018ff */
[C---:B-----5:R-:W-:Y:S08]  /*83e0*/  HMMA.16816.F32 R168, R212.reuse, R20, RZ ;  /* 0x00000014d4a8723c */ /* 0x060ff000000018ff */
[----:B------:R-:W-:Y:S01]  /*83f0*/  HMMA.16816.F32 R212, R212, R22, RZ ;  /* 0x00000016d4d4723c */ /* 0x000fe200000018ff */
[----:B------:R-:W3:Y:S07]  /*8400*/  LDSM.16.M88.4 R20, [R219] ;  /* 0x00000000db14783b */ /* 0x000eee0000000200 */
[C---:B-1----:R-:W-:Y:S08]  /*8410*/  HMMA.16816.F32 R12, R16.reuse, R208, R12 ;  /* 0x000000d0100c723c */ /* 0x042ff0000000180c */
[C---:B------:R-:W-:Y:S01]  /*8420*/  HMMA.16816.F32 R188, R16.reuse, R210, R188 ;  /* 0x000000d210bc723c */ /* 0x040fe200000018bc */
[----:B------:R-:W-:Y:S07]  /*8430*/  LDSM.16.M88.4 R208, [R228+0x12000] ;  /* 0x01200000e4d0783b */ /* 0x000fee0000000200 */
[C---:B------:R-:W-:Y:S08]  /*8440*/  HMMA.16816.F32 R184, R16.reuse, R204, R184 ;  /* 0x000000cc10b8723c */ /* 0x040ff000000018b8 */
[C---:B------:R-:W-:Y:S01]  /*8450*/  HMMA.16816.F32 R180, R16.reuse, R206, R180 ;  /* 0x000000ce10b4723c */ /* 0x040fe200000018b4 */
[----:B------:R-:W1:Y:S07]  /*8460*/  LDSM.16.M88.4 R204, [R3+0x10800] ;  /* 0x0108000003cc783b */ /* 0x000e6e0000000200 */
[C---:B------:R-:W-:Y:S08]  /*8470*/  HMMA.16816.F32 R176, R16.reuse, R32, R176 ;  /* 0x0000002010b0723c */ /* 0x040ff000000018b0 */
[C---:B------:R-:W-:Y:S01]  /*8480*/  HMMA.16816.F32 R172, R16.reuse, R34, R172 ;  /* 0x0000002210ac723c */ /* 0x040fe200000018ac */
[----:B------:R-:W4:Y:S07]  /*8490*/  LDSM.16.M88.4 R32, [R3+0x11000] ;  /* 0x011000000320783b */ /* 0x000f2e0000000200 */
[C---:B------:R-:W-:Y:S08]  /*84a0*/  HMMA.16816.F32 R168, R16.reuse, R28, R168 ;  /* 0x0000001c10a8723c */ /* 0x040ff000000018a8 */
[----:B------:R-:W-:Y:S01]  /*84b0*/  HMMA.16816.F32 R212, R16, R30, R212 ;  /* 0x0000001e10d4723c */ /* 0x000fe200000018d4 */
[----:B------:R-:W5:Y:S04]  /*84c0*/  LDSM.16.M88.4 R28, [R3+0x11800] ;  /* 0x01180000031c783b */ /* 0x000f680000000200 */
[----:B------:R-:W-:Y:S03]  /*84d0*/  LDSM.16.M88.4 R16, [R236+0x4000] ;  /* 0x00400000ec10783b */ /* 0x000fe60000000200 */
[C---:B--2---:R-:W-:Y:S08]  /*84e0*/  HMMA.16816.F32 R12, R8.reuse, R4, R12 ;  /* 0x00000004080c723c */ /* 0x044ff0000000180c */
[C---:B------:R-:W-:Y:S01]  /*84f0*/  HMMA.16816.F32 R188, R8.reuse, R6, R188 ;  /* 0x0000000608bc723c */ /* 0x040fe200000018bc */
[----:B------:R-:W2:Y:S07]  /*8500*/  LDSM.16.M88.4 R4, [R231+UR5+0x12000] ;  /* 0x01200005e704783b */ /* 0x000eae0008000200 */
[C---:B------:R-:W-:Y:S08]  /*8510*/  HMMA.16816.F32 R184, R8.reuse, R200, R184 ;  /* 0x000000c808b8723c */ /* 0x040ff000000018b8 */
[C---:B------:R-:W-:Y:S01]  /*8520*/  HMMA.16816.F32 R180, R8.reuse, R202, R180 ;  /* 0x000000ca08b4723c */ /* 0x040fe200000018b4 */
[----:B------:R-:W2:Y:S07]  /*8530*/  LDSM.16.M88.4 R200, [R231+UR5+0x12800] ;  /* 0x01280005e7c8783b */ /* 0x000eae0008000200 */
[C---:B------:R-:W-:Y:S08]  /*8540*/  HMMA.16816.F32 R176, R8.reuse, R192, R176 ;  /* 0x000000c008b0723c */ /* 0x040ff000000018b0 */
[C---:B------:R-:W-:Y:S01]  /*8550*/  HMMA.16816.F32 R172, R8.reuse, R194, R172 ;  /* 0x000000c208ac723c */ /* 0x040fe200000018ac */
[----:B------:R-:W2:Y:S07]  /*8560*/  LDSM.16.M88.4 R192, [R231+UR5+0x13000] ;  /* 0x01300005e7c0783b */ /* 0x000eae0008000200 */
[C---:B------:R-:W-:Y:S08]  /*8570*/  HMMA.16816.F32 R168, R8.reuse, R24, R168 ;  /* 0x0000001808a8723c */ /* 0x040ff000000018a8 */
[----:B------:R-:W-:Y:S01]  /*8580*/  HMMA.16816.F32 R212, R8, R26, R212 ;  /* 0x0000001a08d4723c */ /* 0x000fe200000018d4 */
[----:B------:R-:W2:Y:S04]  /*8590*/  LDSM.16.M88.4 R24, [R231+UR5+0x13800] ;  /* 0x01380005e718783b */ /* 0x000ea80008000200 */
[----:B------:R-:W2:Y:S03]  /*85a0*/  LDSM.16.M88.4 R8, [R230+0x4000] ;  /* 0x00400000e608783b */ /* 0x000ea60000000200 */
[C---:B---3--:R-:W-:Y:S08]  /*85b0*/  HMMA.16816.F32 R12, R20.reuse, R232, R12 ;  /* 0x000000e8140c723c */ /* 0x048ff0000000180c */
        /* <DEDUP_REMOVED lines=8> */
[C---:B-----5:R-:W-:Y:S08]  /*8640*/  HMMA.16816.F32 R168, R20.reuse, R28, R168 ;  /* 0x0000001c14a8723c */ /* 0x060ff000000018a8 */
        /* <DEDUP_REMOVED lines=8> */
[----:B------:R-:W5:Y:S07]  /*86d0*/  LDSM.16.M88.4 R200, [R164+0x12800] ;  /* 0x01280000a4c8783b */ /* 0x000f6e0000000200 */
[C---:B------:R-:W-:Y:S08]  /*86e0*/  HMMA.16816.F32 R176, R16.reuse, R192, R176 ;  /* 0x000000c010b0723c */ /* 0x040ff000000018b0 */
[C---:B------:R-:W-:Y:S01]  /*86f0*/  HMMA.16816.F32 R172, R16.reuse, R194, R172 ;  /* 0x000000c210ac723c */ /* 0x040fe200000018ac */
[----:B------:R-:W5:Y:S07]  /*8700*/  LDSM.16.M88.4 R192, [R164+0x13000] ;  /* 0x01300000a4c0783b */ /* 0x000f6e0000000200 */
[C---:B------:R-:W-:Y:S08]  /*8710*/  HMMA.16816.F32 R168, R16.reuse, R24, R168 ;  /* 0x0000001810a8723c */ /* 0x040ff000000018a8 */
[----:B------:R-:W-:Y:S01]  /*8720*/  HMMA.16816.F32 R212, R16, R26, R212 ;  /* 0x0000001a10d4723c */ /* 0x000fe200000018d4 */
[----:B------:R-:W5:Y:S04]  /*8730*/  LDSM.16.M88.4 R24, [R164+0x13800] ;  /* 0x01380000a418783b */ /* 0x000f680000000200 */
[----:B------:R-:W5:Y:S03]  /*8740*/  LDSM.16.M88.4 R16, [R219+0x4000] ;  /* 0x00400000db10783b */ /* 0x000f660000000200 */
[C---:B------:R-:W-:Y:S08]  /*8750*/  HMMA.16816.F32 R12, R8.reuse, R208, R12 ;  /* 0x000000d0080c723c */ /* 0x040ff0000000180c */
[C---:B------:R-:W-:Y:S01]  /*8760*/  HMMA.16816.F32 R188, R8.reuse, R210, R188 ;  /* 0x000000d208bc723c */ /* 0x040fe200000018bc */
[----:B------:R-:W5:Y:S07]  /*8770*/  LDSM.16.M88.4 R208, [R3+0x12800] ;  /* 0x0128000003d0783b */ /* 0x000f6e0000000200 */
[C---:B-1----:R-:W-:Y:S08]  /*8780*/  HMMA.16816.F32 R184, R8.reuse, R204, R184 ;  /* 0x000000cc08b8723c */ /* 0x042ff000000018b8 */
[C---:B------:R-:W-:Y:S01]  /*8790*/  HMMA.16816.F32 R180, R8.reuse, R206, R180 ;  /* 0x000000ce08b4723c */ /* 0x040fe200000018b4 */
[----:B------:R-:W-:Y:S07]  /*87a0*/  LDSM.16.M88.4 R204, [R231+UR5+0x14800] ;  /* 0x01480005e7cc783b */ /* 0x000fee0008000200 */
[C---:B---3--:R-:W-:Y:S08]  /*87b0*/  HMMA.16816.F32 R176, R8.reuse, R32, R176 ;  /* 0x0000002008b0723c */ /* 0x048ff000000018b0 */
[C---:B------:R-:W-:Y:S01]  /*87c0*/  HMMA.16816.F32 R172, R8.reuse, R34, R172 ;  /* 0x0000002208ac723c */ /* 0x040fe200000018ac */
[----:B------:R-:W1:Y:S07]  /*87d0*/  LDSM.16.M88.4 R32, [R3+0x13000] ;  /* 0x013000000320783b */ /* 0x000e6e0000000200 */
[C---:B----4-:R-:W-:Y:S08]  /*87e0*/  HMMA.16816.F32 R168, R8.reuse, R28, R168 ;  /* 0x0000001c08a8723c */ /* 0x050ff000000018a8 */
[----:B------:R-:W-:Y:S01]  /*87f0*/  HMMA.16816.F32 R212, R8, R30, R212 ;  /* 0x0000001e08d4723c */ /* 0x000fe200000018d4 */
[----:B------:R-:W3:Y:S04]  /*8800*/  LDSM.16.M88.4 R28, [R3+0x13800] ;  /* 0x01380000031c783b */ /* 0x000ee80000000200 */
[----:B------:R-:W-:Y:S03]  /*8810*/  LDSM.16.M88.4 R8, [R236+0x8000] ;  /* 0x00800000ec08783b */ /* 0x000fe60000000200 */
[C---:B--2---:R-:W-:Y:S08]  /*8820*/  HMMA.16816.F32 R12, R20.reuse, R4, R12 ;  /* 0x00000004140c723c */ /* 0x044ff0000000180c */
[C---:B------:R-:W-:Y:S01]  /*8830*/  HMMA.16816.F32 R188, R20.reuse, R6, R188 ;  /* 0x0000000614bc723c */ /* 0x040fe200000018bc */
[----:B------:R-:W2:Y:S07]  /*8840*/  LDSM.16.M88.4 R4, [R231+UR5+0x14000] ;  /* 0x01400005e704783b */ /* 0x000eae0008000200 */
[C---:B-----5:R-:W-:Y:S08]  /*8850*/  HMMA.16816.F32 R184, R20.reuse, R200, R184 ;  /* 0x000000c814b8723c */ /* 0x060ff000000018b8 */
[C---:B------:R-:W-:Y:S01]  /*8860*/  HMMA.16816.F32 R180, R20.reuse, R202, R180 ;  /* 0x000000ca14b4723c */ /* 0x040fe200000018b4 */
[----:B------:R-:W4:Y:S07]  /*8870*/  LDSM.16.M88.4 R200, [R231+UR5+0x15000] ;  /* 0x01500005e7c8783b */ /* 0x000f2e0008000200 */
[C---:B------:R-:W-:Y:S08]  /*8880*/  HMMA.16816.F32 R176, R20.reuse, R192, R176 ;  /* 0x000000c014b0723c */ /* 0x040ff000000018b0 */
[C---:B------:R-:W-:Y:S01]  /*8890*/  HMMA.16816.F32 R172, R20.reuse, R194, R172 ;  /* 0x000000c214ac723c */ /* 0x040fe200000018ac */
[----:B------:R-:W5:Y:S07]  /*88a0*/  LDSM.16.M88.4 R192, [R231+UR5+0x15800] ;  /* 0x01580005e7c0783b */ /* 0x000f6e0008000200 */
[C---:B------:R-:W-:Y:S08]  /*88b0*/  HMMA.16816.F32 R168, R20.reuse, R24, R168 ;  /* 0x0000001814a8723c */ /* 0x040ff000000018a8 */
[----:B------:R-:W-:Y:S01]  /*88c0*/  HMMA.16816.F32 R212, R20, R26, R212 ;  /* 0x0000001a14d4723c */ /* 0x000fe200000018d4 */
[----:B------:R-:W-:Y:S04]  /*88d0*/  LDSM.16.M88.4 R24, [R230+0x8000] ;  /* 0x00800000e618783b */ /* 0x000fe80000000200 */
[----:B------:R-:W5:Y:S03]  /*88e0*/  LDSM.16.M88.4 R20, [R228+0x14000] ;  /* 0x01400000e414783b */ /* 0x000f660000000200 */
[C---:B------:R-:W-:Y:S08]  /*88f0*/  HMMA.16816.F32 R12, R16.reuse, R232, R12 ;  /* 0x000000e8100c723c */ /* 0x040ff0000000180c */
[C---:B------:R-:W-:Y:S01]  /*8900*/  HMMA.16816.F32 R188, R16.reuse, R234, R188 ;  /* 0x000000ea10bc723c */ /* 0x040fe200000018bc */
[----:B------:R-:W-:Y:S04]  /*8910*/  LDSM.16.M88.4 R232, [R236+0xc000] ;  /* 0x00c00000ece8783b */ /* 0x000fe80000000200 */
[----:B------:R-:W-:Y:S03]  /*8920*/  LDSM.16.M88.4 R236, [R228+0x16000] ;  /* 0x01600000e4ec783b */ /* 0x000fe60000000200 */
[C---:B------:R-:W-:Y:S08]  /*8930*/  HMMA.16816.F32 R184, R16.reuse, R208, R184 ;  /* 0x000000d010b8723c */ /* 0x040ff000000018b8 */
[C---:B------:R-:W-:Y:S01]  /*8940*/  HMMA.16816.F32 R180, R16.reuse, R210, R180 ;  /* 0x000000d210b4723c */ /* 0x040fe200000018b4 */
[----:B------:R-:W5:Y:S07]  /*8950*/  LDSM.16.M88.4 R208, [R228+0x14800] ;  /* 0x01480000e4d0783b */ /* 0x000f6e0000000200 */
[C---:B-1----:R-:W-:Y:S08]  /*8960*/  HMMA.16816.F32 R176, R16.reuse, R32, R176 ;  /* 0x0000002010b0723c */ /* 0x042ff000000018b0 */
[C---:B------:R-:W-:Y:S01]  /*8970*/  HMMA.16816.F32 R172, R16.reuse, R34, R172 ;  /* 0x0000002210ac723c */ /* 0x040fe200000018ac */
[----:B------:R-:W1:Y:S07]  /*8980*/  LDSM.16.M88.4 R32, [R228+0x15000] ;  /* 0x01500000e420783b */ /* 0x000e6e0000000200 */
[C---:B---3--:R-:W-:Y:S08]  /*8990*/  HMMA.16816.F32 R168, R16.reuse, R28, R168 ;  /* 0x0000001c10a8723c */ /* 0x048ff000000018a8 */
        /* <DEDUP_REMOVED lines=8> */
[----:B------:R-:W2:Y:S07]  /*8a20*/  LDSM.16.M88.4 R204, [R164+0x14800] ;  /* 0x01480000a4cc783b */ /* 0x000eae0000000200 */
[C---:B----4-:R-:W-:Y:S08]  /*8a30*/  HMMA.16816.F32 R176, R8.reuse, R200, R176 ;  /* 0x000000c808b0723c */ /* 0x050ff000000018b0 */
[C---:B------:R-:W-:Y:S01]  /*8a40*/  HMMA.16816.F32 R172, R8.reuse, R202, R172 ;  /* 0x000000ca08ac723c */ /* 0x040fe200000018ac */
[----:B------:R-:W4:Y:S07]  /*8a50*/  LDSM.16.M88.4 R200, [R164+0x15000] ;  /* 0x01500000a4c8783b */ /* 0x000f2e0000000200 */
[C---:B-----5:R-:W-:Y:S08]  /*8a60*/  HMMA.16816.F32 R168, R8.reuse, R192, R168 ;  /* 0x000000c008a8723c */ /* 0x060ff000000018a8 */
[----:B------:R-:W-:Y:S01]  /*8a70*/  HMMA.16816.F32 R212, R8, R194, R212 ;  /* 0x000000c208d4723c */ /* 0x000fe200000018d4 */
[----:B------:R-:W5:Y:S04]  /*8a80*/  LDSM.16.M88.4 R8, [R164+0x15800] ;  /* 0x01580000a408783b */ /* 0x000f680000000200 */
[----:B------:R-:W-:Y:S03]  /*8a90*/  LDSM.16.M88.4 R192, [R3+0x14000] ;  /* 0x0140000003c0783b */ /* 0x000fe60000000200 */
[C---:B------:R-:W-:Y:S08]  /*8aa0*/  HMMA.16816.F32 R12, R24.reuse, R20, R12 ;  /* 0x00000014180c723c */ /* 0x040ff0000000180c */
[C---:B------:R-:W-:Y:S01]  /*8ab0*/  HMMA.16816.F32 R188, R24.reuse, R22, R188 ;  /* 0x0000001618bc723c */ /* 0x040fe200000018bc */
[----:B------:R-:W5:Y:S07]  /*8ac0*/  LDSM.16.M88.4 R20, [R219+0x8000] ;  /* 0x00800000db14783b */ /* 0x000f6e0000000200 */
[C---:B------:R-:W-:Y:S08]  /*8ad0*/  HMMA.16816.F32 R184, R24.reuse, R208, R184 ;  /* 0x000000d018b8723c */ /* 0x040ff000000018b8 */
[C---:B------:R-:W-:Y:S01]  /*8ae0*/  HMMA.16816.F32 R180, R24.reuse, R210, R180 ;  /* 0x000000d218b4723c */ /* 0x040fe200000018b4 */
[----:B------:R-:W-:Y:S07]  /*8af0*/  LDSM.16.M88.4 R208, [R230+0xc000] ;  /* 0x00c00000e6d0783b */ /* 0x000fee0000000200 */
[C---:B-1----:R-:W-:Y:S08]  /*8b00*/  HMMA.16816.F32 R176, R24.reuse, R32, R176 ;  /* 0x0000002018b0723c */ /* 0x042ff000000018b0 */
[C---:B------:R-:W-:Y:S01]  /*8b10*/  HMMA.16816.F32 R172, R24.reuse, R34, R172 ;  /* 0x0000002218ac723c */ /* 0x040fe200000018ac */
[----:B------:R-:W-:Y:S07]  /*8b20*/  LDSM.16.M88.4 R32, [R3+0x14800] ;  /* 0x014800000320783b */ /* 0x000fee0000000200 */
[C---:B---3--:R-:W-:Y:S08]  /*8b30*/  HMMA.16816.F32 R168, R24.reuse, R28, R168 ;  /* 0x0000001c18a8723c */ /* 0x048ff000000018a8 */
[----:B------:R-:W-:Y:S01]  /*8b40*/  HMMA.16816.F32 R212, R24, R30, R212 ;  /* 0x0000001e18d4723c */ /* 0x000fe200000018d4 */
[----:B------:R-:W1:Y:S04]  /*8b50*/  LDSM.16.M88.4 R28, [R3+0x15000] ;  /* 0x01500000031c783b */ /* 0x000e680000000200 */
[----:B------:R-:W-:Y:S03]  /*8b60*/  LDSM.16.M88.4 R24, [R3+0x15800] ;  /* 0x015800000318783b */ /* 0x000fe60000000200 */
        /* <DEDUP_REMOVED lines=11> */
[----:B------:R-:W3:Y:S04]  /*8c20*/  LDSM.16.M88.4 R4, [R231+UR5+0x17000] ;  /* 0x01700005e704783b */ /* 0x000ee80008000200 */
[----:B------:R-:W4:Y:S03]  /*8c30*/  LDSM.16.M88.4 R8, [R231+UR5+0x16800] ;  /* 0x01680005e708783b */ /* 0x000f260008000200 */
[C---:B------:R-:W-:Y:S08]  /*8c40*/  HMMA.16816.F32 R12, R20.reuse, R192, R12 ;  /* 0x000000c0140c723c */ /* 0x040ff0000000180c */
[C---:B------:R-:W-:Y:S01]  /*8c50*/  HMMA.16816.F32 R188, R20.reuse, R194, R188 ;  /* 0x000000c214bc723c */ /* 0x040fe200000018bc */
[----:B------:R-:W-:Y:S07]  /*8c60*/  LDSM.16.M88.4 R192, [R228+0x17800] ;  /* 0x01780000e4c0783b */ /* 0x000fee0000000200 */
[C---:B-1----:R-:W-:Y:S08]  /*8c70*/  HMMA.16816.F32 R176, R20.reuse, R28, R176 ;  /* 0x0000001c14b0723c */ /* 0x042ff000000018b0 */
[C---:B------:R-:W-:Y:S08]  /*8c80*/  HMMA.16816.F32 R184, R20.reuse, R32, R184 ;  /* 0x0000002014b8723c */ /* 0x040ff000000018b8 */
[C---:B------:R-:W-:Y:S01]  /*8c90*/  HMMA.16816.F32 R180, R20.reuse, R34, R180 ;  /* 0x0000002214b4723c */ /* 0x040fe200000018b4 */
[----:B------:R-:W-:Y:S07]  /*8ca0*/  LDSM.16.M88.4 R32, [R225+0xc000] ;  /* 0x00c00000e120783b */ /* 0x000fee0000000200 */
[----:B------:R-:W-:Y:S01]  /*8cb0*/  HMMA.16816.F32 R172, R20, R30, R172 ;  /* 0x0000001e14ac723c */ /* 0x000fe200000018ac */
[----:B------:R-:W1:Y:S07]  /*8cc0*/  LDSM.16.M88.4 R28, [R164+0x16000] ;  /* 0x01600000a41c783b */ /* 0x000e6e0000000200 */
[----:B--2---:R-:W-:Y:S08]  /*8cd0*/  HMMA.16816.F32 R12, R232, R16, R12 ;  /* 0x00000010e80c723c */ /* 0x004ff0000000180c */
[C---:B------:R-:W-:Y:S08]  /*8ce0*/  HMMA.16816.F32 R168, R20.reuse, R24, R168 ;  /* 0x0000001814a8723c */ /* 0x040ff000000018a8 */
[----:B------:R-:W-:Y:S01]  /*8cf0*/  HMMA.16816.F32 R212, R20, R26, R212 ;  /* 0x0000001a14d4723c */ /* 0x000fe200000018d4 */
[----:B------:R-:W2:Y:S04]  /*8d00*/  LDSM.16.M88.4 R20, [R164+0x17000] ;  /* 0x01700000a414783b */ /* 0x000ea80000000200 */
[----:B------:R-:W-:Y:S03]  /*8d10*/  LDSM.16.M88.4 R24, [R164+0x16800] ;  /* 0x01680000a418783b */ /* 0x000fe60000000200 */
[C---:B------:R-:W-:Y:S01]  /*8d20*/  HMMA.16816.F32 R188, R232.reuse, R18, R188 ;  /* 0x00000012e8bc723c */ /* 0x040fe200000018bc */
[----:B------:R-:W-:Y:S07]  /*8d30*/  LDSM.16.M88.4 R16, [R164+0x17800] ;  /* 0x01780000a410783b */ /* 0x000fee0000000200 */
[C---:B---3--:R-:W-:Y:S08]  /*8d40*/  HMMA.16816.F32 R176, R232.reuse, R4, R176 ;  /* 0x00000004e8b0723c */ /* 0x048ff000000018b0 */
[C---:B----4-:R-:W-:Y:S08]  /*8d50*/  HMMA.16816.F32 R184, R232.reuse, R8, R184 ;  /* 0x00000008e8b8723c */ /* 0x050ff000000018b8 */
[C---:B------:R-:W-:Y:S01]  /*8d60*/  HMMA.16816.F32 R180, R232.reuse, R10, R180 ;  /* 0x0000000ae8b4723c */ /* 0x040fe200000018b4 */
[----:B------:R-:W-:Y:S07]  /*8d70*/  LDSM.16.M88.4 R8, [R219+0xc000] ;  /* 0x00c00000db08783b */ /* 0x000fee0000000200 */
[----:B------:R-:W-:Y:S01]  /*8d80*/  HMMA.16816.F32 R172, R232, R6, R172 ;  /* 0x00000006e8ac723c */ /* 0x000fe200000018ac */
[----:B------:R-:W3:Y:S07]  /*8d90*/  LDSM.16.M88.4 R4, [R3+0x16000] ;  /* 0x016000000304783b */ /* 0x000eee0000000200 */
[----:B------:R-:W-:Y:S08]  /*8da0*/  HMMA.16816.F32 R12, R208, R236, R12 ;  /* 0x000000ecd00c723c */ /* 0x000ff0000000180c */
[C---:B------:R-:W-:Y:S08]  /*8db0*/  HMMA.16816.F32 R168, R232.reuse, R240, R168 ;  /* 0x000000f0e8a8723c */ /* 0x040ff000000018a8 */
[----:B------:R-:W-:Y:S08]  /*8dc0*/  HMMA.16816.F32 R212, R232, R242, R212 ;  /* 0x000000f2e8d4723c */ /* 0x000ff000000018d4 */
[C---:B------:R-:W-:Y:S08]  /*8dd0*/  HMMA.16816.F32 R188, R208.reuse, R238, R188 ;  /* 0x000000eed0bc723c */ /* 0x040ff000000018bc */
[----:B------:R-:W-:Y:S08]  /*8de0*/  HMMA.16816.F32 R176, R208, R200, R176 ;  /* 0x000000c8d0b0723c */ /* 0x000ff000000018b0 */
[----:B-1----:R-:W-:Y:S08]  /*8df0*/  HMMA.16816.F32 R12, R32, R28, R12 ;  /* 0x0000001c200c723c */ /* 0x002ff0000000180c */
[C---:B------:R-:W-:Y:S08]  /*8e00*/  HMMA.16816.F32 R168, R208.reuse, R192, R168 ;  /* 0x000000c0d0a8723c */ /* 0x040ff000000018a8 */
[C---:B------:R-:W-:Y:S08]  /*8e10*/  HMMA.16816.F32 R212, R208.reuse, R194, R212 ;  /* 0x000000c2d0d4723c */ /* 0x040ff000000018d4 */
[C---:B------:R-:W-:Y:S01]  /*8e20*/  HMMA.16816.F32 R172, R208.reuse, R202, R172 ;  /* 0x000000cad0ac723c */ /* 0x040fe200000018ac */
[----:B------:R-:W1:Y:S07]  /*8e30*/  LDSM.16.M88.4 R200, [R3+0x16800] ;  /* 0x0168000003c8783b */ /* 0x000e6e0000000200 */
[----:B------:R-:W-:Y:S08]  /*8e40*/  HMMA.16816.F32 R184, R208, R204, R184 ;  /* 0x000000ccd0b8723c */ /* 0x000ff000000018b8 */
[C---:B------:R-:W-:Y:S08]  /*8e50*/  HMMA.16816.F32 R188, R32.reuse, R30, R188 ;  /* 0x0000001e20bc723c */ /* 0x040ff000000018bc */
[----:B--2---:R-:W-:Y:S01]  /*8e60*/  HMMA.16816.F32 R176, R32, R20, R176 ;  /* 0x0000001420b0723c */ /* 0x004fe200000018b0 */
[----:B------:R-:W-:-:S05]  /*8e70*/  IMAD.SHL.U32 R21, R196, 0x2, RZ ;  /* 0x00000002c4157824 */ /* 0x000fca00078e00ff */
[----:B------:R-:W-:Y:S02]  /*8e80*/  LOP3.LUT R21, R21, 0x6, RZ, 0xc0, !PT ;  /* 0x0000000615157812 */ /* 0x000fe400078ec0ff */
[----:B------:R-:W-:Y:S03]  /*8e90*/  HMMA.16816.F32 R180, R208, R206, R180 ;  /* 0x000000ced0b4723c */ /* 0x000fe600000018b4 */
[----:B------:R-:W-:-:S04]  /*8ea0*/  IMAD R21, R2, 0x40, R21 ;  /* 0x0000004002157824 */ /* 0x000fc800078e0215 */
[C---:B------:R-:W-:Y:S01]  /*8eb0*/  VIADD R20, R21.reuse, 0xffffff49 ;  /* 0xffffff4915147836 */ /* 0x040fe20000000000 */
[----:B---3--:R-:W-:Y:S01]  /*8ec0*/  HMMA.16816.F32 R12, R8, R4, R12 ;  /* 0x00000004080c723c */ /* 0x008fe2000000180c */
[C---:B------:R-:W-:Y:S02]  /*8ed0*/  VIADD R4, R21.reuse, 0xffffff40 ;  /* 0xffffff4015047836 */ /* 0x040fe40000000000 */
[----:B------:R-:W-:-:S03]  /*8ee0*/  VIADD R5, R21, 0xffffff48 ;  /* 0xffffff4815057836 */ /* 0x000fc60000000000 */
[CC--:B------:R-:W-:Y:S02]  /*8ef0*/  ISETP.GE.AND P2, PT, R4.reuse, R217.reuse, PT ;  /* 0x000000d90400720c */ /* 0x0c0fe40003f46270 */
[----:B------:R-:W-:Y:S01]  /*8f00*/  HMMA.16816.F32 R168, R32, R16, R168 ;  /* 0x0000001020a8723c */ /* 0x000fe200000018a8 */
[----:B------:R-:W-:Y:S02]  /*8f10*/  ISETP.GE.AND P1, PT, R4, R216, PT ;  /* 0x000000d80400720c */ /* 0x000fe40003f26270 */
[----:B------:R-:W-:-:S05]  /*8f20*/  ISETP.GE.AND P4, PT, R5, R217, PT ;  /* 0x000000d90500720c */ /* 0x000fca0003f86270 */
[C---:B------:R-:W-:Y:S01]  /*8f30*/  HMMA.16816.F32 R212, R32.reuse, R18, R212 ;  /* 0x0000001220d4723c */ /* 0x040fe200000018d4 */
[----:B------:R-:W2:Y:S02]  /*8f40*/  LDSM.16.M88.4 R16, [R3+0x17000] ;  /* 0x017000000310783b */ /* 0x000ea40000000200 */
[----:B------:R-:W-:Y:S02]  /*8f50*/  FSEL R12, R12, -INF , !P2 ;  /* 0xff8000000c0c7808 */ /* 0x000fe40005000000 */
[----:B------:R-:W-:Y:S02]  /*8f60*/  ISETP.GE.AND P2, PT, R5, R216, PT ;  /* 0x000000d80500720c */ /* 0x000fe40003f46270 */
[----:B------:R-:W-:Y:S01]  /*8f70*/  FSEL R14, R14, -INF , !P1 ;  /* 0xff8000000e0e7808 */ /* 0x000fe20004800000 */
[----:B------:R-:W-:Y:S01]  /*8f80*/  HMMA.16816.F32 R184, R32, R24, R184 ;  /* 0x0000001820b8723c */ /* 0x000fe200000018b8 */
[----:B------:R-:W-:-:S07]  /*8f90*/  ISETP.GE.AND P1, PT, R20, R217, PT ;  /* 0x000000d91400720c */ /* 0x000fce0003f26270 */
[----:B------:R-:W-:Y:S01]  /*8fa0*/  HMMA.16816.F32 R188, R8, R6, R188 ;  /* 0x0000000608bc723c */ /* 0x000fe200000018bc */
[----:B------:R-:W-:-:S05]  /*8fb0*/  VIADD R6, R21, 0xffffff41 ;  /* 0xffffff4115067836 */ /* 0x000fca0000000000 */
[C---:B------:R-:W-:Y:S02]  /*8fc0*/  ISETP.GE.AND P3, PT, R6.reuse, R217, PT ;  /* 0x000000d90600720c */ /* 0x040fe40003f66270 */
[----:B------:R-:W-:Y:S01]  /*8fd0*/  HMMA.16816.F32 R180, R32, R26, R180 ;  /* 0x0000001a20b4723c */ /* 0x000fe200000018b4 */
[-C--:B------:R-:W-:Y:S02]  /*8fe0*/  ISETP.GE.AND P5, PT, R6, R216.reuse, PT ;  /* 0x000000d80600720c */ /* 0x080fe40003fa6270 */
[----:B------:R3:W4:Y:S01]  /*8ff0*/  LDSM.16.M88.4 R4, [R3+0x17800] ;  /* 0x017800000304783b */ /* 0x0007220000000200 */
[----:B------:R-:W-:Y:S01]  /*9000*/  FSEL R28, R13, -INF , !P3 ;  /* 0xff8000000d1c7808 */ /* 0x000fe20005800000 */
[----:B------:R-:W-:Y:S01]  /*9010*/  VIADD R13, R21, 0xffffff51 ;  /* 0xffffff51150d7836 */ /* 0x000fe20000000000 */
[----:B------:R-:W-:Y:S01]  /*9020*/  ISETP.GE.AND P3, PT, R20, R216, PT ;  /* 0x000000d81400720c */ /* 0x000fe20003f66270 */
[----:B------:R-:W-:-:S04]  /*9030*/  DEPBAR.LE SB0, 0x0 ;  /* 0x000080000000791a */ /* 0x000fc80000000000 */
[----:B------:R-:W-:Y:S01]  /*9040*/  HMMA.16816.F32 R172, R32, R22, R172 ;  /* 0x0000001620ac723c */ /* 0x000fe200000018ac */
[----:B------:R-:W-:Y:S01]  /*9050*/  VIADD R22, R21, 0xffffff50 ;  /* 0xffffff5015167836 */ /* 0x000fe20000000000 */
[----:B------:R-:W-:Y:S01]  /*9060*/  FSEL R20, R15, -INF , !P5 ;  /* 0xff8000000f147808 */ /* 0x000fe20006800000 */
[----:B------:R-:W-:Y:S01]  /*9070*/  VIADD R15, R21, 0xffffff58 ;  /* 0xffffff58150f7836 */ /* 0x000fe20000000000 */
[----:B------:R-:W-:Y:S02]  /*9080*/  FSEL R26, R188, -INF , !P4 ;  /* 0xff800000bc1a7808 */ /* 0x000fe40006000000 */
[C---:B------:R-:W-:Y:S02]  /*9090*/  ISETP.GE.AND P5, PT, R22.reuse, R217, PT ;  /* 0x000000d91600720c */ /* 0x040fe40003fa6270 */
[----:B-1----:R-:W-:Y:S01]  /*90a0*/  HMMA.16816.F32 R184, R8, R200, R184 ;  /* 0x000000c808b8723c */ /* 0x002fe200000018b8 */
[----:B------:R-:W-:Y:S02]  /*90b0*/  ISETP.GE.AND P4, PT, R22, R216, PT ;  /* 0x000000d81600720c */ /* 0x000fe40003f86270 */
[----:B------:R-:W-:-:S02]  /*90c0*/  FSEL R22, R190, -INF , !P2 ;  /* 0xff800000be167808 */ /* 0x000fc40005000000 */
[-C--:B------:R-:W-:Y:S01]  /*90d0*/  ISETP.GE.AND P2, PT, R13, R217.reuse, PT ;  /* 0x000000d90d00720c */ /* 0x080fe20003f46270 */
[----:B---3--:R-:W-:Y:S02]  /*90e0*/  VIADD R3, R21, 0xffffff59 ;  /* 0xffffff5915037836 */ /* 0x008fe40000000000 */
[C---:B------:R-:W-:Y:S01]  /*90f0*/  HMMA.16816.F32 R180, R8.reuse, R202, R180 ;  /* 0x000000ca08b4723c */ /* 0x040fe200000018b4 */
[----:B------:R-:W-:Y:S02]  /*9100*/  FSEL R30, R189, -INF , !P1 ;  /* 0xff800000bd1e7808 */ /* 0x000fe40004800000 */
[----:B------:R-:W-:Y:S01]  /*9110*/  ISETP.GE.AND P1, PT, R13, R216, PT ;  /* 0x000000d80d00720c */ /* 0x000fe20003f26270 */
[----:B------:R-:W-:Y:S01]  /*9120*/  VIADD R13, R21, 0xffffff60 ;  /* 0xffffff60150d7836 */ /* 0x000fe20000000000 */
[----:B------:R-:W-:Y:S02]  /*9130*/  FSEL R24, R191, -INF , !P3 ;  /* 0xff800000bf187808 */ /* 0x000fe40005800000 */
[----:B------:R-:W-:Y:S01]  /*9140*/  ISETP.GE.AND P3, PT, R15, R217, PT ;  /* 0x000000d90f00720c */ /* 0x000fe20003f66270 */
[----:B--2---:R-:W-:Y:S03]  /*9150*/  HMMA.16816.F32 R176, R8, R16, R176 ;  /* 0x0000001008b0723c */ /* 0x004fe600000018b0 */
[----:B------:R-:W-:-:S02]  /*9160*/  FSEL R210, R186, -INF , !P4 ;  /* 0xff800000bad27808 */ /* 0x000fc40006000000 */
[----:B------:R-:W-:Y:S02]  /*9170*/  FSEL R248, R185, -INF , !P2 ;  /* 0xff800000b9f87808 */ /* 0x000fe40005000000 */
[----:B------:R-:W-:Y:S01]  /*9180*/  FSEL R242, R184, -INF , !P5 ;  /* 0xff800000b8f27808 */ /* 0x000fe20006800000 */
[C---:B------:R-:W-:Y:S01]  /*9190*/  HMMA.16816.F32 R172, R8.reuse, R18, R172 ;  /* 0x0000001208ac723c */ /* 0x040fe200000018ac */
[----:B------:R-:W-:Y:S01]  /*91a0*/  BAR.SYNC.DEFER_BLOCKING 0x0 ;  /* 0x0000000000007b1d */ /* 0x000fe20000010000 */
[C---:B------:R-:W-:Y:S02]  /*91b0*/  ISETP.GE.AND P4, PT, R3.reuse, R217, PT ;  /* 0x000000d90300720c */ /* 0x040fe40003f86270 */
[-C--:B------:R-:W-:Y:S01]  /*91c0*/  ISETP.GE.AND P2, PT, R3, R216.reuse, PT ;  /* 0x000000d80300720c */ /* 0x080fe20003f46270 */
[----:B------:R-:W-:Y:S01]  /*91d0*/  VIADD R3, R21, 0xffffff61 ;  /* 0xffffff6115037836 */ /* 0x000fe20000000000 */
[----:B------:R-:W-:Y:S02]  /*91e0*/  ISETP.GE.AND P5, PT, R15, R216, PT ;  /* 0x000000d80f00720c */ /* 0x000fe40003fa6270 */
[----:B------:R-:W-:Y:S01]  /*91f0*/  FSEL R246, R181, -INF , !P4 ;  /* 0xff800000b5f67808 */ /* 0x000fe20006000000 */
[----:B----4-:R-:W-:Y:S01]  /*9200*/  HMMA.16816.F32 R168, R8, R4, R168 ;  /* 0x0000000408a8723c */ /* 0x010fe200000018a8 */
[----:B------:R-:W-:Y:S01]  /*9210*/  FSEL R228, R182, -INF , !P5 ;  /* 0xff800000b6e47808 */ /* 0x000fe20006800000 */
[----:B------:R-:W-:Y:S01]  /*9220*/  VIADD R4, R21, 0xffffff70 ;  /* 0xffffff7015047836 */ /* 0x000fe20000000000 */
[----:B------:R-:W-:-:S02]  /*9230*/  FSEL R240, R187, -INF , !P1 ;  /* 0xff800000bbf07808 */ /* 0x000fc40004800000 */
[----:B------:R-:W-:Y:S02]  /*9240*/  FSEL R244, R180, -INF , !P3 ;  /* 0xff800000b4f47808 */ /* 0x000fe40005800000 */
[CC--:B------:R-:W-:Y:S01]  /*9250*/  ISETP.GE.AND P5, PT, R3.reuse, R217.reuse, PT ;  /* 0x000000d90300720c */ /* 0x0c0fe20003fa6270 */
[----:B------:R-:W-:Y:S01]  /*9260*/  HMMA.16816.F32 R212, R8, R6, R212 ;  /* 0x0000000608d4723c */ /* 0x000fe200000018d4 */
[-C--:B------:R-:W-:Y:S01]  /*9270*/  ISETP.GE.AND P4, PT, R3, R216.reuse, PT ;  /* 0x000000d80300720c */ /* 0x080fe20003f86270 */
[----:B------:R-:W-:Y:S01]  /*9280*/  VIADD R3, R21, 0xffffff69 ;  /* 0xffffff6915037836 */ /* 0x000fe20000000000 */
[C---:B------:R-:W-:Y:S02]  /*9290*/  ISETP.GE.AND P1, PT, R13.reuse, R217, PT ;  /* 0x000000d90d00720c */ /* 0x040fe40003f26270 */
[----:B------:R-:W-:Y:S01]  /*92a0*/  ISETP.GE.AND P3, PT, R13, R216, PT ;  /* 0x000000d80d00720c */ /* 0x000fe20003f66270 */
[----:B------:R-:W-:Y:S01]  /*92b0*/  VIADD R13, R21, 0xffffff68 ;  /* 0xffffff68150d7836 */ /* 0x000fe20000000000 */
[----:B------:R-:W-:-:S02]  /*92c0*/  FSEL R234, R177, -INF , !P5 ;  /* 0xff800000b1ea7808 */ /* 0x000fc40006800000 */
[----:B------:R-:W-:Y:S02]  /*92d0*/  FSEL R182, R178, -INF , !P3 ;  /* 0xff800000b2b67808 */ /* 0x000fe40005800000 */
[----:B------:R-:W-:Y:S02]  /*92e0*/  FSEL R200, R176, -INF , !P1 ;  /* 0xff800000b0c87808 */ /* 0x000fe40004800000 */
[C---:B------:R-:W-:Y:S02]  /*92f0*/  ISETP.GE.AND P3, PT, R3.reuse, R217, PT ;  /* 0x000000d90300720c */ /* 0x040fe40003f66270 */
[-C--:B------:R-:W-:Y:S01]  /*9300*/  ISETP.GE.AND P5, PT, R3, R216.reuse, PT ;  /* 0x000000d80300720c */ /* 0x080fe20003fa6270 */
[----:B------:R-:W-:Y:S01]  /*9310*/  VIADD R3, R21, 0xffffff71 ;  /* 0xffffff7115037836 */ /* 0x000fe20000000000 */
[----:B------:R-:W-:Y:S02]  /*9320*/  ISETP.GE.AND P1, PT, R13, R216, PT ;  /* 0x000000d80d00720c */ /* 0x000fe40003f26270 */
[----:B------:R-:W-:-:S02]  /*9330*/  FSEL R238, R183, -INF , !P2 ;  /* 0xff800000b7ee7808 */ /* 0x000fc40005000000 */
[-C--:B------:R-:W-:Y:S02]  /*9340*/  ISETP.GE.AND P2, PT, R13, R217.reuse, PT ;  /* 0x000000d90d00720c */ /* 0x080fe40003f46270 */
[----:B------:R-:W-:Y:S02]  /*9350*/  FSEL R232, R174, -INF , !P1 ;  /* 0xff800000aee87808 */ /* 0x000fe40004800000 */
[----:B------:R-:W-:Y:S02]  /*9360*/  FSEL R236, R173, -INF , !P3 ;  /* 0xff800000adec7808 */ /* 0x000fe40005800000 */
[C---:B------:R-:W-:Y:S02]  /*9370*/  ISETP.GE.AND P1, PT, R3.reuse, R217, PT ;  /* 0x000000d90300720c */ /* 0x040fe40003f26270 */
[----:B------:R-:W-:Y:S02]  /*9380*/  ISETP.GE.AND P3, PT, R3, R216, PT ;  /* 0x000000d80300720c */ /* 0x000fe40003f66270 */
[----:B------:R-:W-:-:S02]  /*9390*/  FSEL R180, R179, -INF , !P4 ;  /* 0xff800000b3b47808 */ /* 0x000fc40006000000 */
[----:B------:R-:W-:Y:S02]  /*93a0*/  FSEL R202, R172, -INF , !P2 ;  /* 0xff800000acca7808 */ /* 0x000fe40005000000 */
[----:B------:R-:W-:Y:S02]  /*93b0*/  FMNMX3.FTZ R3, R199, R12, R28, !PT ;  /* 0x0000000cc7037276 */ /* 0x000fe4000781001c */
[C---:B------:R-:W-:Y:S02]  /*93c0*/  ISETP.GE.AND P4, PT, R4.reuse, R217, PT ;  /* 0x000000d90400720c */ /* 0x040fe40003f86270 */
[----:B------:R-:W-:Y:S01]  /*93d0*/  ISETP.GE.AND P2, PT, R4, R216, PT ;  /* 0x000000d80400720c */ /* 0x000fe20003f46270 */
[----:B------:R-:W-:Y:S01]  /*93e0*/  VIADD R4, R21, 0xffffff78 ;  /* 0xffffff7815047836 */ /* 0x000fe20000000000 */
[----:B------:R-:W-:Y:S01]  /*93f0*/  FMNMX3.FTZ R3, R3, R26, R30, !PT ;  /* 0x0000001a03037276 */ /* 0x000fe2000781001e */
[----:B------:R-:W-:Y:S01]  /*9400*/  VIADD R21, R21, 0xffffff79 ;  /* 0xffffff7915157836 */ /* 0x000fe20000000000 */
[----:B------:R-:W-:-:S02]  /*9410*/  FSEL R194, R169, -INF , !P1 ;  /* 0xff800000a9c27808 */ /* 0x000fc40004800000 */
[----:B------:R-:W-:Y:S02]  /*9420*/  FMNMX3.FTZ R5, R198, R14, R20, !PT ;  /* 0x0000000ec6057276 */ /* 0x000fe40007810014 */
[----:B------:R-:W-:Y:S02]  /*9430*/  FMNMX3.FTZ R3, R3, R242, R248, !PT ;  /* 0x000000f203037276 */ /* 0x000fe400078100f8 */
[----:B------:R-:W-:Y:S02]  /*9440*/  ISETP.GE.AND P1, PT, R21, R216, PT ;  /* 0x000000d81500720c */ /* 0x000fe40003f26270 */
[----:B------:R-:W-:Y:S02]  /*9450*/  FMNMX3.FTZ R5, R5, R22, R24, !PT ;  /* 0x0000001605057276 */ /* 0x000fe40007810018 */
[----:B------:R-:W-:Y:S02]  /*9460*/  FMNMX3.FTZ R3, R3, R244, R246, !PT ;  /* 0x000000f403037276 */ /* 0x000fe400078100f6 */
[----:B------:R-:W-:-:S02]  /*9470*/  FSEL R184, R215, -INF , !P1 ;  /* 0xff800000d7b87808 */ /* 0x000fc40004800000 */
[----:B------:R-:W-:Y:S02]  /*9480*/  ISETP.NE.AND P1, PT, R2, 0x3, PT ;  /* 0x000000030200780c */ /* 0x000fe40003f25270 */
[----:B------:R-:W-:Y:S02]  /*9490*/  FMNMX3.FTZ R5, R5, R210, R240, !PT ;  /* 0x000000d205057276 */ /* 0x000fe400078100f0 */
[----:B------:R-:W-:Y:S02]  /*94a0*/  FMNMX3.FTZ R3, R3, R200, R234, !PT ;  /* 0x000000c803037276 */ /* 0x000fe400078100ea */
[----:B------:R-:W-:Y:S02]  /*94b0*/  FSEL R230, R175, -INF , !P5 ;  /* 0xff800000afe67808 */ /* 0x000fe40006800000 */
[----:B------:R-:W-:Y:S02]  /*94c0*/  FSEL R192, R168, -INF , !P4 ;  /* 0xff800000a8c07808 */ /* 0x000fe40006000000 */
[----:B------:R-:W-:-:S02]  /*94d0*/  ISETP.GE.AND P5, PT, R4, R217, PT ;  /* 0x000000d90400720c */ /* 0x000fc40003fa6270 */
[----:B------:R-:W-:Y:S02]  /*94e0*/  ISETP.GE.AND P4, PT, R21, R217, PT ;  /* 0x000000d91500720c */ /* 0x000fe40003f86270 */
[----:B------:R-:W-:Y:S02]  /*94f0*/  FMNMX3.FTZ R5, R5, R228, R238, !PT ;  /* 0x000000e405057276 */ /* 0x000fe400078100ee */
[----:B------:R-:W-:Y:S02]  /*9500*/  FMNMX3.FTZ R3, R3, R202, R236, !PT ;  /* 0x000000ca03037276 */ /* 0x000fe400078100ec */
[----:B------:R-:W-:Y:S02]  /*9510*/  FSEL R188, R170, -INF , !P2 ;  /* 0xff800000aabc7808 */ /* 0x000fe40005000000 */
[----:B------:R-:W-:Y:S02]  /*9520*/  ISETP.GE.AND P2, PT, R4, R216, PT ;  /* 0x000000d80400720c */ /* 0x000fe40003f46270 */
[----:B------:R-:W-:-:S02]  /*9530*/  FSEL R190, R212, -INF , !P5 ;  /* 0xff800000d4be7808 */ /* 0x000fc40006800000 */
[----:B------:R-:W-:Y:S02]  /*9540*/  FSEL R189, R213, -INF , !P4 ;  /* 0xff800000d5bd7808 */ /* 0x000fe40006000000 */
[----:B------:R-:W-:Y:S02]  /*9550*/  FMNMX3.FTZ R5, R5, R182, R180, !PT ;  /* 0x000000b605057276 */ /* 0x000fe400078100b4 */
[----:B------:R-:W-:Y:S02]  /*9560*/  FMNMX3.FTZ R3, R3, R192, R194, !PT ;  /* 0x000000c003037276 */ /* 0x000fe400078100c2 */
[----:B------:R-:W-:Y:S02]  /*9570*/  FSEL R186, R171, -INF , !P3 ;  /* 0xff800000abba7808 */ /* 0x000fe40005800000 */
[----:B------:R-:W-:Y:S02]  /*9580*/  FSEL R185, R214, -INF , !P2 ;  /* 0xff800000d6b97808 */ /* 0x000fe40005000000 */
[----:B------:R-:W-:-:S02]  /*9590*/  FMNMX3.FTZ R7, R5, R232, R230, !PT ;  /* 0x000000e805077276 */ /* 0x000fc400078100e6 */
        /* <DEDUP_REMOVED lines=25> */
.L_x_188:
[----:B------:R-:W-:Y:S01]  /*9730*/  FMNMX3.FTZ R7, R7, R188, R186, !PT ;  /* 0x000000bc07077276 */ /* 0x000fe200078100ba */
[----:B------:R-:W2:Y:S01]  /*9740*/  SHFL.BFLY PT, R5, R6, 0x2, 0x1f ;  /* 0x0c401f0006057f89 */ /* 0x000ea200000e0000 */
[----:B------:R-:W3:Y:S01]  /*9750*/  LDCU UR4, c[0x0][0x45c] ;  /* 0x00008b80ff0477ac */ /* 0x000ee20008000800 */
[----:B------:R-:W-:Y:S02]  /*9760*/  MOV R212, 0x20 ;  /* 0x0000002000d47802 */ /* 0x000fe40000000f00 */
[----:B------:R-:W-:Y:S02]  /*9770*/  FMNMX3.FTZ R7, R7, R185, R184, !PT ;  /* 0x000000b907077276 */ /* 0x000fe400078100b8 */
[C---:B-1----:R-:W-:Y:S02]  /*9780*/  IADD3 R16, PT, PT, R197.reuse, 0x18000, RZ ;  /* 0x00018000c5107810 */ /* 0x042fe40007ffe0ff */
        /* <DEDUP_REMOVED lines=15> */
[----:B---3--:R-:W-:Y:S01]  /*9880*/  FMUL.FTZ R191, R164, UR4 ;  /* 0x00000004a4bf7c20 */ /* 0x008fe20008410000 */
[----:B-1----:R-:W-:Y:S02]  /*9890*/  FMNMX.FTZ R3, R4, R3, !PT ;  /* 0x0000000304037209 */ /* 0x002fe40007810000 */
        /* <DEDUP_REMOVED lines=8> */
[----:B------:R-:W-:Y:S01]  /*9920*/  FFMA.FTZ R208, R12, UR4, -R191 ;  /* 0x000000040cd07c23 */ /* 0x000fe200080108bf */
[----:B------:R-:W-:Y:S01]  /*9930*/  FADD.FTZ R5, R198, -R5 ;  /* 0x80000005c6057221 */ /* 0x000fe20000010000 */
[--C-:B------:R-:W-:Y:S01]  /*9940*/  FFMA.FTZ R205, R28, UR4, -R191.reuse ;  /* 0x000000041ccd7c23 */ /* 0x100fe200080108bf */
[--C-:B------:R-:W-:Y:S01]  /*9950*/  FFMA.FTZ R206, R26, UR4, -R191.reuse ;  /* 0x000000041ace7c23 */ /* 0x100fe200080108bf */
[----:B------:R-:W-:Y:S01]  /*9960*/  FFMA.FTZ R167, R30, UR4, -R191 ;  /* 0x000000041ea77c23 */ /* 0x000fe200080108bf */
[----:B------:R-:W-:Y:S01]  /*9970*/  FMUL.FTZ R207, R5, UR4 ;  /* 0x0000000405cf7c20 */ /* 0x000fe20008410000 */
[----:B------:R-:W1:Y:S01]  /*9980*/  MUFU.EX2 R209, R209 ;  /* 0x000000d100d17308 */ /* 0x000e620000000800 */
[--C-:B------:R-:W-:Y:S01]  /*9990*/  FFMA.FTZ R204, R14, UR4, -R187.reuse ;  /* 0x000000040ecc7c23 */ /* 0x100fe200080108bb */
[--C-:B------:R-:W-:Y:S01]  /*99a0*/  FFMA.FTZ R166, R20, UR4, -R187.reuse ;  /* 0x0000000414a67c23 */ /* 0x100fe200080108bb */
[--C-:B------:R-:W-:Y:S01]  /*99b0*/  FFMA.FTZ R6, R22, UR4, -R187.reuse ;  /* 0x0000000416067c23 */ /* 0x100fe200080108bb */
[--C-:B------:R-:W-:Y:S01]  /*99c0*/  FFMA.FTZ R24, R24, UR4, -R187.reuse ;  /* 0x0000000418187c23 */ /* 0x100fe200080108bb */
[----:B------:R-:W2:Y:S01]  /*99d0*/  MUFU.EX2 R207, R207 ;  /* 0x000000cf00cf7308 */ /* 0x000ea20000000800 */
[----:B------:R-:W3:Y:S01]  /*99e0*/  LDSM.16.MT88.4 R20, [R225+0x18000] ;  /* 0x01800000e114783b */ /* 0x000ee20000004200 */
[----:B------:R-:W-:Y:S01]  /*99f0*/  FFMA.FTZ R213, R228, UR4, -R187 ;  /* 0x00000004e4d57c23 */ /* 0x000fe200080108bb */
[--C-:B------:R-:W-:Y:S01]  /*9a00*/  FFMA.FTZ R216, R242, UR4, -R191.reuse ;  /* 0x00000004f2d87c23 */ /* 0x100fe200080108bf */
[----:B------:R-:W-:Y:S01]  /*9a10*/  MUFU.EX2 R208, R208 ;  /* 0x000000d000d07308 */ /* 0x000fe20000000800 */
[----:B------:R-:W-:Y:S01]  /*9a20*/  LDSM.16.MT88.4 R28, [R219] ;  /* 0x00000000db1c783b */ /* 0x000fe20000004200 */
[--C-:B------:R-:W-:Y:S01]  /*9a30*/  FFMA.FTZ R215, R248, UR4, -R191.reuse ;  /* 0x00000004f8d77c23 */ /* 0x100fe200080108bf */
[----:B------:R-:W-:Y:S01]  /*9a40*/  FFMA.FTZ R211, R244, UR4, -R191 ;  /* 0x00000004f4d37c23 */ /* 0x000fe200080108bf */
[----:B------:R-:W4:Y:S01]  /*9a50*/  MUFU.EX2 R205, R205 ;  /* 0x000000cd00cd7308 */ /* 0x000f220000000800 */
[-C--:B-1----:R-:W-:Y:S01]  /*9a60*/  FMUL.FTZ R16, R36, R209.reuse ;  /* 0x000000d124107220 */ /* 0x082fe20000410000 */
[-C--:B------:R-:W-:Y:S01]  /*9a70*/  FMUL.FTZ R17, R37, R209.reuse ;  /* 0x000000d125117220 */ /* 0x080fe20000410000 */
[-C--:B------:R-:W-:Y:S01]  /*9a80*/  FMUL.FTZ R25, R45, R209.reuse ;  /* 0x000000d12d197220 */ /* 0x080fe20000410000 */
[----:B------:R-:W-:Y:S01]  /*9a90*/  MUFU.EX2 R206, R206 ;  /* 0x000000ce00ce7308 */ /* 0x000fe20000000800 */
[----:B------:R-:W-:Y:S01]  /*9aa0*/  FMUL.FTZ R32, R52, R209 ;  /* 0x000000d134207220 */ /* 0x000fe20000410000 */
[-C--:B--2---:R-:W-:Y:S01]  /*9ab0*/  FMUL.FTZ R18, R38, R207.reuse ;  /* 0x000000cf26127220 */ /* 0x084fe20000410000 */
[-C--:B------:R-:W-:Y:S01]  /*9ac0*/  FMUL.FTZ R19, R39, R207.reuse ;  /* 0x000000cf27137220 */ /* 0x080fe20000410000 */
[----:B------:R-:W-:Y:S01]  /*9ad0*/  MUFU.EX2 R167, R167 ;  /* 0x000000a700a77308 */ /* 0x000fe20000000800 */
[----:B------:R-:W1:Y:S01]  /*9ae0*/  LDSM.16.MT88.4 R36, [R212] ;  /* 0x00000000d424783b */ /* 0x000e620000004200 */
[-C--:B------:R-:W-:Y:S01]  /*9af0*/  FMUL.FTZ R26, R46, R207.reuse ;  /* 0x000000cf2e1a7220 */ /* 0x080fe20000410000 */
[----:B------:R-:W-:Y:S01]  /*9b00*/  FMUL.FTZ R27, R47, R207 ;  /* 0x000000cf2f1b7220 */ /* 0x000fe20000410000 */
[----:B------:R-:W-:Y:S01]  /*9b10*/  MUFU.EX2 R204, R204 ;  /* 0x000000cc00cc7308 */ /* 0x000fe20000000800 */
[----:B------:R-:W-:Y:S01]  /*9b20*/  FMUL.FTZ R33, R53, R209 ;  /* 0x000000d135217220 */ /* 0x000fe20000410000 */
[-C--:B------:R-:W-:Y:S01]  /*9b30*/  FMUL.FTZ R34, R54, R207.reuse ;  /* 0x000000cf36227220 */ /* 0x080fe20000410000 */
[----:B------:R-:W-:Y:S01]  /*9b40*/  FMUL.FTZ R35, R55, R207 ;  /* 0x000000cf37237220 */ /* 0x000fe20000410000 */
[----:B------:R-:W2:Y:S01]  /*9b50*/  MUFU.EX2 R166, R166 ;  /* 0x000000a600a67308 */ /* 0x000ea20000000800 */
[----:B----4-:R-:W-:Y:S01]  /*9b60*/  F2FP.F16.F32.PACK_AB R4, R205, R208 ;  /* 0x000000d0cd04723e */ /* 0x010fe200000000ff */
[----:B------:R-:W-:Y:S01]  /*9b70*/  LDSM.16.MT88.4 R52, [R225+0x1a000] ;  /* 0x01a00000e134783b */ /* 0x000fe20000004200 */
[-C--:B------:R-:W-:Y:S01]  /*9b80*/  FMUL.FTZ R56, R56, R209.reuse ;  /* 0x000000d138387220 */ /* 0x080fe20000410000 */
[----:B------:R4:W-:Y:S01]  /*9b90*/  MUFU.EX2 R199, R6 ;  /* 0x0000000600c77308 */ /* 0x0009e20000000800 */
[----:B------:R-:W-:Y:S01]  /*9ba0*/  FMUL.FTZ R57, R57, R209 ;  /* 0x000000d139397220 */ /* 0x000fe20000410000 */
[-C--:B------:R-:W-:Y:S01]  /*9bb0*/  FMUL.FTZ R58, R58, R207.reuse ;  /* 0x000000cf3a3a7220 */ /* 0x080fe20000410000 */
[----:B------:R-:W-:Y:S01]  /*9bc0*/  FMUL.FTZ R59, R59, R207 ;  /* 0x000000cf3b3b7220 */ /* 0x000fe20000410000 */
[----:B------:R5:W3:Y:S01]  /*9bd0*/  MUFU.EX2 R198, R24 ;  /* 0x0000001800c67308 */ /* 0x000ae20000000800 */
[-C--:B------:R-:W-:Y:S01]  /*9be0*/  FMUL.FTZ R40, R40, R209.reuse ;  /* 0x000000d128287220 */ /* 0x080fe20000410000 */
[----:B------:R-:W-:Y:S01]  /*9bf0*/  FMUL.FTZ R41, R41, R209 ;  /* 0x000000d129297220 */ /* 0x000fe20000410000 */
[-C--:B------:R-:W-:Y:S01]  /*9c00*/  FMUL.FTZ R42, R42, R207.reuse ;  /* 0x000000cf2a2a7220 */ /* 0x080fe20000410000 */
[----:B------:R-:W-:Y:S01]  /*9c10*/  FMUL.FTZ R43, R43, R207 ;  /* 0x000000cf2b2b7220 */ /* 0x000fe20000410000 */
[-C--:B------:R-:W-:Y:S01]  /*9c20*/  FMUL.FTZ R48, R48, R209.reuse ;  /* 0x000000d130307220 */ /* 0x080fe20000410000 */
[----:B--2---:R-:W-:Y:S01]  /*9c30*/  F2FP.F16.F32.PACK_AB R5, R166, R204 ;  /* 0x000000cca605723e */ /* 0x004fe200000000ff */
[----:B------:R-:W-:Y:S01]  /*9c40*/  FMUL.FTZ R49, R49, R209 ;  /* 0x000000d131317220 */ /* 0x000fe20000410000 */
[-C--:B------:R-:W-:Y:S01]  /*9c50*/  FMUL.FTZ R50, R50, R207.reuse ;  /* 0x000000cf32327220 */ /* 0x080fe20000410000 */
[----:B------:R-:W-:Y:S01]  /*9c60*/  FMUL.FTZ R51, R51, R207 ;  /* 0x000000cf33337220 */ /* 0x000fe20000410000 */
[----:B----4-:R-:W-:Y:S01]  /*9c70*/  F2FP.F16.F32.PACK_AB R6, R167, R206 ;  /* 0x000000cea706723e */ /* 0x010fe200000000ff */
[-C--:B------:R-:W-:Y:S01]  /*9c80*/  FMUL.FTZ R64, R64, R209.reuse ;  /* 0x000000d140407220 */ /* 0x080fe20000410000 */
[----:B------:R-:W-:Y:S01]  /*9c90*/  FMUL.FTZ R65, R65, R209 ;  /* 0x000000d141417220 */ /* 0x000fe20000410000 */
[----:B------:R-:W-:Y:S01]  /*9ca0*/  FMUL.FTZ R66, R66, R207 ;  /* 0x000000cf42427220 */ /* 0x000fe20000410000 */
[----:B-----5:R-:W-:Y:S01]  /*9cb0*/  FMUL.FTZ R24, R44, R209 ;  /* 0x000000d12c187220 */ /* 0x020fe20000410000 */
[----:B---3--:R-:W-:Y:S01]  /*9cc0*/  F2FP.F16.F32.PACK_AB R7, R198, R199 ;  /* 0x000000c7c607723e */ /* 0x008fe200000000ff */
[----:B------:R-:W2:Y:S01]  /*9cd0*/  LDSM.16.MT88.4 R44, [R197+0x1a000] ;  /* 0x01a00000c52c783b */ /* 0x000ea20000004200 */
[----:B------:R-:W-:Y:S01]  /*9ce0*/  FMUL.FTZ R67, R67, R207 ;  /* 0x000000cf43437220 */ /* 0x000fe20000410000 */
[-C--:B------:R-:W-:Y:S01]  /*9cf0*/  FMUL.FTZ R72, R72, R209.reuse ;  /* 0x000000d148487220 */ /* 0x080fe20000410000 */
[----:B------:R-:W-:Y:S01]  /*9d00*/  FMUL.FTZ R73, R73, R209 ;  /* 0x000000d149497220 */ /* 0x000fe20000410000 */
[-C--:B------:R-:W-:Y:S01]  /*9d10*/  FMUL.FTZ R74, R74, R207.reuse ;  /* 0x000000cf4a4a7220 */ /* 0x080fe20000410000 */
        /* <DEDUP_REMOVED lines=8> */
[-C--:B------:R-:W-:Y:S01]  /*9da0*/  FMUL.FTZ R82, R82, R207.reuse ;  /* 0x000000cf52527220 */ /* 0x080fe20000410000 */
[C---:B-1----:R-:W-:Y:S01]  /*9db0*/  HMMA.16816.F32 R32, R4.reuse, R36, R32 ;  /* 0x000000240420723c */ /* 0x042fe20000001820 */
        /* <DEDUP_REMOVED lines=21> */
[----:B------:R-:W1:Y:S01]  /*9f10*/  LDSM.16.MT88.4 R60, [R219+0x2000] ;  /* 0x00200000db3c783b */ /* 0x000e620000004200 */
[----:B------:R-:W-:Y:S01]  /*9f20*/  FMUL.FTZ R113, R113, R209 ;  /* 0x000000d171717220 */ /* 0x000fe20000410000 */
[C---:B------:R-:W-:Y:S01]  /*9f30*/  HMMA.16816.F32 R24, R4.reuse, R28, R24 ;  /* 0x0000001c0418723c */ /* 0x040fe20000001818 */
[-C--:B------:R-:W-:Y:S01]  /*9f40*/  FMUL.FTZ R114, R114, R207.reuse ;  /* 0x000000cf72727220 */ /* 0x080fe20000410000 */
[----:B------:R-:W-:Y:S01]  /*9f50*/  FMUL.FTZ R115, R115, R207 ;  /* 0x000000cf73737220 */ /* 0x000fe20000410000 */
[----:B------:R-:W-:Y:S01]  /*9f60*/  LDSM.16.MT88.4 R12, [R197+0x18000] ;  /* 0x01800000c50c783b */ /* 0x000fe20000004200 */
        /* <DEDUP_REMOVED lines=9> */
[--C-:B------:R-:W-:Y:S01]  /*a000*/  FFMA.FTZ R214, R210, UR4, -R187.reuse ;  /* 0x00000004d2d67c23 */ /* 0x100fe200080108bb */
[----:B------:R-:W3:Y:S01]  /*a010*/  LDSM.16.MT88.4 R68, [R212+0x2000] ;  /* 0x00200000d444783b */ /* 0x000ee20000004200 */
[--C-:B------:R-:W-:Y:S01]  /*a020*/  FFMA.FTZ R217, R240, UR4, -R187.reuse ;  /* 0x00000004f0d97c23 */ /* 0x100fe200080108bb */
[C---:B--2---:R-:W-:Y:S01]  /*a030*/  HMMA.16816.F32 R40, R4.reuse, R44, R40 ;  /* 0x0000002c0428723c */ /* 0x044fe20000001828 */
[----:B------:R-:W-:Y:S01]  /*a040*/  FFMA.FTZ R228, R238, UR4, -R187 ;  /* 0x00000004eee47c23 */ /* 0x000fe200080108bb */
[-C--:B------:R-:W-:Y:S01]  /*a050*/  FMUL.FTZ R120, R120, R209.reuse ;  /* 0x000000d178787220 */ /* 0x080fe20000410000 */
[----:B------:R-:W-:Y:S01]  /*a060*/  FMUL.FTZ R121, R121, R209 ;  /* 0x000000d179797220 */ /* 0x000fe20000410000 */
[-C--:B------:R-:W-:Y:S01]  /*a070*/  FMUL.FTZ R122, R122, R207.reuse ;  /* 0x000000cf7a7a7220 */ /* 0x080fe20000410000 */
[----:B------:R-:W-:Y:S01]  /*a080*/  FMUL.FTZ R123, R123, R207 ;  /* 0x000000cf7b7b7220 */ /* 0x000fe20000410000 */
[--C-:B------:R-:W-:Y:S01]  /*a090*/  FFMA.FTZ R246, R246, UR4, -R191.reuse ;  /* 0x00000004f6f67c23 */ /* 0x100fe200080108bf */
[-C--:B------:R-:W-:Y:S01]  /*a0a0*/  FMUL.FTZ R128, R128, R209.reuse ;  /* 0x000000d180807220 */ /* 0x080fe20000410000 */
[C---:B------:R-:W-:Y:S01]  /*a0b0*/  HMMA.16816.F32 R44, R4.reuse, R46, R64 ;  /* 0x0000002e042c723c */ /* 0x040fe20000001840 */
[-C--:B------:R-:W-:Y:S01]  /*a0c0*/  FMUL.FTZ R64, R84, R209.reuse ;  /* 0x000000d154407220 */ /* 0x080fe20000410000 */
[----:B------:R-:W-:Y:S01]  /*a0d0*/  FMUL.FTZ R65, R85, R209 ;  /* 0x000000d155417220 */ /* 0x000fe20000410000 */
[-C--:B------:R-:W-:Y:S01]  /*a0e0*/  FMUL.FTZ R66, R86, R207.reuse ;  /* 0x000000cf56427220 */ /* 0x080fe20000410000 */
[----:B------:R-:W-:Y:S01]  /*a0f0*/  FMUL.FTZ R67, R87, R207 ;  /* 0x000000cf57437220 */ /* 0x000fe20000410000 */
[----:B------:R-:W-:Y:S01]  /*a100*/  FMUL.FTZ R129, R129, R209 ;  /* 0x000000d181817220 */ /* 0x000fe20000410000 */
[----:B------:R-:W2:Y:S01]  /*a110*/  LDSM.16.MT88.4 R84, [R225+0x1c000] ;  /* 0x01c00000e154783b */ /* 0x000ea20000004200 */
[-C--:B------:R-:W-:Y:S01]  /*a120*/  FMUL.FTZ R130, R130, R207.reuse ;  /* 0x000000cf82827220 */ /* 0x080fe20000410000 */
[C---:B------:R-:W-:Y:S01]  /*a130*/  HMMA.16816.F32 R48, R4.reuse, R52, R48 ;  /* 0x000000340430723c */ /* 0x040fe20000001830 */
[----:B------:R-:W-:Y:S01]  /*a140*/  FMUL.FTZ R131, R131, R207 ;  /* 0x000000cf83837220 */ /* 0x000fe20000410000 */
[----:B------:R-:W-:Y:S01]  /*a150*/  MUFU.EX2 R216, R216 ;  /* 0x000000d800d87308 */ /* 0x000fe20000000800 */
[-C--:B------:R-:W-:Y:S01]  /*a160*/  FMUL.FTZ R8, R160, R209.reuse ;  /* 0x000000d1a0087220 */ /* 0x080fe20000410000 */
[----:B------:R-:W-:Y:S01]  /*a170*/  FMUL.FTZ R9, R161, R209 ;  /* 0x000000d1a1097220 */ /* 0x000fe20000410000 */
[-C--:B------:R-:W-:Y:S01]  /*a180*/  FMUL.FTZ R10, R162, R207.reuse ;  /* 0x000000cfa20a7220 */ /* 0x080fe20000410000 */
[----:B------:R-:W4:Y:S01]  /*a190*/  MUFU.EX2 R215, R215 ;  /* 0x000000d700d77308 */ /* 0x000f220000000800 */
[----:B------:R-:W-:Y:S01]  /*a1a0*/  FMUL.FTZ R11, R163, R207 ;  /* 0x000000cfa30b7220 */ /* 0x000fe20000410000 */
[C---:B------:R-:W-:Y:S01]  /*a1b0*/  HMMA.16816.F32 R52, R4.reuse, R54, R72 ;  /* 0x000000360434723c */ /* 0x040fe20000001848 */
[-C--:B------:R-:W-:Y:S01]  /*a1c0*/  FMUL.FTZ R72, R92, R209.reuse ;  /* 0x000000d15c487220 */ /* 0x080fe20000410000 */
[----:B------:R-:W-:Y:S01]  /*a1d0*/  FMUL.FTZ R73, R93, R209 ;  /* 0x000000d15d497220 */ /* 0x000fe20000410000 */
[-C--:B------:R-:W-:Y:S01]  /*a1e0*/  FMUL.FTZ R74, R94, R207.reuse ;  /* 0x000000cf5e4a7220 */ /* 0x080fe20000410000 */
[----:B------:R-:W-:Y:S01]  /*a1f0*/  FMUL.FTZ R75, R95, R207 ;  /* 0x000000cf5f4b7220 */ /* 0x000fe20000410000 */
[----:B------:R-:W-:Y:S01]  /*a200*/  MUFU.EX2 R211, R211 ;  /* 0x000000d300d37308 */ /* 0x000fe20000000800 */
[----:B------:R-:W5:Y:S01]  /*a210*/  LDSM.16.MT88.4 R92, [R219+0x4000] ;  /* 0x00400000db5c783b */ /* 0x000f620000004200 */
[-C--:B------:R-:W-:Y:S01]  /*a220*/  FMUL.FTZ R156, R156, R209.reuse ;  /* 0x000000d19c9c7220 */ /* 0x080fe20000410000 */
[C---:B-1----:R-:W-:Y:S01]  /*a230*/  HMMA.16816.F32 R56, R4.reuse, R60, R56 ;  /* 0x0000003c0438723c */ /* 0x042fe20000001838 */
[----:B------:R-:W-:Y:S01]  /*a240*/  MUFU.EX2 R210, R246 ;  /* 0x000000f600d27308 */ /* 0x000fe20000000800 */
[----:B------:R-:W-:Y:S01]  /*a250*/  FMUL.FTZ R157, R157, R209 ;  /* 0x000000d19d9d7220 */ /* 0x000fe20000410000 */
[-C--:B------:R-:W-:Y:S01]  /*a260*/  FMUL.FTZ R158, R158, R207.reuse ;  /* 0x000000cf9e9e7220 */ /* 0x080fe20000410000 */
[----:B------:R-:W-:Y:S01]  /*a270*/  FMUL.FTZ R159, R159, R207 ;  /* 0x000000cf9f9f7220 */ /* 0x000fe20000410000 */
[----:B------:R-:W-:Y:S01]  /*a280*/  MUFU.EX2 R214, R214 ;  /* 0x000000d600d67308 */ /* 0x000fe20000000800 */
[-C--:B------:R-:W-:Y:S01]  /*a290*/  FMUL.FTZ R144, R144, R209.reuse ;  /* 0x000000d190907220 */ /* 0x080fe20000410000 */
[----:B------:R-:W-:Y:S01]  /*a2a0*/  FMUL.FTZ R145, R145, R209 ;  /* 0x000000d191917220 */ /* 0x000fe20000410000 */
[C---:B------:R-:W-:Y:S01]  /*a2b0*/  HMMA.16816.F32 R72, R4.reuse, R76, R72 ;  /* 0x0000004c0448723c */ /* 0x040fe20000001848 */
[----:B------:R-:W1:Y:S01]  /*a2c0*/  MUFU.EX2 R217, R217 ;  /* 0x000000d900d97308 */ /* 0x000e620000000800 */
[-C--:B------:R-:W-:Y:S01]  /*a2d0*/  FMUL.FTZ R146, R146, R207.reuse ;  /* 0x000000cf92927220 */ /* 0x080fe20000410000 */
[----:B------:R-:W-:Y:S01]  /*a2e0*/  FMUL.FTZ R147, R147, R207 ;  /* 0x000000cf93937220 */ /* 0x000fe20000410000 */
[-C--:B------:R-:W-:Y:S01]  /*a2f0*/  FMUL.FTZ R148, R148, R209.reuse ;  /* 0x000000d194947220 */ /* 0x080fe20000410000 */
[----:B------:R-:W-:Y:S01]  /*a300*/  MUFU.EX2 R213, R213 ;  /* 0x000000d500d57308 */ /* 0x000fe20000000800 */
[----:B------:R-:W-:Y:S01]  /*a310*/  FMUL.FTZ R149, R149, R209 ;  /* 0x000000d195957220 */ /* 0x000fe20000410000 */
[----:B------:R-:W-:Y:S01]  /*a320*/  FMUL.FTZ R150, R150, R207 ;  /* 0x000000cf96967220 */ /* 0x000fe20000410000 */
[C---:B------:R-:W-:Y:S01]  /*a330*/  HMMA.16816.F32 R76, R4.reuse, R78, R96 ;  /* 0x0000004e044c723c */ /* 0x040fe20000001860 */
[-C--:B------:R-:W-:Y:S01]  /*a340*/  FMUL.FTZ R96, R116, R209.reuse ;  /* 0x000000d174607220 */ /* 0x080fe20000410000 */
[----:B------:R-:W-:Y:S01]  /*a350*/  FMUL.FTZ R97, R117, R209 ;  /* 0x000000d175617220 */ /* 0x000fe20000410000 */
[-C--:B------:R-:W-:Y:S01]  /*a360*/  FMUL.FTZ R98, R118, R207.reuse ;  /* 0x000000cf76627220 */ /* 0x080fe20000410000 */
[-C--:B------:R-:W-:Y:S01]  /*a370*/  FMUL.FTZ R99, R119, R207.reuse ;  /* 0x000000cf77637220 */ /* 0x080fe20000410000 */
[----:B------:R-:W1:Y:S01]  /*a380*/  MUFU.EX2 R228, R228 ;  /* 0x000000e400e47308 */ /* 0x000e620000000800 */
[----:B------:R-:W-:Y:S01]  /*a390*/  LDSM.16.MT88.4 R116, [R225+0x1e000] ;  /* 0x01e00000e174783b */ /* 0x000fe20000004200 */
[----:B------:R-:W-:Y:S01]  /*a3a0*/  FMUL.FTZ R151, R151, R207 ;  /* 0x000000cf97977220 */ /* 0x000fe20000410000 */
[C---:B------:R-:W-:Y:S01]  /*a3b0*/  HMMA.16816.F32 R60, R4.reuse, R62, R80 ;  /* 0x0000003e043c723c */ /* 0x040fe20000001850 */
[-C--:B------:R-:W-:Y:S01]  /*a3c0*/  FMUL.FTZ R80, R100, R209.reuse ;  /* 0x000000d164507220 */ /* 0x080fe20000410000 */
[----:B------:R-:W-:Y:S01]  /*a3d0*/  FMUL.FTZ R81, R101, R209 ;  /* 0x000000d165517220 */ /* 0x000fe20000410000 */
[-C--:B------:R-:W-:Y:S01]  /*a3e0*/  FMUL.FTZ R82, R102, R207.reuse ;  /* 0x000000cf66527220 */ /* 0x080fe20000410000 */
[----:B------:R-:W-:Y:S01]  /*a3f0*/  FMUL.FTZ R83, R103, R207 ;  /* 0x000000cf67537220 */ /* 0x000fe20000410000 */
[----:B------:R-:W-:Y:S01]  /*a400*/  LDSM.16.MT88.4 R160, [R212+0x4800] ;  /* 0x00480000d4a0783b */ /* 0x000fe20000004200 */
[--C-:B------:R-:W-:Y:S01]  /*a410*/  FFMA.FTZ R238, R234, UR4, -R191.reuse ;  /* 0x00000004eaee7c23 */ /* 0x100fe200080108bf */
[--C-:B------:R-:W-:Y:S01]  /*a420*/  FFMA.FTZ R231, R200, UR4, -R191.reuse ;  /* 0x00000004c8e77c23 */ /* 0x100fe200080108bf */
[C---:B---3--:R-:W-:Y:S01]  /*a430*/  HMMA.16816.F32 R64, R4.reuse, R68, R64 ;  /* 0x000000440440723c */ /* 0x048fe20000001840 */
[----:B------:R-:W3:Y:S01]  /*a440*/  LDSM.16.MT88.4 R100, [R212+0x4000] ;  /* 0x00400000d464783b */ /* 0x000ee20000004200 */
[--C-:B------:R-:W-:Y:S01]  /*a450*/  FFMA.FTZ R233, R202, UR4, -R191.reuse ;  /* 0x00000004cae97c23 */ /* 0x100fe200080108bf */
[----:B------:R-:W-:Y:S01]  /*a460*/  FFMA.FTZ R234, R236, UR4, -R191 ;  /* 0x00000004ecea7c23 */ /* 0x000fe200080108bf */
[--C-:B------:R-:W-:Y:S01]  /*a470*/  FFMA.FTZ R235, R182, UR4, -R187.reuse ;  /* 0x00000004b6eb7c23 */ /* 0x100fe200080108bb */
[--C-:B------:R-:W-:Y:S01]  /*a480*/  FFMA.FTZ R237, R230, UR4, -R187.reuse ;  /* 0x00000004e6ed7c23 */ /* 0x100fe200080108bb */
[----:B------:R-:W-:Y:S01]  /*a490*/  FFMA.FTZ R180, R180, UR4, -R187 ;  /* 0x00000004b4b47c23 */ /* 0x000fe200080108bb */
[----:B------:R-:W-:Y:S01]  /*a4a0*/  MUFU.EX2 R231, R231 ;  /* 0x000000e700e77308 */ /* 0x000fe20000000800 */
[C---:B------:R-:W-:Y:S01]  /*a4b0*/  HMMA.16816.F32 R68, R4.reuse, R70, R88 ;  /* 0x000000460444723c */ /* 0x040fe20000001858 */
[-C--:B------:R-:W-:Y:S01]  /*a4c0*/  FMUL.FTZ R88, R108, R209.reuse ;  /* 0x000000d16c587220 */ /* 0x080fe20000410000 */
[----:B------:R-:W-:Y:S01]  /*a4d0*/  FMUL.FTZ R89, R109, R209 ;  /* 0x000000d16d597220 */ /* 0x000fe20000410000 */
[-C--:B------:R-:W-:Y:S01]  /*a4e0*/  FMUL.FTZ R90, R110, R207.reuse ;  /* 0x000000cf6e5a7220 */ /* 0x080fe20000410000 */
[----:B------:R-:W-:Y:S01]  /*a4f0*/  FMUL.FTZ R91, R111, R207 ;  /* 0x000000cf6f5b7220 */ /* 0x000fe20000410000 */
[----:B------:R-:W1:Y:S01]  /*a500*/  MUFU.EX2 R238, R238 ;  /* 0x000000ee00ee7308 */ /* 0x000e620000000800 */
[----:B------:R-:W4:Y:S01]  /*a510*/  LDSM.16.MT88.4 R108, [R197+0x1e000] ;  /* 0x01e00000c56c783b */ /* 0x000f220000004200 */
[--C-:B------:R-:W-:Y:S01]  /*a520*/  FFMA.FTZ R236, R192, UR4, -R191.reuse ;  /* 0x00000004c0ec7c23 */ /* 0x100fe200080108bf */
[C---:B--2---:R-:W-:Y:S01]  /*a530*/  HMMA.16816.F32 R80, R4.reuse, R84, R80 ;  /* 0x000000540450723c */ /* 0x044fe20000001850 */
[----:B------:R-:W-:Y:S01]  /*a540*/  MUFU.EX2 R233, R233 ;  /* 0x000000e900e97308 */ /* 0x000fe20000000800 */
[--C-:B------:R-:W-:Y:S01]  /*a550*/  FFMA.FTZ R239, R194, UR4, -R191.reuse ;  /* 0x00000004c2ef7c23 */ /* 0x100fe200080108bf */
        /* <DEDUP_REMOVED lines=9> */
[----:B------:R-:W-:Y:S01]  /*a5f0*/  FMUL.FTZ R107, R127, R207 ;  /* 0x000000cf7f6b7220 */ /* 0x000fe20000410000 */
[----:B------:R-:W-:Y:S01]  /*a600*/  MUFU.EX2 R235, R235 ;  /* 0x000000eb00eb7308 */ /* 0x000fe20000000800 */
[----:B------:R-:W2:Y:S01]  /*a610*/  LDSM.16.MT88.4 R124, [R219+0x6000] ;  /* 0x00600000db7c783b */ /* 0x000ea20000004200 */
[--C-:B------:R-:W-:Y:S01]  /*a620*/  FFMA.FTZ R244, R185, UR4, -R187.reuse ;  /* 0x00000004b9f47c23 */ /* 0x100fe200080108bb */
[C---:B-----5:R-:W-:Y:S01]  /*a630*/  HMMA.16816.F32 R88, R4.reuse, R92, R88 ;  /* 0x0000005c0458723c */ /* 0x060fe20000001858 */
[----:B------:R-:W-:Y:S01]  /*a640*/  MUFU.EX2 R237, R237 ;  /* 0x000000ed00ed7308 */ /* 0x000fe20000000800 */
[----:B------:R-:W-:Y:S01]  /*a650*/  FFMA.FTZ R245, R184, UR4, -R187 ;  /* 0x00000004b8f57c23 */ /* 0x000fe200080108bb */
[----:B------:R-:W-:Y:S01]  /*a660*/  LDSM.16.MT88.4 R188, [R219+0x3800] ;  /* 0x00380000dbbc783b */ /* 0x000fe20000004200 */
[-C--:B------:R-:W-:Y:S01]  /*a670*/  FFMA.FTZ R208, R229, R209.reuse, R208 ;  /* 0x000000d1e5d07223 */ /* 0x080fe200000100d0 */
[----:B------:R-:W-:Y:S02]  /*a680*/  MUFU.EX2 R236, R236 ;  /* 0x000000ec00ec7308 */ /* 0x000fe40000000800 */
[----:B------:R-:W-:Y:S01]  /*a690*/  LDSM.16.MT88.4 R200, [R225+0x1f800] ;  /* 0x01f80000e1c8783b */ /* 0x000fe20000004200 */
[C---:B------:R-:W-:Y:S01]  /*a6a0*/  HMMA.16816.F32 R92, R4.reuse, R94, R112 ;  /* 0x0000005e045c723c */ /* 0x040fe20000001870 */
[-C--:B------:R-:W-:Y:S01]  /*a6b0*/  FMUL.FTZ R112, R132, R209.reuse ;  /* 0x000000d184707220 */ /* 0x080fe20000410000 */
[----:B------:R-:W-:Y:S01]  /*a6c0*/  FMUL.FTZ R113, R133, R209 ;  /* 0x000000d185717220 */ /* 0x000fe20000410000 */
[-C--:B------:R-:W-:Y:S01]  /*a6d0*/  FMUL.FTZ R114, R134, R207.reuse ;  /* 0x000000cf86727220 */ /* 0x080fe20000410000 */
[----:B------:R-:W-:Y:S01]  /*a6e0*/  FMUL.FTZ R115, R135, R207 ;  /* 0x000000cf87737220 */ /* 0x000fe20000410000 */
[----:B------:R-:W-:Y:S01]  /*a6f0*/  MUFU.EX2 R239, R239 ;  /* 0x000000ef00ef7308 */ /* 0x000fe20000000800 */
[----:B------:R-:W5:Y:S01]  /*a700*/  LDSM.16.MT88.4 R132, [R212+0x6000] ;  /* 0x00600000d484783b */ /* 0x000f620000004200 */
[----:B------:R-:W-:Y:S01]  /*a710*/  FADD.FTZ R205, R205, R208 ;  /* 0x000000d0cdcd7221 */ /* 0x000fe20000010000 */
[----:B---3--:R-:W-:Y:S01]  /*a720*/  HMMA.16816.F32 R96, R4, R100, R96 ;  /* 0x000000640460723c */ /* 0x008fe20000001860 */
[----:B------:R-:W-:Y:S01]  /*a730*/  MUFU.EX2 R240, R240 ;  /* 0x000000f000f07308 */ /* 0x000fe20000000800 */
[----:B------:R-:W-:Y:S01]  /*a740*/  LDSM.16.MT88.4 R192, [R219+0x1800] ;  /* 0x00180000dbc0783b */ /* 0x000fe20000004200 */
[----:B------:R-:W-:-:S02]  /*a750*/  FADD.FTZ R206, R206, R205 ;  /* 0x000000cdcece7221 */ /* 0x000fc40000010000 */
[----:B------:R-:W-:Y:S02]  /*a760*/  MUFU.EX2 R241, R241 ;  /* 0x000000f100f17308 */ /* 0x000fe40000000800 */
[----:B------:R-:W-:Y:S01]  /*a770*/  FADD.FTZ R167, R167, R206 ;  /* 0x000000cea7a77221 */ /* 0x000fe20000010000 */
[C---:B------:R-:W-:Y:S01]  /*a780*/  HMMA.16816.F32 R112, R4.reuse, R116, R112 ;  /* 0x000000740470723c */ /* 0x040fe20000001870 */
[----:B------:R-:W-:Y:S04]  /*a790*/  MUFU.EX2 R242, R242 ;  /* 0x000000f200f27308 */ /* 0x000fe80000000800 */
[----:B------:R-:W-:Y:S03]  /*a7a0*/  MUFU.EX2 R243, R243 ;  /* 0x000000f300f37308 */ /* 0x000fe60000000800 */
[C---:B------:R-:W-:Y:S01]  /*a7b0*/  HMMA.16816.F32 R116, R4.reuse, R118, R136 ;  /* 0x000000760474723c */ /* 0x040fe20000001888 */
[----:B------:R-:W3:Y:S01]  /*a7c0*/  LDSM.16.MT88.4 R136, [R225+0x18800] ;  /* 0x01880000e188783b */ /* 0x000ee20000004200 */
[----:B------:R-:W-:Y:S04]  /*a7d0*/  MUFU.EX2 R244, R244 ;  /* 0x000000f400f47308 */ /* 0x000fe80000000800 */
[----:B------:R-:W-:Y:S02]  /*a7e0*/  MUFU.EX2 R245, R245 ;  /* 0x000000f500f57308 */ /* 0x000fe40000000800 */
[----:B------:R-:W-:Y:S01]  /*a7f0*/  HMMA.16816.F32 R100, R4, R102, R120 ;  /* 0x000000660464723c */ /* 0x000fe20000001878 */
[-C--:B------:R-:W-:Y:S01]  /*a800*/  FMUL.FTZ R120, R140, R209.reuse ;  /* 0x000000d18c787220 */ /* 0x080fe20000410000 */
[----:B------:R-:W-:Y:S01]  /*a810*/  FMUL.FTZ R121, R141, R209 ;  /* 0x000000d18d797220 */ /* 0x000fe20000410000 */
[-C--:B------:R-:W-:Y:S01]  /*a820*/  FMUL.FTZ R122, R142, R207.reuse ;  /* 0x000000cf8e7a7220 */ /* 0x080fe20000410000 */
[----:B------:R-:W-:-:S02]  /*a830*/  FMUL.FTZ R123, R143, R207 ;  /* 0x000000cf8f7b7220 */ /* 0x000fc40000410000 */
[----:B------:R-:W3:Y:S02]  /*a840*/  LDSM.16.MT88.4 R140, [R197+0x18800] ;  /* 0x01880000c58c783b */ /* 0x000ee40000004200 */
[C---:B----4-:R-:W-:Y:S08]  /*a850*/  HMMA.16816.F32 R104, R4.reuse, R108, R104 ;  /* 0x0000006c0468723c */ /* 0x050ff00000001868 */
[C---:B------:R-:W-:Y:S01]  /*a860*/  HMMA.16816.F32 R108, R4.reuse, R110, R128 ;  /* 0x0000006e046c723c */ /* 0x040fe20000001880 */
[-C--:B------:R-:W-:Y:S01]  /*a870*/  FMUL.FTZ R128, R152, R209.reuse ;  /* 0x000000d198807220 */ /* 0x080fe20000410000 */
[----:B------:R-:W-:Y:S01]  /*a880*/  FMUL.FTZ R129, R153, R209 ;  /* 0x000000d199817220 */ /* 0x000fe20000410000 */
[-C--:B------:R-:W-:Y:S01]  /*a890*/  FMUL.FTZ R130, R154, R207.reuse ;  /* 0x000000cf9a827220 */ /* 0x080fe20000410000 */
[-C--:B------:R-:W-:Y:S01]  /*a8a0*/  FMUL.FTZ R131, R155, R207.reuse ;  /* 0x000000cf9b837220 */ /* 0x080fe20000410000 */
[----:B------:R-:W-:Y:S01]  /*a8b0*/  FFMA.FTZ R207, R227, R207, R204 ;  /* 0x000000cfe3cf7223 */ /* 0x000fe200000100cc */
[----:B------:R-:W-:Y:S02]  /*a8c0*/  LDSM.16.MT88.4 R152, [R212+0x800] ;  /* 0x00080000d498783b */ /* 0x000fe40000004200 */
[----:B------:R-:W-:Y:S01]  /*a8d0*/  HMMA.16816.F32 R8, R4, R12, R8 ;  /* 0x0000000c0408723c */ /* 0x000fe20000001808 */
[----:B------:R-:W-:-:S07]  /*a8e0*/  FADD.FTZ R166, R166, R207 ;  /* 0x000000cfa6a67221 */ /* 0x000fce0000010000 */
[C---:B--2---:R-:W-:Y:S08]  /*a8f0*/  HMMA.16816.F32 R120, R4.reuse, R124, R120 ;  /* 0x0000007c0478723c */ /* 0x044ff00000001878 */
[C---:B------:R-:W-:Y:S01]  /*a900*/  HMMA.16816.F32 R12, R4.reuse, R14, R156 ;  /* 0x0000000e040c723c */ /* 0x040fe2000000189c */
[----:B------:R-:W-:Y:S07]  /*a910*/  LDSM.16.MT88.4 R156, [R197+0x1e800] ;  /* 0x01e80000c59c783b */ /* 0x000fee0000004200 */
[C---:B------:R-:W-:Y:S01]  /*a920*/  HMMA.16816.F32 R124, R4.reuse, R126, R144 ;  /* 0x0000007e047c723c */ /* 0x040fe20000001890 */
[----:B------:R-:W2:Y:S07]  /*a930*/  LDSM.16.MT88.4 R144, [R219+0x800] ;  /* 0x00080000db90783b */ /* 0x000eae0000004200 */
[----:B-----5:R-:W-:Y:S01]  /*a940*/  HMMA.16816.F32 R128, R4, R132, R128 ;  /* 0x000000840480723c */ /* 0x020fe20000001880 */
[----:B------:R-:W-:-:S02]  /*a950*/  F2FP.F16.F32.PACK_AB R132, R215, R216 ;  /* 0x000000d8d784723e */ /* 0x000fc400000000ff */
[----:B-1----:R-:W-:-:S05]  /*a960*/  F2FP.F16.F32.PACK_AB R133, R217, R214 ;  /* 0x000000d6d985723e */ /* 0x002fca00000000ff */
[----:B------:R-:W-:Y:S01]  /*a970*/  HMMA.16816.F32 R4, R4, R134, R148 ;  /* 0x000000860404723c */ /* 0x000fe20000001894 */
[----:B------:R-:W-:Y:S01]  /*a980*/  F2FP.F16.F32.PACK_AB R134, R210, R211 ;  /* 0x000000d3d286723e */ /* 0x000fe200000000ff */
[----:B------:R-:W-:Y:S01]  /*a990*/  LDSM.16.MT88.4 R148, [R197+0x1c800] ;  /* 0x01c80000c594783b */ /* 0x000fe20000004200 */
[----:B------:R-:W-:-:S07]  /*a9a0*/  F2FP.F16.F32.PACK_AB R135, R228, R213 ;  /* 0x000000d5e487723e */ /* 0x000fce00000000ff */
        /* <DEDUP_REMOVED lines=9> */
[C---:B------:R-:W-:Y:S08]  /*aa40*/  HMMA.16816.F32 R32, R132.reuse, R152, R32 ;  /* 0x000000988420723c */ /* 0x040ff00000001820 */
        /* <DEDUP_REMOVED lines=9> */
[C---:B------:R-:W-:Y:S08]  /*aae0*/  HMMA.16816.F32 R44, R132.reuse, R142, R44 ;  /* 0x0000008e842c723c */ /* 0x040ff0000000182c */
[C---:B------:R-:W-:Y:S01]  /*aaf0*/  HMMA.16816.F32 R140, R132.reuse, R176, R56 ;  /* 0x000000b0848c723c */ /* 0x040fe20000001838 */
[----:B------:R-:W3:Y:S07]  /*ab00*/  LDSM.16.MT88.4 R56, [R212+0x1000] ;  /* 0x00100000d438783b */ /* 0x000eee0000004200 */
[C---:B------:R-:W-:Y:S08]  /*ab10*/  HMMA.16816.F32 R72, R132.reuse, R148, R72 ;  /* 0x000000948448723c */ /* 0x040ff00000001848 */
[C---:B------:R-:W-:Y:S08]  /*ab20*/  HMMA.16816.F32 R76, R132.reuse, R150, R76 ;  /* 0x00000096844c723c */ /* 0x040ff0000000184c */
[C---:B------:R-:W-:Y:S01]  /*ab30*/  HMMA.16816.F32 R148, R132.reuse, R168, R88 ;  /* 0x000000a88494723c */ /* 0x040fe20000001858 */
[----:B------:R-:W3:Y:S07]  /*ab40*/  LDSM.16.MT88.4 R88, [R197+0x19000] ;  /* 0x01900000c558783b */ /* 0x000eee0000004200 */
[C---:B--2---:R-:W-:Y:S08]  /*ab50*/  HMMA.16816.F32 R80, R132.reuse, R144, R80 ;  /* 0x000000908450723c */ /* 0x044ff00000001850 */
[C---:B------:R-:W-:Y:S01]  /*ab60*/  HMMA.16816.F32 R144, R132.reuse, R146, R84 ;  /* 0x000000928490723c */ /* 0x040fe20000001854 */
[----:B------:R-:W2:Y:S07]  /*ab70*/  LDSM.16.MT88.4 R84, [R225+0x19000] ;  /* 0x01900000e154783b */ /* 0x000eae0000004200 */
[C---:B------:R-:W-:Y:S08]  /*ab80*/  HMMA.16816.F32 R104, R132.reuse, R156, R104 ;  /* 0x0000009c8468723c */ /* 0x040ff00000001868 */
[C---:B------:R-:W-:Y:S08]  /*ab90*/  HMMA.16816.F32 R108, R132.reuse, R158, R108 ;  /* 0x0000009e846c723c */ /* 0x040ff0000000186c */
[C---:B-1----:R-:W-:Y:S01]  /*aba0*/  HMMA.16816.F32 R156, R132.reuse, R52, R120 ;  /* 0x00000034849c723c */ /* 0x042fe20000001878 */
[----:B------:R-:W-:Y:S01]  /*abb0*/  FFMA.FTZ R52, R232, UR4, -R187 ;  /* 0x00000004e8347c23 */ /* 0x000fe200080108bb */
[----:B------:R-:W-:Y:S01]  /*abc0*/  LDSM.16.MT88.4 R120, [R212+0x5000] ;  /* 0x00500000d478783b */ /* 0x000fe20000004200 */
[----:B------:R1:W3:Y:S03]  /*abd0*/  MUFU.EX2 R232, R180 ;  /* 0x000000b400e87308 */ /* 0x0002e60000000800 */
[----:B------:R-:W-:Y:S01]  /*abe0*/  LDSM.16.MT88.4 R184, [R219+0x5800] ;  /* 0x00580000dbb8783b */ /* 0x000fe20000004200 */
[----:B------:R-:W2:Y:S01]  /*abf0*/  MUFU.EX2 R230, R52 ;  /* 0x0000003400e67308 */ /* 0x000ea20000000800 */
[C---:B------:R-:W-:Y:S08]  /*ac00*/  HMMA.16816.F32 R92, R132.reuse, R170, R92 ;  /* 0x000000aa845c723c */ /* 0x040ff0000000185c */
[C---:B----4-:R-:W-:Y:S01]  /*ac10*/  HMMA.16816.F32 R112, R132.reuse, R152, R112 ;  /* 0x000000988470723c */ /* 0x050fe20000001870 */
[----:B-1----:R-:W1:Y:S07]  /*ac20*/  LDSM.16.MT88.4 R180, [R197+0x1b000] ;  /* 0x01b00000c5b4783b */ /* 0x002e6e0000004200 */
[C---:B------:R-:W-:Y:S01]  /*ac30*/  HMMA.16816.F32 R60, R132.reuse, R178, R60 ;  /* 0x000000b2843c723c */ /* 0x040fe2000000183c */
[----:B------:R-:W-:Y:S07]  /*ac40*/  LDSM.16.MT88.4 R176, [R225+0x1f000] ;  /* 0x01f00000e1b0783b */ /* 0x000fee0000004200 */
[C---:B------:R-:W-:Y:S08]  /*ac50*/  HMMA.16816.F32 R64, R132.reuse, R172, R64 ;  /* 0x000000ac8440723c */ /* 0x040ff00000001840 */
[C---:B------:R-:W-:Y:S01]  /*ac60*/  HMMA.16816.F32 R68, R132.reuse, R174, R68 ;  /* 0x000000ae8444723c */ /* 0x040fe20000001844 */
[----:B------:R-:W-:Y:S07]  /*ac70*/  LDSM.16.MT88.4 R172, [R197+0x1f000] ;  /* 0x01f00000c5ac783b */ /* 0x000fee0000004200 */
[C---:B------:R-:W-:Y:S01]  /*ac80*/  HMMA.16816.F32 R152, R132.reuse, R154, R116 ;  /* 0x0000009a8498723c */ /* 0x040fe20000001874 */
[----:B------:R-:W-:Y:S07]  /*ac90*/  LDSM.16.MT88.4 R116, [R219+0x1000] ;  /* 0x00100000db74783b */ /* 0x000fee0000004200 */
[C---:B------:R-:W-:Y:S08]  /*aca0*/  HMMA.16816.F32 R124, R132.reuse, R54, R124 ;  /* 0x00000036847c723c */ /* 0x040ff0000000187c */
[C---:B-----5:R-:W-:Y:S08]  /*acb0*/  HMMA.16816.F32 R168, R132.reuse, R160, R128 ;  /* 0x000000a084a8723c */ /* 0x060ff00000001880 */
[----:B------:R-:W-:Y:S01]  /*acc0*/  HMMA.16816.F32 R4, R132, R162, R4 ;  /* 0x000000a28404723c */ /* 0x000fe20000001804 */
[----:B------:R-:W-:-:S02]  /*acd0*/  F2FP.F16.F32.PACK_AB R132, R238, R231 ;  /* 0x000000e7ee84723e */ /* 0x000fc400000000ff */
[----:B---3--:R-:W-:Y:S02]  /*ace0*/  F2FP.F16.F32.PACK_AB R133, R232, R235 ;  /* 0x000000ebe885723e */ /* 0x008fe400000000ff */
[----:B------:R-:W-:Y:S02]  /*acf0*/  F2FP.F16.F32.PACK_AB R134, R234, R233 ;  /* 0x000000e9ea86723e */ /* 0x000fe400000000ff */
[----:B--2---:R-:W-:-:S07]  /*ad00*/  F2FP.F16.F32.PACK_AB R135, R237, R230 ;  /* 0x000000e6ed87723e */ /* 0x004fce00000000ff */
[C---:B------:R-:W-:Y:S01]  /*ad10*/  HMMA.16816.F32 R52, R132.reuse, R56, R32 ;  /* 0x000000388434723c */ /* 0x040fe20000001820 */
[----:B------:R-:W2:Y:S07]  /*ad20*/  LDSM.16.MT88.4 R32, [R225+0x1d000] ;  /* 0x01d00000e120783b */ /* 0x000eae0000004200 */
[C---:B------:R-:W-:Y:S01]  /*ad30*/  HMMA.16816.F32 R128, R132.reuse, R90, R12 ;  /* 0x0000005a8480723c */ /* 0x040fe2000000180c */
[----:B------:R-:W3:Y:S07]  /*ad40*/  LDSM.16.MT88.4 R12, [R219+0x5000] ;  /* 0x00500000db0c783b */ /* 0x000eee0000004200 */
[C---:B------:R-:W-:Y:S01]  /*ad50*/  HMMA.16816.F32 R160, R132.reuse, R88, R8 ;  /* 0x0000005884a0723c */ /* 0x040fe20000001808 */
[----:B------:R-:W-:Y:S04]  /*ad60*/  LDSM.16.MT88.4 R8, [R219+0x3000] ;  /* 0x00300000db08783b */ /* 0x000fe80000004200 */
[----:B------:R-:W-:Y:S03]  /*ad70*/  LDSM.16.MT88.4 R88, [R212+0x3000] ;  /* 0x00300000d458783b */ /* 0x000fe60000004200 */
[C---:B------:R-:W-:Y:S08]  /*ad80*/  HMMA.16816.F32 R16, R132.reuse, R84, R16 ;  /* 0x000000548410723c */ /* 0x040ff00000001810 */
[C---:B------:R-:W-:Y:S01]  /*ad90*/  HMMA.16816.F32 R20, R132.reuse, R86, R20 ;  /* 0x000000568414723c */ /* 0x040fe20000001814 */
[----:B------:R-:W4:Y:S07]  /*ada0*/  LDSM.16.MT88.4 R84, [R225+0x1b000] ;  /* 0x01b00000e154783b */ /* 0x000f2e0000004200 */
[C---:B------:R-:W-:Y:S08]  /*adb0*/  HMMA.16816.F32 R56, R132.reuse, R58, R36 ;  /* 0x0000003a8438723c */ /* 0x040ff00000001824 */
[C---:B-1----:R-:W-:Y:S08]  /*adc0*/  HMMA.16816.F32 R36, R132.reuse, R182, R44 ;  /* 0x000000b68424723c */ /* 0x042ff0000000182c */
[C---:B--2---:R-:W-:Y:S08]  /*add0*/  HMMA.16816.F32 R80, R132.reuse, R32, R80 ;  /* 0x000000208450723c */ /* 0x044ff00000001850 */
[C---:B------:R-:W-:Y:S08]  /*ade0*/  HMMA.16816.F32 R44, R132.reuse, R34, R144 ;  /* 0x00000022842c723c */ /* 0x040ff00000001890 */
[C---:B---3--:R-:W-:Y:S01]  /*adf0*/  HMMA.16816.F32 R32, R132.reuse, R12, R148 ;  /* 0x0000000c8420723c */ /* 0x048fe20000001894 */
[----:B------:R-:W1:Y:S07]  /*ae00*/  LDSM.16.MT88.4 R148, [R212+0x7000] ;  /* 0x00700000d494783b */ /* 0x000e6e0000004200 */
[C---:B----4-:R-:W-:Y:S08]  /*ae10*/  HMMA.16816.F32 R48, R132.reuse, R84, R48 ;  /* 0x000000548430723c */ /* 0x050ff00000001830 */
        /* <DEDUP_REMOVED lines=8> */
[----:B------:R-:W-:Y:S07]  /*aea0*/  LDSM.16.MT88.4 R64, [R197+0x1b800] ;  /* 0x01b80000c540783b */ /* 0x000fee0000004200 */
[C---:B------:R-:W-:Y:S01]  /*aeb0*/  HMMA.16816.F32 R88, R132.reuse, R90, R68 ;  /* 0x0000005a8458723c */ /* 0x040fe20000001844 */
[----:B------:R-:W4:Y:S07]  /*aec0*/  LDSM.16.MT88.4 R68, [R197+0x19800] ;  /* 0x01980000c544783b */ /* 0x000f2e0000004200 */
[C---:B------:R-:W-:Y:S08]  /*aed0*/  HMMA.16816.F32 R112, R132.reuse, R176, R112 ;  /* 0x000000b08470723c */ /* 0x040ff00000001870 */
[C---:B------:R-:W-:Y:S08]  /*aee0*/  HMMA.16816.F32 R176, R132.reuse, R178, R152 ;  /* 0x000000b284b0723c */ /* 0x040ff00000001898 */
[C---:B-1----:R-:W-:Y:S01]  /*aef0*/  HMMA.16816.F32 R152, R132.reuse, R148, R168 ;  /* 0x000000948498723c */ /* 0x042fe200000018a8 */
[----:B------:R-:W-:Y:S07]  /*af00*/  LDSM.16.MT88.4 R168, [R197+0x1f800] ;  /* 0x01f80000c5a8783b */ /* 0x000fee0000004200 */
[----:B------:R-:W-:Y:S01]  /*af10*/  HMMA.16816.F32 R148, R132, R150, R4 ;  /* 0x000000968494723c */ /* 0x000fe20000001804 */
[----:B------:R-:W-:-:S02]  /*af20*/  F2FP.F16.F32.PACK_AB R4, R239, R236 ;  /* 0x000000ecef04723e */ /* 0x000fc400000000ff */
[----:B------:R-:W-:Y:S02]  /*af30*/  F2FP.F16.F32.PACK_AB R5, R243, R242 ;  /* 0x000000f2f305723e */ /* 0x000fe400000000ff */
[----:B------:R-:W-:Y:S02]  /*af40*/  F2FP.F16.F32.PACK_AB R6, R241, R240 ;  /* 0x000000f0f106723e */ /* 0x000fe400000000ff */
[----:B------:R-:W-:Y:S01]  /*af50*/  F2FP.F16.F32.PACK_AB R7, R245, R244 ;  /* 0x000000f4f507723e */ /* 0x000fe200000000ff */
[C---:B------:R-:W-:Y:S08]  /*af60*/  HMMA.16816.F32 R104, R132.reuse, R172, R104 ;  /* 0x000000ac8468723c */ /* 0x040ff00000001868 */
[C---:B------:R-:W-:Y:S08]  /*af70*/  HMMA.16816.F32 R108, R132.reuse, R174, R108 ;  /* 0x000000ae846c723c */ /* 0x040ff0000000186c */
[C---:B--2---:R-:W-:Y:S08]  /*af80*/  HMMA.16816.F32 R72, R132.reuse, R116, R72 ;  /* 0x000000748448723c */ /* 0x044ff00000001848 */
[C---:B------:R-:W-:Y:S08]  /*af90*/  HMMA.16816.F32 R76, R132.reuse, R118, R76 ;  /* 0x00000076844c723c */ /* 0x040ff0000000184c */
[C---:B---3--:R-:W-:Y:S08]  /*afa0*/  HMMA.16816.F32 R172, R132.reuse, R60, R156 ;  /* 0x0000003c84ac723c */ /* 0x048ff0000000189c */
[----:B------:R-:W-:Y:S01]  /*afb0*/  HMMA.16816.F32 R116, R132, R120, R96 ;  /* 0x000000788474723c */ /* 0x000fe20000001860 */
[----:B------:R-:W1:Y:S07]  /*afc0*/  LDSM.16.MT88.4 R96, [R197+0x1d800] ;  /* 0x01d80000c560783b */ /* 0x000e6e0000004200 */
[C---:B----4-:R-:W-:Y:S08]  /*afd0*/  HMMA.16816.F32 R160, R4.reuse, R68, R160 ;  /* 0x0000004404a0723c */ /* 0x050ff000000018a0 */
[----:B------:R-:W-:Y:S01]  /*afe0*/  HMMA.16816.F32 R156, R4, R70, R128 ;  /* 0x00000046049c723c */ /* 0x000fe20000001880 */
[----:B------:R-:W2:Y:S07]  /*aff0*/  LDSM.16.MT88.4 R68, [R225+0x19800] ;  /* 0x01980000e144783b */ /* 0x000eae0000004200 */
[C---:B------:R-:W-:Y:S01]  /*b000*/  HMMA.16816.F32 R120, R132.reuse, R122, R100 ;  /* 0x0000007a8478723c */ /* 0x040fe20000001864 */
[----:B------:R-:W3:Y:S07]  /*b010*/  LDSM.16.MT88.4 R100, [R225+0x1b800] ;  /* 0x01b80000e164783b */ /* 0x000eee0000004200 */
[C---:B------:R-:W-:Y:S01]  /*b020*/  HMMA.16816.F32 R40, R132.reuse, R180, R40 ;  /* 0x000000b48428723c */ /* 0x040fe20000001828 */
[----:B------:R-:W-:Y:S07]  /*b030*/  LDSM.16.MT88.4 R180, [R219+0x7800] ;  /* 0x00780000dbb4783b */ /* 0x000fee0000004200 */
[C---:B------:R-:W-:Y:S08]  /*b040*/  HMMA.16816.F32 R12, R132.reuse, R14, R92 ;  /* 0x0000000e840c723c */ /* 0x040ff0000000185c */
[----:B------:R-:W-:Y:S01]  /*b050*/  HMMA.16816.F32 R144, R132, R62, R124 ;  /* 0x0000003e8490723c */ /* 0x000fe2000000187c */
[----:B------:R4:W5:Y:S07]  /*b060*/  LDSM.16.MT88.4 R132, [R225+0x1d800] ;  /* 0x01d80000e184783b */ /* 0x00096e0000004200 */
[C---:B------:R-:W-:Y:S08]  /*b070*/  HMMA.16816.F32 R60, R4.reuse, R64, R40 ;  /* 0x00000040043c723c */ /* 0x040ff00000001828 */
[C---:B------:R-:W-:Y:S08]  /*b080*/  HMMA.16816.F32 R64, R4.reuse, R66, R36 ;  /* 0x000000420440723c */ /* 0x040ff00000001824 */
[----:B-1----:R-:W-:Y:S01]  /*b090*/  HMMA.16816.F32 R92, R4, R96, R72 ;  /* 0x00000060045c723c */ /* 0x002fe20000001848 */
[----:B----4-:R-:W-:-:S07]  /*b0a0*/  IADD3 R225, PT, PT, R2, -0x4, RZ ;  /* 0xfffffffc02e17810 */ /* 0x010fce0007ffe0ff */
[C---:B--2---:R-:W-:Y:S01]  /*b0b0*/  HMMA.16816.F32 R36, R4.reuse, R68, R16 ;  /* 0x000000440424723c */ /* 0x044fe20000001810 */
[----:B------:R-:W-:Y:S07]  /*b0c0*/  LDSM.16.MT88.4 R16, [R212+0x3800] ;  /* 0x00380000d410783b */ /* 0x000fee0000004200 */
[C---:B------:R-:W-:Y:S01]  /*b0d0*/  HMMA.16816.F32 R40, R4.reuse, R70, R20 ;  /* 0x000000460428723c */ /* 0x040fe20000001814 */
[----:B------:R-:W-:Y:S07]  /*b0e0*/  LDSM.16.MT88.4 R20, [R212+0x5800] ;  /* 0x00580000d414783b */ /* 0x000fee0000004200 */
[C---:B---3--:R-:W-:Y:S08]  /*b0f0*/  HMMA.16816.F32 R68, R4.reuse, R100, R48 ;  /* 0x000000640444723c */ /* 0x048ff00000001830 */
[C---:B------:R-:W-:Y:S08]  /*b100*/  HMMA.16816.F32 R72, R4.reuse, R102, R136 ;  /* 0x000000660448723c */ /* 0x040ff00000001888 */
[C---:B-----5:R-:W-:Y:S08]  /*b110*/  HMMA.16816.F32 R100, R4.reuse, R132, R80 ;  /* 0x000000840464723c */ /* 0x060ff00000001850 */
[C---:B------:R-:W-:Y:S01]  /*b120*/  HMMA.16816.F32 R80, R4.reuse, R190, R8 ;  /* 0x000000be0450723c */ /* 0x040fe20000001808 */
[----:B------:R-:W1:Y:S07]  /*b130*/  LDSM.16.MT88.4 R8, [R212+0x7800] ;  /* 0x00780000d408783b */ /* 0x000e6e0000004200 */
[C---:B------:R-:W-:Y:S08]  /*b140*/  HMMA.16816.F32 R124, R4.reuse, R168, R104 ;  /* 0x000000a8047c723c */ /* 0x040ff00000001868 */
[C---:B------:R-:W-:Y:S01]  /*b150*/  HMMA.16816.F32 R128, R4.reuse, R170, R108 ;  /* 0x000000aa0480723c */ /* 0x040fe2000000186c */
[----:B------:R-:W2:Y:S07]  /*b160*/  LDSM.16.MT88.4 R168, [R212+0x1800] ;  /* 0x00180000d4a8783b */ /* 0x000eae0000004200 */
[C---:B------:R-:W-:Y:S08]  /*b170*/  HMMA.16816.F32 R104, R4.reuse, R134, R44 ;  /* 0x000000860468723c */ /* 0x040ff0000000182c */
[C---:B------:R-:W-:Y:S08]  /*b180*/  HMMA.16816.F32 R132, R4.reuse, R200, R112 ;  /* 0x000000c80484723c */ /* 0x040ff00000001870 */
[----:B------:R-:W-:Y:S01]  /*b190*/  HMMA.16816.F32 R112, R4, R186, R12 ;  /* 0x000000ba0470723c */ /* 0x000fe2000000180c */
[----:B------:R-:W-:Y:S01]  /*b1a0*/  FADD.FTZ R13, R199, R166 ;  /* 0x000000a6c70d7221 */ /* 0x000fe20000010000 */
[----:B------:R-:W-:-:S03]  /*b1b0*/  FADD.FTZ R12, R216, R167 ;  /* 0x000000a7d80c7221 */ /* 0x000fc60000010000 */
[----:B------:R-:W-:Y:S01]  /*b1c0*/  FADD.FTZ R13, R198, R13 ;  /* 0x0000000dc60d7221 */ /* 0x000fe20000010000 */
[----:B------:R-:W-:Y:S02]  /*b1d0*/  FADD.FTZ R12, R215, R12 ;  /* 0x0000000cd70c7221 */ /* 0x000fe40000010000 */
[----:B-1----:R-:W-:Y:S01]  /*b1e0*/  HMMA.16816.F32 R152, R4, R8, R152 ;  /* 0x000000080498723c */ /* 0x002fe20000001898 */
        /* <DEDUP_REMOVED lines=30> */
[C---:B--2---:R-:W-:Y:S08]  /*b3d0*/  HMMA.16816.F32 R52, R4.reuse, R168, R52 ;  /* 0x000000a80434723c */ /* 0x044ff00000001834 */
[C---:B------:R-:W-:Y:S08]  /*b3e0*/  HMMA.16816.F32 R56, R4.reuse, R170, R56 ;  /* 0x000000aa0438723c */ /* 0x040ff00000001838 */
[C---:B------:R-:W-:Y:S08]  /*b3f0*/  HMMA.16816.F32 R84, R4.reuse, R16, R84 ;  /* 0x000000100454723c */ /* 0x040ff00000001854 */
[C---:B------:R-:W-:Y:S08]  /*b400*/  HMMA.16816.F32 R88, R4.reuse, R18, R88 ;  /* 0x000000120458723c */ /* 0x040ff00000001858 */
[C---:B------:R-:W-:Y:S08]  /*b410*/  HMMA.16816.F32 R116, R4.reuse, R20, R116 ;  /* 0x000000140474723c */ /* 0x040ff00000001874 */
[C---:B------:R-:W-:Y:S08]  /*b420*/  HMMA.16816.F32 R120, R4.reuse, R22, R120 ;  /* 0x000000160478723c */ /* 0x040ff00000001878 */
[----:B------:R-:W-:-:S15]  /*b430*/  HMMA.16816.F32 R148, R4, R10, R148 ;  /* 0x0000000a0494723c */ /* 0x000fde0000001894 */
[----:B------:R-:W-:-:S05]  /*b440*/  NOP ;  /* 0x0000000000007918 */ /* 0x000fca0000000000 */
.L_x_186:
[----:B------:R-:W-:-:S13]  /*b450*/  ISETP.GE.AND P1, PT, R225, RZ, PT ;  /* 0x000000ffe100720c */ /* 0x000fda0003f26270 */
[----:B------:R-:W-:Y:S05]  /*b460*/  @!P1 BRA `(.L_x_189) ;  /* 0x00000030000c9947 */ /* 0x000fea0003800000 */
[----:B------:R-:W-:Y:S01]  /*b470*/  LOP3.LUT R165, R165, 0x1c0, R0, 0xf8, !PT ;  /* 0x000001c0a5a57812 */ /* 0x000fe200078ef800 */
[----:B------:R-:W-:Y:S01]  /*b480*/  IMAD.SHL.U32 R4, R196, 0x20, RZ ;  /* 0x00000020c4047824 */ /* 0x000fe200078e00ff */
[C---:B------:R-:W-:Y:S01]  /*b490*/  LOP3.LUT R5, R0.reuse, 0x200, RZ, 0xc0, !PT ;  /* 0x0000020000057812 */ /* 0x040fe200078ec0ff */
[----:B------:R-:W1:Y:S01]  /*b4a0*/  LDCU.64 UR6, c[0x0][0x3c0] ;  /* 0x00007800ff0677ac */ /* 0x000e620008000a00 */
[--C-:B------:R-:W-:Y:S01]  /*b4b0*/  SHF.R.U32.HI R2, RZ, 0x1, R196.reuse ;  /* 0x00000001ff027819 */ /* 0x100fe200000116c4 */
[----:B------:R-:W-:Y:S01]  /*b4c0*/  IMAD.MOV.U32 R214, RZ, RZ, 0x40 ;  /* 0x00000040ffd67424 */ /* 0x000fe200078e00ff */
[----:B------:R-:W-:Y:S01]  /*b4d0*/  LOP3.LUT R219, R0, 0x400, RZ, 0xc0, !PT ;  /* 0x0000040000db7812 */ /* 0x000fe200078ec0ff */
[----:B------:R-:W-:Y:S01]  /*b4e0*/  IMAD.MOV.U32 R216, RZ, RZ, 0x20 ;  /* 0x00000020ffd87424 */ /* 0x000fe200078e00ff */
[----:B------:R-:W-:Y:S01]  /*b4f0*/  LOP3.LUT R196, R165, 0x8, R196, 0x78, !PT ;  /* 0x00000008a5c47812 */ /* 0x000fe200078e78c4 */
[----:B------:R-:W2:Y:S01]  /*b500*/  LDCU UR4, c[0x0][0x45c] ;  /* 0x00008b80ff0477ac */ /* 0x000ea20008000800 */
[----:B------:R-:W-:-:S02]  /*b510*/  LOP3.LUT R4, R5, 0x7c00, R4, 0xf8, !PT ;  /* 0x00007c0005047812 */ /* 0x000fc400078ef804 */
[----:B------:R-:W-:Y:S01]  /*b520*/  LOP3.LUT R165, R165, 0x8, R2, 0x78, !PT ;  /* 0x00000008a5a57812 */ /* 0x000fe200078e7802 */
[----:B------:R-:W-:Y:S01]  /*b530*/  IMAD R219, R196, 0x2, R219 ;  /* 0x00000002c4db7824 */ /* 0x000fe200078e02db */
[----:B------:R-:W-:Y:S02]  /*b540*/  SEL R214, R214, 0xffffffc0, !P6 ;  /* 0xffffffc0d6d67807 */ /* 0x000fe40007000000 */
[----:B------:R-:W-:Y:S01]  /*b550*/  LOP3.LUT R215, R4, R165, RZ, 0xfc, !PT ;  /* 0x000000a504d77212 */ /* 0x000fe200078efcff */
[----:B------:R-:W-:Y:S01]  /*b560*/  VIADD R219, R219, UR5 ;  /* 0x00000005dbdb7c36 */ /* 0x000fe20008000000 */
[----:B------:R-:W-:Y:S01]  /*b570*/  LOP3.LUT R213, R165, 0x200, R0, 0xf8, !PT ;  /* 0x00000200a5d57812 */ /* 0x000fe200078ef800 */
[----:B------:R-:W-:Y:S01]  /*b580*/  IMAD.MOV.U32 R0, RZ, RZ, R3 ;  /* 0x000000ffff007224 */ /* 0x000fe200078e0003 */
[----:B------:R-:W-:Y:S01]  /*b590*/  LEA R215, R215, UR5, 0x1 ;  /* 0x00000005d7d77c11 */ /* 0x000fe2000f8e08ff */
[----:B------:R-:W-:Y:S01]  /*b5a0*/  IMAD.IADD R217, R219, 0x1, R214 ;  /* 0x00000001dbd97824 */ /* 0x000fe200078e02d6 */
[----:B------:R-:W-:Y:S01]  /*b5b0*/  SEL R216, R216, 0xffffffe0, !P0 ;  /* 0xffffffe0d8d87807 */ /* 0x000fe20004000000 */
[----:B-1----:R-:W-:Y:S01]  /*b5c0*/  USHF.L.U64.HI UR8, UR6, 0x5, UR7 ;  /* 0x0000000506087899 */ /* 0x002fe20008010207 */
[----:B------:R-:W-:Y:S01]  /*b5d0*/  LEA R213, R213, UR5, 0x1 ;  /* 0x00000005d5d57c11 */ /* 0x000fe2000f8e08ff */
[----:B------:R-:W-:Y:S01]  /*b5e0*/  IMAD.IADD R214, R214, 0x1, R215 ;  /* 0x00000001d6d67824 */ /* 0x000fe200078e02d7 */
[----:B------:R-:W-:Y:S01]  /*b5f0*/  MOV R165, R164 ;  /* 0x000000a400a57202 */ /* 0x000fe20000000f00 */
[----:B------:R-:W-:Y:S01]  /*b600*/  IMAD.IADD R210, R219, 0x1, R216 ;  /* 0x00000001dbd27824 */ /* 0x000fe200078e02d8 */
[C---:B------:R-:W-:Y:S01]  /*b610*/  IADD3 R212, PT, PT, R216.reuse, R213, RZ ;  /* 0x000000d5d8d47210 */ /* 0x040fe20007ffe0ff */
[C---:B------:R-:W-:Y:S01]  /*b620*/  VIADD R230, R213.reuse, 0x18040 ;  /* 0x00018040d5e67836 */ /* 0x040fe20000000000 */
[C---:B------:R-:W-:Y:S01]  /*b630*/  IADD3 R209, PT, PT, R216.reuse, R215, RZ ;  /* 0x000000d7d8d17210 */ /* 0x040fe20007ffe0ff */
[----:B------:R-:W-:Y:S01]  /*b640*/  VIADD R228, R213, 0x18000 ;  /* 0x00018000d5e47836 */ /* 0x000fe20000000000 */
[----:B------:R-:W-:Y:S01]  /*b650*/  USHF.L.U32 UR9, UR6, 0x5, URZ ;  /* 0x0000000506097899 */ /* 0x000fe200080006ff */
[C---:B------:R-:W-:Y:S01]  /*b660*/  IMAD.IADD R211, R216.reuse, 0x1, R214 ;  /* 0x00000001d8d37824 */ /* 0x040fe200078e02d6 */
[----:B------:R-:W1:Y:S01]  /*b670*/  LDCU.64 UR6, c[0x0][0x3c0] ;  /* 0x00007800ff0677ac */ /* 0x000e620008000a00 */
[----:B------:R-:W-:Y:S01]  /*b680*/  IMAD.IADD R208, R216, 0x1, R217 ;  /* 0x00000001d8d07824 */ /* 0x000fe200078e02d9 */
[----:B--2---:R-:W-:Y:S08]  /*b690*/  BRA `(.L_x_190) ;  /* 0x0000000000647947 */ /* 0x004ff00003800000 */
.L_x_192:
[----:B------:R-:W1:Y:S01]  /*b6a0*/  LDC.64 R2, c[0x0][0x3b8] ;  /* 0x0000ee00ff027b82 */ /* 0x000e620000000a00 */
[----:B------:R-:W-:Y:S04]  /*b6b0*/  VIADD R171, R225, 0xffffffff ;  /* 0xffffffffe1ab7836 */ /* 0x000fe80000000000 */
[C---:B-1----:R-:W-:Y:S04]  /*b6c0*/  IMAD.WIDE.U32 R168, R171.reuse, R2, RZ ;  /* 0x00000002aba87225 */ /* 0x042fe800078e00ff */
[----:B------:R-:W-:Y:S01]  /*b6d0*/  IMAD R169, R171, R3, R169 ;  /* 0x00000003aba97224 */ /* 0x000fe200078e02a9 */
[C---:B------:R-:W-:Y:S01]  /*b6e0*/  LEA R170, P1, R168.reuse, R223, 0x7 ;  /* 0x000000dfa8aa7211 */ /* 0x040fe200078238ff */
[C---:B------:R-:W-:Y:S03]  /*b6f0*/  IMAD.SHL.U32 R173, R168.reuse, 0x40, RZ ;  /* 0x00000040a8ad7824 */ /* 0x040fe600078e00ff */
[--C-:B------:R-:W-:Y:S02]  /*b700*/  LEA.HI.X R171, R168, R222, R169.reuse, 0x7, P1 ;  /* 0x000000dea8ab7211 */ /* 0x100fe400008f3ca9 */
[----:B------:R-:W-:Y:S02]  /*b710*/  LEA R166, P0, R2, R173, 0x5 ;  /* 0x000000ad02a67211 */ /* 0x000fe400078028ff */
[----:B------:R-:W-:Y:S01]  /*b720*/  SHF.L.U64.HI R164, R168, 0x6, R169 ;  /* 0x00000006a8a47819 */ /* 0x000fe200000102a9 */
[----:B------:R-:W-:Y:S01]  /*b730*/  @!PT LDS RZ, [RZ] ;  /* 0x00000000fffff984 */ /* 0x000fe20000000800 */
[----:B------:R-:W-:Y:S01]  /*b740*/  @!PT LDS RZ, [RZ] ;  /* 0x00000000fffff984 */ /* 0x000fe20000000800 */
[----:B------:R-:W-:Y:S01]  /*b750*/  @!PT LDS RZ, [RZ] ;  /* 0x00000000fffff984 */ /* 0x000fe20000000800 */
[----:B------:R1:W-:Y:S03]  /*b760*/  LDGSTS.E.BYPASS.LTC128B.128 [R226+0x10000], desc[UR12][R170.64] ;  /* 0x10000000aae27fae */ /* 0x0003e6000b981a0c */
[----:B------:R-:W-:Y:S01]  /*b770*/  LEA.HI.X R3, R2, R164, R3, 0x5, P0 ;  /* 0x000000a402037211 */ /* 0x000fe200000f2c03 */
[----:B------:R1:W-:Y:S01]  /*b780*/  LDGSTS.E.BYPASS.LTC128B.128 [R226+0x12000], desc[UR12][R170.64+0x80] ;  /* 0x12000080aae27fae */ /* 0x0003e2000b981a0c */
[C---:B------:R-:W-:Y:S03]  /*b790*/  LEA R172, P0, R166.reuse, R223, 0x1 ;  /* 0x000000dfa6ac7211 */ /* 0x040fe600078008ff */
[----:B------:R1:W-:Y:S01]  /*b7a0*/  LDGSTS.E.BYPASS.LTC128B.128 [R226+0x14000], desc[UR12][R170.64+0x100] ;  /* 0x14000100aae27fae */ /* 0x0003e2000b981a0c */
[----:B------:R-:W-:Y:S03]  /*b7b0*/  LEA.HI.X R173, R166, R222, R3, 0x1, P0 ;  /* 0x000000dea6ad7211 */ /* 0x000fe600000f0c03 */
[----:B------:R1:W-:Y:S04]  /*b7c0*/  LDGSTS.E.BYPASS.LTC128B.128 [R226+0x16000], desc[UR12][R170.64+0x180] ;  /* 0x16000180aae27fae */ /* 0x0003e8000b981a0c */
[----:B------:R1:W-:Y:S04]  /*b7d0*/  LDGSTS.E.BYPASS.LTC128B.128 [R226+0x11000], desc[UR12][R172.64] ;  /* 0x11000000ace27fae */ /* 0x0003e8000b981a0c */
[----:B------:R1:W-:Y:S04]  /*b7e0*/  LDGSTS.E.BYPASS.LTC128B.128 [R226+0x13000], desc[UR12][R172.64+0x80] ;  /* 0x13000080ace27fae */ /* 0x0003e8000b981a0c */
[----:B------:R1:W-:Y:S04]  /*b7f0*/  LDGSTS.E.BYPASS.LTC128B.128 [R226+0x15000], desc[UR12][R172.64+0x100] ;  /* 0x15000100ace27fae */ /* 0x0003e8000b981a0c */
[----:B------:R1:W-:Y:S04]  /*b800*/  LDGSTS.E.BYPASS.LTC128B.128 [R226+0x17000], desc[UR12][R172.64+0x180] ;  /* 0x17000180ace27fae */ /* 0x0003e8000b981a0c */
[----:B------:R-:W0:Y:S01]  /*b810*/  LDGDEPBAR ;  /* 0x00000000000079af */ /* 0x000e220000000000 */
[----:B------:R-:W-:Y:S05]  /*b820*/  BRA `(.L_x_191) ;  /* 0x0000000c00e87947 */ /* 0x000fea0003800000 */
.L_x_190:
[----:B------:R-:W-:Y:S04]  /*b830*/  DEPBAR.LE SB0, 0x0 ;  /* 0x000080000000791a */ /* 0x000fe80000000000 */
[----:B------:R-:W-:Y:S01]  /*b840*/  BAR.SYNC.DEFER_BLOCKING 0x0 ;  /* 0x0000000000007b1d */ /* 0x000fe20000010000 */
[C---:B-1----:R-:W-:Y:S04]  /*b850*/  IMAD.WIDE.U32 R2, R225.reuse, UR6, RZ ;  /* 0x00000006e1027c25 */ /* 0x042fe8000f8e00ff */
[C---:B------:R-:W-:Y:S01]  /*b860*/  IMAD R3, R225.reuse, UR7, R3 ;  /* 0x00000007e1037c24 */ /* 0x040fe2000f8e0203 */
[CC--:B------:R-:W-:Y:S02]  /*b870*/  LEA R206, P1, R2.reuse, R221.reuse, 0x7 ;  /* 0x000000dd02ce7211 */ /* 0x0c0fe400078238ff */
[C---:B------:R-:W-:Y:S02]  /*b880*/  LEA R164, P0, R2.reuse, UR9, 0x6 ;  /* 0x0000000902a47c11 */ /* 0x040fe4000f8030ff */
[CCC-:B------:R-:W-:Y:S02]  /*b890*/  LEA.HI.X R207, R2.reuse, R220.reuse, R3.reuse, 0x7, P1 ;  /* 0x000000dc02cf7211 */ /* 0x1c0fe400008f3c03 */
[----:B------:R-:W-:Y:S02]  /*b8a0*/  LEA.HI.X R167, R2, UR8, R3, 0x6, P0 ;  /* 0x0000000802a77c11 */ /* 0x000fe400080f3403 */
[C---:B------:R-:W-:Y:S04]  /*b8b0*/  LEA R204, P0, R164.reuse, R221, 0x1 ;  /* 0x000000dda4cc7211 */ /* 0x040fe800078008ff */
[----:B------:R-:W-:Y:S02]  /*b8c0*/  LEA.HI.X R205, R164, R220, R167, 0x1, P0 ;  /* 0x000000dca4cd7211 */ /* 0x000fe400000f0ca7 */
[----:B------:R-:W-:Y:S01]  /*b8d0*/  ISETP.NE.AND P0, PT, R225, RZ, PT ;  /* 0x000000ffe100720c */ /* 0x000fe20003f05270 */
[----:B------:R-:W-:Y:S01]  /*b8e0*/  @!PT LDS RZ, [RZ] ;  /* 0x00000000fffff984 */ /* 0x000fe20000000800 */
[----:B------:R-:W-:Y:S01]  /*b8f0*/  @!PT LDS RZ, [RZ] ;  /* 0x00000000fffff984 */ /* 0x000fe20000000800 */
[----:B------:R-:W-:Y:S01]  /*b900*/  @!PT LDS RZ, [RZ] ;  /* 0x00000000fffff984 */ /* 0x000fe20000000800 */
[----:B------:R-:W-:Y:S05]  /*b910*/  LDGSTS.E.BYPASS.LTC128B.128 [R226+0x18000], desc[UR12][R206.64] ;  /* 0x18000000cee27fae */ /* 0x000fea000b981a0c */
[----:B------:R-:W-:Y:S05]  /*b920*/  LDGSTS.E.BYPASS.LTC128B.128 [R226+0x1a000], desc[UR12][R206.64+0x80] ;  /* 0x1a000080cee27fae */ /* 0x000fea000b981a0c */
[----:B------:R-:W-:Y:S05]  /*b930*/  LDGSTS.E.BYPASS.LTC128B.128 [R226+0x1c000], desc[UR12][R206.64+0x100] ;  /* 0x1c000100cee27fae */ /* 0x000fea000b981a0c */
[----:B------:R-:W-:Y:S05]  /*b940*/  LDGSTS.E.BYPASS.LTC128B.128 [R226+0x1e000], desc[UR12][R206.64+0x180] ;  /* 0x1e000180cee27fae */ /* 0x000fea000b981a0c */
[----:B------:R-:W-:Y:S05]  /*b950*/  LDGSTS.E.BYPASS.LTC128B.128 [R226+0x19000], desc[UR12][R204.64] ;  /* 0x19000000cce27fae */ /* 0x000fea000b981a0c */
[----:B------:R-:W-:Y:S05]  /*b960*/  LDGSTS.E.BYPASS.LTC128B.128 [R226+0x1b000], desc[UR12][R204.64+0x80] ;  /* 0x1b000080cce27fae */ /* 0x000fea000b981a0c */
[----:B------:R-:W-:Y:S05]  /*b970*/  LDGSTS.E.BYPASS.LTC128B.128 [R226+0x1d000], desc[UR12][R204.64+0x100] ;  /* 0x1d000100cce27fae */ /* 0x000fea000b981a0c */
[----:B------:R1:W-:Y:S05]  /*b980*/  LDGSTS.E.BYPASS.LTC128B.128 [R226+0x1f000], desc[UR12][R204.64+0x180] ;  /* 0x1f000180cce27fae */ /* 0x0003ea000b981a0c */
[----:B------:R-:W-:Y:S05]  /*b990*/  LDSM.16.M88.4 R168, [R215] ;  /* 0x00000000d7a8783b */ /* 0x000fea0000000200 */
[----:B------:R-:W2:Y:S05]  /*b9a0*/  LDSM.16.M88.4 R172, [R219+0x10000] ;  /* 0x01000000dbac783b */ /* 0x000eaa0000000200 */
[----:B------:R-:W3:Y:S05]  /*b9b0*/  LDSM.16.M88.4 R176, [R219+0x10800] ;  /* 0x01080000dbb0783b */ /* 0x000eea0000000200 */
[----:B------:R-:W4:Y:S05]  /*b9c0*/  LDSM.16.M88.4 R180, [R219+0x11000] ;  /* 0x01100000dbb4783b */ /* 0x000f2a0000000200 */
[----:B------:R-:W0:Y:S05]  /*b9d0*/  LDGDEPBAR ;  /* 0x00000000000079af */ /* 0x000e2a0000000000 */
[----:B------:R-:W5:Y:S05]  /*b9e0*/  LDSM.16.M88.4 R184, [R219+0x11800] ;  /* 0x01180000dbb8783b */ /* 0x000f6a0000000200 */
[----:B------:R-:W-:Y:S05]  /*b9f0*/  LDSM.16.M88.4 R188, [R209] ;  /* 0x00000000d1bc783b */ /* 0x000fea0000000200 */
[----:B------:R-:W5:Y:S05]  /*ba00*/  LDSM.16.M88.4 R192, [R210+0x10000] ;  /* 0x01000000d2c0783b */ /* 0x000f6a0000000200 */
[----:B------:R-:W-:Y:S05]  /*ba10*/  LDSM.16.M88.4 R196, [R210+0x11000] ;  /* 0x01100000d2c4783b */ /* 0x000fea0000000200 */
[----:B------:R-:W-:Y:S01]  /*ba20*/  LDSM.16.M88.4 R200, [R210+0x11800] ;  /* 0x01180000d2c8783b */ /* 0x000fe20000000200 */
[C---:B--2---:R-:W-:Y:S04]  /*ba30*/  HMMA.16816.F32 R4, R168.reuse, R172, RZ ;  /* 0x000000aca804723c */ /* 0x044fe800000018ff */
[----:B-1----:R-:W-:Y:S04]  /*ba40*/  LDSM.16.M88.4 R204, [R219+0x12000] ;  /* 0x01200000dbcc783b */ /* 0x002fe80000000200 */
[C---:B------:R-:W-:Y:S01]  /*ba50*/  HMMA.16816.F32 R8, R168.reuse, R174, RZ ;  /* 0x000000aea808723c */ /* 0x040fe200000018ff */
[----:B------:R-:W1:Y:S07]  /*ba60*/  LDSM.16.M88.4 R172, [R210+0x10800] ;  /* 0x01080000d2ac783b */ /* 0x000e6e0000000200 */
[C---:B---3--:R-:W-:Y:S08]  /*ba70*/  HMMA.16816.F32 R12, R168.reuse, R176, RZ ;  /* 0x000000b0a80c723c */ /* 0x048ff000000018ff */
[C---:B------:R-:W-:Y:S01]  /*ba80*/  HMMA.16816.F32 R16, R168.reuse, R178, RZ ;  /* 0x000000b2a810723c */ /* 0x040fe200000018ff */
[----:B------:R-:W-:Y:S07]  /*ba90*/  LDSM.16.M88.4 R176, [R214] ;  /* 0x00000000d6b0783b */ /* 0x000fee0000000200 */
[C---:B----4-:R-:W-:Y:S08]  /*baa0*/  HMMA.16816.F32 R20, R168.reuse, R180, RZ ;  /* 0x000000b4a814723c */ /* 0x050ff000000018ff */
[C---:B------:R-:W-:Y:S01]  /*bab0*/  HMMA.16816.F32 R24, R168.reuse, R182, RZ ;  /* 0x000000b6a818723c */ /* 0x040fe200000018ff */
[----:B------:R-:W2:Y:S07]  /*bac0*/  LDSM.16.M88.4 R180, [R217+0x10000] ;  /* 0x01000000d9b4783b */ /* 0x000eae0000000200 */
[C---:B-----5:R-:W-:Y:S08]  /*bad0*/  HMMA.16816.F32 R28, R168.reuse, R184, RZ ;  /* 0x000000b8a81c723c */ /* 0x060ff000000018ff */
[----:B------:R-:W-:Y:S01]  /*bae0*/  HMMA.16816.F32 R32, R168, R186, RZ ;  /* 0x000000baa820723c */ /* 0x000fe200000018ff */
[----:B------:R-:W3:Y:S05]  /*baf0*/  LDSM.16.M88.4 R168, [R217+0x10800] ;  /* 0x01080000d9a8783b */ /* 0x000eea0000000200 */
[----:B------:R-:W4:Y:S02]  /*bb00*/  LDSM.16.M88.4 R184, [R217+0x11000] ;  /* 0x01100000d9b8783b */ /* 0x000f240000000200 */
[C---:B------:R-:W-:Y:S08]  /*bb10*/  HMMA.16816.F32 R4, R188.reuse, R192, R4 ;  /* 0x000000c0bc04723c */ /* 0x040ff00000001804 */
[C---:B------:R-:W-:Y:S01]  /*bb20*/  HMMA.16816.F32 R8, R188.reuse, R194, R8 ;  /* 0x000000c2bc08723c */ /* 0x040fe20000001808 */
[----:B------:R-:W-:Y:S07]  /*bb30*/  LDSM.16.M88.4 R192, [R211] ;  /* 0x00000000d3c0783b */ /* 0x000fee0000000200 */
[C---:B-1----:R-:W-:Y:S08]  /*bb40*/  HMMA.16816.F32 R12, R188.reuse, R172, R12 ;  /* 0x000000acbc0c723c */ /* 0x042ff0000000180c */
[C---:B------:R-:W-:Y:S01]  /*bb50*/  HMMA.16816.F32 R16, R188.reuse, R174, R16 ;  /* 0x000000aebc10723c */ /* 0x040fe20000001810 */
[----:B------:R-:W1:Y:S07]  /*bb60*/  LDSM.16.M88.4 R172, [R217+0x11800] ;  /* 0x01180000d9ac783b */ /* 0x000e6e0000000200 */
[C---:B------:R-:W-:Y:S08]  /*bb70*/  HMMA.16816.F32 R20, R188.reuse, R196, R20 ;  /* 0x000000c4bc14723c */ /* 0x040ff00000001814 */
[C---:B------:R-:W-:Y:S01]  /*bb80*/  HMMA.16816.F32 R24, R188.reuse, R198, R24 ;  /* 0x000000c6bc18723c */ /* 0x040fe20000001818 */
[----:B------:R-:W5:Y:S07]  /*bb90*/  LDSM.16.M88.4 R196, [R208+0x10000] ;  /* 0x01000000d0c4783b */ /* 0x000f6e0000000200 */
[C---:B------:R-:W-:Y:S08]  /*bba0*/  HMMA.16816.F32 R28, R188.reuse, R200, R28 ;  /* 0x000000c8bc1c723c */ /* 0x040ff0000000181c */
[----:B------:R-:W-:Y:S01]  /*bbb0*/  HMMA.16816.F32 R32, R188, R202, R32 ;  /* 0x000000cabc20723c */ /* 0x000fe20000001820 */
[----:B------:R-:W5:Y:S05]  /*bbc0*/  LDSM.16.M88.4 R188, [R208+0x10800] ;  /* 0x01080000d0bc783b */ /* 0x000f6a0000000200 */
[----:B------:R-:W-:Y:S02]  /*bbd0*/  LDSM.16.M88.4 R200, [R215+0x4000] ;  /* 0x00400000d7c8783b */ /* 0x000fe40000000200 */
        /* <DEDUP_REMOVED lines=8> */
[----:B------:R-:W-:Y:S07]  /*bc60*/  LDSM.16.M88.4 R184, [R219+0x13800] ;  /* 0x01380000dbb8783b */ /* 0x000fee0000000200 */
[C---:B-1----:R-:W-:Y:S08]  /*bc70*/  HMMA.16816.F32 R28, R176.reuse, R172, R28 ;  /* 0x000000acb01c723c */ /* 0x042ff0000000181c */
[----:B------:R-:W-:Y:S01]  /*bc80*/  HMMA.16816.F32 R32, R176, R174, R32 ;  /* 0x000000aeb020723c */ /* 0x000fe20000001820 */
[----:B------:R-:W1:Y:S05]  /*bc90*/  LDSM.16.M88.4 R172, [R219+0x12800] ;  /* 0x01280000dbac783b */ /* 0x000e6a0000000200 */
[----:B------:R-:W3:Y:S02]  /*bca0*/  LDSM.16.M88.4 R176, [R219+0x13000] ;  /* 0x01300000dbb0783b */ /* 0x000ee40000000200 */
[C---:B-----5:R-:W-:Y:S08]  /*bcb0*/  HMMA.16816.F32 R4, R192.reuse, R196, R4 ;  /* 0x000000c4c004723c */ /* 0x060ff00000001804 */
[C---:B------:R-:W-:Y:S01]  /*bcc0*/  HMMA.16816.F32 R8, R192.reuse, R198, R8 ;  /* 0x000000c6c008723c */ /* 0x040fe20000001808 */
[----:B------:R-:W-:Y:S07]  /*bcd0*/  LDSM.16.M88.4 R196, [R211+0x4000] ;  /* 0x00400000d3c4783b */ /* 0x000fee0000000200 */
[C---:B------:R-:W-:Y:S08]  /*bce0*/  HMMA.16816.F32 R12, R192.reuse, R188, R12 ;  /* 0x000000bcc00c723c */ /* 0x040ff0000000180c */
[C---:B------:R-:W-:Y:S01]  /*bcf0*/  HMMA.16816.F32 R16, R192.reuse, R190, R16 ;  /* 0x000000bec010723c */ /* 0x040fe20000001810 */
[----:B------:R-:W-:Y:S07]  /*bd00*/  LDSM.16.M88.4 R188, [R210+0x13000] ;  /* 0x01300000d2bc783b */ /* 0x000fee0000000200 */
[C---:B--2---:R-:W-:Y:S08]  /*bd10*/  HMMA.16816.F32 R20, R192.reuse, R168, R20 ;  /* 0x000000a8c014723c */ /* 0x044ff00000001814 */
[C---:B------:R-:W-:Y:S01]  /*bd20*/  HMMA.16816.F32 R24, R192.reuse, R170, R24 ;  /* 0x000000aac018723c */ /* 0x040fe20000001818 */
[----:B------:R-:W-:Y:S07]  /*bd30*/  LDSM.16.M88.4 R168, [R209+0x4000] ;  /* 0x00400000d1a8783b */ /* 0x000fee0000000200 */
[C---:B------:R-:W-:Y:S08]  /*bd40*/  HMMA.16816.F32 R28, R192.reuse, R180, R28 ;  /* 0x000000b4c01c723c */ /* 0x040ff0000000181c */
[----:B------:R-:W-:Y:S01]  /*bd50*/  HMMA.16816.F32 R32, R192, R182, R32 ;  /* 0x000000b6c020723c */ /* 0x000fe20000001820 */
[----:B------:R-:W2:Y:S05]  /*bd60*/  LDSM.16.M88.4 R180, [R210+0x12000] ;  /* 0x01200000d2b4783b */ /* 0x000eaa0000000200 */
[----:B------:R-:W-:Y:S02]  /*bd70*/  LDSM.16.M88.4 R192, [R217+0x12000] ;  /* 0x01200000d9c0783b */ /* 0x000fe40000000200 */
[C---:B------:R-:W-:Y:S08]  /*bd80*/  HMMA.16816.F32 R4, R200.reuse, R204, R4 ;  /* 0x000000ccc804723c */ /* 0x040ff00000001804 */
        /* <DEDUP_REMOVED lines=10> */
[----:B------:R-:W4:Y:S05]  /*be30*/  LDSM.16.M88.4 R184, [R214+0x4000] ;  /* 0x00400000d6b8783b */ /* 0x000f2a0000000200 */
[----:B------:R-:W-:Y:S02]  /*be40*/  LDSM.16.M88.4 R200, [R208+0x12000] ;  /* 0x01200000d0c8783b */ /* 0x000fe40000000200 */
        /* <DEDUP_REMOVED lines=11> */
[----:B------:R-:W3:Y:S05]  /*bf00*/  LDSM.16.M88.4 R168, [R208+0x13000] ;  /* 0x01300000d0a8783b */ /* 0x000eea0000000200 */
[----:B------:R-:W3:Y:S02]  /*bf10*/  LDSM.16.M88.4 R176, [R208+0x13800] ;  /* 0x01380000d0b0783b */ /* 0x000ee40000000200 */
[C---:B----4-:R-:W-:Y:S08]  /*bf20*/  HMMA.16816.F32 R4, R184.reuse, R192, R4 ;  /* 0x000000c0b804723c */ /* 0x050ff00000001804 */
[C---:B------:R-:W-:Y:S01]  /*bf30*/  HMMA.16816.F32 R8, R184.reuse, R194, R8 ;  /* 0x000000c2b808723c */ /* 0x040fe20000001808 */
[----:B------:R-:W-:Y:S07]  /*bf40*/  LDSM.16.M88.4 R192, [R210+0x14000] ;  /* 0x01400000d2c0783b */ /* 0x000fee0000000200 */
[C---:B--2---:R-:W-:Y:S08]  /*bf50*/  HMMA.16816.F32 R12, R184.reuse, R180, R12 ;  /* 0x000000b4b80c723c */ /* 0x044ff0000000180c */
[C---:B------:R-:W-:Y:S01]  /*bf60*/  HMMA.16816.F32 R16, R184.reuse, R182, R16 ;  /* 0x000000b6b810723c */ /* 0x040fe20000001810 */
[----:B------:R-:W-:Y:S07]  /*bf70*/  LDSM.16.M88.4 R180, [R219+0x14000] ;  /* 0x01400000dbb4783b */ /* 0x000fee0000000200 */
[C---:B-1----:R-:W-:Y:S08]  /*bf80*/  HMMA.16816.F32 R20, R184.reuse, R172, R20 ;  /* 0x000000acb814723c */ /* 0x042ff00000001814 */
[C---:B------:R-:W-:Y:S01]  /*bf90*/  HMMA.16816.F32 R24, R184.reuse, R174, R24 ;  /* 0x000000aeb818723c */ /* 0x040fe20000001818 */
[----:B------:R-:W1:Y:S07]  /*bfa0*/  LDSM.16.M88.4 R172, [R215+0x8000] ;  /* 0x00800000d7ac783b */ /* 0x000e6e0000000200 */
[C---:B-----5:R-:W-:Y:S08]  /*bfb0*/  HMMA.16816.F32 R28, R184.reuse, R188, R28 ;  /* 0x000000bcb81c723c */ /* 0x060ff0000000181c */
[----:B------:R-:W-:Y:S01]  /*bfc0*/  HMMA.16816.F32 R32, R184, R190, R32 ;  /* 0x000000beb820723c */ /* 0x000fe20000001820 */
[----:B------:R-:W2:Y:S05]  /*bfd0*/  LDSM.16.M88.4 R184, [R219+0x14800] ;  /* 0x01480000dbb8783b */ /* 0x000eaa0000000200 */
[----:B------:R-:W4:Y:S02]  /*bfe0*/  LDSM.16.M88.4 R188, [R219+0x15000] ;  /* 0x01500000dbbc783b */ /* 0x000f240000000200 */
        /* <DEDUP_REMOVED lines=8> */
[----:B------:R-:W3:Y:S07]  /*c070*/  LDSM.16.M88.4 R168, [R219+0x15800] ;  /* 0x01580000dba8783b */ /* 0x000eee0000000200 */
[C---:B------:R-:W-:Y:S08]  /*c080*/  HMMA.16816.F32 R28, R196.reuse, R176, R28 ;  /* 0x000000b0c41c723c */ /* 0x040ff0000000181c */
[----:B------:R-:W-:Y:S01]  /*c090*/  HMMA.16816.F32 R32, R196, R178, R32 ;  /* 0x000000b2c420723c */ /* 0x000fe20000001820 */
[----:B------:R-:W5:Y:S05]  /*c0a0*/  LDSM.16.M88.4 R176, [R209+0x8000] ;  /* 0x00800000d1b0783b */ /* 0x000f6a0000000200 */
[----:B------:R-:W-:Y:S02]  /*c0b0*/  LDSM.16.M88.4 R196, [R211+0x8000] ;  /* 0x00800000d3c4783b */ /* 0x000fe40000000200 */
        /* <DEDUP_REMOVED lines=11> */
[----:B------:R-:W-:Y:S05]  /*c170*/  LDSM.16.M88.4 R168, [R214+0x8000] ;  /* 0x00800000d6a8783b */ /* 0x000fea0000000200 */
[----:B------:R-:W3:Y:S02]  /*c180*/  LDSM.16.M88.4 R172, [R217+0x14000] ;  /* 0x01400000d9ac783b */ /* 0x000ee40000000200 */
        /* <DEDUP_REMOVED lines=11> */
[----:B------:R-:W-:Y:S05]  /*c240*/  LDSM.16.M88.4 R176, [R208+0x15000] ;  /* 0x01500000d0b0783b */ /* 0x000fea0000000200 */
[----:B------:R-:W-:Y:S02]  /*c250*/  LDSM.16.M88.4 R188, [R208+0x15800] ;  /* 0x01580000d0bc783b */ /* 0x000fe40000000200 */
[C---:B---3--:R-:W-:Y:S08]  /*c260*/  HMMA.16816.F32 R4, R168.reuse, R172, R4 ;  /* 0x000000aca804723c */ /* 0x048ff00000001804 */
[C---:B------:R-:W-:Y:S01]  /*c270*/  HMMA.16816.F32 R8, R168.reuse, R174, R8 ;  /* 0x000000aea808723c */ /* 0x040fe20000001808 */
[----:B------:R-:W3:Y:S07]  /*c280*/  LDSM.16.M88.4 R172, [R208+0x14800] ;  /* 0x01480000d0ac783b */ /* 0x000eee0000000200 */
[C---:B-----5:R-:W-:Y:S08]  /*c290*/  HMMA.16816.F32 R12, R168.reuse, R192, R12 ;  /* 0x000000c0a80c723c */ /* 0x060ff0000000180c */
[C---:B------:R-:W-:Y:S01]  /*c2a0*/  HMMA.16816.F32 R16, R168.reuse, R194, R16 ;  /* 0x000000c2a810723c */ /* 0x040fe20000001810 */
[----:B------:R-:W-:Y:S07]  /*c2b0*/  LDSM.16.M88.4 R192, [R219+0x17800] ;  /* 0x01780000dbc0783b */ /* 0x000fee0000000200 */
[C---:B-1----:R-:W-:Y:S08]  /*c2c0*/  HMMA.16816.F32 R20, R168.reuse, R180, R20 ;  /* 0x000000b4a814723c */ /* 0x042ff00000001814 */
[C---:B------:R-:W-:Y:S01]  /*c2d0*/  HMMA.16816.F32 R24, R168.reuse, R182, R24 ;  /* 0x000000b6a818723c */ /* 0x040fe20000001818 */
[----:B------:R-:W-:Y:S07]  /*c2e0*/  LDSM.16.M88.4 R180, [R219+0x16000] ;  /* 0x01600000dbb4783b */ /* 0x000fee0000000200 */
[C---:B--2---:R-:W-:Y:S08]  /*c2f0*/  HMMA.16816.F32 R28, R168.reuse, R184, R28 ;  /* 0x000000b8a81c723c */ /* 0x044ff0000000181c */
[----:B------:R-:W-:Y:S01]  /*c300*/  HMMA.16816.F32 R32, R168, R186, R32 ;  /* 0x000000baa820723c */ /* 0x000fe20000001820 */
[----:B------:R-:W1:Y:S05]  /*c310*/  LDSM.16.M88.4 R168, [R215+0xc000] ;  /* 0x00c00000d7a8783b */ /* 0x000e6a0000000200 */
[----:B------:R-:W-:Y:S02]  /*c320*/  LDSM.16.M88.4 R184, [R219+0x17000] ;  /* 0x01700000dbb8783b */ /* 0x000fe40000000200 */
[C---:B------:R-:W-:Y:S08]  /*c330*/  HMMA.16816.F32 R4, R196.reuse, R200, R4 ;  /* 0x000000c8c404723c */ /* 0x040ff00000001804 */
[C---:B------:R-:W-:Y:S01]  /*c340*/  HMMA.16816.F32 R8, R196.reuse, R202, R8 ;  /* 0x000000cac408723c */ /* 0x040fe20000001808 */
[----:B------:R-:W-:Y:S07]  /*c350*/  LDSM.16.M88.4 R200, [R210+0x16000] ;  /* 0x01600000d2c8783b */ /* 0x000fee0000000200 */
[C---:B---3--:R-:W-:Y:S08]  /*c360*/  HMMA.16816.F32 R12, R196.reuse, R172, R12 ;  /* 0x000000acc40c723c */ /* 0x048ff0000000180c */
[C---:B------:R-:W-:Y:S01]  /*c370*/  HMMA.16816.F32 R16, R196.reuse, R174, R16 ;  /* 0x000000aec410723c */ /* 0x040fe20000001810 */
[----:B------:R-:W2:Y:S07]  /*c380*/  LDSM.16.M88.4 R172, [R219+0x16800] ;  /* 0x01680000dbac783b */ /* 0x000eae0000000200 */
[C---:B------:R-:W-:Y:S08]  /*c390*/  HMMA.16816.F32 R20, R196.reuse, R176, R20 ;  /* 0x000000b0c414723c */ /* 0x040ff00000001814 */
[C---:B------:R-:W-:Y:S01]  /*c3a0*/  HMMA.16816.F32 R24, R196.reuse, R178, R24 ;  /* 0x000000b2c418723c */ /* 0x040fe20000001818 */
[----:B------:R-:W3:Y:S07]  /*c3b0*/  LDSM.16.M88.4 R176, [R209+0xc000] ;  /* 0x00c00000d1b0783b */ /* 0x000eee0000000200 */
[C---:B------:R-:W-:Y:S08]  /*c3c0*/  HMMA.16816.F32 R28, R196.reuse, R188, R28 ;  /* 0x000000bcc41c723c */ /* 0x040ff0000000181c */
[----:B------:R-:W-:Y:S01]  /*c3d0*/  HMMA.16816.F32 R32, R196, R190, R32 ;  /* 0x000000bec420723c */ /* 0x000fe20000001820 */
[----:B------:R-:W4:Y:S05]  /*c3e0*/  LDSM.16.M88.4 R188, [R210+0x17000] ;  /* 0x01700000d2bc783b */ /* 0x000f2a0000000200 */
[----:B------:R-:W-:Y:S02]  /*c3f0*/  LDSM.16.M88.4 R196, [R211+0xc000] ;  /* 0x00c00000d3c4783b */ /* 0x000fe40000000200 */
        /* <DEDUP_REMOVED lines=11> */
[----:B------:R-:W2:Y:S05]  /*c4b0*/  LDSM.16.M88.4 R168, [R214+0xc000] ;  /* 0x00c00000d6a8783b */ /* 0x000eaa0000000200 */
[----:B------:R-:W-:Y:S02]  /*c4c0*/  LDSM.16.M88.4 R192, [R217+0x17800] ;  /* 0x01780000d9c0783b */ /* 0x000fe40000000200 */
        /* <DEDUP_REMOVED lines=10> */
[----:B------:R-:W1:Y:S05]  /*c570*/  LDSM.16.M88.4 R176, [R208+0x16800] ;  /* 0x01680000d0b0783b */ /* 0x000e6a0000000200 */
[----:B------:R-:W4:Y:S02]  /*c580*/  LDSM.16.M88.4 R180, [R208+0x17000] ;  /* 0x01700000d0b4783b */ /* 0x000f240000000200 */
        /* <DEDUP_REMOVED lines=35> */
[----:B------:R-:W-:Y:S06]  /*c7c0*/  @P0 BRA `(.L_x_192) ;  /* 0xffffffec00b40947 */ /* 0x000fec000383ffff */
.L_x_191:
[----:B------:R-:W2:Y:S08]  /*c7d0*/  SHFL.BFLY PT, R3, R204, 0x2, 0x1f ;  /* 0x0c401f00cc037f89 */ /* 0x000eb000000e0000 */
        /* <DEDUP_REMOVED lines=232> */
[C---:B------:R-:W-:Y:S01]  /*d660*/  ISETP.NE.AND P0, PT, R225.reuse, RZ, PT ;  /* 0x000000ffe100720c */ /* 0x040fe20003f05270 */
[----:B------:R-:W-:Y:S01]  /*d670*/  FFMA.FTZ R203, R0, R227, R203 ;  /* 0x000000e300cb7223 */ /* 0x000fe200000100cb */
[----:B------:R-:W-:Y:S01]  /*d680*/  IADD3 R225, PT, PT, R225, -0x1, RZ ;  /* 0xffffffffe1e17810 */ /* 0x000fe20007ffe0ff */
[----:B------:R-:W-:Y:S01]  /*d690*/  FADD.FTZ R197, R198, R197 ;  /* 0x000000c5c6c57221 */ /* 0x000fe20000010000 */
[C---:B-----5:R-:W-:Y:S03]  /*d6a0*/  HMMA.16816.F32 R116, R160.reuse, R172, R116 ;  /* 0x000000aca074723c */ /* 0x060fe60000001874 */
[----:B------:R-:W-:Y:S01]  /*d6b0*/  FADD.FTZ R0, R167, R203 ;  /* 0x000000cba7007221 */ /* 0x000fe20000010000 */
[----:B-1----:R-:W-:Y:S01]  /*d6c0*/  F2FP.F16.F32.PACK_AB R151, R236, R233 ;  /* 0x000000e9ec97723e */ /* 0x002fe200000000ff */
[----:B------:R-:W-:Y:S02]  /*d6d0*/  FADD.FTZ R196, R196, R197 ;  /* 0x000000c5c4c47221 */ /* 0x000fe40000010000 */
[----:B------:R-:W-:Y:S01]  /*d6e0*/  FADD.FTZ R201, R201, R0 ;  /* 0x00000000c9c97221 */ /* 0x000fe20000010000 */
[C---:B------:R-:W-:Y:S01]  /*d6f0*/  HMMA.16816.F32 R120, R160.reuse, R174, R120 ;  /* 0x000000aea078723c */ /* 0x040fe20000001878 */
[----:B------:R-:W1:Y:S02]  /*d700*/  LDSM.16.MT88.4 R172, [R165+0x6000] ;  /* 0x00600000a5ac783b */ /* 0x000e640000004200 */
[----:B------:R-:W-:Y:S01]  /*d710*/  FADD.FTZ R0, R199, R196 ;  /* 0x000000c4c7007221 */ /* 0x000fe20000010000 */
[----:B------:R-:W-:Y:S03]  /*d720*/  FADD.FTZ R201, R200, R201 ;  /* 0x000000c9c8c97221 */ /* 0x000fe60000010000 */
[----:B------:R-:W-:Y:S01]  /*d730*/  FADD.FTZ R205, R205, R0 ;  /* 0x00000000cdcd7221 */ /* 0x000fe20000010000 */
[----:B------:R-:W-:Y:S01]  /*d740*/  MOV R0, R3 ;  /* 0x0000000300007202 */ /* 0x000fe20000000f00 */
[C---:B---3--:R-:W-:Y:S03]  /*d750*/  HMMA.16816.F32 R124, R160.reuse, R156, R124 ;  /* 0x0000009ca07c723c */ /* 0x048fe6000000187c */
[----:B------:R-:W-:Y:S01]  /*d760*/  FADD.FTZ R232, R232, R201 ;  /* 0x000000c9e8e87221 */ /* 0x000fe20000010000 */
[----:B------:R-:W-:Y:S03]  /*d770*/  FADD.FTZ R206, R206, R205 ;  /* 0x000000cdcece7221 */ /* 0x000fe60000010000 */
[----:B------:R-:W-:Y:S01]  /*d780*/  FADD.FTZ R232, R207, R232 ;  /* 0x000000e8cfe87221 */ /* 0x000fe20000010000 */
        /* <DEDUP_REMOVED lines=208> */
[----:B------:R-:W-:Y:S11]  /*e490*/  @P0 BRA `(.L_x_190) ;  /* 0xffffffd000e40947 */ /* 0x000ff6000383ffff */
.L_x_189:
[----:B------:R-:W1:Y:S01]  /*e4a0*/  SHFL.BFLY PT, R12, R229, 0x2, 0x1f ;  /* 0x0c401f00e50c7f89 */ /* 0x000e6200000e0000 */
[----:B------:R-:W2:Y:S01]  /*e4b0*/  S2UR UR4, SR_CgaCtaId ;  /* 0x00000000000479c3 */ /* 0x000ea20000008800 */
[----:B------:R-:W-:Y:S02]  /*e4c0*/  UMOV UR5, 0x400 ;  /* 0x0000040000057882 */ /* 0x000fe40000000000 */
[----:B------:R-:W3:Y:S01]  /*e4d0*/  SHFL.BFLY PT, R0, R227, 0x2, 0x1f ;  /* 0x0c401f00e3007f89 */ /* 0x000ee200000e0000 */
[----:B------:R-:W4:Y:S04]  /*e4e0*/  S2R R4, SR_TID.X ;  /* 0x0000000000047919 */ /* 0x000f280000002100 */
[----:B------:R-:W4:Y:S01]  /*e4f0*/  LDC.U8 R24, c[0x0][0x548] ;  /* 0x00015200ff187b82 */ /* 0x000f220000000000 */
[----:B------:R-:W4:Y:S01]  /*e500*/  S2R R23, SR_CTAID.Y ;  /* 0x0000000000177919 */ /* 0x000f220000002600 */
[----:B------:R-:W4:Y:S01]  /*e510*/  S2R R20, SR_CTAID.Z ;  /* 0x0000000000147919 */ /* 0x000f220000002700 */
[----:B-1----:R-:W-:Y:S01]  /*e520*/  FADD.FTZ R12, R12, R229 ;  /* 0x000000e50c0c7221 */ /* 0x002fe20000010000 */
[----:B--2---:R-:W-:Y:S01]  /*e530*/  ULEA UR4, UR4, UR5, 0x18 ;  /* 0x0000000504047291 */ /* 0x004fe2000f8ec0ff */
[----:B---3--:R-:W-:-:S03]  /*e540*/  FADD.FTZ R11, R0, R227 ;  /* 0x000000e3000b7221 */ /* 0x008fc60000010000 */
[----:B------:R-:W1:Y:S04]  /*e550*/  SHFL.BFLY PT, R7, R12, 0x1, 0x1f ;  /* 0x0c201f000c077f89 */ /* 0x000e6800000e0000 */
[----:B------:R-:W2:Y:S01]  /*e560*/  SHFL.BFLY PT, R6, R11, 0x1, 0x1f ;  /* 0x0c201f000b067f89 */ /* 0x000ea200000e0000 */
[C---:B----4-:R-:W-:Y:S02]  /*e570*/  SHF.L.U32 R2, R4.reuse, 0x1, RZ ;  /* 0x0000000104027819 */ /* 0x050fe400000006ff */
[C---:B------:R-:W-:Y:S02]  /*e580*/  SHF.L.U32 R9, R4.reuse, 0x4, RZ ;  /* 0x0000000404097819 */ /* 0x040fe400000006ff */
[----:B------:R-:W-:Y:S02]  /*e590*/  SHF.L.U32 R0, R4, 0x5, RZ ;  /* 0x0000000504007819 */ /* 0x000fe400000006ff */
[----:B------:R-:W-:-:S02]  /*e5a0*/  LOP3.LUT R5, R2, 0x6, RZ, 0xc0, !PT ;  /* 0x0000000602057812 */ /* 0x000fc400078ec0ff */
[----:B------:R-:W-:Y:S02]  /*e5b0*/  LOP3.LUT R9, R9, 0x1c0, RZ, 0xc0, !PT ;  /* 0x000001c009097812 */ /* 0x000fe400078ec0ff */
[----:B------:R-:W-:Y:S02]  /*e5c0*/  LOP3.LUT R0, R5, 0x7c00, R0, 0xf8, !PT ;  /* 0x00007c0005007812 */ /* 0x000fe400078ef800 */
[----:B------:R-:W-:Y:S01]  /*e5d0*/  LOP3.LUT R9, R9, 0x38, R2, 0xf8, !PT ;  /* 0x0000003809097812 */ /* 0x000fe200078ef802 */
[----:B-1----:R-:W-:Y:S01]  /*e5e0*/  FADD.FTZ R7, R12, R7 ;  /* 0x000000070c077221 */ /* 0x002fe20000010000 */
[----:B------:R-:W-:Y:S02]  /*e5f0*/  LOP3.LUT P1, RZ, R4, 0x10, RZ, 0xc0, !PT ;  /* 0x0000001004ff7812 */ /* 0x000fe4000782c0ff */
[----:B------:R-:W-:Y:S01]  /*e600*/  LOP3.LUT R0, R0, R9, RZ, 0xfc, !PT ;  /* 0x0000000900007212 */ /* 0x000fe200078efcff */
[----:B--2---:R-:W-:Y:S01]  /*e610*/  FADD.FTZ R6, R11, R6 ;  /* 0x000000060b067221 */ /* 0x004fe20000010000 */
[----:B------:R-:W1:Y:S01]  /*e620*/  MUFU.RCP R10, R7 ;  /* 0x00000007000a7308 */ /* 0x000e620000001000 */
[----:B------:R-:W-:-:S02]  /*e630*/  FSETP.NE.FTZ.AND P4, PT, R7, RZ, PT ;  /* 0x000000ff0700720b */ /* 0x000fc40003f95000 */
[----:B------:R-:W-:Y:S02]  /*e640*/  MOV R2, 0x20 ;  /* 0x0000002000027802 */ /* 0x000fe40000000f00 */
[----:B------:R-:W-:Y:S02]  /*e650*/  FSETP.NE.FTZ.AND P3, PT, R6, RZ, PT ;  /* 0x000000ff0600720b */ /* 0x000fe40003f75000 */
[C---:B------:R-:W-:Y:S01]  /*e660*/  LOP3.LUT P2, RZ, R4.reuse, 0x8, RZ, 0xc0, !PT ;  /* 0x0000000804ff7812 */ /* 0x040fe2000784c0ff */
[----:B------:R-:W2:Y:S01]  /*e670*/  MUFU.RCP R8, R6 ;  /* 0x0000000600087308 */ /* 0x000ea20000001000 */
[----:B------:R-:W-:Y:S02]  /*e680*/  MOV R5, 0x10 ;  /* 0x0000001000057802 */ /* 0x000fe40000000f00 */
[----:B------:R-:W-:Y:S02]  /*e690*/  LOP3.LUT P0, RZ, R4, 0x4, RZ, 0xc0, !PT ;  /* 0x0000000404ff7812 */ /* 0x000fe4000780c0ff */
[----:B------:R-:W-:-:S02]  /*e6a0*/  LEA R9, R0, UR4, 0x1 ;  /* 0x0000000400097c11 */ /* 0x000fc4000f8e08ff */
[----:B------:R-:W-:Y:S01]  /*e6b0*/  SEL R2, R2, 0xffffffe0, !P2 ;  /* 0xffffffe002027807 */ /* 0x000fe20005000000 */
[----:B------:R-:W3:Y:S01]  /*e6c0*/  LDC.U8 R0, c[0x0][0x549] ;  /* 0x00015240ff007b82 */ /* 0x000ee20000000000 */
[----:B------:R-:W-:Y:S02]  /*e6d0*/  SEL R5, R5, 0xfffffff0, !P0 ;  /* 0xfffffff005057807 */ /* 0x000fe40004000000 */
[----:B-1----:R-:W-:Y:S02]  /*e6e0*/  FSEL R10, R10, 1, P4 ;  /* 0x3f8000000a0a7808 */ /* 0x002fe40002000000 */
[C---:B------:R-:W-:Y:S02]  /*e6f0*/  IADD3 R15, PT, PT, R9.reuse, 0x40, RZ ;  /* 0x00000040090f7810 */ /* 0x040fe40007ffe0ff */
[C---:B------:R-:W-:Y:S01]  /*e700*/  IADD3 R13, PT, PT, R9.reuse, R2, RZ ;  /* 0x00000002090d7210 */ /* 0x040fe20007ffe0ff */
[C---:B------:R-:W-:Y:S01]  /*e710*/  FMUL.FTZ R160, R10.reuse, R160 ;  /* 0x000000a00aa07220 */ /* 0x040fe20000410000 */
[----:B------:R-:W-:Y:S01]  /*e720*/  FMUL.FTZ R161, R10, R161 ;  /* 0x000000a10aa17220 */ /* 0x000fe20000410000 */
[----:B--2---:R-:W-:Y:S01]  /*e730*/  FSEL R8, R8, 1, P3 ;  /* 0x3f80000008087808 */ /* 0x004fe20001800000 */
        /* <DEDUP_REMOVED lines=173> */
[----:B------:R-:W-:Y:S01]  /*f210*/  FMUL.FTZ R128, R10, R128 ;  /* 0x000000800a807220 */ /* 0x000fe20000410000 */
[----:B---3--:R-:W-:Y:S01]  /*f220*/  ISETP.NE.AND P2, PT, R0, RZ, PT ;  /* 0x000000ff0000720c */ /* 0x008fe20003f45270 */
[----:B------:R-:W-:Y:S01]  /*f230*/  STS [R19+0x4400], R86 ;  /* 0x0044005613007388 */ /* 0x000fe20000000800 */
[----:B------:R-:W-:Y:S01]  /*f240*/  FMUL.FTZ R129, R10, R129 ;  /* 0x000000810a817220 */ /* 0x000fe20000410000 */
        /* <DEDUP_REMOVED lines=30> */
[----:B------:R-:W-:Y:S01]  /*f430*/  ISETP.NE.AND P0, PT, R224, -0x1, PT ;  /* 0xffffffffe000780c */ /* 0x000fe20003f05270 */
        /* <DEDUP_REMOVED lines=19> */
[----:B------:R-:W1:Y:S01]  /*f570*/  LDC R2, c[0x0][0x434] ;  /* 0x00010d00ff027b82 */ /* 0x000e620000000800 */
[----:B------:R-:W-:Y:S01]  /*f580*/  F2FP.F16.F32.PACK_AB R134, R135, R134 ;  /* 0x000000868786723e */ /* 0x000fe200000000ff */
[----:B------:R-:W-:Y:S01]  /*f590*/  STS [R21+0x8000], R112 ;  /* 0x0080007015007388 */ /* 0x000fe20000000800 */
[----:B------:R-:W-:Y:S01]  /*f5a0*/  F2FP.F16.F32.PACK_AB R136, R137, R136 ;  /* 0x000000888988723e */ /* 0x000fe200000000ff */
[C---:B------:R-:W-:Y:S01]  /*f5b0*/  FMUL.FTZ R30, R8.reuse, R150 ;  /* 0x00000096081e7220 */ /* 0x040fe20000410000 */
[----:B------:R-:W-:Y:S01]  /*f5c0*/  F2FP.F16.F32.PACK_AB R138, R139, R138 ;  /* 0x0000008a8b8a723e */ /* 0x000fe200000000ff */
[----:B------:R-:W-:Y:S01]  /*f5d0*/  STS [R21+0x8400], R114 ;  /* 0x0084007215007388 */ /* 0x000fe20000000800 */
[----:B------:R-:W-:Y:S01]  /*f5e0*/  F2FP.F16.F32.PACK_AB R140, R141, R140 ;  /* 0x0000008c8d8c723e */ /* 0x000fe200000000ff */
[----:B------:R-:W1:Y:S01]  /*f5f0*/  @P2 LDC R25, c[0x0][0x430] ;  /* 0x00010c00ff192b82 */ /* 0x000e620000000800 */
[----:B------:R-:W-:Y:S01]  /*f600*/  F2FP.F16.F32.PACK_AB R142, R143, R142 ;  /* 0x0000008e8f8e723e */ /* 0x000fe200000000ff */
        /* <DEDUP_REMOVED lines=9> */
[----:B------:R-:W-:Y:S01]  /*f6a0*/  SHF.L.U32 R14, R4, 0x3, RZ ;  /* 0x00000003040e7819 */ /* 0x000fe200000006ff */
[----:B------:R-:W-:Y:S01]  /*f6b0*/  STS [R5+0x8400], R122 ;  /* 0x0084007a05007388 */ /* 0x000fe20000000800 */
[----:B------:R-:W-:Y:S02]  /*f6c0*/  F2FP.F16.F32.PACK_AB R30, R151, R30 ;  /* 0x0000001e971e723e */ /* 0x000fe400000000ff */
[----:B------:R-:W-:Y:S01]  /*f6d0*/  @P2 MOV R22, 0x1 ;  /* 0x0000000100162802 */ /* 0x000fe20000000f00 */
[----:B------:R-:W-:Y:S04]  /*f6e0*/  STS [R9+0xc000], R124 ;  /* 0x00c0007c09007388 */ /* 0x000fe80000000800 */
[----:B------:R2:W-:Y:S04]  /*f6f0*/  STS [R9+0xc400], R126 ;  /* 0x00c4007e09007388 */ /* 0x0005e80000000800 */
[----:B------:R-:W-:Y:S04]  /*f700*/  STS [R11+0xc000], R128 ;  /* 0x00c000800b007388 */ /* 0x000fe80000000800 */
[----:B------:R3:W-:Y:S04]  /*f710*/  STS [R11+0xc400], R130 ;  /* 0x00c400820b007388 */ /* 0x0007e80000000800 */
[----:B------:R-:W-:Y:S04]  /*f720*/  STS [R13+0xc000], R132 ;  /* 0x00c000840d007388 */ /* 0x000fe80000000800 */
[----:B------:R4:W-:Y:S04]  /*f730*/  STS [R13+0xc400], R134 ;  /* 0x00c400860d007388 */ /* 0x0009e80000000800 */
[----:B------:R-:W-:Y:S04]  /*f740*/  STS [R17+0xc000], R136 ;  /* 0x00c0008811007388 */ /* 0x000fe80000000800 */
[----:B------:R5:W-:Y:S01]  /*f750*/  STS [R17+0xc400], R138 ;  /* 0x00c4008a11007388 */ /* 0x000be20000000800 */
[----:B--2---:R-:W1:Y:S03]  /*f760*/  LDC R9, c[0x0][0x434] ;  /* 0x00010d00ff097b82 */ /* 0x004e660000000800 */
[----:B------:R-:W-:Y:S04]  /*f770*/  STS [R15+0xc000], R140 ;  /* 0x00c0008c0f007388 */ /* 0x000fe80000000800 */
[----:B------:R2:W-:Y:S01]  /*f780*/  STS [R15+0xc400], R142 ;  /* 0x00c4008e0f007388 */ /* 0x0005e20000000800 */
[----:B---3--:R-:W3:Y:S03]  /*f790*/  @P0 LDC.64 R10, c[0x0][0x408] ;  /* 0x00010200ff0a0b82 */ /* 0x008ee60000000a00 */
[----:B------:R1:W-:Y:S04]  /*f7a0*/  STS [R21+0xc000], R144 ;  /* 0x00c0009015007388 */ /* 0x0003e80000000800 */
[----:B------:R1:W-:Y:S01]  /*f7b0*/  STS [R21+0xc400], R146 ;  /* 0x00c4009215007388 */ /* 0x0003e20000000800 */
[----:B----4-:R-:W4:Y:S03]  /*f7c0*/  @!P0 LDC.64 R12, c[0x0][0x400] ;  /* 0x00010000ff0c8b82 */ /* 0x010f260000000a00 */
[----:B------:R1:W-:Y:S04]  /*f7d0*/  STS [R19+0xc000], R152 ;  /* 0x00c0009813007388 */ /* 0x0003e80000000800 */
[----:B------:R1:W-:Y:S01]  /*f7e0*/  STS [R19+0xc400], R154 ;  /* 0x00c4009a13007388 */ /* 0x0003e20000000800 */
[----:B-----5:R-:W-:Y:S01]  /*f7f0*/  LOP3.LUT R17, R14, 0x1f8, RZ, 0xc0, !PT ;  /* 0x000001f80e117812 */ /* 0x020fe200078ec0ff */
[----:B-1----:R-:W-:Y:S01]  /*f800*/  @P2 IMAD R9, R25, R2, RZ ;  /* 0x0000000219092224 */ /* 0x002fe200078e02ff */
[----:B------:R-:W1:Y:S02]  /*f810*/  S2R R0, SR_CTAID.X ;  /* 0x0000000000007919 */ /* 0x000e640000002500 */
[----:B------:R-:W-:Y:S01]  /*f820*/  LOP3.LUT R17, R17, 0x38, R4, 0x78, !PT ;  /* 0x0000003811117812 */ /* 0x000fe200078e7804 */
[----:B------:R1:W-:Y:S01]  /*f830*/  STS [R5+0xc000], R148 ;  /* 0x00c0009405007388 */ /* 0x0003e20000000800 */
[----:B--2---:R-:W2:Y:S02]  /*f840*/  @P2 LDC R15, c[0x0][0x430] ;  /* 0x00010c00ff0f2b82 */ /* 0x004ea40000000800 */
[----:B------:R-:W-:Y:S01]  /*f850*/  LOP3.LUT R8, R17, 0x1e00, R14, 0xf8, !PT ;  /* 0x00001e0011087812 */ /* 0x000fe200078ef80e */
[----:B------:R-:W-:Y:S06]  /*f860*/  @P2 BRA `(.L_x_193) ;  /* 0x0000000000202947 */ /* 0x000fec0003800000 */
[----:B------:R-:W-:Y:S01]  /*f870*/  ISETP.NE.AND P1, PT, R24, RZ, PT ;  /* 0x000000ff1800720c */ /* 0x000fe20003f25270 */
[----:B------:R-:W5:-:S12]  /*f880*/  LDC R17, c[0x0][0x3e0] ;  /* 0x0000f800ff117b82 */ /* 0x000f580000000800 */
[----:B------:R-:W5:Y:S01]  /*f890*/  @P1 LDC R22, c[0x0][0x454] ;  /* 0x00011500ff161b82 */ /* 0x000f620000000800 */
[----:B--2---:R-:W-:Y:S02]  /*f8a0*/  @P1 MOV R15, 0x1 ;  /* 0x00000001000f1802 */ /* 0x004fe40000000f00 */
[----:B------:R-:W-:-:S05]  /*f8b0*/  @!P1 MOV R15, 0x1 ;  /* 0x00000001000f9802 */ /* 0x000fca0000000f00 */
[----:B------:R-:W2:Y:S01]  /*f8c0*/  @P1 LDC R9, c[0x0][0x454] ;  /* 0x00011500ff091b82 */ /* 0x000ea20000000800 */
[-C--:B-----5:R-:W-:Y:S02]  /*f8d0*/  @P1 IMAD R22, R22, R17.reuse, RZ ;  /* 0x0000001116161224 */ /* 0x0a0fe400078e02ff */
[----:B------:R-:W-:-:S07]  /*f8e0*/  @!P1 IMAD R22, R2, R17, RZ ;  /* 0x0000001102169224 */ /* 0x000fce00078e02ff */
.L_x_193:
[----:B------:R1:W-:Y:S01]  /*f8f0*/  STS [R5+0xc400], R30 ;  /* 0x00c4001e05007388 */ /* 0x0003e20000000800 */
[----:B------:R-:W-:Y:S01]  /*f900*/  LEA R8, R8, UR4, 0x1 ;  /* 0x0000000408087c11 */ /* 0x000fe2000f8e08ff */
[----:B----4-:R-:W-:Y:S01]  /*f910*/  @!P0 IMAD.WIDE.U32 R26, R23, R12, RZ ;  /* 0x0000000c171a8225 */ /* 0x010fe200078e00ff */
[----:B------:R-:W-:Y:S01]  /*f920*/  ISETP.NE.AND P1, PT, R24, RZ, !P2 ;  /* 0x000000ff1800720c */ /* 0x000fe20005725270 */
[----:B------:R-:W-:Y:S01]  /*f930*/  BAR.SYNC.DEFER_BLOCKING 0x0 ;  /* 0x0000000000007b1d */ /* 0x000fe20000010000 */
[C---:B------:R-:W-:Y:S01]  /*f940*/  ISETP.NE.AND P2, PT, R224.reuse, -0x1, PT ;  /* 0xffffffffe000780c */ /* 0x040fe20003f45270 */
[----:B---3--:R-:W-:Y:S01]  /*f950*/  @P0 IMAD.WIDE.U32 R24, R224, R10, RZ ;  /* 0x0000000ae0180225 */ /* 0x008fe200078e00ff */
[----:B------:R-:W-:Y:S02]  /*f960*/  SHF.R.U32.HI R28, RZ, 0x1, R4 ;  /* 0x00000001ff1c7819 */ /* 0x000fe40000011604 */
[----:B------:R-:W-:-:S03]  /*f970*/  LOP3.LUT P5, RZ, R4, 0x3, RZ, 0xc0, !PT ;  /* 0x0000000304ff7812 */ /* 0x000fc600078ac0ff */
[----:B------:R-:W3:Y:S01]  /*f980*/  @P4 LDC R21, c[0x0][0x458] ;  /* 0x00011600ff154b82 */ /* 0x000ee20000000800 */
[----:B------:R-:W4:Y:S01]  /*f990*/  @P4 MUFU.LG2 R7, R7 ;  /* 0x0000000700074308 */ /* 0x000f220000000c00 */
[----:B------:R-:W-:Y:S01]  /*f9a0*/  LOP3.LUT R28, R28, 0x70, RZ, 0xc0, !PT ;  /* 0x000000701c1c7812 */ /* 0x000fe200078ec0ff */
[C---:B------:R-:W-:Y:S01]  /*f9b0*/  @!P0 IMAD R13, R23.reuse, R13, R27 ;  /* 0x0000000d170d8224 */ /* 0x040fe200078e021b */
[----:B------:R-:W-:Y:S01]  /*f9c0*/  BSSY.RECONVERGENT B0, `(.L_x_194) ;  /* 0x000002b000007945 */ /* 0x000fe20003800200 */
[----:B------:R-:W-:Y:S02]  /*f9d0*/  @P0 IMAD R13, R224, R11, R25 ;  /* 0x0000000be00d0224 */ /* 0x000fe400078e0219 */
[----:B--2---:R-:W-:Y:S01]  /*f9e0*/  IMAD R9, R20, R9, RZ ;  /* 0x0000000914097224 */ /* 0x004fe200078e02ff */
[----:B------:R-:W2:Y:S01]  /*f9f0*/  @P3 LDC R12, c[0x0][0x458] ;  /* 0x00011600ff0c3b82 */ /* 0x000ea20000000800 */
[----:B------:R-:W5:Y:S01]  /*fa00*/  @P3 MUFU.LG2 R6, R6 ;  /* 0x0000000600063308 */ /* 0x000f620000000c00 */
[----:B------:R-:W-:-:S02]  /*fa10*/  @!P2 IMAD R224, R23, R2, RZ ;  /* 0x0000000217e0a224 */ /* 0x000fc400078e02ff */
[----:B------:R-:W-:Y:S02]  /*fa20*/  @!P1 IMAD R9, R23, R22, R9 ;  /* 0x0000001617099224 */ /* 0x000fe400078e0209 */
[----:B------:R-:W-:Y:S01]  /*fa30*/  IMAD.MOV.U32 R11, RZ, RZ, 0x7f800000 ;  /* 0x7f800000ff0b7424 */ /* 0x000fe200078e00ff */
[----:B-1----:R-:W-:Y:S01]  /*fa40*/  SHF.R.U32.HI R5, RZ, 0x2, R4 ;  /* 0x00000002ff057819 */ /* 0x002fe20000011604 */
[----:B------:R-:W-:Y:S01]  /*fa50*/  IMAD.MOV.U32 R10, RZ, RZ, 0x7f800000 ;  /* 0x7f800000ff0a7424 */ /* 0x000fe200078e00ff */
[----:B------:R-:W-:Y:S01]  /*fa60*/  SHF.R.S32.HI R2, RZ, 0x1f, R224 ;  /* 0x0000001fff027819 */ /* 0x000fe200000114e0 */
[----:B------:R1:W1:Y:S01]  /*fa70*/  LDS.128 R16, [R8+0x3000] ;  /* 0x0030000008107984 */ /* 0x0002620000000c00 */
[----:B------:R-:W-:Y:S01]  /*fa80*/  LOP3.LUT R5, R28, 0x7, R5, 0xf8, !PT ;  /* 0x000000071c057812 */ /* 0x000fe200078ef805 */
[----:B------:R-:W-:Y:S01]  /*fa90*/  IMAD R28, R0, R15, RZ ;  /* 0x0000000f001c7224 */ /* 0x000fe200078e02ff */
[----:B------:R-:W-:Y:S01]  /*faa0*/  SEL R22, R224, RZ, P1 ;  /* 0x000000ffe0167207 */ /* 0x000fe20000800000 */
[----:B----4-:R-:W-:Y:S01]  /*fab0*/  @P4 FMUL.FTZ R7, R7, 0.69314718246459960938 ;  /* 0x3f31721807074820 */ /* 0x010fe20000410000 */
[----:B------:R-:W-:Y:S01]  /*fac0*/  SEL R2, R2, RZ, P1 ;  /* 0x000000ff02027207 */ /* 0x000fe20000800000 */
[----:B------:R-:W-:-:S02]  /*fad0*/  IMAD.SHL.U32 R28, R28, 0x80, RZ ;  /* 0x000000801c1c7824 */ /* 0x000fc400078e00ff */
[----:B---3--:R-:W-:Y:S01]  /*fae0*/  @P4 FFMA.FTZ R11, R164, R21, R7 ;  /* 0x00000015a40b4223 */ /* 0x008fe20000010007 */
[----:B-----5:R-:W-:Y:S02]  /*faf0*/  @P3 FMUL.FTZ R6, R6, 0.69314718246459960938 ;  /* 0x3f31721806063820 */ /* 0x020fe40000410000 */
[--C-:B------:R-:W-:Y:S02]  /*fb00*/  IADD3 R22, P2, P1, R28, R22, R9.reuse ;  /* 0x000000161c167210 */ /* 0x100fe4000795e009 */
[----:B------:R-:W-:Y:S01]  /*fb10*/  SHF.R.S32.HI R9, RZ, 0x1f, R9 ;  /* 0x0000001fff097819 */ /* 0x000fe20000011409 */
[----:B--2---:R-:W-:Y:S01]  /*fb20*/  @P3 FFMA.FTZ R10, R3, R12, R6 ;  /* 0x0000000c030a3223 */ /* 0x004fe20000010006 */
[----:B------:R-:W-:-:S04]  /*fb30*/  SHF.R.S32.HI R28, RZ, 0x1f, R28 ;  /* 0x0000001fff1c7819 */ /* 0x000fc8000001141c */
[----:B------:R-:W-:Y:S01]  /*fb40*/  IADD3.X R9, PT, PT, R28, R2, R9, P2, P1 ;  /* 0x000000021c097210 */ /* 0x000fe200017e2409 */
[----:B-1----:R-:W-:Y:S06]  /*fb50*/  @P5 BRA `(.L_x_195) ;  /* 0x0000000000445947 */ /* 0x002fec0003800000 */
[C---:B------:R-:W-:Y:S01]  /*fb60*/  VIADD R12, R5.reuse, 0x8 ;  /* 0x00000008050c7836 */ /* 0x040fe20000000000 */
[----:B------:R-:W-:-:S04]  /*fb70*/  ISETP.GE.AND P4, PT, R5, R218, PT ;  /* 0x000000da0500720c */ /* 0x000fc80003f86270 */
[----:B------:R-:W-:-:S09]  /*fb80*/  ISETP.GE.AND P3, PT, R12, R218, PT ;  /* 0x000000da0c00720c */ /* 0x000fd20003f66270 */
[----:B------:R-:W1:Y:S01]  /*fb90*/  @!P4 LDC.64 R6, c[0x0][0x420] ;  /* 0x00010800ff06cb82 */ /* 0x000e620000000a00 */
[----:B------:R-:W-:-:S03]  /*fba0*/  @!P4 IMAD R5, R5, R15, RZ ;  /* 0x0000000f0505c224 */ /* 0x000fc600078e02ff */
[----:B------:R-:W-:Y:S02]  /*fbb0*/  @!P3 IMAD R15, R12, R15, RZ ;  /* 0x0000000f0c0fb224 */ /* 0x000fe400078e02ff */
[-C--:B------:R-:W-:Y:S02]  /*fbc0*/  @!P4 IADD3 R12, P2, PT, R5, R22.reuse, RZ ;  /* 0x00000016050cc210 */ /* 0x080fe40007f5e0ff */
[----:B------:R-:W2:Y:S01]  /*fbd0*/  @!P3 LDC.64 R2, c[0x0][0x420] ;  /* 0x00010800ff02bb82 */ /* 0x000ea20000000a00 */
[----:B------:R-:W-:Y:S02]  /*fbe0*/  @!P3 IADD3 R22, P1, PT, R15, R22, RZ ;  /* 0x000000160f16b210 */ /* 0x000fe40007f3e0ff */
[-C--:B------:R-:W-:Y:S02]  /*fbf0*/  @!P4 LEA.HI.X.SX32 R5, R5, R9.reuse, 0x1, P2 ;  /* 0x000000090505c211 */ /* 0x080fe400010f0eff */
[----:B------:R-:W-:Y:S02]  /*fc00*/  @!P3 LEA.HI.X.SX32 R9, R15, R9, 0x1, P1 ;  /* 0x000000090f09b211 */ /* 0x000fe400008f0eff */
[----:B-1----:R-:W-:-:S04]  /*fc10*/  @!P4 LEA R6, P2, R12, R6, 0x2 ;  /* 0x000000060c06c211 */ /* 0x002fc800078410ff */
[----:B------:R-:W-:Y:S02]  /*fc20*/  @!P4 LEA.HI.X R7, R12, R7, R5, 0x2, P2 ;  /* 0x000000070c07c211 */ /* 0x000fe400010f1405 */
[----:B--2---:R-:W-:-:S03]  /*fc30*/  @!P3 LEA R2, P1, R22, R2, 0x2 ;  /* 0x000000021602b211 */ /* 0x004fc600078210ff */
[----:B------:R1:W-:Y:S01]  /*fc40*/  @!P4 STG.E desc[UR12][R6.64], R11 ;  /* 0x0000000b0600c986 */ /* 0x0003e2000c10190c */
[----:B------:R-:W-:-:S05]  /*fc50*/  @!P3 LEA.HI.X R3, R22, R3, R9, 0x2, P1 ;  /* 0x000000031603b211 */ /* 0x000fca00008f1409 */
[----:B------:R1:W-:Y:S04]  /*fc60*/  @!P3 STG.E desc[UR12][R2.64], R10 ;  /* 0x0000000a0200b986 */ /* 0x0003e8000c10190c */
.L_x_195:
[----:B------:R-:W-:Y:S05]  /*fc70*/  BSYNC.RECONVERGENT B0 ;  /* 0x0000000000007941 */ /* 0x000fea0003800200 */
.L_x_194:
[----:B------:R-:W2:Y:S01]  /*fc80*/  LDCU.64 UR4, c[0x0][0x410] ;  /* 0x00008200ff0477ac */ /* 0x000ea20008000a00 */
[----:B------:R-:W-:Y:S01]  /*fc90*/  @P0 IMAD.MOV.U32 R26, RZ, RZ, R24 ;  /* 0x000000ffff1a0224 */ /* 0x000fe200078e0018 */
[----:B------:R-:W-:Y:S01]  /*fca0*/  LOP3.LUT R5, R14, 0x38, RZ, 0xc0, !PT ;  /* 0x000000380e057812 */ /* 0x000fe200078ec0ff */
[----:B-1----:R-:W-:Y:S01]  /*fcb0*/  IMAD.WIDE.U32 R10, R0, 0x80, RZ ;  /* 0x00000080000a7825 */ /* 0x002fe200078e00ff */
[----:B------:R-:W-:Y:S01]  /*fcc0*/  SHF.R.U32.HI R3, RZ, 0x3, R4 ;  /* 0x00000003ff037819 */ /* 0x000fe20000011604 */
[----:B------:R-:W-:Y:S01]  /*fcd0*/  BSSY.RECONVERGENT B0, `(.L_x_196) ;  /* 0x000001f000007945 */ /* 0x000fe20003800200 */
[----:B------:R-:W-:Y:S02]  /*fce0*/  IADD3 R28, P0, PT, R5, R26, RZ ;  /* 0x0000001a051c7210 */ /* 0x000fe40007f1e0ff */
[----:B------:R1:W3:Y:S01]  /*fcf0*/  LDS.128 R24, [R8] ;  /* 0x0000000008187984 */ /* 0x0002e20000000c00 */
[C---:B------:R-:W-:Y:S01]  /*fd00*/  VIADD R5, R3.reuse, 0x40 ;  /* 0x0000004003057836 */ /* 0x040fe20000000000 */
[CC--:B------:R-:W-:Y:S01]  /*fd10*/  ISETP.GE.AND P3, PT, R3.reuse, R218.reuse, PT ;  /* 0x000000da0300720c */ /* 0x0c0fe20003f66270 */
[----:B------:R-:W-:Y:S01]  /*fd20*/  IMAD.X R29, RZ, RZ, R13, P0 ;  /* 0x000000ffff1d7224 */ /* 0x000fe200000e060d */
[----:B------:R-:W-:Y:S01]  /*fd30*/  LOP3.LUT R2, R10, R3, RZ, 0xfc, !PT ;  /* 0x000000030a027212 */ /* 0x000fe200078efcff */
[----:B------:R-:W-:Y:S01]  /*fd40*/  VIADD R7, R3, 0x20 ;  /* 0x0000002003077836 */ /* 0x000fe20000000000 */
[-C--:B------:R-:W-:Y:S01]  /*fd50*/  ISETP.GE.AND P1, PT, R5, R218.reuse, PT ;  /* 0x000000da0500720c */ /* 0x080fe20003f26270 */
[----:B------:R-:W-:Y:S01]  /*fd60*/  VIADD R5, R3, 0x60 ;  /* 0x0000006003057836 */ /* 0x000fe20000000000 */
[----:B------:R1:W4:Y:S01]  /*fd70*/  LDS.128 R12, [R8+0x8000] ;  /* 0x00800000080c7984 */ /* 0x0003220000000c00 */
[----:B--2---:R-:W-:Y:S01]  /*fd80*/  IMAD.WIDE.U32 R28, R20, UR4, R28 ;  /* 0x00000004141c7c25 */ /* 0x004fe2000f8e001c */
[----:B------:R-:W-:-:S02]  /*fd90*/  ISETP.GE.AND P2, PT, R7, R218, PT ;  /* 0x000000da0700720c */ /* 0x000fc40003f46270 */
[----:B------:R-:W-:Y:S01]  /*fda0*/  ISETP.GE.AND P0, PT, R5, R218, PT ;  /* 0x000000da0500720c */ /* 0x000fe20003f06270 */
[----:B------:R-:W-:Y:S01]  /*fdb0*/  IMAD R31, R20, UR5, R29 ;  /* 0x00000005141f7c24 */ /* 0x000fe2000f8e021d */
[----:B------:R1:W2:Y:S04]  /*fdc0*/  LDS.128 R4, [R8+0xc000] ;  /* 0x00c0000008047984 */ /* 0x0002a80000000c00 */
[----:B------:R1:W1:Y:S01]  /*fdd0*/  LDS.128 R20, [R8+0x4000] ;  /* 0x0040000008147984 */ /* 0x0002620000000c00 */
[----:B------:R-:W-:Y:S06]  /*fde0*/  @P3 BRA `(.L_x_197) ;  /* 0x0000000000343947 */ /* 0x000fec0003800000 */
[----:B------:R-:W5:Y:S01]  /*fdf0*/  LDCU.64 UR6, c[0x0][0x408] ;  /* 0x00008100ff0677ac */ /* 0x000f620008000a00 */
[----:B------:R-:W-:Y:S01]  /*fe00*/  MOV R30, R28 ;  /* 0x0000001c001e7202 */ /* 0x000fe20000000f00 */
[----:B------:R-:W3:Y:S01]  /*fe10*/  LDCU.64 UR4, c[0x0][0x3f0] ;  /* 0x00007e00ff0477ac */ /* 0x000ee20008000a00 */
[----:B-----5:R-:W-:-:S03]  /*fe20*/  IMAD R3, R11, UR6, RZ ;  /* 0x000000060b037c24 */ /* 0x020fc6000f8e02ff */
[----:B------:R-:W-:-:S04]  /*fe30*/  IMAD.WIDE.U32 R32, R2, UR6, R30 ;  /* 0x0000000602207c25 */ /* 0x000fc8000f8e001e */
[----:B------:R-:W-:Y:S01]  /*fe40*/  IMAD R0, R2, UR7, R3 ;  /* 0x0000000702007c24 */ /* 0x000fe2000f8e0203 */
[----:B---3--:R-:W-:-:S04]  /*fe50*/  LEA R34, P3, R32, UR4, 0x1 ;  /* 0x0000000420227c11 */ /* 0x008fc8000f8608ff */
[----:B------:R-:W-:-:S04]  /*fe60*/  IADD3 R0, PT, PT, R0, R33, RZ ;  /* 0x0000002100007210 */ /* 0x000fc80007ffe0ff */
[----:B------:R-:W-:-:S05]  /*fe70*/  LEA.HI.X R35, R32, UR5, R0, 0x1, P3 ;  /* 0x0000000520237c11 */ /* 0x000fca00098f0c00 */
[----:B------:R3:W-:Y:S04]  /*fe80*/  STG.E.128 desc[UR12][R34.64], R24 ;  /* 0x0000001822007986 */ /* 0x0007e8000c101d0c */
[----:B-1----:R3:W-:Y:S04]  /*fe90*/  STG.E.128 desc[UR12][R34.64+0x80], R20 ;  /* 0x0000801422007986 */ /* 0x0027e8000c101d0c */
[----:B----4-:R3:W-:Y:S04]  /*fea0*/  STG.E.128 desc[UR12][R34.64+0x100], R12 ;  /* 0x0001000c22007986 */ /* 0x0107e8000c101d0c */
[----:B--2---:R3:W-:Y:S02]  /*feb0*/  STG.E.128 desc[UR12][R34.64+0x180], R4 ;  /* 0x0001800422007986 */ /* 0x0047e4000c101d0c */
.L_x_197:
[----:B------:R-:W-:Y:S05]  /*fec0*/  BSYNC.RECONVERGENT B0 ;  /* 0x0000000000007941 */ /* 0x000fea0003800200 */
.L_x_196:
[----:B---3--:R3:W3:Y:S01]  /*fed0*/  LDS.128 R24, [R8+0x1000] ;  /* 0x0010000008187984 */ /* 0x0086e20000000c00 */
[----:B------:R-:W-:Y:S03]  /*fee0*/  BSSY.RECONVERGENT B0, `(.L_x_198) ;  /* 0x0000015000007945 */ /* 0x000fe60003800200 */
[----:B-1----:R1:W1:Y:S04]  /*fef0*/  LDS.128 R20, [R8+0x5000] ;  /* 0x0050000008147984 */ /* 0x0022680000000c00 */
[----:B----4-:R4:W1:Y:S04]  /*ff00*/  LDS.128 R12, [R8+0x9000] ;  /* 0x00900000080c7984 */ /* 0x0108680000000c00 */
[----:B--2---:R4:W2:Y:S01]  /*ff10*/  LDS.128 R4, [R8+0xd000] ;  /* 0x00d0000008047984 */ /* 0x0048a20000000c00 */
        /* <DEDUP_REMOVED lines=16> */
[----:B--2---:R3:W-:Y:S02]  /*10020*/  STG.E.128 desc[UR12][R34.64+0x180], R4 ;  /* 0x0001800422007986 */ /* 0x0047e4000c101d0c */
.L_x_199:
[----:B------:R-:W-:Y:S05]  /*10030*/  BSYNC.RECONVERGENT B0 ;  /* 0x0000000000007941 */ /* 0x000fea0003800200 */
.L_x_198:
[----:B---3--:R3:W3:Y:S01]  /*10040*/  LDS.128 R24, [R8+0x2000] ;  /* 0x0020000008187984 */ /* 0x0086e20000000c00 */
[----:B------:R-:W-:Y:S03]  /*10050*/  BSSY.RECONVERGENT B0, `(.L_x_200) ;  /* 0x0000015000007945 */ /* 0x000fe60003800200 */
[----:B-1----:R1:W1:Y:S04]  /*10060*/  LDS.128 R20, [R8+0x6000] ;  /* 0x0060000008147984 */ /* 0x0022680000000c00 */
[----:B------:R1:W1:Y:S04]  /*10070*/  LDS.128 R12, [R8+0xa000] ;  /* 0x00a00000080c7984 */ /* 0x0002680000000c00 */
[----:B--2---:R2:W1:Y:S01]  /*10080*/  LDS.128 R4, [R8+0xe000] ;  /* 0x00e0000008047984 */ /* 0x0044620000000c00 */
        /* <DEDUP_REMOVED lines=17> */
.L_x_201:
[----:B------:R-:W-:Y:S05]  /*101a0*/  BSYNC.RECONVERGENT B0 ;  /* 0x0000000000007941 */ /* 0x000fea0003800200 */
.L_x_200:
[----:B-1-3--:R1:W3:Y:S04]  /*101b0*/  LDS.128 R12, [R8+0x7000] ;  /* 0x00700000080c7984 */ /* 0x00a2e80000000c00 */
[----:B------:R1:W1:Y:S04]  /*101c0*/  LDS.128 R4, [R8+0xb000] ;  /* 0x00b0000008047984 */ /* 0x0002680000000c00 */
[----:B------:R1:W1:Y:S01]  /*101d0*/  LDS.128 R20, [R8+0xf000] ;  /* 0x00f0000008147984 */ /* 0x0002620000000c00 */
[----:B------:R-:W-:Y:S05]  /*101e0*/  @P0 EXIT ;  /* 0x000000000000094d */ /* 0x000fea0003800000 */
[----:B------:R-:W5:Y:S01]  /*101f0*/  LDCU.64 UR6, c[0x0][0x408] ;  /* 0x00008100ff0677ac */ /* 0x000f620008000a00 */
[----:B------:R-:W-:Y:S01]  /*10200*/  IADD3 R2, P0, PT, R2, 0x60, RZ ;  /* 0x0000006002027810 */ /* 0x000fe20007f1e0ff */
[----:B-12-4-:R-:W-:Y:S01]  /*10210*/  IMAD.MOV.U32 R8, RZ, RZ, R28 ;  /* 0x000000ffff087224 */ /* 0x016fe200078e001c */
        /* <DEDUP_REMOVED lines=14> */
.L_x_202:
        /* <DEDUP_REMOVED lines=16> */
.L_x_1186:


//--------------------- .text._ZN5flash16flash_fwd_kernelI23Flash_fwd_kernel_traitsILi256ELi128ELi64ELi8ELb0ELb0EN7cutlass6half_tE19Flash_kernel_traitsILi256ELi128ELi64ELi8ES3_EELb0ELb1ELb0ELb0ELb0ELb0ELb0ELb0EEEvNS_16Flash_fwd_paramsE --------------------------
	.section	.text._ZN5flash16flash_fwd_kernelI23Flash_fwd_kernel_traitsILi256ELi128ELi64ELi8ELb0ELb0EN7cutlass6half_tE19Flash_kernel_traitsILi256ELi128ELi64ELi8ES3_EELb0ELb1ELb0ELb0ELb0ELb0ELb0ELb0EEEvNS_16Flash_fwd_paramsE,"ax",@progbits
	.align	128
        .global         _ZN5flash16flash_fwd_kernelI23Flash_fwd_kernel_traitsILi256ELi128ELi64ELi8ELb0ELb0EN7cutlass6half_tE19Flash_kernel_traitsILi256ELi128ELi64ELi8ES3_EELb0ELb1ELb0ELb0ELb0ELb0ELb0ELb0EEEvNS_16Flash_fwd_paramsE
        .type           _ZN5flash16flash_fwd_kernelI23Flash_fwd_kernel_traitsILi256ELi128ELi64ELi8ELb0ELb0EN7cutlass6half_tE19Flash_kernel_traitsILi256ELi128ELi64ELi8ES3_EELb0ELb1ELb0ELb0ELb0ELb0ELb0ELb0EEEvNS_16Flash_fwd_paramsE,@function
        .size           _ZN5flash16flash_fwd_kernelI23Flash_fwd_kernel_traitsILi256ELi128ELi64ELi8ELb0ELb0EN7cutlass6half_tE19Flash_kernel_traitsILi256ELi128ELi64ELi8ES3_EELb0ELb1ELb0ELb0ELb0ELb0ELb0ELb0EEEvNS_16Flash_fwd_paramsE,(.L_x_1187 - _ZN5flash16flash_fwd_kernelI23Flash_fwd_kernel_traitsILi256ELi128ELi64ELi8ELb0ELb0EN7cutlass6half_tE19Flash_kernel_traitsILi256ELi128ELi64ELi8ES3_EELb0ELb1ELb0ELb0ELb0ELb0ELb0ELb0EEEvNS_16Flash_fwd_paramsE)
        .other          _ZN5flash16flash_fwd_kernelI23Flash_fwd_kernel_traitsILi256ELi128ELi64ELi8ELb0ELb0EN7cutlass6half_tE19Flash_kernel_traitsILi256ELi128ELi64ELi8ES3_EELb0ELb1ELb0ELb0ELb0ELb0ELb0ELb0EEEvNS_16Flash_fwd_paramsE,@"STO_CUDA_ENTRY STV_DEFAULT"
_ZN5flash16flash_fwd_kernelI23Flash_fwd_kernel_traitsILi256ELi128ELi64ELi8ELb0ELb0EN7cutlass6half_tE19Flash_kernel_traitsILi256ELi128ELi64ELi8ES3_EELb0ELb1ELb0ELb0ELb0ELb0ELb0ELb0EEEvNS_16Flash_fwd_paramsE:
.text._ZN5flash16flash_fwd_kernelI23Flash_fwd_kernel_traitsILi256ELi128ELi64ELi8ELb0ELb0EN7cutlass6half_tE19Flash_kernel_traitsILi256ELi128ELi64ELi8ES3_EELb0ELb1ELb0ELb0ELb0ELb0ELb0ELb0EEEvNS_16Flash_fwd_paramsE:
        /* <DEDUP_REMOVED lines=72> */
.L_x_203:
        /* <DEDUP_REMOVED lines=30> */
[----:B---3--:R-:W-:-:S03]  /*0660*/  @!UP0 UIMAD.WIDE.U32 UR12, UR15, UR8, URZ ;  /* 0x000000080f0c82a5 */ /* 0x008fc6000f8e00ff */
[----:B------:R-:W-:Y:S01]  /*0670*/  @UP1 UMOV UR8, 0x1 ;  /* 0x0000000100081882 */ /* 0x000fe20000000000 */
[----:B------:R-:W-:Y:S02]  /*0680*/  @!UP0 UIMAD UR9, UR15, UR9, UR13 ;  /* 0x000000090f0982a4 */ /* 0x000fe4000f8e020d */
[----:B-1----:R-:W-:Y:S01]  /*0690*/  @UP0 UIMAD.WIDE.U32 UR16, UR19, UR6, URZ ;  /* 0x00000006131002a5 */ /* 0x002fe2000f8e00ff */
[----:B------:R-:W1:Y:S03]  /*06a0*/  @UP1 LDCU UR6, c[0x0][0x430] ;  /* 0x00008600ff0617ac */ /* 0x000e660008000800 */
[----:B------:R-:W-:Y:S02]  /*06b0*/  @UP0 UIMAD UR9, UR19, UR7, UR17 ;  /* 0x00000007130902a4 */ /* 0x000fe4000f8e0211 */
[----:B----4-:R-:W-:Y:S01]  /*06c0*/  @UP1 UIMAD UR11, UR4, UR5, URZ ;  /* 0x00000005040b12a4 */ /* 0x010fe2000f8e02ff */
[----:B------:R-:W-:Y:S01]  /*06d0*/  @UP0 UMOV UR12, UR16 ;  /* 0x00000010000c0c82 */ /* 0x000fe20008000000 */
[----:B--2---:R-:W-:Y:S10]  /*06e0*/  BRA.U UP1, `(.L_x_205) ;  /* 0x0000000101287547 */ /* 0x004ff4000b800000 */
        /* <DEDUP_REMOVED lines=10> */
.L_x_205:
[----:B------:R-:W2:Y:S01]  /*0790*/  LDCU UR7, c[0x0][0x434] ;  /* 0x00008680ff0777ac */ /* 0x000ea20008000800 */
[----:B------:R-:W-:Y:S01]  /*07a0*/  IMAD.SHL.U32 R0, R214, 0x8, RZ ;  /* 0x00000008d6007824 */ /* 0x000fe200078e00ff */
[----:B------:R-:W-:Y:S01]  /*07b0*/  SHF.R.U32.HI R214, RZ, 0x3, R214 ;  /* 0x00000003ffd67819 */ /* 0x000fe200000116d6 */
[----:B------:R-:W-:Y:S01]  /*07c0*/  BSSY.RECONVERGENT B0, `(.L_x_206) ;  /* 0x0000037000007945 */ /* 0x000fe20003800200 */
[----:B------:R-:W3:Y:S02]  /*07d0*/  LDCU.64 UR4, c[0x0][0x410] ;  /* 0x00008200ff0477ac */ /* 0x000ee40008000a00 */
[----:B------:R-:W-:Y:S01]  /*07e0*/  LOP3.LUT R0, R0, 0x38, RZ, 0xc0, !PT ;  /* 0x0000003800007812 */ /* 0x000fe200078ec0ff */
[C---:B------:R-:W-:Y:S01]  /*07f0*/  VIADD R9, R214.reuse, 0x20 ;  /* 0x00000020d6097836 */ /* 0x040fe20000000000 */
[----:B------:R-:W-:Y:S01]  /*0800*/  UISETP.NE.AND UP1, UPT, UR10, URZ, !UP1 ;  /* 0x000000ff0a00728c */ /* 0x000fe2000cf25270 */
[----:B------:R-:W-:Y:S01]  /*0810*/  VIADD R8, R214, 0x40 ;  /* 0x00000040d6087836 */ /* 0x000fe20000000000 */
[----:B------:R-:W-:Y:S01]  /*0820*/  IADD3 R4, P0, PT, R0, UR12, RZ ;  /* 0x0000000c00047c10 */ /* 0x000fe2000ff1e0ff */
[----:B------:R-:W-:Y:S01]  /*0830*/  UIADD3 UR28, UPT, UPT, -UR26, UR28, URZ ;  /* 0x0000001c1a1c7290 */ /* 0x000fe2000fffe1ff */
[----:B------:R-:W-:Y:S01]  /*0840*/  VIADD R6, R214, 0x60 ;  /* 0x00000060d6067836 */ /* 0x000fe20000000000 */
[----:B------:R-:W-:Y:S01]  /*0850*/  UISETP.NE.AND UP0, UPT, UR19, -0x1, UPT ;  /* 0xffffffff1300788c */ /* 0x000fe2000bf05270 */
[----:B------:R-:W-:Y:S01]  /*0860*/  LOP3.LUT R12, R0, 0x40, RZ, 0xfc, !PT ;  /* 0x00000040000c7812 */ /* 0x000fe200078efcff */
[----:B------:R-:W-:Y:S01]  /*0870*/  IMAD.X R5, RZ, RZ, UR9, P0 ;  /* 0x00000009ff057e24 */ /* 0x000fe200080e06ff */
[----:B----4-:R-:W-:Y:S01]  /*0880*/  UIMAD UR11, UR32, UR11, URZ ;  /* 0x0000000b200b72a4 */ /* 0x010fe2000f8e02ff */
        /* <DEDUP_REMOVED lines=8> */
[----:B------:R-:W-:Y:S01]  /*0910*/  IMAD.U32 R17, RZ, RZ, UR5 ;  /* 0x00000005ff117e24 */ /* 0x000fe2000f8e00ff */
[----:B------:R-:W-:Y:S01]  /*0920*/  USHF.R.S32.HI UR4, URZ, 0x1f, UR7 ;  /* 0x0000001fff047899 */ /* 0x000fe20008011407 */
[----:B------:R-:W-:Y:S01]  /*0930*/  IMAD.WIDE.U32 R2, R2, UR32, R4 ;  /* 0x0000002002027c25 */ /* 0x000fe2000f8e0004 */
[----:B------:R-:W-:Y:S01]  /*0940*/  USEL UR7, UR7, URZ, UP1 ;  /* 0x000000ff07077287 */ /* 0x000fe20008800000 */
[C---:B------:R-:W-:Y:S01]  /*0950*/  LOP3.LUT R11, R0.reuse, 0x80, RZ, 0xfc, !PT ;  /* 0x00000080000b7812 */ /* 0x040fe200078efcff */
[----:B------:R-:W-:Y:S01]  /*0960*/  USEL UR4, UR4, URZ, UP1 ;  /* 0x000000ff04047287 */ /* 0x000fe20008800000 */
[----:B------:R-:W-:Y:S01]  /*0970*/  IMAD R17, R17, UR32, R3 ;  /* 0x0000002011117c24 */ /* 0x000fe2000f8e0203 */
[----:B------:R-:W-:Y:S01]  /*0980*/  USHF.R.S32.HI UR10, URZ, 0x1f, UR26 ;  /* 0x0000001fff0a7899 */ /* 0x000fe2000801141a */
[----:B------:R-:W-:Y:S01]  /*0990*/  LOP3.LUT R10, R0, 0xc0, RZ, 0xfc, !PT ;  /* 0x000000c0000a7812 */ /* 0x000fe200078efcff */
[----:B------:R-:W-:-:S02]  /*09a0*/  USHF.R.S32.HI UR5, URZ, 0x1f, UR11 ;  /* 0x0000001fff057899 */ /* 0x000fc4000801140b */
[----:B------:R-:W-:Y:S02]  /*09b0*/  UIADD3 UR7, UP1, UP0, UR26, UR7, UR11 ;  /* 0x000000071a077290 */ /* 0x000fe4000f83e00b */
[----:B------:R-:W-:Y:S02]  /*09c0*/  UIMAD.WIDE.U32 UR30, UR30, 0x80, URZ ;  /* 0x000000801e1e78a5 */ /* 0x000fe4000f8e00ff */
[----:B------:R-:W-:-:S04]  /*09d0*/  UIADD3.X UR10, UPT, UPT, UR10, UR4, UR5, UP1, UP0 ;  /* 0x000000040a0a7290 */ /* 0x000fc80008fe0405 */
[----:B------:R-:W-:Y:S01]  /*09e0*/  LOP3.LUT R5, R214, UR30, RZ, 0xfc, !PT ;  /* 0x0000001ed6057c12 */ /* 0x000fe2000f8efcff */
[----:B------:R-:W-:Y:S07]  /*09f0*/  @P0 BRA `(.L_x_207) ;  /* 0x00000000004c0947 */ /* 0x000fee0003800000 */
[----:B------:R-:W1:Y:S01]  /*0a00*/  LDCU.64 UR4, c[0x0][0x408] ;  /* 0x00008100ff0477ac */ /* 0x000e620008000a00 */
[----:B------:R-:W-:Y:S01]  /*0a10*/  IMAD.MOV.U32 R16, RZ, RZ, R2 ;  /* 0x000000ffff107224 */ /* 0x000fe200078e0002 */
[----:B------:R-:W2:Y:S01]  /*0a20*/  LDCU UR11, c[0x0][0x440] ;  /* 0x00008800ff0b77ac */ /* 0x000ea20008000800 */
[----:B------:R-:W3:Y:S01]  /*0a30*/  LDCU.64 UR8, c[0x0][0x3f0] ;  /* 0x00007e00ff0877ac */ /* 0x000ee20008000a00 */
[----:B-1----:R-:W-:Y:S01]  /*0a40*/  UIMAD UR12, UR31, UR4, URZ ;  /* 0x000000041f0c72a4 */ /* 0x002fe2000f8e02ff */
[----:B------:R-:W-:Y:S01]  /*0a50*/  IMAD.WIDE.U32 R14, R5, UR4, R16 ;  /* 0x00000004050e7c25 */ /* 0x000fe2000f8e0010 */
[----:B--2---:R-:W-:-:S04]  /*0a60*/  ISETP.GE.AND P6, PT, R0, UR11, PT ;  /* 0x0000000b00007c0c */ /* 0x004fc8000bfc6270 */
[----:B------:R-:W-:Y:S01]  /*0a70*/  IMAD.U32 R4, RZ, RZ, UR12 ;  /* 0x0000000cff047e24 */ /* 0x000fe2000f8e00ff */
[----:B------:R-:W-:Y:S02]  /*0a80*/  ISETP.GE.AND P5, PT, R12, UR11, PT ;  /* 0x0000000b0c007c0c */ /* 0x000fe4000bfa6270 */
[----:B------:R-:W-:Y:S01]  /*0a90*/  ISETP.GE.AND P4, PT, R11, UR11, PT ;  /* 0x0000000b0b007c0c */ /* 0x000fe2000bf86270 */
[----:B------:R-:W-:Y:S01]  /*0aa0*/  IMAD R4, R5, UR5, R4 ;  /* 0x0000000505047c24 */ /* 0x000fe2000f8e0204 */
[----:B------:R-:W-:Y:S02]  /*0ab0*/  ISETP.GE.AND P3, PT, R10, UR11, PT ;  /* 0x0000000b0a007c0c */ /* 0x000fe4000bf66270 */
[----:B---3--:R-:W-:Y:S01]  /*0ac0*/  LEA R18, P0, R14, UR8, 0x1 ;  /* 0x000000080e127c11 */ /* 0x008fe2000f8008ff */
[----:B------:R-:W-:-:S05]  /*0ad0*/  IMAD.IADD R4, R15, 0x1, R4 ;  /* 0x000000010f047824 */ /* 0x000fca00078e0204 */
[----:B------:R-:W-:-:S05]  /*0ae0*/  LEA.HI.X R19, R14, UR9, R4, 0x1, P0 ;  /* 0x000000090e137c11 */ /* 0x000fca00080f0c04 */
[----:B------:R1:W-:Y:S04]  /*0af0*/  @!P6 STG.E.128 desc[UR24][R18.64], RZ ;  /* 0x000000ff1200e986 */ /* 0x0003e8000c101d18 */
[----:B------:R1:W-:Y:S04]  /*0b00*/  @!P5 STG.E.128 desc[UR24][R18.64+0x80], RZ ;  /* 0x000080ff1200d986 */ /* 0x0003e8000c101d18 */
[----:B------:R1:W-:Y:S04]  /*0b10*/  @!P4 STG.E.128 desc[UR24][R18.64+0x100], RZ ;  /* 0x000100ff1200c986 */ /* 0x0003e8000c101d18 */
[----:B------:R1:W-:Y:S02]  /*0b20*/  @!P3 STG.E.128 desc[UR24][R18.64+0x180], RZ ;  /* 0x000180ff1200b986 */ /* 0x0003e4000c101d18 */
.L_x_207:
[----:B------:R-:W-:Y:S05]  /*0b30*/  BSYNC.RECONVERGENT B0 ;  /* 0x0000000000007941 */ /* 0x000fea0003800200 */
.L_x_206:
        /* <DEDUP_REMOVED lines=8> */
[----:B------:R-:W-:Y:S01]  /*0bc0*/  IMAD.X R4, RZ, RZ, UR31, P2 ;  /* 0x0000001fff047e24 */ /* 0x000fe200090e06ff */
        /* <DEDUP_REMOVED lines=15> */
.L_x_209:
[----:B------:R-:W-:Y:S05]  /*0cc0*/  BSYNC.RECONVERGENT B0 ;  /* 0x0000000000007941 */ /* 0x000fea0003800200 */
.L_x_208:
        /* <DEDUP_REMOVED lines=8> */
[----:B------:R-:W-:Y:S01]  /*0d50*/  IMAD.X R4, RZ, RZ, UR31, P1 ;  /* 0x0000001fff047e24 */ /* 0x000fe200088e06ff */
        /* <DEDUP_REMOVED lines=15> */
.L_x_211:
[----:B------:R-:W-:Y:S05]  /*0e50*/  BSYNC.RECONVERGENT B0 ;  /* 0x0000000000007941 */ /* 0x000fea0003800200 */
.L_x_210:
        /* <DEDUP_REMOVED lines=10> */
[----:B------:R-:W-:Y:S01]  /*0f00*/  IMAD.X R3, RZ, RZ, UR31, P0 ;  /* 0x0000001fff037e24 */ /* 0x000fe200080e06ff */
        /* <DEDUP_REMOVED lines=15> */
.L_x_213:
[----:B------:R-:W-:Y:S05]  /*1000*/  BSYNC.RECONVERGENT B0 ;  /* 0x0000000000007941 */ /* 0x000fea0003800200 */
.L_x_212:
        /* <DEDUP_REMOVED lines=10> */
.L_x_215:
[----:B------:R-:W-:Y:S05]  /*10b0*/  BSYNC.RECONVERGENT B0 ;  /* 0x0000000000007941 */ /* 0x000fea0003800200 */
.L_x_214:
        /* <DEDUP_REMOVED lines=10> */
.L_x_217:
[----:B------:R-:W-:Y:S05]  /*1160*/  BSYNC.RECONVERGENT B0 ;  /* 0x0000000000007941 */ /* 0x000fea0003800200 */
.L_x_216:
        /* <DEDUP_REMOVED lines=10> */
.L_x_219:
[----:B------:R-:W-:Y:S05]  /*1210*/  BSYNC.RECONVERGENT B0 ;  /* 0x0000000000007941 */ /* 0x000fea0003800200 */
.L_x_218:
        /* <DEDUP_REMOVED lines=10> */
.L_x_204:
        /* <DEDUP_REMOVED lines=21> */
.L_x_220:
[----:B------:R-:W1:Y:S01]  /*1410*/  LDCU.64 UR10, c[0x0][0x3b8] ;  /* 0x00007700ff0a77ac */ /* 0x000e620008000a00 */
[----:B------:R-:W-:-:S04]  /*1420*/  UIADD3 UR14, UPT, UPT, UR12, UR13, URZ ;  /* 0x0000000d0c0e7290 */ /* 0x000fc8000fffe0ff */
[----:B-1----:R-:W-:Y:S02]  /*1430*/  UIMAD.WIDE.U32 UR6, UR14, UR10, URZ ;  /* 0x0000000a0e0672a5 */ /* 0x002fe4000f8e00ff */
[----:B------:R-:W-:-:S04]  /*1440*/  UIMAD UR14, UR14, UR11, URZ ;  /* 0x0000000b0e0e72a4 */ /* 0x000fc8000f8e02ff */
[----:B------:R-:W-:Y:S02]  /*1450*/  UIADD3 UR14, UPT, UPT, UR7, UR14, URZ ;  /* 0x0000000e070e7290 */ /* 0x000fe4000fffe0ff */
.L_x_221:
        /* <DEDUP_REMOVED lines=38> */
.L_x_222:
[----:B------:R-:W1:Y:S01]  /*16c0*/  LDCU.64 UR8, c[0x0][0x3c0] ;  /* 0x00007800ff0877ac */ /* 0x000e620008000a00 */
[----:B------:R-:W-:-:S04]  /*16d0*/  UIADD3 UR12, UPT, UPT, UR12, UR13, URZ ;  /* 0x0000000d0c0c7290 */ /* 0x000fc8000fffe0ff */
[----:B-1----:R-:W-:Y:S02]  /*16e0*/  UIMAD.WIDE.U32 UR4, UR12, UR8, URZ ;  /* 0x000000080c0472a5 */ /* 0x002fe4000f8e00ff */
[----:B------:R-:W-:-:S04]  /*16f0*/  UIMAD UR12, UR12, UR9, URZ ;  /* 0x000000090c0c72a4 */ /* 0x000fc8000f8e02ff */
[----:B------:R-:W-:-:S12]  /*1700*/  UIADD3 UR15, UPT, UPT, UR5, UR12, URZ ;  /* 0x0000000c050f7290 */ /* 0x000fd8000fffe0ff */
.L_x_223:
[----:B------:R-:W-:Y:S01]  /*1710*/  IMAD.SHL.U32 R232, R214, 0x8, RZ ;  /* 0x00000008d6e87824 */ /* 0x000fe200078e00ff */
[----:B------:R-:W-:Y:S01]  /*1720*/  SHF.R.U32.HI R5, RZ, 0x3, R214 ;  /* 0x00000003ff057819 */ /* 0x000fe200000116d6 */
[----:B------:R-:W1:Y:S01]  /*1730*/  S2UR UR33, SR_CgaCtaId ;  /* 0x00000000002179c3 */ /* 0x000e620000008800 */
[----:B------:R-:W-:Y:S01]  /*1740*/  SHF.R.S32.HI R9, RZ, 0x1f, R2 ;  /* 0x0000001fff097819 */ /* 0x000fe20000011402 */
[----:B------:R-:W2:Y:S01]  /*1750*/  LDCU.64 UR12, c[0x0][0x3c8] ;  /* 0x00007900ff0c77ac */ /* 0x000ea20008000a00 */
[C---:B------:R-:W-:Y:S01]  /*1760*/  LOP3.LUT R215, R232.reuse, 0x38, RZ, 0xc0, !PT ;  /* 0x00000038e8d77812 */ /* 0x040fe200078ec0ff */
[----:B------:R-:W-:Y:S01]  /*1770*/  VIADD R0, R5, 0x40 ;  /* 0x0000004005007836 */ /* 0x000fe20000000000 */
[C---:B------:R-:W-:Y:S01]  /*1780*/  LOP3.LUT R7, R232.reuse, 0x1f8, RZ, 0xc0, !PT ;  /* 0x000001f8e8077812 */ /* 0x040fe200078ec0ff */
[----:B------:R-:W3:Y:S01]  /*1790*/  LDCU.64 UR16, c[0x0][0x388] ;  /* 0x00007100ff1077ac */ /* 0x000ee20008000a00 */
[----:B------:R-:W-:Y:S01]  /*17a0*/  IADD3 R10, P1, PT, R215, UR6, RZ ;  /* 0x00000006d70a7c10 */ /* 0x000fe2000ff3e0ff */
[----:B------:R-:W-:Y:S01]  /*17b0*/  VIADD R4, R5, 0x20 ;  /* 0x0000002005047836 */ /* 0x000fe20000000000 */
[----:B------:R-:W-:Y:S01]  /*17c0*/  IADD3 R16, P0, PT, R215, UR4, RZ ;  /* 0x00000004d7107c10 */ /* 0x000fe2000ff1e0ff */
[----:B------:R-:W4:Y:S01]  /*17d0*/  LDCU.128 UR4, c[0x0][0x3d0] ;  /* 0x00007a00ff0477ac */ /* 0x000f220008000c00 */
[----:B------:R-:W-:Y:S01]  /*17e0*/  LOP3.LUT R3, R232, 0x1e00, RZ, 0xc0, !PT ;  /* 0x00001e00e8037812 */ /* 0x000fe200078ec0ff */
[----:B------:R-:W-:Y:S01]  /*17f0*/  IMAD.X R11, RZ, RZ, UR14, P1 ;  /* 0x0000000eff0b7e24 */ /* 0x000fe200088e06ff */
[----:B------:R-:W-:Y:S01]  /*1800*/  LOP3.LUT R228, R7, 0x38, R214, 0x78, !PT ;  /* 0x0000003807e47812 */ /* 0x000fe200078e78d6 */
[----:B------:R-:W-:Y:S01]  /*1810*/  IMAD.X R17, RZ, RZ, UR15, P0 ;  /* 0x0000000fff117e24 */ /* 0x000fe200080e06ff */
[----:B------:R-:W5:Y:S01]  /*1820*/  LDCU.64 UR14, c[0x0][0x390] ;  /* 0x00007200ff0e77ac */ /* 0x000f620008000a00 */
[----:B------:R-:W-:Y:S01]  /*1830*/  IMAD.WIDE.U32 R10, R5, UR10, R10 ;  /* 0x0000000a050a7c25 */ /* 0x000fe2000f8e000a */
[----:B------:R-:W-:Y:S01]  /*1840*/  LOP3.LUT R228, R228, R3, RZ, 0xfc, !PT ;  /* 0x00000003e4e47212 */ /* 0x000fe200078efcff */
[----:B------:R-:W-:Y:S01]  /*1850*/  BSSY.RECONVERGENT B0, `(.L_x_224) ;  /* 0x000004d000007945 */ /* 0x000fe20003800200 */
[----:B------:R-:W-:Y:S01]  /*1860*/  IADD3 R14, P0, PT, R215, UR34, RZ ;  /* 0x00000022d70e7c10 */ /* 0x000fe2000ff1e0ff */
[----:B------:R-:W-:Y:S01]  /*1870*/  IMAD.WIDE.U32 R16, R5, UR8, R16 ;  /* 0x0000000805107c25 */ /* 0x000fe2000f8e0010 */
[----:B------:R-:W-:Y:S01]  /*1880*/  UIADD3 UR18, UPT, UPT, -UR26, UR28, URZ ;  /* 0x0000001c1a127290 */ /* 0x000fe2000fffe1ff */
[----:B------:R-:W-:Y:S01]  /*1890*/  LOP3.LUT R237, R215, 0x40, RZ, 0xfc, !PT ;  /* 0x00000040d7ed7812 */ /* 0x000fe200078efcff */
[----:B------:R-:W-:Y:S01]  /*18a0*/  UMOV UR23, 0x400 ;  /* 0x0000040000177882 */ /* 0x000fe20000000000 */
[C---:B------:R-:W-:Y:S01]  /*18b0*/  IMAD R11, R5.reuse, UR11, R11 ;  /* 0x0000000b050b7c24 */ /* 0x040fe2000f8e020b */
[----:B------:R-:W-:Y:S01]  /*18c0*/  IADD3.X R15, PT, PT, RZ, UR29, RZ, P0, !PT ;  /* 0x0000001dff0f7c10 */ /* 0x000fe200087fe4ff */
[----:B------:R-:W-:Y:S01]  /*18d0*/  IMAD R17, R5, UR9, R17 ;  /* 0x0000000905117c24 */ /* 0x000fe2000f8e0211 */
[----:B------:R-:W-:Y:S01]  /*18e0*/  UIMAD.WIDE.U32 UR30, UR30, 0x80, URZ ;  /* 0x000000801e1e78a5 */ /* 0x000fe2000f8e00ff */
[C---:B----4-:R-:W-:Y:S01]  /*18f0*/  IMAD R13, R9.reuse, UR4, RZ ;  /* 0x00000004090d7c24 */ /* 0x050fe2000f8e02ff */
[----:B------:R-:W-:Y:S01]  /*1900*/  USHF.L.U64.HI UR22, UR10, 0x6, UR11 ;  /* 0x000000060a167899 */ /* 0x000fe2000801020b */
[----:B------:R-:W-:Y:S01]  /*1910*/  IMAD R9, R9, UR6, RZ ;  /* 0x0000000609097c24 */ /* 0x000fe2000f8e02ff */
[----:B------:R-:W-:Y:S01]  /*1920*/  USHF.L.U32 UR29, UR10, 0x6, URZ ;  /* 0x000000060a1d7899 */ /* 0x000fe200080006ff */
[C---:B------:R-:W-:Y:S01]  /*1930*/  IMAD R13, R2.reuse, UR5, R13 ;  /* 0x00000005020d7c24 */ /* 0x040fe2000f8e020d */
[----:B-1----:R-:W-:Y:S01]  /*1940*/  ULEA UR5, UR33, UR23, 0x18 ;  /* 0x0000001721057291 */ /* 0x002fe2000f8ec0ff */
[----:B------:R-:W-:Y:S01]  /*1950*/  IMAD R9, R2, UR7, R9 ;  /* 0x0000000702097c24 */ /* 0x000fe2000f8e0209 */
[----:B------:R-:W-:Y:S01]  /*1960*/  ISETP.GE.AND P1, PT, R0, UR18, PT ;  /* 0x0000001200007c0c */ /* 0x000fe2000bf26270 */
[----:B------:R-:W-:Y:S01]  /*1970*/  IMAD.WIDE.U32 R10, R2, UR4, R10 ;  /* 0x00000004020a7c25 */ /* 0x000fe2000f8e000a */
[----:B------:R-:W-:Y:S01]  /*1980*/  UIADD3 UR4, UPT, UPT, UR20, -0x1, URZ ;  /* 0xffffffff14047890 */ /* 0x000fe2000fffe0ff */
[----:B------:R-:W-:-:S02]  /*1990*/  LOP3.LUT R236, R215, 0x80, RZ, 0xfc, !PT ;  /* 0x00000080d7ec7812 */ /* 0x000fc400078efcff */
[----:B------:R-:W-:Y:S01]  /*19a0*/  IMAD.WIDE.U32 R2, R2, UR6, R16 ;  /* 0x0000000602027c25 */ /* 0x000fe2000f8e0010 */
[----:B---3--:R-:W-:Y:S01]  /*19b0*/  LEA R227, P2, R10, UR16, 0x1 ;  /* 0x000000100ae37c11 */ /* 0x008fe2000f8408ff */
[----:B------:R-:W-:Y:S01]  /*19c0*/  USHF.L.U32 UR16, UR10, 0x5, URZ ;  /* 0x000000050a107899 */ /* 0x000fe200080006ff */
[----:B------:R-:W-:Y:S01]  /*19d0*/  LOP3.LUT R234, R215, 0xc0, RZ, 0xfc, !PT ;  /* 0x000000c0d7ea7812 */ /* 0x000fe200078efcff */
[----:B------:R-:W-:Y:S01]  /*19e0*/  IMAD.IADD R224, R3, 0x1, R9 ;  /* 0x0000000103e07824 */ /* 0x000fe200078e0209 */
[C---:B-----5:R-:W-:Y:S01]  /*19f0*/  LEA R225, P0, R2.reuse, UR14, 0x1 ;  /* 0x0000000e02e17c11 */ /* 0x060fe2000f8008ff */
[----:B--2---:R-:W-:Y:S01]  /*1a00*/  IMAD.U32 R6, RZ, RZ, UR12 ;  /* 0x0000000cff067e24 */ /* 0x004fe2000f8e00ff */
[----:B------:R-:W-:Y:S01]  /*1a10*/  MOV R9, UR13 ;  /* 0x0000000d00097c02 */ /* 0x000fe20008000f00 */
[----:B------:R-:W-:Y:S01]  /*1a20*/  IMAD.IADD R226, R11, 0x1, R13 ;  /* 0x000000010be27824 */ /* 0x000fe200078e020d */
[----:B------:R-:W-:Y:S01]  /*1a30*/  LEA.HI.X R224, R2, UR15, R224, 0x1, P0 ;  /* 0x0000000f02e07c11 */ /* 0x000fe200080f0ce0 */
[----:B------:R-:W-:Y:S01]  /*1a40*/  IMAD.WIDE.U32 R6, R6, UR32, R14 ;  /* 0x0000002006067c25 */ /* 0x000fe2000f8e000e */
[----:B------:R-:W-:Y:S01]  /*1a50*/  ISETP.GE.AND P0, PT, R5, UR18, PT ;  /* 0x0000001205007c0c */ /* 0x000fe2000bf06270 */
[----:B------:R-:W-:Y:S01]  /*1a60*/  USHF.L.U64.HI UR14, UR10, 0x5, UR11 ;  /* 0x000000050a0e7899 */ /* 0x000fe2000801020b */
[----:B------:R-:W-:Y:S01]  /*1a70*/  LEA.HI.X R226, R10, UR17, R226, 0x1, P2 ;  /* 0x000000110ae27c11 */ /* 0x000fe200090f0ce2 */
[----:B------:R-:W-:Y:S01]  /*1a80*/  USHF.L.U64.HI UR15, UR8, 0x6, UR9 ;  /* 0x00000006080f7899 */ /* 0x000fe20008010209 */
[----:B------:R-:W-:Y:S01]  /*1a90*/  IMAD R9, R9, UR32, R7 ;  /* 0x0000002009097c24 */ /* 0x000fe2000f8e0207 */
[----:B------:R-:W-:Y:S01]  /*1aa0*/  ISETP.GE.AND P2, PT, R4, UR18, PT ;  /* 0x0000001204007c0c */ /* 0x000fe2000bf46270 */
[C---:B------:R-:W-:Y:S01]  /*1ab0*/  VIADD R2, R5.reuse, 0x60 ;  /* 0x0000006005027836 */ /* 0x040fe20000000000 */
[----:B------:R-:W-:-:S02]  /*1ac0*/  LOP3.LUT R3, R5, UR30, RZ, 0xfc, !PT ;  /* 0x0000001e05037c12 */ /* 0x000fc4000f8efcff */
[----:B------:R-:W-:-:S04]  /*1ad0*/  LEA R228, R228, UR5, 0x1 ;  /* 0x00000005e4e47c11 */ /* 0x000fc8000f8e08ff */
[----:B------:R-:W-:Y:S05]  /*1ae0*/  @P0 BRA `(.L_x_225) ;  /* 0x00000000008c0947 */ /* 0x000fea0003800000 */
        /* <DEDUP_REMOVED lines=9> */
[----:B---3--:R-:W-:Y:S01]  /*1b80*/  LEA R12, P6, R10, UR12, 0x1 ;  /* 0x0000000c0a0c7c11 */ /* 0x008fe2000f8c08ff */
[----:B------:R-:W-:Y:S01]  /*1b90*/  IMAD R0, R3, UR7, R0 ;  /* 0x0000000703007c24 */ /* 0x000fe2000f8e0200 */
[----:B------:R-:W-:Y:S02]  /*1ba0*/  ISETP.GE.AND P3, PT, R236, UR17, PT ;  /* 0x00000011ec007c0c */ /* 0x000fe4000bf66270 */
[----:B------:R-:W-:Y:S01]  /*1bb0*/  ISETP.GE.AND P0, PT, R234, UR17, PT ;  /* 0x00000011ea007c0c */ /* 0x000fe2000bf06270 */
[----:B------:R-:W-:-:S05]  /*1bc0*/  IMAD.IADD R0, R11, 0x1, R0 ;  /* 0x000000010b007824 */ /* 0x000fca00078e0200 */
        /* <DEDUP_REMOVED lines=21> */
.L_x_225:
[----:B------:R-:W-:Y:S05]  /*1d20*/  BSYNC.RECONVERGENT B0 ;  /* 0x0000000000007941 */ /* 0x000fea0003800200 */
.L_x_224:
[----:B------:R-:W-:Y:S01]  /*1d30*/  UIMAD UR17, UR4, -0x40, UR27 ;  /* 0xffffffc0041178a4 */ /* 0x000fe2000f8e021b */
[----:B------:R-:W-:Y:S01]  /*1d40*/  BSSY.RECONVERGENT B0, `(.L_x_226) ;  /* 0x0000028000007945 */ /* 0x000fe20003800200 */
[----:B------:R-:W-:-:S03]  /*1d50*/  ISETP.GE.AND P0, PT, R2, UR18, PT ;  /* 0x0000001202007c0c */ /* 0x000fc6000bf06270 */
[----:B------:R-:W-:Y:S10]  /*1d60*/  @P2 BRA `(.L_x_227) ;  /* 0x0000000000942947 */ /* 0x000ff40003800000 */
[----:B------:R-:W2:Y:S01]  /*1d70*/  LDCU.64 UR12, c[0x0][0x3b0] ;  /* 0x00007600ff0c77ac */ /* 0x000ea20008000a00 */
[----:B------:R-:W-:Y:S01]  /*1d80*/  IADD3 R0, P2, PT, R3, 0x20, RZ ;  /* 0x0000002003007810 */ /* 0x000fe20007f5e0ff */
[----:B-1----:R-:W-:Y:S01]  /*1d90*/  IMAD.MOV.U32 R12, RZ, RZ, R6 ;  /* 0x000000ffff0c7224 */ /* 0x002fe200078e0006 */
[----:B------:R-:W1:Y:S01]  /*1da0*/  LDCU UR32, c[0x0][0x440] ;  /* 0x00008800ff2077ac */ /* 0x000e620008000800 */
[----:B------:R-:W-:Y:S02]  /*1db0*/  IMAD.MOV.U32 R13, RZ, RZ, R9 ;  /* 0x000000ffff0d7224 */ /* 0x000fe400078e0009 */
[----:B------:R-:W-:Y:S01]  /*1dc0*/  IMAD.X R11, RZ, RZ, UR31, P2 ;  /* 0x0000001fff0b7e24 */ /* 0x000fe200090e06ff */
        /* <DEDUP_REMOVED lines=31> */
.L_x_227:
[----:B------:R-:W-:Y:S05]  /*1fc0*/  BSYNC.RECONVERGENT B0 ;  /* 0x0000000000007941 */ /* 0x000fea0003800200 */
.L_x_226:
[----:B------:R-:W-:Y:S01]  /*1fd0*/  USHF.L.U32 UR32, UR8, 0x6, URZ ;  /* 0x0000000608207899 */ /* 0x000fe200080006ff */
[----:B------:R-:W-:Y:S01]  /*1fe0*/  BSSY.RECONVERGENT B0, `(.L_x_228) ;  /* 0x0000028000007945 */ /* 0x000fe20003800200 */
[----:B------:R-:W-:-:S03]  /*1ff0*/  ISETP.GE.AND P6, PT, R5, UR17, PT ;  /* 0x0000001105007c0c */ /* 0x000fc6000bfc6270 */
[----:B------:R-:W-:Y:S10]  /*2000*/  @P1 BRA `(.L_x_229) ;  /* 0x0000000000941947 */ /* 0x000ff40003800000 */
[----:B------:R-:W3:Y:S01]  /*2010*/  LDCU.64 UR12, c[0x0][0x3b0] ;  /* 0x00007600ff0c77ac */ /* 0x000ee20008000a00 */
[----:B------:R-:W-:Y:S01]  /*2020*/  IADD3 R0, P1, PT, R3, 0x40, RZ ;  /* 0x0000004003007810 */ /* 0x000fe20007f3e0ff */
[----:B--2---:R-:W-:Y:S01]  /*2030*/  IMAD.MOV.U32 R10, RZ, RZ, R6 ;  /* 0x000000ffff0a7224 */ /* 0x004fe200078e0006 */
[----:B------:R-:W2:Y:S01]  /*2040*/  LDCU UR33, c[0x0][0x440] ;  /* 0x00008800ff2177ac */ /* 0x000ea20008000800 */
[----:B------:R-:W-:Y:S02]  /*2050*/  IMAD.MOV.U32 R11, RZ, RZ, R9 ;  /* 0x000000ffff0b7224 */ /* 0x000fe400078e0009 */
[----:B------:R-:W-:Y:S01]  /*2060*/  IMAD.X R5, RZ, RZ, UR31, P1 ;  /* 0x0000001fff057e24 */ /* 0x000fe200088e06ff */
[----:B------:R-:W1:Y:S03]  /*2070*/  LDCU.64 UR6, c[0x0][0x380] ;  /* 0x00007000ff0677ac */ /* 0x000e660008000a00 */
[----:B---3--:R-:W-:-:S02]  /*2080*/  IMAD R5, R5, UR12, RZ ;  /* 0x0000000c05057c24 */ /* 0x008fc4000f8e02ff */
[----:B------:R-:W-:Y:S01]  /*2090*/  IMAD.WIDE.U32 R10, R0, UR12, R10 ;  /* 0x0000000c000a7c25 */ /* 0x000fe2000f8e000a */
[----:B--2---:R-:W-:-:S03]  /*20a0*/  ISETP.GE.AND P4, PT, R215, UR33, PT ;  /* 0x00000021d7007c0c */ /* 0x004fc6000bf86270 */
[----:B------:R-:W-:Y:S01]  /*20b0*/  IMAD R5, R0, UR13, R5 ;  /* 0x0000000d00057c24 */ /* 0x000fe2000f8e0205 */
[----:B------:R-:W-:Y:S02]  /*20c0*/  ISETP.GE.AND P3, PT, R237, UR33, PT ;  /* 0x00000021ed007c0c */ /* 0x000fe4000bf66270 */
[----:B-1----:R-:W-:Y:S01]  /*20d0*/  LEA R12, P5, R10, UR6, 0x1 ;  /* 0x000000060a0c7c11 */ /* 0x002fe2000f8a08ff */
        /* <DEDUP_REMOVED lines=24> */
.L_x_229:
[----:B------:R-:W-:Y:S05]  /*2260*/  BSYNC.RECONVERGENT B0 ;  /* 0x0000000000007941 */ /* 0x000fea0003800200 */
.L_x_228:
[----:B------:R-:W-:Y:S01]  /*2270*/  UIMAD.WIDE.U32 UR34, UR29, UR4, URZ ;  /* 0x000000041d2272a5 */ /* 0x000fe2000f8e00ff */
[----:B------:R-:W-:Y:S01]  /*2280*/  BSSY.RECONVERGENT B0, `(.L_x_230) ;  /* 0x0000027000007945 */ /* 0x000fe20003800200 */
[----:B------:R-:W-:-:S03]  /*2290*/  ISETP.GE.AND P5, PT, R4, UR17, PT ;  /* 0x0000001104007c0c */ /* 0x000fc6000bfa6270 */
[----:B------:R-:W-:Y:S10]  /*22a0*/  @P0 BRA `(.L_x_231) ;  /* 0x0000000000900947 */ /* 0x000ff40003800000 */
        /* <DEDUP_REMOVED lines=36> */
.L_x_231:
[----:B------:R-:W-:Y:S05]  /*24f0*/  BSYNC.RECONVERGENT B0 ;  /* 0x0000000000007941 */ /* 0x000fea0003800200 */
.L_x_230:
[----:B------:R-:W-:Y:S01]  /*2500*/  UIMAD UR7, UR22, UR4, URZ ;  /* 0x00000004160772a4 */ /* 0x000fe2000f8e02ff */
[----:B------:R-:W-:Y:S03]  /*2510*/  BSSY.RECONVERGENT B0, `(.L_x_232) ;  /* 0x0000021000007945 */ /* 0x000fe60003800200 */
[----:B------:R-:W-:Y:S01]  /*2520*/  UIADD3 UR7, UPT, UPT, UR35, UR7, URZ ;  /* 0x0000000723077290 */ /* 0x000fe2000fffe0ff */
[----:B------:R-:W-:Y:S11]  /*2530*/  @P6 BRA `(.L_x_233) ;  /* 0x0000000000786947 */ /* 0x000ff60003800000 */
[----:B------:R-:W5:Y:S01]  /*2540*/  LDCU UR6, c[0x0][0x440] ;  /* 0x00008800ff0677ac */ /* 0x000f620008000800 */
[----:B----4-:R-:W-:Y:S02]  /*2550*/  IMAD.U32 R2, RZ, RZ, UR34 ;  /* 0x00000022ff027e24 */ /* 0x010fe4000f8e00ff */
        /* <DEDUP_REMOVED lines=28> */
.L_x_233:
[----:B------:R-:W-:Y:S05]  /*2720*/  BSYNC.RECONVERGENT B0 ;  /* 0x0000000000007941 */ /* 0x000fea0003800200 */
.L_x_232:
[----:B------:R-:W-:Y:S04]  /*2730*/  BSSY.RECONVERGENT B0, `(.L_x_234) ;  /* 0x0000021000007945 */ /* 0x000fe80003800200 */
[----:B------:R-:W-:Y:S05]  /*2740*/  @P5 BRA `(.L_x_235) ;  /* 0x00000000007c5947 */ /* 0x000fea0003800000 */
[----:B------:R-:W5:Y:S01]  /*2750*/  LDCU UR6, c[0x0][0x440] ;  /* 0x00008800ff0677ac */ /* 0x000f620008000800 */
[----:B------:R-:W-:-:S04]  /*2760*/  UIADD3 UR13, UP0, UPT, UR16, UR34, URZ ;  /* 0x00000022100d7290 */ /* 0x000fc8000ff1e0ff */
[----:B------:R-:W-:Y:S02]  /*2770*/  UIADD3.X UR12, UPT, UPT, UR14, UR7, URZ, UP0, !UPT ;  /* 0x000000070e0c7290 */ /* 0x000fe400087fe4ff */
[----:B------:R-:W-:-:S04]  /*2780*/  IMAD.U32 R0, RZ, RZ, UR13 ;  /* 0x0000000dff007e24 */ /* 0x000fc8000f8e00ff */
[----:B----4-:R-:W-:Y:S01]  /*2790*/  IMAD.U32 R3, RZ, RZ, UR12 ;  /* 0x0000000cff037e24 */ /* 0x010fe2000f8e00ff */
        /* <DEDUP_REMOVED lines=26> */
.L_x_235:
[----:B------:R-:W-:Y:S05]  /*2940*/  BSYNC.RECONVERGENT B0 ;  /* 0x0000000000007941 */ /* 0x000fea0003800200 */
.L_x_234:
[----:B------:R-:W0:Y:S01]  /*2950*/  LDGDEPBAR ;  /* 0x00000000000079af */ /* 0x000e220000000000 */
[--C-:B------:R-:W-:Y:S01]  /*2960*/  SHF.R.U32.HI R216, RZ, 0x1, R214.reuse ;  /* 0x00000001ffd87819 */ /* 0x100fe200000116d6 */
[----:B------:R-:W-:Y:S01]  /*2970*/  IMAD.U32 R5, RZ, RZ, UR26 ;  /* 0x0000001aff057e24 */ /* 0x000fe2000f8e00ff */
[----:B------:R-:W-:Y:S01]  /*2980*/  SHF.R.U32.HI R0, RZ, 0x2, R214 ;  /* 0x00000002ff007819 */ /* 0x000fe200000116d6 */
[----:B------:R-:W-:Y:S01]  /*2990*/  IMAD.SHL.U32 R217, R214, 0x20, RZ ;  /* 0x00000020d6d97824 */ /* 0x000fe200078e00ff */
[----:B----4-:R-:W-:Y:S01]  /*29a0*/  LOP3.LUT R2, R216, 0x1f0, RZ, 0xc0, !PT ;  /* 0x000001f0d8027812 */ /* 0x010fe200078ec0ff */
        /* <DEDUP_REMOVED lines=19> */
[----:B------:R-:W4:Y:S01]  /*2ae0*/  LDCU UR6, c[0x0][0x440] ;  /* 0x00008800ff0677ac */ /* 0x000f220008000800 */
[----:B------:R-:W-:Y:S02]  /*2af0*/  IMAD.U32 R6, RZ, RZ, UR32 ;  /* 0x00000020ff067e24 */ /* 0x000fe4000f8e00ff */
[----:B------:R-:W-:Y:S02]  /*2b00*/  IMAD.U32 R5, RZ, RZ, UR4 ;  /* 0x00000004ff057e24 */ /* 0x000fe4000f8e00ff */
[----:B------:R-:W-:Y:S01]  /*2b10*/  IMAD.U32 R7, RZ, RZ, UR33 ;  /* 0x00000021ff077e24 */ /* 0x000fe2000f8e00ff */
[----:B------:R-:W-:-:S04]  /*2b20*/  LEA R8, P4, R6, R225, 0x1 ;  /* 0x000000e106087211 */ /* 0x000fc800078808ff */
[----:B------:R-:W-:Y:S02]  /*2b30*/  LEA.HI.X R9, R6, R224, R5, 0x1, P4 ;  /* 0x000000e006097211 */ /* 0x000fe400020f0c05 */
[----:B----4-:R-:W-:Y:S02]  /*2b40*/  ISETP.GE.AND P3, PT, R215, UR6, PT ;  /* 0x00000006d7007c0c */ /* 0x010fe4000bf66270 */
        /* <DEDUP_REMOVED lines=24> */
.L_x_237:
[----:B------:R4:W-:Y:S04]  /*2cd0*/  STS.128 [R228+0x18000], RZ ;  /* 0x018000ffe4007388 */ /* 0x0009e80000000c00 */
[----:B------:R4:W-:Y:S04]  /*2ce0*/  STS.128 [R228+0x1a000], RZ ;  /* 0x01a000ffe4007388 */ /* 0x0009e80000000c00 */
[----:B------:R4:W-:Y:S04]  /*2cf0*/  STS.128 [R228+0x1c000], RZ ;  /* 0x01c000ffe4007388 */ /* 0x0009e80000000c00 */
[----:B------:R4:W-:Y:S02]  /*2d00*/  STS.128 [R228+0x1e000], RZ ;  /* 0x01e000ffe4007388 */ /* 0x0009e40000000c00 */
.L_x_238:
[----:B------:R-:W-:Y:S05]  /*2d10*/  BSYNC.RECONVERGENT B0 ;  /* 0x0000000000007941 */ /* 0x000fea0003800200 */
.L_x_236:
[----:B------:R-:W-:Y:S01]  /*2d20*/  ISETP.GE.AND P0, PT, R4, UR17, PT ;  /* 0x0000001104007c0c */ /* 0x000fe2000bf06270 */
[----:B------:R-:W-:Y:S01]  /*2d30*/  BSSY.RECONVERGENT B0, `(.L_x_239) ;  /* 0x000002a000007945 */ /* 0x000fe20003800200 */
[----:B------:R-:W-:Y:S02]  /*2d40*/  LOP3.LUT R5, R214, 0x8, RZ, 0xc0, !PT ;  /* 0x00000008d6057812 */ /* 0x000fe400078ec0ff */
[----:B------:R-:W-:Y:S02]  /*2d50*/  LOP3.LUT R218, R2, 0x400, RZ, 0xc0, !PT ;  /* 0x0000040002da7812 */ /* 0x000fe400078ec0ff */
[----:B------:R-:W-:Y:S02]  /*2d60*/  LOP3.LUT R5, R0, R5, RZ, 0x3c, !PT ;  /* 0x0000000500057212 */ /* 0x000fe400078e3cff */
[----:B------:R-:W-:-:S03]  /*2d70*/  LEA R84, R84, UR5, 0x1 ;  /* 0x0000000554547c11 */ /* 0x000fc6000f8e08ff */
[----:B------:R-:W-:Y:S02]  /*2d80*/  IMAD R218, R5, 0x2, R218 ;  /* 0x0000000205da7824 */ /* 0x000fe400078e02da */
[----:B------:R1:W-:Y:S04]  /*2d90*/  @P0 STS.128 [R228+0x19000], RZ ;  /* 0x019000ffe4000388 */ /* 0x0003e80000000c00 */
[----:B------:R1:W-:Y:S04]  /*2da0*/  @P0 STS.128 [R228+0x1b000], RZ ;  /* 0x01b000ffe4000388 */ /* 0x0003e80000000c00 */
[----:B------:R1:W-:Y:S04]  /*2db0*/  @P0 STS.128 [R228+0x1d000], RZ ;  /* 0x01d000ffe4000388 */ /* 0x0003e80000000c00 */
[----:B------:R1:W-:Y:S01]  /*2dc0*/  @P0 STS.128 [R228+0x1f000], RZ ;  /* 0x01f000ffe4000388 */ /* 0x0003e20000000c00 */
[----:B------:R-:W-:Y:S05]  /*2dd0*/  @P0 BRA `(.L_x_240) ;  /* 0x00000000007c0947 */ /* 0x000fea0003800000 */
[----:B------:R-:W5:Y:S01]  /*2de0*/  LDCU UR6, c[0x0][0x440] ;  /* 0x00008800ff0677ac */ /* 0x000f620008000800 */
[----:B------:R-:W-:-:S04]  /*2df0*/  ULEA UR12, UP0, UR8, UR32, 0x5 ;  /* 0x00000020080c7291 */ /* 0x000fc8000f8028ff */
[----:B------:R-:W-:Y:S02]  /*2e00*/  ULEA.HI.X UR7, UR8, UR4, UR9, 0x5, UP0 ;  /* 0x0000000408077291 */ /* 0x000fe400080f2c09 */
[----:B------:R-:W-:-:S04]  /*2e10*/  IMAD.U32 R4, RZ, RZ, UR12 ;  /* 0x0000000cff047e24 */ /* 0x000fc8000f8e00ff */
[----:B------:R-:W-:Y:S01]  /*2e20*/  IMAD.U32 R5, RZ, RZ, UR7 ;  /* 0x00000007ff057e24 */ /* 0x000fe2000f8e00ff */
        /* <DEDUP_REMOVED lines=26> */
.L_x_240:
[----:B------:R-:W-:Y:S05]  /*2fd0*/  BSYNC.RECONVERGENT B0 ;  /* 0x0000000000007941 */ /* 0x000fea0003800200 */
.L_x_239:
[----:B------:R-:W-:Y:S01]  /*2fe0*/  LDSM.16.M88.4 R76, [R84] ;  /* 0x00000000544c783b */ /* 0x000fe20000000200 */
[----:B------:R-:W-:Y:S01]  /*2ff0*/  IMAD.MOV.U32 R165, RZ, RZ, 0x20 ;  /* 0x00000020ffa57424 */ /* 0x000fe200078e00ff */
[----:B------:R-:W-:Y:S01]  /*3000*/  LOP3.LUT P2, RZ, R214, 0x2, RZ, 0xc0, !PT ;  /* 0x00000002d6ff7812 */ /* 0x000fe2000784c0ff */
[----:B------:R-:W-:Y:S01]  /*3010*/  VIADD R96, R218, UR5 ;  /* 0x00000005da607c36 */ /* 0x000fe20008000000 */
[----:B------:R-:W5:Y:S01]  /*3020*/  LDSM.16.M88.4 R48, [R218+UR5+0x10800] ;  /* 0x01080005da30783b */ /* 0x000f620008000200 */
[----:B------:R-:W-:Y:S01]  /*3030*/  IMAD.MOV.U32 R219, RZ, RZ, 0x40 ;  /* 0x00000040ffdb7424 */ /* 0x000fe200078e00ff */
[----:B------:R-:W-:Y:S01]  /*3040*/  SEL R93, R165, 0xffffffe0, !P2 ;  /* 0xffffffe0a55d7807 */ /* 0x000fe20005000000 */
[----:B------:R-:W-:Y:S01]  /*3050*/  IMAD.U32 R220, RZ, RZ, UR20 ;  /* 0x00000014ffdc7e24 */ /* 0x000fe2000f8e00ff */
[----:B------:R-:W3:Y:S01]  /*3060*/  LDSM.16.M88.4 R56, [R218+UR5+0x10000] ;  /* 0x01000005da38783b */ /* 0x000ee20008000200 */
[----:B------:R-:W-:Y:S01]  /*3070*/  LOP3.LUT P0, RZ, R214, 0x4, RZ, 0xc0, !PT ;  /* 0x00000004d6ff7812 */ /* 0x000fe2000780c0ff */
[----:B------:R-:W-:Y:S01]  /*3080*/  UISETP.NE.AND UP1, UPT, UR20, 0x1, UPT ;  /* 0x000000011400788c */ /* 0x000fe2000bf25270 */
        /* <DEDUP_REMOVED lines=10> */
[----:B--2-4-:R-:W2:Y:S01]  /*3130*/  LDSM.16.M88.4 R8, [R97+0x10800] ;  /* 0x010800006108783b */ /* 0x014ea20000000200 */
[----:B------:R-:W-:-:S03]  /*3140*/  IMAD.IADD R92, R93, 0x1, R96 ;  /* 0x000000015d5c7824 */ /* 0x000fc600078e0260 */
[----:B------:R-:W4:Y:S04]  /*3150*/  LDSM.16.M88.4 R32, [R97+0x10000] ;  /* 0x010000006120783b */ /* 0x000f280000000200 */
[----:B------:R-:W4:Y:S04]  /*3160*/  LDSM.16.M88.4 R24, [R97+0x11000] ;  /* 0x011000006118783b */ /* 0x000f280000000200 */
[----:B------:R-:W4:Y:S04]  /*3170*/  LDSM.16.M88.4 R28, [R97+0x11800] ;  /* 0x01180000611c783b */ /* 0x000f280000000200 */
[----:B-1----:R-:W-:Y:S01]  /*3180*/  LDSM.16.M88.4 R4, [R98] ;  /* 0x000000006204783b */ /* 0x002fe20000000200 */
[C---:B-----5:R-:W-:Y:S03]  /*3190*/  HMMA.16816.F32 R52, R76.reuse, R48, RZ ;  /* 0x000000304c34723c */ /* 0x060fe600000018ff */
        /* <DEDUP_REMOVED lines=8> */
[C---:B------:R-:W-:Y:S03]  /*3220*/  HMMA.16816.F32 R44, R76.reuse, R40, RZ ;  /* 0x000000284c2c723c */ /* 0x040fe600000018ff */
[----:B------:R-:W0:Y:S05]  /*3230*/  LDGDEPBAR ;  /* 0x00000000000079af */ /* 0x000e2a0000000000 */
[C---:B------:R-:W-:Y:S08]  /*3240*/  HMMA.16816.F32 R56, R76.reuse, R58, RZ ;  /* 0x0000003a4c38723c */ /* 0x040ff000000018ff */
[C---:B------:R-:W-:Y:S08]  /*3250*/  HMMA.16816.F32 R40, R76.reuse, R42, RZ ;  /* 0x0000002a4c28723c */ /* 0x040ff000000018ff */
[----:B------:R-:W-:Y:S08]  /*3260*/  HMMA.16816.F32 R36, R76, R60, RZ ;  /* 0x0000003c4c24723c */ /* 0x000ff000000018ff */
[C---:B--2---:R-:W-:Y:S08]  /*3270*/  HMMA.16816.F32 R52, R20.reuse, R8, R52 ;  /* 0x000000081434723c */ /* 0x044ff00000001834 */
[----:B------:R-:W-:Y:S01]  /*3280*/  HMMA.16816.F32 R48, R20, R10, R48 ;  /* 0x0000000a1430723c */ /* 0x000fe20000001830 */
[----:B------:R-:W2:Y:S07]  /*3290*/  LDSM.16.M88.4 R8, [R96+0x10800] ;  /* 0x010800006008783b */ /* 0x000eae0000000200 */
[----:B------:R-:W-:Y:S01]  /*32a0*/  HMMA.16816.F32 R76, R76, R62, RZ ;  /* 0x0000003e4c4c723c */ /* 0x000fe200000018ff */
[----:B------:R-:W-:Y:S07]  /*32b0*/  LDSM.16.M88.4 R60, [R95] ;  /* 0x000000005f3c783b */ /* 0x000fee0000000200 */
[C---:B----4-:R-:W-:Y:S08]  /*32c0*/  HMMA.16816.F32 R12, R20.reuse, R32, R12 ;  /* 0x00000020140c723c */ /* 0x050ff0000000180c */
        /* <DEDUP_REMOVED lines=101> */
[C---:B------:R-:W-:Y:S01]  /*3920*/  HMMA.16816.F32 R56, R20.reuse, R82, R56 ;  /* 0x000000521438723c */ /* 0x040fe20000001838 */
[----:B------:R-:W-:Y:S04]  /*3930*/  LDSM.16.M88.4 R80, [R84+0xc000] ;  /* 0x00c000005450783b */ /* 0x000fe80000000200 */
[----:B------:R-:W-:Y:S03]  /*3940*/  LDSM.16.M88.4 R84, [R97+0x16000] ;  /* 0x016000006154783b */ /* 0x000fe60000000200 */
[C---:B-----5:R-:W-:Y:S08]  /*3950*/  HMMA.16816.F32 R52, R20.reuse, R32, R52 ;  /* 0x000000201434723c */ /* 0x060ff00000001834 */
[C---:B------:R-:W-:Y:S01]  /*3960*/  HMMA.16816.F32 R48, R20.reuse, R34, R48 ;  /* 0x000000221430723c */ /* 0x040fe20000001830 */
[----:B------:R-:W4:Y:S07]  /*3970*/  LDSM.16.M88.4 R32, [R92+0x14800] ;  /* 0x014800005c20783b */ /* 0x000f2e0000000200 */
[C---:B------:R-:W-:Y:S08]  /*3980*/  HMMA.16816.F32 R44, R20.reuse, R28, R44 ;  /* 0x0000001c142c723c */ /* 0x040ff0000000182c */
[C---:B------:R-:W-:Y:S01]  /*3990*/  HMMA.16816.F32 R40, R20.reuse, R30, R40 ;  /* 0x0000001e1428723c */ /* 0x040fe20000001828 */
[----:B------:R-:W5:Y:S07]  /*39a0*/  LDSM.16.M88.4 R28, [R92+0x15000] ;  /* 0x015000005c1c783b */ /* 0x000f6e0000000200 */
[C---:B---3--:R-:W-:Y:S08]  /*39b0*/  HMMA.16816.F32 R36, R20.reuse, R24, R36 ;  /* 0x000000181424723c */ /* 0x048ff00000001824 */
[----:B------:R-:W-:Y:S01]  /*39c0*/  HMMA.16816.F32 R76, R20, R26, R76 ;  /* 0x0000001a144c723c */ /* 0x000fe2000000184c */
[----:B------:R-:W3:Y:S04]  /*39d0*/  LDSM.16.M88.4 R20, [R218+UR5+0x16000] ;  /* 0x01600005da14783b */ /* 0x000ee80008000200 */
[----:B------:R-:W-:Y:S03]  /*39e0*/  LDSM.16.M88.4 R24, [R92+0x15800] ;  /* 0x015800005c18783b */ /* 0x000fe60000000200 */
[C---:B------:R-:W-:Y:S08]  /*39f0*/  HMMA.16816.F32 R12, R60.reuse, R72, R12 ;  /* 0x000000483c0c723c */ /* 0x040ff0000000180c */
[C---:B------:R-:W-:Y:S01]  /*3a00*/  HMMA.16816.F32 R56, R60.reuse, R74, R56 ;  /* 0x0000004a3c38723c */ /* 0x040fe20000001838 */
        /* <DEDUP_REMOVED lines=8> */
[C---:B------:R-:W-:Y:S01]  /*3a90*/  HMMA.16816.F32 R56, R16.reuse, R66, R56 ;  /* 0x000000421038723c */ /* 0x040fe20000001838 */
[----:B------:R-:W2:Y:S07]  /*3aa0*/  LDSM.16.M88.4 R64, [R97+0x17000] ;  /* 0x017000006140783b */ /* 0x000eae0000000200 */
[C---:B----4-:R-:W-:Y:S08]  /*3ab0*/  HMMA.16816.F32 R52, R16.reuse, R32, R52 ;  /* 0x000000201034723c */ /* 0x050ff00000001834 */
[C---:B------:R-:W-:Y:S01]  /*3ac0*/  HMMA.16816.F32 R48, R16.reuse, R34, R48 ;  /* 0x000000221030723c */ /* 0x040fe20000001830 */
[----:B------:R-:W-:Y:S07]  /*3ad0*/  LDSM.16.M88.4 R32, [R98+0xc000] ;  /* 0x00c000006220783b */ /* 0x000fee0000000200 */
[C---:B-----5:R-:W-:Y:S08]  /*3ae0*/  HMMA.16816.F32 R44, R16.reuse, R28, R44 ;  /* 0x0000001c102c723c */ /* 0x060ff0000000182c */
[----:B------:R-:W-:Y:S01]  /*3af0*/  HMMA.16816.F32 R40, R16, R30, R40 ;  /* 0x0000001e1028723c */ /* 0x000fe20000001828 */
[----:B------:R-:W4:Y:S07]  /*3b00*/  LDSM.16.M88.4 R28, [R96+0x16000] ;  /* 0x01600000601c783b */ /* 0x000f2e0000000200 */
[C---:B------:R-:W-:Y:S08]  /*3b10*/  HMMA.16816.F32 R36, R60.reuse, R68, R36 ;  /* 0x000000443c24723c */ /* 0x040ff00000001824 */
[----:B------:R-:W-:Y:S01]  /*3b20*/  HMMA.16816.F32 R76, R60, R70, R76 ;  /* 0x000000463c4c723c */ /* 0x000fe2000000184c */
[----:B------:R-:W5:Y:S04]  /*3b30*/  LDSM.16.M88.4 R60, [R97+0x17800] ;  /* 0x01780000613c783b */ /* 0x000f680000000200 */
[----:B------:R-:W-:Y:S03]  /*3b40*/  LDSM.16.M88.4 R68, [R97+0x16800] ;  /* 0x016800006144783b */ /* 0x000fe60000000200 */
[C---:B---3--:R-:W-:Y:S08]  /*3b50*/  HMMA.16816.F32 R12, R80.reuse, R20, R12 ;  /* 0x00000014500c723c */ /* 0x048ff0000000180c */
        /* <DEDUP_REMOVED lines=9> */
[----:B------:R-:W-:Y:S01]  /*3bf0*/  HMMA.16816.F32 R76, R16, R26, R76 ;  /* 0x0000001a104c723c */ /* 0x000fe2000000184c */
[----:B------:R-:W2:Y:S04]  /*3c00*/  LDSM.16.M88.4 R16, [R96+0x17800] ;  /* 0x017800006010783b */ /* 0x000ea80000000200 */
[----:B------:R-:W3:Y:S03]  /*3c10*/  LDSM.16.M88.4 R24, [R96+0x16800] ;  /* 0x016800006018783b */ /* 0x000ee60000000200 */
[C---:B------:R-:W-:Y:S08]  /*3c20*/  HMMA.16816.F32 R12, R72.reuse, R84, R12 ;  /* 0x00000054480c723c */ /* 0x040ff0000000180c */
[C---:B------:R-:W-:Y:S08]  /*3c30*/  HMMA.16816.F32 R56, R72.reuse, R86, R56 ;  /* 0x000000564838723c */ /* 0x040ff00000001838 */
[C---:B------:R-:W-:Y:S08]  /*3c40*/  HMMA.16816.F32 R44, R72.reuse, R64, R44 ;  /* 0x00000040482c723c */ /* 0x040ff0000000182c */
[----:B------:R-:W-:Y:S08]  /*3c50*/  HMMA.16816.F32 R40, R72, R66, R40 ;  /* 0x000000424828723c */ /* 0x000ff00000001828 */
[C---:B------:R-:W-:Y:S08]  /*3c60*/  HMMA.16816.F32 R36, R80.reuse, R88, R36 ;  /* 0x000000585024723c */ /* 0x040ff00000001824 */
[----:B------:R-:W-:Y:S08]  /*3c70*/  HMMA.16816.F32 R76, R80, R90, R76 ;  /* 0x0000005a504c723c */ /* 0x000ff0000000184c */
[C---:B----4-:R-:W-:Y:S01]  /*3c80*/  HMMA.16816.F32 R64, R32.reuse, R28, R12 ;  /* 0x0000001c2040723c */ /* 0x050fe2000000180c */
[----:B------:R-:W4:Y:S07]  /*3c90*/  LDSM.16.M88.4 R12, [R92+0x16800] ;  /* 0x016800005c0c783b */ /* 0x000f2e0000000200 */
[----:B------:R-:W-:Y:S08]  /*3ca0*/  HMMA.16816.F32 R56, R32, R30, R56 ;  /* 0x0000001e2038723c */ /* 0x000ff00000001838 */
[C---:B-----5:R-:W-:Y:S08]  /*3cb0*/  HMMA.16816.F32 R36, R72.reuse, R60, R36 ;  /* 0x0000003c4824723c */ /* 0x060ff00000001824 */
[----:B------:R-:W-:Y:S08]  /*3cc0*/  HMMA.16816.F32 R76, R72, R62, R76 ;  /* 0x0000003e484c723c */ /* 0x000ff0000000184c */
[----:B-1----:R-:W-:Y:S01]  /*3cd0*/  HMMA.16816.F32 R64, R4, R8, R64 ;  /* 0x000000080440723c */ /* 0x002fe20000001840 */
[----:B------:R-:W-:-:S05]  /*3ce0*/  IMAD.SHL.U32 R9, R214, 0x2, RZ ;  /* 0x00000002d6097824 */ /* 0x000fca00078e00ff */
[----:B------:R-:W-:Y:S02]  /*3cf0*/  LOP3.LUT R9, R9, 0x6, RZ, 0xc0, !PT ;  /* 0x0000000609097812 */ /* 0x000fe400078ec0ff */
[----:B------:R-:W-:Y:S03]  /*3d00*/  HMMA.16816.F32 R52, R72, R68, R52 ;  /* 0x000000444834723c */ /* 0x000fe60000001834 */
[----:B------:R-:W-:-:S04]  /*3d10*/  IMAD R220, R220, 0x40, R9 ;  /* 0x00000040dcdc7824 */ /* 0x000fc800078e0209 */
[C---:B------:R-:W-:Y:S01]  /*3d20*/  VIADD R8, R220.reuse, 0xffffffc0 ;  /* 0xffffffc0dc087836 */ /* 0x040fe20000000000 */
[----:B------:R-:W-:Y:S01]  /*3d30*/  HMMA.16816.F32 R48, R72, R70, R48 ;  /* 0x000000464830723c */ /* 0x000fe20000001830 */
[----:B------:R-:W-:-:S03]  /*3d40*/  VIADD R9, R220, 0xffffffc8 ;  /* 0xffffffc8dc097836 */ /* 0x000fc60000000000 */
[-C--:B------:R-:W-:Y:S02]  /*3d50*/  ISETP.GE.AND P5, PT, R8, R213.reuse, PT ;  /* 0x000000d50800720c */ /* 0x080fe40003fa6270 */
[----:B------:R-:W-:Y:S02]  /*3d60*/  ISETP.GE.AND P3, PT, R9, R213, PT ;  /* 0x000000d50900720c */ /* 0x000fe40003f66270 */
[----:B------:R-:W-:Y:S01]  /*3d70*/  HMMA.16816.F32 R44, R32, R20, R44 ;  /* 0x00000014202c723c */ /* 0x000fe2000000182c */
[----:B------:R-:W-:Y:S01]  /*3d80*/  IMAD.U32 R21, RZ, RZ, UR27 ;  /* 0x0000001bff157e24 */ /* 0x000fe2000f8e00ff */
[----:B------:R-:W-:Y:S01]  /*3d90*/  FSEL R64, R64, -INF , !P5 ;  /* 0xff80000040407808 */ /* 0x000fe20006800000 */
[----:B------:R-:W-:-:S03]  /*3da0*/  VIADD R20, R220, 0xffffffc9 ;  /* 0xffffffc9dc147836 */ /* 0x000fc60000000000 */
[----:B------:R-:W-:Y:S02]  /*3db0*/  VIADDMNMX R212, R94, 0x8, R21, PT ;  /* 0x000000085ed47846 */ /* 0x000fe40003800115 */
[----:B------:R-:W-:Y:S01]  /*3dc0*/  HMMA.16816.F32 R56, R4, R10, R56 ;  /* 0x0000000a0438723c */ /* 0x000fe20000001838 */
[----:B------:R-:W-:Y:S01]  /*3dd0*/  VIADD R10, R220, 0xffffffc1 ;  /* 0xffffffc1dc0a7836 */ /* 0x000fe20000000000 */
[-C--:B------:R-:W-:Y:S02]  /*3de0*/  ISETP.GE.AND P1, PT, R8, R212.reuse, PT ;  /* 0x000000d40800720c */ /* 0x080fe40003f26270 */
[-C--:B------:R-:W-:Y:S02]  /*3df0*/  ISETP.GE.AND P5, PT, R9, R212.reuse, PT ;  /* 0x000000d40900720c */ /* 0x080fe40003fa6270 */
[C---:B------:R-:W-:Y:S02]  /*3e00*/  ISETP.GE.AND P4, PT, R10.reuse, R213, PT ;  /* 0x000000d50a00720c */ /* 0x040fe40003f86270 */
[----:B--2---:R-:W-:Y:S01]  /*3e10*/  HMMA.16816.F32 R36, R32, R16, R36 ;  /* 0x000000102024723c */ /* 0x004fe20000001824 */
[----:B------:R-:W-:-:S02]  /*3e20*/  ISETP.GE.AND P6, PT, R10, R212, PT ;  /* 0x000000d40a00720c */ /* 0x000fc40003fc6270 */
[----:B------:R-:W-:Y:S01]  /*3e30*/  LDSM.16.M88.4 R8, [R92+0x17800] ;  /* 0x017800005c08783b */ /* 0x000fe20000000200 */
[----:B------:R-:W-:Y:S02]  /*3e40*/  FSEL R66, R66, -INF , !P1 ;  /* 0xff80000042427808 */ /* 0x000fe40004800000 */
[----:B------:R-:W-:Y:S02]  /*3e50*/  FSEL R28, R67, -INF , !P6 ;  /* 0xff800000431c7808 */ /* 0x000fe40007000000 */
[----:B------:R-:W-:Y:S01]  /*3e60*/  HMMA.16816.F32 R76, R32, R18, R76 ;  /* 0x00000012204c723c */ /* 0x000fe2000000184c */
[----:B------:R-:W1:Y:S01]  /*3e70*/  LDSM.16.M88.4 R16, [R92+0x17000] ;  /* 0x017000005c10783b */ /* 0x000e620000000200 */
[----:B------:R-:W-:Y:S01]  /*3e80*/  ISETP.GE.AND P1, PT, R20, R213, PT ;  /* 0x000000d51400720c */ /* 0x000fe20003f26270 */
[----:B------:R-:W-:-:S04]  /*3e90*/  DEPBAR.LE SB0, 0x0 ;  /* 0x000080000000791a */ /* 0x000fc80000000000 */
[----:B------:R-:W-:Y:S01]  /*3ea0*/  FSEL R56, R56, -INF , !P3 ;  /* 0xff80000038387808 */ /* 0x000fe20005800000 */
[----:B---3--:R-:W-:Y:S01]  /*3eb0*/  HMMA.16816.F32 R52, R32, R24, R52 ;  /* 0x000000182034723c */ /* 0x008fe20000001834 */
[----:B------:R-:W-:-:S07]  /*3ec0*/  FSEL R58, R58, -INF , !P5 ;  /* 0xff8000003a3a7808 */ /* 0x000fce0006800000 */
[C---:B------:R-:W-:Y:S08]  /*3ed0*/  HMMA.16816.F32 R48, R32.reuse, R26, R48 ;  /* 0x0000001a2030723c */ /* 0x040ff00000001830 */
[----:B------:R-:W-:Y:S01]  /*3ee0*/  HMMA.16816.F32 R40, R32, R22, R40 ;  /* 0x000000162028723c */ /* 0x000fe20000001828 */
[----:B------:R-:W-:Y:S02]  /*3ef0*/  FSEL R32, R65, -INF , !P4 ;  /* 0xff80000041207808 */ /* 0x000fe40006000000 */
[----:B------:R-:W-:-:S02]  /*3f00*/  ISETP.GE.AND P4, PT, R20, R212, PT ;  /* 0x000000d41400720c */ /* 0x000fc40003f86270 */
[----:B------:R-:W-:Y:S02]  /*3f10*/  FSEL R34, R57, -INF , !P1 ;  /* 0xff80000039227808 */ /* 0x000fe40004800000 */
[----:B------:R-:W-:Y:S01]  /*3f20*/  FSEL R30, R59, -INF , !P4 ;  /* 0xff8000003b1e7808 */ /* 0x000fe20006000000 */
[----:B----4-:R-:W-:Y:S01]  /*3f30*/  HMMA.16816.F32 R52, R4, R12, R52 ;  /* 0x0000000c0434723c */ /* 0x010fe20000001834 */
[C---:B------:R-:W-:Y:S02]  /*3f40*/  VIADD R12, R220.reuse, 0xffffffd0 ;  /* 0xffffffd0dc0c7836 */ /* 0x040fe40000000000 */
[----:B------:R-:W-:-:S03]  /*3f50*/  VIADD R13, R220, 0xffffffd8 ;  /* 0xffffffd8dc0d7836 */ /* 0x000fc60000000000 */
[CC--:B------:R-:W-:Y:S02]  /*3f60*/  ISETP.GE.AND P6, PT, R12.reuse, R213.reuse, PT ;  /* 0x000000d50c00720c */ /* 0x0c0fe40003fc6270 */
[----:B------:R-:W-:Y:S01]  /*3f70*/  HMMA.16816.F32 R48, R4, R14, R48 ;  /* 0x0000000e0430723c */ /* 0x000fe20000001830 */
[----:B------:R-:W-:Y:S01]  /*3f80*/  BAR.SYNC.DEFER_BLOCKING 0x0 ;  /* 0x0000000000007b1d */ /* 0x000fe20000010000 */
[----:B------:R-:W-:Y:S01]  /*3f90*/  ISETP.GE.AND P3, PT, R12, R212, PT ;  /* 0x000000d40c00720c */ /* 0x000fe20003f66270 */
[C---:B------:R-:W-:Y:S01]  /*3fa0*/  VIADD R12, R220.reuse, 0xffffffd1 ;  /* 0xffffffd1dc0c7836 */ /* 0x040fe20000000000 */
[----:B------:R-:W-:Y:S01]  /*3fb0*/  ISETP.GE.AND P4, PT, R13, R213, PT ;  /* 0x000000d50d00720c */ /* 0x000fe20003f86270 */
[----:B------:R-:W-:-:S03]  /*3fc0*/  VIADD R15, R220, 0xffffffe0 ;  /* 0xffffffe0dc0f7836 */ /* 0x000fc60000000000 */
[C---:B------:R-:W-:Y:S01]  /*3fd0*/  ISETP.GE.AND P5, PT, R12.reuse, R213, PT ;  /* 0x000000d50c00720c */ /* 0x040fe20003fa6270 */
[C---:B-1----:R-:W-:Y:S01]  /*3fe0*/  HMMA.16816.F32 R44, R4.reuse, R16, R44 ;  /* 0x00000010042c723c */ /* 0x042fe2000000182c */
[-C--:B------:R-:W-:Y:S02]  /*3ff0*/  ISETP.GE.AND P1, PT, R12, R212.reuse, PT ;  /* 0x000000d40c00720c */ /* 0x080fe40003f26270 */
[----:B------:R-:W-:Y:S02]  /*4000*/  FSEL R12, R52, -INF , !P6 ;  /* 0xff800000340c7808 */ /* 0x000fe40007000000 */
[----:B------:R-:W-:Y:S01]  /*4010*/  ISETP.GE.AND P6, PT, R13, R212, PT ;  /* 0x000000d40d00720c */ /* 0x000fe20003fc6270 */
[----:B------:R-:W-:Y:S01]  /*4020*/  VIADD R13, R220, 0xffffffd9 ;  /* 0xffffffd9dc0d7836 */ /* 0x000fe20000000000 */
[----:B------:R-:W-:Y:S01]  /*4030*/  FSEL R22, R54, -INF , !P3 ;  /* 0xff80000036167808 */ /* 0x000fe20005800000 */
[----:B------:R-:W-:Y:S01]  /*4040*/  HMMA.16816.F32 R40, R4, R18, R40 ;  /* 0x000000120428723c */ /* 0x000fe20000001828 */
[----:B------:R-:W-:-:S02]  /*4050*/  FSEL R14, R53, -INF , !P5 ;  /* 0xff800000350e7808 */ /* 0x000fc40006800000 */
[CC--:B------:R-:W-:Y:S02]  /*4060*/  ISETP.GE.AND P3, PT, R13.reuse, R213.reuse, PT ;  /* 0x000000d50d00720c */ /* 0x0c0fe40003f66270 */
[-C--:B------:R-:W-:Y:S01]  /*4070*/  ISETP.GE.AND P5, PT, R13, R212.reuse, PT ;  /* 0x000000d40d00720c */ /* 0x080fe20003fa6270 */
[----:B------:R-:W-:Y:S01]  /*4080*/  VIADD R13, R220, 0xffffffe1 ;  /* 0xffffffe1dc0d7836 */ /* 0x000fe20000000000 */
[----:B------:R-:W-:Y:S01]  /*4090*/  FSEL R20, R55, -INF , !P1 ;  /* 0xff80000037147808 */ /* 0x000fe20004800000 */
[C---:B------:R-:W-:Y:S01]  /*40a0*/  HMMA.16816.F32 R36, R4.reuse, R8, R36 ;  /* 0x000000080424723c */ /* 0x040fe20000001824 */
[----:B------:R-:W-:Y:S01]  /*40b0*/  FSEL R24, R48, -INF , !P4 ;  /* 0xff80000030187808 */ /* 0x000fe20006000000 */
[C---:B------:R-:W-:Y:S01]  /*40c0*/  VIADD R8, R220.reuse, 0xfffffff0 ;  /* 0xfffffff0dc087836 */ /* 0x040fe20000000000 */
[C---:B------:R-:W-:Y:S02]  /*40d0*/  ISETP.GE.AND P1, PT, R15.reuse, R213, PT ;  /* 0x000000d50f00720c */ /* 0x040fe40003f26270 */
[----:B------:R-:W-:Y:S01]  /*40e0*/  ISETP.GE.AND P4, PT, R15, R212, PT ;  /* 0x000000d40f00720c */ /* 0x000fe20003f86270 */
[----:B------:R-:W-:Y:S01]  /*40f0*/  VIADD R15, R220, 0xffffffe8 ;  /* 0xffffffe8dc0f7836 */ /* 0x000fe20000000000 */
[----:B------:R-:W-:Y:S01]  /*4100*/  FSEL R18, R50, -INF , !P6 ;  /* 0xff80000032127808 */ /* 0x000fe20007000000 */
[----:B------:R-:W-:Y:S01]  /*4110*/  HMMA.16816.F32 R76, R4, R10, R76 ;  /* 0x0000000a044c723c */ /* 0x000fe2000000184c */
[----:B------:R-:W-:Y:S01]  /*4120*/  FMNMX3.FTZ R7, R64, R32, R56, !PT ;  /* 0x0000002040077276 */ /* 0x000fe20007810038 */
[----:B------:R-:W-:Y:S01]  /*4130*/  VIADD R4, R220, 0xfffffff8 ;  /* 0xfffffff8dc047836 */ /* 0x000fe20000000000 */
[----:B------:R-:W-:-:S02]  /*4140*/  FSEL R26, R49, -INF , !P3 ;  /* 0xff800000311a7808 */ /* 0x000fc40005800000 */
[CC--:B------:R-:W-:Y:S02]  /*4150*/  ISETP.GE.AND P6, PT, R13.reuse, R213.reuse, PT ;  /* 0x000000d50d00720c */ /* 0x0c0fe40003fc6270 */
[----:B------:R-:W-:Y:S01]  /*4160*/  ISETP.GE.AND P3, PT, R13, R212, PT ;  /* 0x000000d40d00720c */ /* 0x000fe20003f66270 */
[----:B------:R-:W-:Y:S01]  /*4170*/  VIADD R13, R220, 0xffffffe9 ;  /* 0xffffffe9dc0d7836 */ /* 0x000fe20000000000 */
[----:B------:R-:W-:Y:S02]  /*4180*/  FSEL R16, R51, -INF , !P5 ;  /* 0xff80000033107808 */ /* 0x000fe40006800000 */
[----:B------:R-:W-:Y:S02]  /*4190*/  FMNMX3.FTZ R7, R7, R34, R12, !PT ;  /* 0x0000002207077276 */ /* 0x000fe4000781000c */
[----:B------:R-:W-:Y:S02]  /*41a0*/  ISETP.GE.AND P5, PT, R15, R213, PT ;  /* 0x000000d50f00720c */ /* 0x000fe40003fa6270 */
[----:B------:R-:W-:-:S02]  /*41b0*/  FSEL R248, R44, -INF , !P1 ;  /* 0xff8000002cf87808 */ /* 0x000fc40004800000 */
[----:B------:R-:W-:Y:S02]  /*41c0*/  FSEL R246, R45, -INF , !P6 ;  /* 0xff8000002df67808 */ /* 0x000fe40007000000 */
[----:B------:R-:W-:Y:S02]  /*41d0*/  FSEL R238, R47, -INF , !P3 ;  /* 0xff8000002fee7808 */ /* 0x000fe40005800000 */
[----:B------:R-:W-:Y:S02]  /*41e0*/  FMNMX3.FTZ R5, R66, R28, R58, !PT ;  /* 0x0000001c42057276 */ /* 0x000fe4000781003a */
[----:B------:R-:W-:Y:S02]  /*41f0*/  FMNMX3.FTZ R7, R7, R14, R24, !PT ;  /* 0x0000000e07077276 */ /* 0x000fe40007810018 */
[----:B------:R-:W-:Y:S02]  /*4200*/  ISETP.GE.AND P6, PT, R13, R212, PT ;  /* 0x000000d40d00720c */ /* 0x000fe40003fc6270 */
[----:B------:R-:W-:-:S02]  /*4210*/  ISETP.GE.AND P3, PT, R8, R213, PT ;  /* 0x000000d50800720c */ /* 0x000fc40003f66270 */
[----:B------:R-:W-:Y:S02]  /*4220*/  FSEL R202, R40, -INF , !P5 ;  /* 0xff80000028ca7808 */ /* 0x000fe40006800000 */
[-C--:B------:R-:W-:Y:S01]  /*4230*/  ISETP.GE.AND P5, PT, R8, R212.reuse, PT ;  /* 0x000000d40800720c */ /* 0x080fe20003fa6270 */
[----:B------:R-:W-:Y:S01]  /*4240*/  VIADD R8, R220, 0xfffffff1 ;  /* 0xfffffff1dc087836 */ /* 0x000fe20000000000 */
[----:B------:R-:W-:Y:S02]  /*4250*/  ISETP.GE.AND P1, PT, R15, R212, PT ;  /* 0x000000d40f00720c */ /* 0x000fe40003f26270 */
[----:B------:R-:W-:Y:S02]  /*4260*/  FSEL R200, R46, -INF , !P4 ;  /* 0xff8000002ec87808 */ /* 0x000fe40006000000 */
[----:B------:R-:W-:Y:S02]  /*4270*/  ISETP.GE.AND P4, PT, R13, R213, PT ;  /* 0x000000d50d00720c */ /* 0x000fe40003f86270 */
[----:B------:R-:W-:-:S02]  /*4280*/  FMNMX3.FTZ R5, R5, R30, R22, !PT ;  /* 0x0000001e05057276 */ /* 0x000fc40007810016 */
[----:B------:R-:W-:Y:S02]  /*4290*/  FMNMX3.FTZ R7, R7, R26, R248, !PT ;  /* 0x0000001a07077276 */ /* 0x000fe400078100f8 */
[----:B------:R-:W-:Y:S02]  /*42a0*/  FSEL R176, R43, -INF , !P6 ;  /* 0xff8000002bb07808 */ /* 0x000fe40007000000 */
[----:B------:R-:W-:Y:S02]  /*42b0*/  FSEL R244, R36, -INF , !P3 ;  /* 0xff80000024f47808 */ /* 0x000fe40005800000 */
[C---:B------:R-:W-:Y:S02]  /*42c0*/  ISETP.GE.AND P6, PT, R4.reuse, R213, PT ;  /* 0x000000d50400720c */ /* 0x040fe40003fc6270 */
[----:B------:R-:W-:Y:S01]  /*42d0*/  ISETP.GE.AND P3, PT, R4, R212, PT ;  /* 0x000000d40400720c */ /* 0x000fe20003f66270 */
[----:B------:R-:W-:Y:S01]  /*42e0*/  VIADD R4, R220, 0xfffffff9 ;  /* 0xfffffff9dc047836 */ /* 0x000fe20000000000 */
        /* <DEDUP_REMOVED lines=22> */
[----:B------:R-:W1:Y:S01]  /*4450*/  LDCU UR4, c[0x0][0x440] ;  /* 0x00008800ff0477ac */ /* 0x000e620008000800 */
[----:B------:R-:W-:-:S04]  /*4460*/  UIADD3 UR6, UPT, UPT, UR20, -0x2, URZ ;  /* 0xfffffffe14067890 */ /* 0x000fc8000fffe0ff */
[----:B------:R-:W-:Y:S02]  /*4470*/  UIMAD.WIDE.U32 UR12, UR29, UR6, URZ ;  /* 0x000000061d0c72a5 */ /* 0x000fe4000f8e00ff */
[----:B------:R-:W-:Y:S02]  /*4480*/  UIMAD UR6, UR22, UR6, URZ ;  /* 0x00000006160672a4 */ /* 0x000fe4000f8e02ff */
[----:B------:R-:W-:Y:S02]  /*4490*/  UIADD3 UR16, UP0, UPT, UR16, UR12, URZ ;  /* 0x0000000c10107290 */ /* 0x000fe4000ff1e0ff */
[----:B------:R-:W-:Y:S01]  /*44a0*/  UIADD3 UR6, UPT, UPT, UR13, UR6, URZ ;  /* 0x000000060d067290 */ /* 0x000fe2000fffe0ff */
[----:B------:R-:W-:Y:S02]  /*44b0*/  IMAD.U32 R10, RZ, RZ, UR12 ;  /* 0x0000000cff0a7e24 */ /* 0x000fe4000f8e00ff */
[----:B------:R-:W-:Y:S01]  /*44c0*/  IMAD.U32 R11, RZ, RZ, UR13 ;  /* 0x0000000dff0b7e24 */ /* 0x000fe2000f8e00ff */
[----:B-1----:R-:W-:Y:S01]  /*44d0*/  ISETP.GE.AND P5, PT, R215, UR4, PT ;  /* 0x00000004d7007c0c */ /* 0x002fe2000bfa6270 */
[----:B------:R-:W-:Y:S01]  /*44e0*/  UIADD3.X UR14, UPT, UPT, UR14, UR6, URZ, UP0, !UPT ;  /* 0x000000060e0e7290 */ /* 0x000fe200087fe4ff */
[----:B------:R-:W-:Y:S01]  /*44f0*/  IMAD.U32 R7, RZ, RZ, UR6 ;  /* 0x00000006ff077e24 */ /* 0x000fe2000f8e00ff */
[----:B------:R-:W-:Y:S01]  /*4500*/  LEA R38, P1, R10, R227, 0x1 ;  /* 0x000000e30a267211 */ /* 0x000fe200078208ff */
[----:B------:R-:W-:Y:S01]  /*4510*/  IMAD.U32 R4, RZ, RZ, UR16 ;  /* 0x00000010ff047e24 */ /* 0x000fe2000f8e00ff */
[----:B------:R-:W-:-:S02]  /*4520*/  ISETP.GE.AND P4, PT, R237, UR4, PT ;  /* 0x00000004ed007c0c */ /* 0x000fc4000bf86270 */
[----:B------:R-:W-:Y:S01]  /*4530*/  ISETP.GE.AND P3, PT, R236, UR4, PT ;  /* 0x00000004ec007c0c */ /* 0x000fe2000bf66270 */
[----:B------:R-:W-:Y:S01]  /*4540*/  IMAD.U32 R5, RZ, RZ, UR14 ;  /* 0x0000000eff057e24 */ /* 0x000fe2000f8e00ff */
[-C--:B------:R-:W-:Y:S02]  /*4550*/  LEA.HI.X R39, R10, R226.reuse, R7, 0x1, P1 ;  /* 0x000000e20a277211 */ /* 0x080fe400008f0c07 */
        /* <DEDUP_REMOVED lines=44> */
.L_x_241:
        /* <DEDUP_REMOVED lines=21> */
[----:B------:R-:W-:Y:S04]  /*4970*/  LDSM.16.MT88.4 R80, [R196+0x1a000] ;  /* 0x01a00000c450783b */ /* 0x000fe80000004200 */
[----:B------:R-:W-:Y:S01]  /*4980*/  LDSM.16.MT88.4 R88, [R195+0x1a000] ;  /* 0x01a00000c358783b */ /* 0x000fe20000004200 */
[----:B--2---:R-:W-:-:S03]  /*4990*/  FMNMX.FTZ R164, R7, R164, !PT ;  /* 0x000000a407a47209 */ /* 0x004fc60007810000 */
[----:B------:R-:W-:Y:S01]  /*49a0*/  LDSM.16.MT88.4 R96, [R198+0x1c000] ;  /* 0x01c00000c660783b */ /* 0x000fe20000004200 */
[C---:B------:R-:W-:Y:S01]  /*49b0*/  FSETP.NEU.FTZ.AND P1, PT, R164.reuse, -INF , PT ;  /* 0xff800000a400780b */ /* 0x040fe20003f3d000 */
[----:B---3--:R-:W-:Y:S02]  /*49c0*/  FMUL.FTZ R207, R164, UR4 ;  /* 0x00000004a4cf7c20 */ /* 0x008fe40008410000 */
[----:B------:R-:W-:Y:S01]  /*49d0*/  LDSM.16.MT88.4 R112, [R196+0x1c000] ;  /* 0x01c00000c470783b */ /* 0x000fe20000004200 */
[----:B----4-:R-:W-:-:S03]  /*49e0*/  FMNMX.FTZ R3, R5, R4, !PT ;  /* 0x0000000405037209 */ /* 0x010fc60007810000 */
        /* <DEDUP_REMOVED lines=15> */
[----:B------:R-:W-:Y:S01]  /*4ae0*/  LDSM.16.MT88.4 R64, [R198+0x1a000] ;  /* 0x01a00000c640783b */ /* 0x000fe20000004200 */
[--C-:B------:R-:W-:Y:S01]  /*4af0*/  FFMA.FTZ R191, R28, UR4, -R203.reuse ;  /* 0x000000041cbf7c23 */ /* 0x100fe200080108cb */
[----:B------:R-:W-:Y:S01]  /*4b00*/  FFMA.FTZ R187, R30, UR4, -R203 ;  /* 0x000000041ebb7c23 */ /* 0x000fe200080108cb */
[----:B------:R-:W2:Y:S01]  /*4b10*/  MUFU.EX2 R193, R193 ;  /* 0x000000c100c17308 */ /* 0x000ea20000000800 */
[----:B------:R-:W3:Y:S01]  /*4b20*/  LDSM.16.MT88.4 R56, [R195+0x18000] ;  /* 0x01800000c338783b */ /* 0x000ee20000004200 */
[--C-:B------:R-:W-:Y:S01]  /*4b30*/  FFMA.FTZ R185, R14, UR4, -R207.reuse ;  /* 0x000000040eb97c23 */ /* 0x100fe200080108cf */
[--C-:B------:R-:W-:Y:S01]  /*4b40*/  FFMA.FTZ R182, R24, UR4, -R207.reuse ;  /* 0x0000000418b67c23 */ /* 0x100fe200080108cf */
[----:B------:R-:W-:Y:S01]  /*4b50*/  MUFU.EX2 R190, R190 ;  /* 0x000000be00be7308 */ /* 0x000fe20000000800 */
[----:B------:R-:W4:Y:S01]  /*4b60*/  LDSM.16.MT88.4 R4, [R195+0x1e000] ;  /* 0x01e00000c304783b */ /* 0x000f220000004200 */
[----:B------:R-:W-:Y:S01]  /*4b70*/  FFMA.FTZ R181, R26, UR4, -R207 ;  /* 0x000000041ab57c23 */ /* 0x000fe200080108cf */
[--C-:B------:R-:W-:Y:S01]  /*4b80*/  FFMA.FTZ R184, R22, UR4, -R203.reuse ;  /* 0x0000000416b87c23 */ /* 0x100fe200080108cb */
[----:B------:R-:W1:Y:S01]  /*4b90*/  MUFU.EX2 R189, R189 ;  /* 0x000000bd00bd7308 */ /* 0x000e620000000800 */
[----:B------:R-:W4:Y:S01]  /*4ba0*/  LDSM.16.MT88.4 R8, [R197+0x1a800] ;  /* 0x01a80000c508783b */ /* 0x000f220000004200 */
[--C-:B------:R-:W-:Y:S01]  /*4bb0*/  FFMA.FTZ R183, R20, UR4, -R203.reuse ;  /* 0x0000000414b77c23 */ /* 0x100fe200080108cb */
[--C-:B------:R-:W-:Y:S01]  /*4bc0*/  FFMA.FTZ R180, R18, UR4, -R203.reuse ;  /* 0x0000000412b47c23 */ /* 0x100fe200080108cb */
[----:B------:R-:W-:Y:S01]  /*4bd0*/  MUFU.EX2 R192, R192 ;  /* 0x000000c000c07308 */ /* 0x000fe20000000800 */
[----:B------:R-:W4:Y:S01]  /*4be0*/  LDSM.16.MT88.4 R12, [R197+0x18800] ;  /* 0x01880000c50c783b */ /* 0x000f220000004200 */
[----:B--2---:R-:W-:Y:S01]  /*4bf0*/  F2FP.F16.F32.PACK_AB R148, R193, R194 ;  /* 0x000000c2c194723e */ /* 0x004fe200000000ff */
[----:B------:R-:W-:Y:S01]  /*4c00*/  FFMA.FTZ R167, R16, UR4, -R203 ;  /* 0x0000000410a77c23 */ /* 0x000fe200080108cb */
[----:B------:R-:W2:Y:S01]  /*4c10*/  MUFU.EX2 R191, R191 ;  /* 0x000000bf00bf7308 */ /* 0x000ea20000000800 */
[----:B------:R-:W4:Y:S01]  /*4c20*/  LDSM.16.MT88.4 R16, [R197+0x1e800] ;  /* 0x01e80000c510783b */ /* 0x000f220000004200 */
[--C-:B------:R-:W-:Y:S01]  /*4c30*/  FFMA.FTZ R199, R248, UR4, -R207.reuse ;  /* 0x00000004f8c77c23 */ /* 0x100fe200080108cf */
[----:B------:R-:W-:Y:S01]  /*4c40*/  FFMA.FTZ R201, R202, UR4, -R207 ;  /* 0x00000004cac97c23 */ /* 0x000fe200080108cf */
[----:B------:R-:W-:Y:S01]  /*4c50*/  MUFU.EX2 R188, R188 ;  /* 0x000000bc00bc7308 */ /* 0x000fe20000000800 */
[----:B------:R-:W4:Y:S01]  /*4c60*/  LDSM.16.MT88.4 R20, [R197+0x1c800] ;  /* 0x01c80000c514783b */ /* 0x000f220000004200 */
[----:B-1----:R-:W-:Y:S01]  /*4c70*/  F2FP.F16.F32.PACK_AB R150, R189, R190 ;  /* 0x000000bebd96723e */ /* 0x002fe200000000ff */
[--C-:B------:R-:W-:Y:S01]  /*4c80*/  FFMA.FTZ R209, R238, UR4, -R203.reuse ;  /* 0x00000004eed17c23 */ /* 0x100fe200080108cb */
[----:B------:R-:W1:Y:S01]  /*4c90*/  MUFU.EX2 R187, R187 ;  /* 0x000000bb00bb7308 */ /* 0x000e620000000800 */
[----:B------:R-:W-:Y:S01]  /*4ca0*/  LDSM.16.MT88.4 R24, [R198+0x1c800] ;  /* 0x01c80000c618783b */ /* 0x000fe20000004200 */
[----:B------:R-:W-:Y:S01]  /*4cb0*/  FFMA.FTZ R205, R178, UR4, -R203 ;  /* 0x00000004b2cd7c23 */ /* 0x000fe200080108cb */
[--C-:B------:R-:W-:Y:S01]  /*4cc0*/  FFMA.FTZ R246, R246, UR4, -R207.reuse ;  /* 0x00000004f6f67c23 */ /* 0x100fe200080108cf */
[----:B------:R-:W-:Y:S01]  /*4cd0*/  MUFU.EX2 R186, R186 ;  /* 0x000000ba00ba7308 */ /* 0x000fe20000000800 */
[----:B------:R-:W-:Y:S01]  /*4ce0*/  LDSM.16.MT88.4 R28, [R195+0x1a800] ;  /* 0x01a80000c31c783b */ /* 0x000fe20000004200 */
[----:B--2---:R-:W-:Y:S01]  /*4cf0*/  F2FP.F16.F32.PACK_AB R149, R191, R192 ;  /* 0x000000c0bf95723e */ /* 0x004fe200000000ff */
[----:B------:R-:W-:Y:S01]  /*4d00*/  FFMA.FTZ R235, R222, UR4, -R207 ;  /* 0x00000004deeb7c23 */ /* 0x000fe200080108cf */
[----:B------:R-:W2:Y:S01]  /*4d10*/  MUFU.EX2 R185, R185 ;  /* 0x000000b900b97308 */ /* 0x000ea20000000800 */
[----:B------:R-:W-:Y:S01]  /*4d20*/  LDSM.16.MT88.4 R172, [R196+0x18800] ;  /* 0x01880000c4ac783b */ /* 0x000fe20000004200 */
[--C-:B------:R-:W-:Y:S01]  /*4d30*/  FFMA.FTZ R204, R204, UR4, -R203.reuse ;  /* 0x00000004cccc7c23 */ /* 0x100fe200080108cb */
[----:B------:R-:W-:Y:S01]  /*4d40*/  FFMA.FTZ R208, R208, UR4, -R203 ;  /* 0x00000004d0d07c23 */ /* 0x000fe200080108cb */
[----:B------:R-:W-:Y:S01]  /*4d50*/  MUFU.EX2 R182, R182 ;  /* 0x000000b600b67308 */ /* 0x000fe20000000800 */
[----:B------:R-:W-:Y:S01]  /*4d60*/  LDSM.16.MT88.4 R168, [R195+0x18800] ;  /* 0x01880000c3a8783b */ /* 0x000fe20000004200 */
[----:B-1----:R-:W-:Y:S01]  /*4d70*/  F2FP.F16.F32.PACK_AB R151, R187, R188 ;  /* 0x000000bcbb97723e */ /* 0x002fe200000000ff */
[----:B------:R-:W-:Y:S01]  /*4d80*/  FADD.FTZ R193, R194, R193 ;  /* 0x000000c1c2c17221 */ /* 0x000fe20000010000 */
[----:B------:R-:W-:Y:S01]  /*4d90*/  MUFU.EX2 R181, R181 ;  /* 0x000000b500b57308 */ /* 0x000fe20000000800 */
[----:B------:R-:W-:Y:S01]  /*4da0*/  LDSM.16.MT88.4 R32, [R196+0x1a800] ;  /* 0x01a80000c420783b */ /* 0x000fe20000004200 */
[----:B------:R-:W-:Y:S01]  /*4db0*/  FADD.FTZ R191, R192, R191 ;  /* 0x000000bfc0bf7221 */ /* 0x000fe20000010000 */
[----:B------:R-:W-:Y:S01]  /*4dc0*/  FADD.FTZ R190, R190, R193 ;  /* 0x000000c1bebe7221 */ /* 0x000fe20000010000 */
[----:B------:R-:W-:Y:S01]  /*4dd0*/  MUFU.EX2 R184, R184 ;  /* 0x000000b800b87308 */ /* 0x000fe20000000800 */
[----:B------:R-:W-:Y:S01]  /*4de0*/  HMMA.16816.F32 R68, R148, R72, RZ ;  /* 0x000000489444723c */ /* 0x000fe200000018ff */
[----:B------:R-:W-:Y:S01]  /*4df0*/  FADD.FTZ R188, R188, R191 ;  /* 0x000000bfbcbc7221 */ /* 0x000fe20000010000 */
[----:B------:R-:W-:Y:S01]  /*4e00*/  FADD.FTZ R189, R189, R190 ;  /* 0x000000bebdbd7221 */ /* 0x000fe20000010000 */
[----:B------:R-:W1:Y:S02]  /*4e10*/  MUFU.EX2 R183, R183 ;  /* 0x000000b700b77308 */ /* 0x000e640000000800 */
[----:B------:R-:W-:-:S02]  /*4e20*/  FADD.FTZ R187, R187, R188 ;  /* 0x000000bcbbbb7221 */ /* 0x000fc40000010000 */
[----:B------:R-:W-:Y:S01]  /*4e30*/  MUFU.EX2 R180, R180 ;  /* 0x000000b400b47308 */ /* 0x000fe20000000800 */
[C---:B------:R-:W-:Y:S03]  /*4e40*/  HMMA.16816.F32 R72, R148.reuse, R74, RZ ;  /* 0x0000004a9448723c */ /* 0x040fe600000018ff */
[----:B------:R-:W1:Y:S04]  /*4e50*/  MUFU.EX2 R167, R167 ;  /* 0x000000a700a77308 */ /* 0x000e680000000800 */
[----:B------:R-:W-:Y:S01]  /*4e60*/  MUFU.EX2 R199, R199 ;  /* 0x000000c700c77308 */ /* 0x000fe20000000800 */
[C---:B------:R-:W-:Y:S03]  /*4e70*/  HMMA.16816.F32 R36, R148.reuse, R40, RZ ;  /* 0x000000289424723c */ /* 0x040fe600000018ff */
[----:B------:R-:W1:Y:S04]  /*4e80*/  MUFU.EX2 R202, R246 ;  /* 0x000000f600ca7308 */ /* 0x000e680000000800 */
        /* <DEDUP_REMOVED lines=8> */
[C---:B-----5:R-:W-:Y:S08]  /*4f10*/  HMMA.16816.F32 R44, R148.reuse, R48, RZ ;  /* 0x00000030942c723c */ /* 0x060ff000000018ff */
        /* <DEDUP_REMOVED lines=32> */
[----:B------:R-:W-:-:S03]  /*5120*/  F2FP.F16.F32.PACK_AB R7, R167, R180 ;  /* 0x000000b4a707723e */ /* 0x000fc600000000ff */
[----:B------:R-:W-:-:S04]  /*5130*/  FADD.FTZ R180, R180, R183 ;  /* 0x000000b7b4b47221 */ /* 0x000fc80000010000 */
[----:B------:R-:W-:Y:S01]  /*5140*/  HMMA.16816.F32 R68, R4, R8, R68 ;  /* 0x000000080444723c */ /* 0x000fe20000001844 */
[----:B------:R-:W-:-:S07]  /*5150*/  FADD.FTZ R167, R167, R180 ;  /* 0x000000b4a7a77221 */ /* 0x000fce0000010000 */
        /* <DEDUP_REMOVED lines=23> */
[C---:B------:R-:W-:Y:S01]  /*52d0*/  HMMA.16816.F32 R84, R4.reuse, R28, R84 ;  /* 0x0000001c0454723c */ /* 0x040fe20000001854 */
[----:B------:R-:W-:Y:S01]  /*52e0*/  FFMA.FTZ R29, R240, UR4, -R207 ;  /* 0x00000004f01d7c23 */ /* 0x000fe200080108cf */
[--C-:B------:R-:W-:Y:S01]  /*52f0*/  FFMA.FTZ R240, R176, UR4, -R203.reuse ;  /* 0x00000004b0f07c23 */ /* 0x100fe200080108cb */
[----:B------:R-:W-:Y:S01]  /*5300*/  FFMA.FTZ R28, R200, UR4, -R203 ;  /* 0x00000004c81c7c23 */ /* 0x000fe200080108cb */
[----:B------:R-:W-:Y:S01]  /*5310*/  LDSM.16.MT88.4 R176, [R198+0x19000] ;  /* 0x01900000c6b0783b */ /* 0x000fe20000004200 */
[----:B------:R-:W-:Y:S03]  /*5320*/  MUFU.EX2 R200, R29 ;  /* 0x0000001d00c87308 */ /* 0x000fe60000000800 */
[C---:B-1----:R-:W-:Y:S01]  /*5330*/  HMMA.16816.F32 R140, R4.reuse, R8, R140 ;  /* 0x00000008048c723c */ /* 0x042fe2000000188c */
[----:B------:R1:W3:Y:S04]  /*5340*/  MUFU.EX2 R238, R28 ;  /* 0x0000001c00ee7308 */ /* 0x0002e80000000800 */
[----:B------:R-:W3:Y:S03]  /*5350*/  MUFU.EX2 R240, R240 ;  /* 0x000000f000f07308 */ /* 0x000ee60000000800 */
        /* <DEDUP_REMOVED lines=15> */
[----:B------:R-:W-:Y:S07]  /*5450*/  LDSM.16.MT88.4 R20, [R197+0x19000] ;  /* 0x01900000c514783b */ /* 0x000fee0000004200 */
[C---:B--2---:R-:W-:Y:S08]  /*5460*/  HMMA.16816.F32 R124, R4.reuse, R12, R124 ;  /* 0x0000000c047c723c */ /* 0x044ff0000000187c */
[C---:B------:R-:W-:Y:S01]  /*5470*/  HMMA.16816.F32 R128, R4.reuse, R14, R128 ;  /* 0x0000000e0480723c */ /* 0x040fe20000001880 */
[----:B------:R-:W1:Y:S07]  /*5480*/  LDSM.16.MT88.4 R12, [R197+0x1d000] ;  /* 0x01d00000c50c783b */ /* 0x000e6e0000004200 */
[C---:B-----5:R-:W-:Y:S08]  /*5490*/  HMMA.16816.F32 R152, R4.reuse, R24, R152 ;  /* 0x000000180498723c */ /* 0x060ff00000001898 */
[----:B------:R-:W-:Y:S01]  /*54a0*/  HMMA.16816.F32 R148, R4, R26, R148 ;  /* 0x0000001a0494723c */ /* 0x000fe20000001894 */
[----:B------:R-:W-:Y:S01]  /*54b0*/  F2FP.F16.F32.PACK_AB R4, R202, R199 ;  /* 0x000000c7ca04723e */ /* 0x000fe200000000ff */
[----:B------:R-:W-:Y:S01]  /*54c0*/  LDSM.16.MT88.4 R24, [R198+0x1d000] ;  /* 0x01d00000c618783b */ /* 0x000fe20000004200 */
[----:B---3--:R-:W-:-:S02]  /*54d0*/  F2FP.F16.F32.PACK_AB R5, R209, R238 ;  /* 0x000000eed105723e */ /* 0x008fc400000000ff */
        /* <DEDUP_REMOVED lines=32> */
[----:B------:R-:W-:Y:S01]  /*56e0*/  HMMA.16816.F32 R84, R4, R28, R84 ;  /* 0x0000001c0454723c */ /* 0x000fe20000001854 */
[----:B------:R-:W-:-:S02]  /*56f0*/  FFMA.FTZ R28, R206, UR4, -R203 ;  /* 0x00000004ce1c7c23 */ /* 0x000fc400080108cb */
[----:B------:R-:W-:Y:S04]  /*5700*/  MUFU.EX2 R179, R179 ;  /* 0x000000b300b37308 */ /* 0x000fe80000000800 */
[----:B------:R-:W3:Y:S01]  /*5710*/  MUFU.EX2 R206, R208 ;  /* 0x000000d000ce7308 */ /* 0x000ee20000000800 */
[C---:B-1----:R-:W-:Y:S03]  /*5720*/  HMMA.16816.F32 R116, R4.reuse, R12, R116 ;  /* 0x0000000c0474723c */ /* 0x042fe60000001874 */
[----:B------:R1:W3:Y:S05]  /*5730*/  MUFU.EX2 R203, R28 ;  /* 0x0000001c00cb7308 */ /* 0x0002ea0000000800 */
        /* <DEDUP_REMOVED lines=23> */
[----:B------:R-:W-:-:S02]  /*58b0*/  F2FP.F16.F32.PACK_AB R5, R206, R179 ;  /* 0x000000b3ce05723e */ /* 0x000fc400000000ff */
[----:B------:R-:W-:Y:S02]  /*58c0*/  F2FP.F16.F32.PACK_AB R6, R235, R178 ;  /* 0x000000b2eb06723e */ /* 0x000fe400000000ff */
[----:B------:R-:W-:-:S07]  /*58d0*/  F2FP.F16.F32.PACK_AB R7, R204, R203 ;  /* 0x000000cbcc07723e */ /* 0x000fce00000000ff */
[C---:B------:R-:W-:Y:S08]  /*58e0*/  HMMA.16816.F32 R68, R4.reuse, R8, R68 ;  /* 0x000000080444723c */ /* 0x040ff00000001844 */
[C---:B------:R-:W-:Y:S01]  /*58f0*/  HMMA.16816.F32 R72, R4.reuse, R10, R72 ;  /* 0x0000000a0448723c */ /* 0x040fe20000001848 */
[----:B------:R-:W3:Y:S07]  /*5900*/  LDSM.16.MT88.4 R8, [R196+0x19800] ;  /* 0x01980000c408783b */ /* 0x000eee0000004200 */
[C---:B------:R-:W-:Y:S08]  /*5910*/  HMMA.16816.F32 R36, R4.reuse, R12, R36 ;  /* 0x0000000c0424723c */ /* 0x040ff00000001824 */
[C---:B------:R-:W-:Y:S01]  /*5920*/  HMMA.16816.F32 R40, R4.reuse, R14, R40 ;  /* 0x0000000e0428723c */ /* 0x040fe20000001828 */
[----:B------:R-:W4:Y:S07]  /*5930*/  LDSM.16.MT88.4 R12, [R198+0x19800] ;  /* 0x01980000c60c783b */ /* 0x000f2e0000004200 */
[C---:B--2---:R-:W-:Y:S08]  /*5940*/  HMMA.16816.F32 R132, R4.reuse, R16, R132 ;  /* 0x000000100484723c */ /* 0x044ff00000001884 */
[C---:B------:R-:W-:Y:S01]  /*5950*/  HMMA.16816.F32 R136, R4.reuse, R18, R136 ;  /* 0x000000120488723c */ /* 0x040fe20000001888 */
[----:B------:R-:W2:Y:S07]  /*5960*/  LDSM.16.MT88.4 R16, [R195+0x19800] ;  /* 0x01980000c310783b */ /* 0x000eae0000004200 */
[C---:B-1----:R-:W-:Y:S08]  /*5970*/  HMMA.16816.F32 R100, R4.reuse, R20, R100 ;  /* 0x000000140464723c */ /* 0x042ff00000001864 */
[C---:B---3--:R-:W-:Y:S08]  /*5980*/  HMMA.16816.F32 R44, R4.reuse, R8, R44 ;  /* 0x00000008042c723c */ /* 0x048ff0000000182c */
[C---:B------:R-:W-:Y:S01]  /*5990*/  HMMA.16816.F32 R48, R4.reuse, R10, R48 ;  /* 0x0000000a0430723c */ /* 0x040fe20000001830 */
[----:B------:R-:W1:Y:S07]  /*59a0*/  LDSM.16.MT88.4 R8, [R195+0x1d800] ;  /* 0x01d80000c308783b */ /* 0x000e6e0000004200 */
[C---:B------:R-:W-:Y:S01]  /*59b0*/  HMMA.16816.F32 R104, R4.reuse, R22, R104 ;  /* 0x000000160468723c */ /* 0x040fe20000001868 */
[----:B------:R-:W3:Y:S07]  /*59c0*/  LDSM.16.MT88.4 R20, [R196+0x1f800] ;  /* 0x01f80000c414783b */ /* 0x000eee0000004200 */
[C---:B----4-:R-:W-:Y:S08]  /*59d0*/  HMMA.16816.F32 R160, R4.reuse, R12, R160 ;  /* 0x0000000c04a0723c */ /* 0x050ff000000018a0 */
[C---:B------:R-:W-:Y:S01]  /*59e0*/  HMMA.16816.F32 R156, R4.reuse, R14, R156 ;  /* 0x0000000e049c723c */ /* 0x040fe2000000189c */
[----:B------:R-:W4:Y:S07]  /*59f0*/  LDSM.16.MT88.4 R12, [R195+0x1b800] ;  /* 0x01b80000c30c783b */ /* 0x000f2e0000004200 */
[C---:B--2---:R-:W-:Y:S08]  /*5a00*/  HMMA.16816.F32 R52, R4.reuse, R16, R52 ;  /* 0x000000100434723c */ /* 0x044ff00000001834 */
[C---:B------:R-:W-:Y:S01]  /*5a10*/  HMMA.16816.F32 R56, R4.reuse, R18, R56 ;  /* 0x000000120438723c */ /* 0x040fe20000001838 */
[----:B------:R-:W2:Y:S07]  /*5a20*/  LDSM.16.MT88.4 R16, [R195+0x1f800] ;  /* 0x01f80000c310783b */ /* 0x000eae0000004200 */
        /* <DEDUP_REMOVED lines=23> */
[C---:B------:R-:W-:Y:S08]  /*5ba0*/  HMMA.16816.F32 R124, R4.reuse, R32, R124 ;  /* 0x00000020047c723c */ /* 0x040ff0000000187c */
[C---:B------:R-:W-:Y:S08]  /*5bb0*/  HMMA.16816.F32 R128, R4.reuse, R34, R128 ;  /* 0x000000220480723c */ /* 0x040ff00000001880 */
[C---:B------:R-:W-:Y:S08]  /*5bc0*/  HMMA.16816.F32 R76, R4.reuse, R28, R76 ;  /* 0x0000001c044c723c */ /* 0x040ff0000000184c */
[C---:B------:R-:W-:Y:S08]  /*5bd0*/  HMMA.16816.F32 R80, R4.reuse, R30, R80 ;  /* 0x0000001e0450723c */ /* 0x040ff00000001850 */
[C---:B------:R-:W-:Y:S08]  /*5be0*/  HMMA.16816.F32 R108, R4.reuse, R24, R108 ;  /* 0x00000018046c723c */ /* 0x040ff0000000186c */
[C---:B------:R-:W-:Y:S08]  /*5bf0*/  HMMA.16816.F32 R112, R4.reuse, R26, R112 ;  /* 0x0000001a0470723c */ /* 0x040ff00000001870 */
[C---:B---3--:R-:W-:Y:S08]  /*5c00*/  HMMA.16816.F32 R140, R4.reuse, R20, R140 ;  /* 0x00000014048c723c */ /* 0x048ff0000000188c */
[C---:B------:R-:W-:Y:S08]  /*5c10*/  HMMA.16816.F32 R144, R4.reuse, R22, R144 ;  /* 0x000000160490723c */ /* 0x040ff00000001890 */
[C---:B----4-:R-:W-:Y:S08]  /*5c20*/  HMMA.16816.F32 R84, R4.reuse, R12, R84 ;  /* 0x0000000c0454723c */ /* 0x050ff00000001854 */
[C---:B------:R-:W-:Y:S08]  /*5c30*/  HMMA.16816.F32 R88, R4.reuse, R14, R88 ;  /* 0x0000000e0458723c */ /* 0x040ff00000001858 */
[C---:B------:R-:W-:Y:S08]  /*5c40*/  HMMA.16816.F32 R120, R4.reuse, R10, R120 ;  /* 0x0000000a0478723c */ /* 0x040ff00000001878 */
[C---:B--2---:R-:W-:Y:S08]  /*5c50*/  HMMA.16816.F32 R152, R4.reuse, R16, R152 ;  /* 0x000000100498723c */ /* 0x044ff00000001898 */
[----:B------:R-:W-:Y:S01]  /*5c60*/  HMMA.16816.F32 R148, R4, R18, R148 ;  /* 0x000000120494723c */ /* 0x000fe20000001894 */
[----:B------:R-:W-:-:S04]  /*5c70*/  NOP ;  /* 0x0000000000007918 */ /* 0x000fc80000000000 */
[----:B------:R-:W-:-:S15]  /*5c80*/  BRA.U !UP1, `(.L_x_242) ;  /* 0x0000007109787547 */ /* 0x000fde000b800000 */
[----:B------:R-:W-:Y:S01]  /*5c90*/  UIADD3 UR12, UPT, UPT, UR20, -0x2, URZ ;  /* 0xfffffffe140c7890 */ /* 0x000fe2000fffe0ff */
[----:B------:R-:W-:-:S04]  /*5ca0*/  DEPBAR.LE SB0, 0x0 ;  /* 0x000080000000791a */ /* 0x000fc80000000000 */
[----:B------:R-:W-:Y:S01]  /*5cb0*/  UIMAD.WIDE.U32 UR14, UR12, UR8, URZ ;  /* 0x000000080c0e72a5 */ /* 0x000fe2000f8e00ff */
[----:B------:R-:W-:Y:S01]  /*5cc0*/  IMAD.SHL.U32 R217, R214, 0x20, RZ ;  /* 0x00000020d6d97824 */ /* 0x000fe200078e00ff */
[----:B------:R-:W1:Y:S01]  /*5cd0*/  LDCU UR4, c[0x0][0x440] ;  /* 0x00008800ff0477ac */ /* 0x000e620008000800 */
[----:B------:R-:W-:Y:S01]  /*5ce0*/  SHF.R.U32.HI R216, RZ, 0x1, R214 ;  /* 0x00000001ffd87819 */ /* 0x000fe200000116d6 */
[----:B------:R-:W-:Y:S01]  /*5cf0*/  IMAD.MOV.U32 R210, RZ, RZ, 0x20 ;  /* 0x00000020ffd27424 */ /* 0x000fe200078e00ff */
[----:B------:R-:W-:Y:S01]  /*5d00*/  USHF.L.U32 UR13, UR14, 0x6, URZ ;  /* 0x000000060e0d7899 */ /* 0x000fe200080006ff */
[----:B------:R-:W-:Y:S01]  /*5d10*/  IMAD.U32 R12, RZ, RZ, UR14 ;  /* 0x0000000eff0c7e24 */ /* 0x000fe2000f8e00ff */
[----:B------:R-:W-:Y:S01]  /*5d20*/  UIMAD UR12, UR12, UR9, UR15 ;  /* 0x000000090c0c72a4 */ /* 0x000fe2000f8e020f */
[----:B------:R-:W-:Y:S01]  /*5d30*/  LOP3.LUT R217, R217, 0x7c00, RZ, 0xc0, !PT ;  /* 0x00007c00d9d97812 */ /* 0x000fe200078ec0ff */
[----:B------:R-:W-:Y:S01]  /*5d40*/  ULEA UR13, UP0, UR8, UR13, 0x5 ;  /* 0x0000000d080d7291 */ /* 0x000fe2000f8028ff */
[----:B------:R-:W-:Y:S01]  /*5d50*/  LOP3.LUT R9, R216, 0x8, RZ, 0xc0, !PT ;  /* 0x00000008d8097812 */ /* 0x000fe200078ec0ff */
[----:B------:R-:W-:Y:S01]  /*5d60*/  USHF.L.U64.HI UR7, UR14, 0x6, UR12 ;  /* 0x000000060e077899 */ /* 0x000fe2000801020c */
[-C--:B------:R-:W-:Y:S01]  /*5d70*/  LEA R10, P3, R12, R225.reuse, 0x7 ;  /* 0x000000e10c0a7211 */ /* 0x080fe200078638ff */
[----:B------:R-:W-:Y:S01]  /*5d80*/  IMAD.U32 R7, RZ, RZ, UR12 ;  /* 0x0000000cff077e24 */ /* 0x000fe2000f8e00ff */
[----:B------:R-:W-:Y:S01]  /*5d90*/  LOP3.LUT R6, R217, 0x200, R2, 0xf8, !PT ;  /* 0x00000200d9067812 */ /* 0x000fe200078ef802 */
[----:B------:R-:W-:Y:S01]  /*5da0*/  ULEA.HI.X UR7, UR8, UR7, UR9, 0x5, UP0 ;  /* 0x0000000708077291 */ /* 0x000fe200080f2c09 */
[----:B------:R-:W-:Y:S01]  /*5db0*/  IMAD.U32 R4, RZ, RZ, UR13 ;  /* 0x0000000dff047e24 */ /* 0x000fe2000f8e00ff */
[----:B------:R-:W-:Y:S01]  /*5dc0*/  SEL R210, R210, 0xffffffe0, !P2 ;  /* 0xffffffe0d2d27807 */ /* 0x000fe20005000000 */
[----:B------:R-:W-:Y:S01]  /*5dd0*/  VIADD R167, R218, UR5 ;  /* 0x00000005daa77c36 */ /* 0x000fe20008000000 */
[----:B-1----:R-:W-:Y:S01]  /*5de0*/  ISETP.GE.AND P5, PT, R215, UR4, PT ;  /* 0x00000004d7007c0c */ /* 0x002fe2000bfa6270 */
[----:B------:R-:W-:Y:S01]  /*5df0*/  IMAD.U32 R13, RZ, RZ, UR15 ;  /* 0x0000000fff0d7e24 */ /* 0x000fe2000f8e00ff */
[----:B------:R-:W-:Y:S01]  /*5e00*/  BAR.SYNC.DEFER_BLOCKING 0x0 ;  /* 0x0000000000007b1d */ /* 0x000fe20000010000 */
[----:B------:R-:W-:Y:S01]  /*5e10*/  IMAD.U32 R5, RZ, RZ, UR7 ;  /* 0x00000007ff057e24 */ /* 0x000fe2000f8e00ff */
[----:B------:R-:W-:Y:S01]  /*5e20*/  LEA R8, P1, R4, R225, 0x1 ;  /* 0x000000e104087211 */ /* 0x000fe200078208ff */
[----:B------:R-:W-:Y:S01]  /*5e30*/  IMAD.IADD R222, R167, 0x1, R210 ;  /* 0x00000001a7de7824 */ /* 0x000fe200078e02d2 */
[----:B------:R-:W-:Y:S01]  /*5e40*/  ISETP.GE.AND P4, PT, R237, UR4, PT ;  /* 0x00000004ed007c0c */ /* 0x000fe2000bf86270 */
[----:B------:R-:W-:Y:S01]  /*5e50*/  IMAD.IADD R167, R167, 0x1, R219 ;  /* 0x00000001a7a77824 */ /* 0x000fe200078e02db */
[----:B------:R-:W-:Y:S01]  /*5e60*/  LEA.HI.X R11, R12, R224, R7, 0x7, P3 ;  /* 0x000000e00c0b7211 */ /* 0x000fe200018f3c07 */
[----:B------:R-:W-:Y:S01]  /*5e70*/  UISETP.GE.U32.AND UP0, UPT, UR20, 0x3, UPT ;  /* 0x000000031400788c */ /* 0x000fe2000bf06070 */
[----:B------:R-:W-:Y:S01]  /*5e80*/  LOP3.LUT R6, R6, R0, R9, 0xf6, !PT ;  /* 0x0000000006067212 */ /* 0x000fe200078ef609 */
        /* <DEDUP_REMOVED lines=10> */
[----:B------:R-:W-:Y:S03]  /*5f30*/  @!P5 LDGSTS.E.BYPASS.LTC128B.128 [R228+0x18000], desc[UR24][R10.64] ;  /* 0x180000000ae4dfae */ /* 0x000fe6000b981a18 */
[----:B------:R-:W-:Y:S01]  /*5f40*/  IMAD.IADD R229, R210, 0x1, R223 ;  /* 0x00000001d2e57824 */ /* 0x000fe200078e02df */
        /* <DEDUP_REMOVED lines=49> */
[----:B------:R-:W2:Y:S01]  /*6260*/  LDSM.16.M88.4 R20, [R167+0x10800] ;  /* 0x01080000a714783b */ /* 0x000ea20000000200 */
[C---:B------:R-:W-:Y:S03]  /*6270*/  HMMA.16816.F32 R168, R196.reuse, R170, RZ ;  /* 0x000000aac4a8723c */ /* 0x040fe600000018ff */
[----:B------:R-:W2:Y:S04]  /*6280*/  LDSM.16.M88.4 R204, [R167+0x11000] ;  /* 0x01100000a7cc783b */ /* 0x000ea80000000200 */
[----:B------:R-:W0:Y:S01]  /*6290*/  LDGDEPBAR ;  /* 0x00000000000079af */ /* 0x000e220000000000 */
[C---:B---3--:R-:W-:Y:S08]  /*62a0*/  HMMA.16816.F32 R12, R196.reuse, R176, RZ ;  /* 0x000000b0c40c723c */ /* 0x048ff000000018ff */
[C---:B----4-:R-:W-:Y:S08]  /*62b0*/  HMMA.16816.F32 R32, R196.reuse, R28, RZ ;  /* 0x0000001cc420723c */ /* 0x050ff000000018ff */
[C---:B------:R-:W-:Y:S08]  /*62c0*/  HMMA.16816.F32 R176, R196.reuse, R178, RZ ;  /* 0x000000b2c4b0723c */ /* 0x040ff000000018ff */
[C---:B------:R-:W-:Y:S08]  /*62d0*/  HMMA.16816.F32 R28, R196.reuse, R30, RZ ;  /* 0x0000001ec41c723c */ /* 0x040ff000000018ff */
[C---:B-----5:R-:W-:Y:S08]  /*62e0*/  HMMA.16816.F32 R24, R196.reuse, R200, RZ ;  /* 0x000000c8c418723c */ /* 0x060ff000000018ff */
[----:B------:R-:W-:Y:S01]  /*62f0*/  HMMA.16816.F32 R196, R196, R202, RZ ;  /* 0x000000cac4c4723c */ /* 0x000fe200000018ff */
[----:B------:R-:W-:Y:S07]  /*6300*/  LDSM.16.M88.4 R200, [R221+0x10800] ;  /* 0x01080000ddc8783b */ /* 0x000fee0000000200 */
[C---:B------:R-:W-:Y:S08]  /*6310*/  HMMA.16816.F32 R172, R188.reuse, R16, R172 ;  /* 0x00000010bcac723c */ /* 0x040ff000000018ac */
[C---:B------:R-:W-:Y:S01]  /*6320*/  HMMA.16816.F32 R168, R188.reuse, R18, R168 ;  /* 0x00000012bca8723c */ /* 0x040fe200000018a8 */
[----:B------:R-:W3:Y:S07]  /*6330*/  LDSM.16.M88.4 R16, [R167+0x11800] ;  /* 0x01180000a710783b */ /* 0x000eee0000000200 */
[C---:B------:R-:W-:Y:S08]  /*6340*/  HMMA.16816.F32 R12, R188.reuse, R184, R12 ;  /* 0x000000b8bc0c723c */ /* 0x040ff0000000180c */
[C---:B------:R-:W-:Y:S01]  /*6350*/  HMMA.16816.F32 R176, R188.reuse, R186, R176 ;  /* 0x000000babcb0723c */ /* 0x040fe200000018b0 */
[----:B------:R-:W-:Y:S07]  /*6360*/  LDSM.16.M88.4 R184, [R221+0x10000] ;  /* 0x01000000ddb8783b */ /* 0x000fee0000000200 */
[C---:B------:R-:W-:Y:S08]  /*6370*/  HMMA.16816.F32 R32, R188.reuse, R4, R32 ;  /* 0x00000004bc20723c */ /* 0x040ff00000001820 */
[C---:B------:R-:W-:Y:S01]  /*6380*/  HMMA.16816.F32 R28, R188.reuse, R6, R28 ;  /* 0x00000006bc1c723c */ /* 0x040fe2000000181c */
[----:B------:R-:W4:Y:S07]  /*6390*/  LDSM.16.M88.4 R4, [R229] ;  /* 0x00000000e504783b */ /* 0x000f2e0000000200 */
[C---:B------:R-:W-:Y:S08]  /*63a0*/  HMMA.16816.F32 R24, R188.reuse, R192, R24 ;  /* 0x000000c0bc18723c */ /* 0x040ff00000001818 */
[----:B------:R-:W-:Y:S01]  /*63b0*/  HMMA.16816.F32 R196, R188, R194, R196 ;  /* 0x000000c2bcc4723c */ /* 0x000fe200000018c4 */
[----:B------:R-:W5:Y:S04]  /*63c0*/  LDSM.16.M88.4 R192, [R221+0x11000] ;  /* 0x01100000ddc0783b */ /* 0x000f680000000200 */
[----:B------:R-:W5:Y:S03]  /*63d0*/  LDSM.16.M88.4 R188, [R221+0x11800] ;  /* 0x01180000ddbc783b */ /* 0x000f660000000200 */
[C---:B-1----:R-:W-:Y:S08]  /*63e0*/  HMMA.16816.F32 R12, R8.reuse, R180, R12 ;  /* 0x000000b4080c723c */ /* 0x042ff0000000180c */
[C---:B------:R-:W-:Y:S01]  /*63f0*/  HMMA.16816.F32 R176, R8.reuse, R182, R176 ;  /* 0x000000b608b0723c */ /* 0x040fe200000018b0 */
[----:B------:R-:W-:Y:S07]  /*6400*/  LDSM.16.M88.4 R180, [R208+0x4000] ;  /* 0x00400000d0b4783b */ /* 0x000fee0000000200 */
[C---:B--2---:R-:W-:Y:S08]  /*6410*/  HMMA.16816.F32 R172, R8.reuse, R20, R172 ;  /* 0x0000001408ac723c */ /* 0x044ff000000018ac */
[C---:B------:R-:W-:Y:S01]  /*6420*/  HMMA.16816.F32 R168, R8.reuse, R22, R168 ;  /* 0x0000001608a8723c */ /* 0x040fe200000018a8 */
[----:B------:R-:W1:Y:S07]  /*6430*/  LDSM.16.M88.4 R20, [R218+UR5+0x12000] ;  /* 0x01200005da14783b */ /* 0x000e6e0008000200 */
[C---:B------:R-:W-:Y:S08]  /*6440*/  HMMA.16816.F32 R32, R8.reuse, R204, R32 ;  /* 0x000000cc0820723c */ /* 0x040ff00000001820 */
[C---:B------:R-:W-:Y:S01]  /*6450*/  HMMA.16816.F32 R28, R8.reuse, R206, R28 ;  /* 0x000000ce081c723c */ /* 0x040fe2000000181c */
[----:B------:R-:W-:Y:S07]  /*6460*/  LDSM.16.M88.4 R204, [R222+0x13000] ;  /* 0x01300000decc783b */ /* 0x000fee0000000200 */
[C---:B---3--:R-:W-:Y:S08]  /*6470*/  HMMA.16816.F32 R24, R8.reuse, R16, R24 ;  /* 0x000000100818723c */ /* 0x048ff00000001818 */
[----:B------:R-:W-:Y:S01]  /*6480*/  HMMA.16816.F32 R196, R8, R18, R196 ;  /* 0x0000001208c4723c */ /* 0x000fe200000018c4 */
[----:B------:R-:W2:Y:S04]  /*6490*/  LDSM.16.M88.4 R16, [R218+UR5+0x12800] ;  /* 0x01280005da10783b */ /* 0x000ea80008000200 */
[----:B------:R-:W3:Y:S03]  /*64a0*/  LDSM.16.M88.4 R8, [R218+UR5+0x13000] ;  /* 0x01300005da08783b */ /* 0x000ee60008000200 */
[C---:B----4-:R-:W-:Y:S08]  /*64b0*/  HMMA.16816.F32 R12, R4.reuse, R184, R12 ;  /* 0x000000b8040c723c */ /* 0x050ff0000000180c */
[C---:B------:R-:W-:Y:S01]  /*64c0*/  HMMA.16816.F32 R176, R4.reuse, R186, R176 ;  /* 0x000000ba04b0723c */ /* 0x040fe200000018b0 */
[----:B------:R-:W-:Y:S07]  /*64d0*/  LDSM.16.M88.4 R184, [R218+UR5+0x13800] ;  /* 0x01380005dab8783b */ /* 0x000fee0008000200 */
        /* <DEDUP_REMOVED lines=17> */
[----:B------:R-:W-:Y:S01]  /*65f0*/  HMMA.16816.F32 R28, R180, R10, R28 ;  /* 0x0000000ab41c723c */ /* 0x000fe2000000181c */
[----:B------:R-:W2:Y:S07]  /*6600*/  LDSM.16.M88.4 R8, [R167+0x12000] ;  /* 0x01200000a708783b */ /* 0x000eae0000000200 */
[C---:B----4-:R-:W-:Y:S08]  /*6610*/  HMMA.16816.F32 R12, R188.reuse, R4, R12 ;  /* 0x00000004bc0c723c */ /* 0x050ff0000000180c */
[----:B------:R-:W-:Y:S01]  /*6620*/  HMMA.16816.F32 R176, R188, R6, R176 ;  /* 0x00000006bcb0723c */ /* 0x000fe200000018b0 */
[----:B------:R-:W3:Y:S07]  /*6630*/  LDSM.16.M88.4 R4, [R167+0x13000] ;  /* 0x01300000a704783b */ /* 0x000eee0000000200 */
[C---:B------:R-:W-:Y:S08]  /*6640*/  HMMA.16816.F32 R24, R180.reuse, R184, R24 ;  /* 0x000000b8b418723c */ /* 0x040ff00000001818 */
[----:B------:R-:W-:Y:S01]  /*6650*/  HMMA.16816.F32 R196, R180, R186, R196 ;  /* 0x000000bab4c4723c */ /* 0x000fe200000018c4 */
[----:B------:R-:W4:Y:S04]  /*6660*/  LDSM.16.M88.4 R184, [R167+0x12800] ;  /* 0x01280000a7b8783b */ /* 0x000f280000000200 */
[----:B------:R-:W5:Y:S03]  /*6670*/  LDSM.16.M88.4 R180, [R167+0x13800] ;  /* 0x01380000a7b4783b */ /* 0x000f660000000200 */
[C---:B-1----:R-:W-:Y:S08]  /*6680*/  HMMA.16816.F32 R172, R188.reuse, R20, R172 ;  /* 0x00000014bcac723c */ /* 0x042ff000000018ac */
[C---:B------:R-:W-:Y:S01]  /*6690*/  HMMA.16816.F32 R168, R188.reuse, R22, R168 ;  /* 0x00000016bca8723c */ /* 0x040fe200000018a8 */
[----:B------:R-:W1:Y:S07]  /*66a0*/  LDSM.16.M88.4 R20, [R221+0x12000] ;  /* 0x01200000dd14783b */ /* 0x000e6e0000000200 */
[C---:B------:R-:W-:Y:S08]  /*66b0*/  HMMA.16816.F32 R32, R188.reuse, R204, R32 ;  /* 0x000000ccbc20723c */ /* 0x040ff00000001820 */
        /* <DEDUP_REMOVED lines=10> */
[----:B------:R-:W-:Y:S04]  /*6760*/  LDSM.16.M88.4 R192, [R218+UR5+0x14000] ;  /* 0x01400005dac0783b */ /* 0x000fe80008000200 */
[----:B------:R-:W-:Y:S03]  /*6770*/  LDSM.16.M88.4 R188, [R218+UR5+0x14800] ;  /* 0x01480005dabc783b */ /* 0x000fe60008000200 */
[C---:B----4-:R-:W-:Y:S08]  /*6780*/  HMMA.16816.F32 R172, R16.reuse, R184, R172 ;  /* 0x000000b810ac723c */ /* 0x050ff000000018ac */
[C---:B------:R-:W-:Y:S01]  /*6790*/  HMMA.16816.F32 R168, R16.reuse, R186, R168 ;  /* 0x000000ba10a8723c */ /* 0x040fe200000018a8 */
[----:B------:R-:W-:Y:S07]  /*67a0*/  LDSM.16.M88.4 R184, [R230+0x8000] ;  /* 0x00800000e6b8783b */ /* 0x000fee0000000200 */
[C---:B-----5:R-:W-:Y:S08]  /*67b0*/  HMMA.16816.F32 R24, R16.reuse, R180, R24 ;  /* 0x000000b41018723c */ /* 0x060ff00000001818 */
[----:B------:R-:W-:Y:S01]  /*67c0*/  HMMA.16816.F32 R196, R16, R182, R196 ;  /* 0x000000b610c4723c */ /* 0x000fe200000018c4 */
[----:B------:R-:W4:Y:S04]  /*67d0*/  LDSM.16.M88.4 R16, [R208+0x8000] ;  /* 0x00800000d010783b */ /* 0x000f280000000200 */
[----:B------:R-:W5:Y:S03]  /*67e0*/  LDSM.16.M88.4 R180, [R218+UR5+0x15000] ;  /* 0x01500005dab4783b */ /* 0x000f660008000200 */
        /* <DEDUP_REMOVED lines=11> */
[----:B------:R-:W-:Y:S04]  /*68a0*/  LDSM.16.M88.4 R200, [R222+0x15800] ;  /* 0x01580000dec8783b */ /* 0x000fe80000000200 */
[----:B------:R-:W-:Y:S03]  /*68b0*/  LDSM.16.M88.4 R204, [R167+0x15800] ;  /* 0x01580000a7cc783b */ /* 0x000fe60000000200 */
[C---:B----4-:R-:W-:Y:S08]  /*68c0*/  HMMA.16816.F32 R12, R16.reuse, R192, R12 ;  /* 0x000000c0100c723c */ /* 0x050ff0000000180c */
[C---:B------:R-:W-:Y:S01]  /*68d0*/  HMMA.16816.F32 R176, R16.reuse, R194, R176 ;  /* 0x000000c210b0723c */ /* 0x040fe200000018b0 */
[----:B------:R-:W-:Y:S07]  /*68e0*/  LDSM.16.M88.4 R192, [R223+0x8000] ;  /* 0x00800000dfc0783b */ /* 0x000fee0000000200 */
[C---:B------:R-:W-:Y:S08]  /*68f0*/  HMMA.16816.F32 R172, R16.reuse, R188, R172 ;  /* 0x000000bc10ac723c */ /* 0x040ff000000018ac */
[C---:B------:R-:W-:Y:S01]  /*6900*/  HMMA.16816.F32 R168, R16.reuse, R190, R168 ;  /* 0x000000be10a8723c */ /* 0x040fe200000018a8 */
[----:B------:R-:W4:Y:S07]  /*6910*/  LDSM.16.M88.4 R188, [R222+0x15000] ;  /* 0x01500000debc783b */ /* 0x000f2e0000000200 */
[C---:B-----5:R-:W-:Y:S08]  /*6920*/  HMMA.16816.F32 R32, R16.reuse, R180, R32 ;  /* 0x000000b41020723c */ /* 0x060ff00000001820 */
[C---:B------:R-:W-:Y:S01]  /*6930*/  HMMA.16816.F32 R28, R16.reuse, R182, R28 ;  /* 0x000000b6101c723c */ /* 0x040fe2000000181c */
[----:B------:R-:W5:Y:S07]  /*6940*/  LDSM.16.M88.4 R180, [R167+0x14000] ;  /* 0x01400000a7b4783b */ /* 0x000f6e0000000200 */
[C---:B-1----:R-:W-:Y:S08]  /*6950*/  HMMA.16816.F32 R24, R16.reuse, R20, R24 ;  /* 0x000000141018723c */ /* 0x042ff00000001818 */
        /* <DEDUP_REMOVED lines=12> */
[C---:B------:R-:W-:Y:S08]  /*6a20*/  HMMA.16816.F32 R24, R184.reuse, R200, R24 ;  /* 0x000000c8b818723c */ /* 0x040ff00000001818 */
[----:B------:R-:W-:Y:S01]  /*6a30*/  HMMA.16816.F32 R196, R184, R202, R196 ;  /* 0x000000cab8c4723c */ /* 0x000fe200000018c4 */
[----:B------:R-:W4:Y:S04]  /*6a40*/  LDSM.16.M88.4 R184, [R221+0x15000] ;  /* 0x01500000ddb8783b */ /* 0x000f280000000200 */
[----:B------:R-:W-:Y:S03]  /*6a50*/  LDSM.16.M88.4 R200, [R208+0xc000] ;  /* 0x00c00000d0c8783b */ /* 0x000fe60000000200 */
[C---:B-----5:R-:W-:Y:S01]  /*6a60*/  HMMA.16816.F32 R12, R192.reuse, R180, R12 ;  /* 0x000000b4c00c723c */ /* 0x060fe2000000180c */
[----:B------:R-:W-:Y:S07]  /*6a70*/  LDSM.16.M88.4 R208, [R222+0x16000] ;  /* 0x01600000ded0783b */ /* 0x000fee0000000200 */
[C---:B------:R-:W-:Y:S01]  /*6a80*/  HMMA.16816.F32 R176, R192.reuse, R182, R176 ;  /* 0x000000b6c0b0723c */ /* 0x040fe200000018b0 */
[----:B------:R-:W5:Y:S07]  /*6a90*/  LDSM.16.M88.4 R180, [R221+0x15800] ;  /* 0x01580000ddb4783b */ /* 0x000f6e0000000200 */
[C---:B-1----:R-:W-:Y:S08]  /*6aa0*/  HMMA.16816.F32 R172, R192.reuse, R16, R172 ;  /* 0x00000010c0ac723c */ /* 0x042ff000000018ac */
[C---:B------:R-:W-:Y:S01]  /*6ab0*/  HMMA.16816.F32 R168, R192.reuse, R18, R168 ;  /* 0x00000012c0a8723c */ /* 0x040fe200000018a8 */
[----:B------:R-:W1:Y:S07]  /*6ac0*/  LDSM.16.M88.4 R16, [R218+UR5+0x16000] ;  /* 0x01600005da10783b */ /* 0x000e6e0008000200 */
[C---:B--2---:R-:W-:Y:S08]  /*6ad0*/  HMMA.16816.F32 R32, R192.reuse, R8, R32 ;  /* 0x00000008c020723c */ /* 0x044ff00000001820 */
[----:B------:R-:W-:Y:S01]  /*6ae0*/  HMMA.16816.F32 R28, R192, R10, R28 ;  /* 0x0000000ac01c723c */ /* 0x000fe2000000181c */
[----:B------:R-:W2:Y:S07]  /*6af0*/  LDSM.16.M88.4 R8, [R218+UR5+0x16800] ;  /* 0x01680005da08783b */ /* 0x000eae0008000200 */
[C---:B---3--:R-:W-:Y:S08]  /*6b00*/  HMMA.16816.F32 R12, R20.reuse, R4, R12 ;  /* 0x00000004140c723c */ /* 0x048ff0000000180c */
[----:B------:R-:W-:Y:S01]  /*6b10*/  HMMA.16816.F32 R176, R20, R6, R176 ;  /* 0x0000000614b0723c */ /* 0x000fe200000018b0 */
[----:B------:R-:W3:Y:S07]  /*6b20*/  LDSM.16.M88.4 R4, [R218+UR5+0x17000] ;  /* 0x01700005da04783b */ /* 0x000eee0008000200 */
[C---:B------:R-:W-:Y:S08]  /*6b30*/  HMMA.16816.F32 R24, R192.reuse, R204, R24 ;  /* 0x000000ccc018723c */ /* 0x040ff00000001818 */
[----:B------:R-:W-:Y:S01]  /*6b40*/  HMMA.16816.F32 R196, R192, R206, R196 ;  /* 0x000000cec0c4723c */ /* 0x000fe200000018c4 */
[----:B------:R-:W3:Y:S04]  /*6b50*/  LDSM.16.M88.4 R192, [R230+0xc000] ;  /* 0x00c00000e6c0783b */ /* 0x000ee80000000200 */
[----:B------:R-:W3:Y:S03]  /*6b60*/  LDSM.16.M88.4 R204, [R218+UR5+0x17800] ;  /* 0x01780005dacc783b */ /* 0x000ee60008000200 */
[C---:B----4-:R-:W-:Y:S08]  /*6b70*/  HMMA.16816.F32 R172, R20.reuse, R188, R172 ;  /* 0x000000bc14ac723c */ /* 0x050ff000000018ac */
[C---:B------:R-:W-:Y:S01]  /*6b80*/  HMMA.16816.F32 R168, R20.reuse, R190, R168 ;  /* 0x000000be14a8723c */ /* 0x040fe200000018a8 */
[----:B------:R-:W-:Y:S07]  /*6b90*/  LDSM.16.M88.4 R188, [R222+0x16800] ;  /* 0x01680000debc783b */ /* 0x000fee0000000200 */
[C---:B------:R-:W-:Y:S08]  /*6ba0*/  HMMA.16816.F32 R32, R20.reuse, R184, R32 ;  /* 0x000000b81420723c */ /* 0x040ff00000001820 */
[C---:B------:R-:W-:Y:S01]  /*6bb0*/  HMMA.16816.F32 R28, R20.reuse, R186, R28 ;  /* 0x000000ba141c723c */ /* 0x040fe2000000181c */
[----:B------:R-:W-:Y:S07]  /*6bc0*/  LDSM.16.M88.4 R184, [R222+0x17000] ;  /* 0x01700000deb8783b */ /* 0x000fee0000000200 */
[C---:B-----5:R-:W-:Y:S08]  /*6bd0*/  HMMA.16816.F32 R24, R20.reuse, R180, R24 ;  /* 0x000000b41418723c */ /* 0x060ff00000001818 */
        /* <DEDUP_REMOVED lines=12> */
[----:B------:R-:W-:Y:S08]  /*6ca0*/  HMMA.16816.F32 R12, R192, R208, R12 ;  /* 0x000000d0c00c723c */ /* 0x000ff0000000180c */
[C---:B------:R-:W-:Y:S08]  /*6cb0*/  HMMA.16816.F32 R24, R200.reuse, R204, R24 ;  /* 0x000000ccc818723c */ /* 0x040ff00000001818 */
[----:B------:R-:W-:Y:S01]  /*6cc0*/  HMMA.16816.F32 R200, R200, R206, R196 ;  /* 0x000000cec8c8723c */ /* 0x000fe200000018c4 */
[----:B------:R-:W3:Y:S07]  /*6cd0*/  LDSM.16.M88.4 R196, [R167+0x16800] ;  /* 0x01680000a7c4783b */ /* 0x000eee0000000200 */
[----:B-1----:R-:W-:Y:S08]  /*6ce0*/  HMMA.16816.F32 R12, R20, R16, R12 ;  /* 0x00000010140c723c */ /* 0x002ff0000000180c */
[C---:B------:R-:W-:Y:S08]  /*6cf0*/  HMMA.16816.F32 R176, R192.reuse, R210, R176 ;  /* 0x000000d2c0b0723c */ /* 0x040ff000000018b0 */
[----:B------:R-:W-:Y:S08]  /*6d00*/  HMMA.16816.F32 R172, R192, R188, R172 ;  /* 0x000000bcc0ac723c */ /* 0x000ff000000018ac */
[----:B--2---:R-:W-:Y:S01]  /*6d10*/  HMMA.16816.F32 R12, R8, R4, R12 ;  /* 0x00000004080c723c */ /* 0x004fe2000000180c */
[----:B------:R-:W-:-:S05]  /*6d20*/  VIADD R4, R220, 0xffffff80 ;  /* 0xffffff80dc047836 */ /* 0x000fca0000000000 */
[----:B------:R-:W-:Y:S02]  /*6d30*/  ISETP.GE.AND P6, PT, R4, R213, PT ;  /* 0x000000d50400720c */ /* 0x000fe40003fc6270 */
[----:B------:R-:W-:Y:S01]  /*6d40*/  HMMA.16816.F32 R176, R20, R18, R176 ;  /* 0x0000001214b0723c */ /* 0x000fe200000018b0 */
[----:B------:R-:W1:Y:S07]  /*6d50*/  LDSM.16.M88.4 R16, [R221+0x16800] ;  /* 0x01680000dd10783b */ /* 0x000e6e0000000200 */
[C---:B------:R-:W-:Y:S08]  /*6d60*/  HMMA.16816.F32 R32, R192.reuse, R184, R32 ;  /* 0x000000b8c020723c */ /* 0x040ff00000001820 */
[----:B------:R-:W-:Y:S01]  /*6d70*/  HMMA.16816.F32 R28, R192, R186, R28 ;  /* 0x000000bac01c723c */ /* 0x000fe2000000181c */
[----:B------:R-:W2:Y:S07]  /*6d80*/  LDSM.16.M88.4 R184, [R167+0x17000] ;  /* 0x01700000a7b8783b */ /* 0x000eae0000000200 */
[----:B---3--:R-:W-:Y:S01]  /*6d90*/  HMMA.16816.F32 R172, R20, R196, R172 ;  /* 0x000000c414ac723c */ /* 0x008fe200000018ac */
[----:B------:R-:W-:Y:S01]  /*6da0*/  FSEL R197, R12, -INF , !P6 ;  /* 0xff8000000cc57808 */ /* 0x000fe20007000000 */
[----:B------:R-:W-:Y:S01]  /*6db0*/  VIADD R12, R220, 0xffffff88 ;  /* 0xffffff88dc0c7836 */ /* 0x000fe20000000000 */
[----:B------:R-:W-:Y:S01]  /*6dc0*/  ISETP.GE.AND P6, PT, R4, R212, PT ;  /* 0x000000d40400720c */ /* 0x000fe20003fc6270 */
[----:B------:R-:W-:-:S03]  /*6dd0*/  VIADD R4, R220, 0xffffff81 ;  /* 0xffffff81dc047836 */ /* 0x000fc60000000000 */
[----:B------:R-:W-:Y:S01]  /*6de0*/  FSEL R196, R14, -INF , !P6 ;  /* 0xff8000000ec47808 */ /* 0x000fe20007000000 */
[----:B------:R-:W-:Y:S01]  /*6df0*/  HMMA.16816.F32 R176, R8, R6, R176 ;  /* 0x0000000608b0723c */ /* 0x000fe200000018b0 */
[----:B------:R-:W-:-:S04]  /*6e00*/  ISETP.GE.AND P6, PT, R4, R213, PT ;  /* 0x000000d50400720c */ /* 0x000fc80003fc6270 */
[----:B------:R-:W-:Y:S02]  /*6e10*/  FSEL R205, R13, -INF , !P6 ;  /* 0xff8000000dcd7808 */ /* 0x000fe40007000000 */
[----:B------:R-:W-:Y:S01]  /*6e20*/  ISETP.GE.AND P6, PT, R4, R212, PT ;  /* 0x000000d40400720c */ /* 0x000fe20003fc6270 */
[----:B------:R-:W-:Y:S01]  /*6e30*/  HMMA.16816.F32 R168, R192, R190, R168 ;  /* 0x000000bec0a8723c */ /* 0x000fe200000018a8 */
[----:B------:R-:W3:Y:S02]  /*6e40*/  LDSM.16.M88.4 R4, [R221+0x17000] ;  /* 0x01700000dd04783b */ /* 0x000ee40000000200 */
[----:B------:R-:W-:Y:S02]  /*6e50*/  FSEL R206, R15, -INF , !P6 ;  /* 0xff8000000fce7808 */ /* 0x000fe40007000000 */
[----:B------:R-:W-:-:S03]  /*6e60*/  ISETP.GE.AND P6, PT, R12, R213, PT ;  /* 0x000000d50c00720c */ /* 0x000fc60003fc6270 */
[----:B-1----:R-:W-:Y:S01]  /*6e70*/  HMMA.16816.F32 R172, R8, R16, R172 ;  /* 0x0000001008ac723c */ /* 0x002fe200000018ac */
[----:B------:R-:W-:Y:S02]  /*6e80*/  VIADD R16, R220, 0xffffff90 ;  /* 0xffffff90dc107836 */ /* 0x000fe40000000000 */
[----:B------:R-:W-:Y:S02]  /*6e90*/  FSEL R207, R176, -INF , !P6 ;  /* 0xff800000b0cf7808 */ /* 0x000fe40007000000 */
[----:B------:R-:W-:Y:S01]  /*6ea0*/  ISETP.GE.AND P6, PT, R12, R212, PT ;  /* 0x000000d40c00720c */ /* 0x000fe20003fc6270 */
[----:B------:R-:W-:Y:S02]  /*6eb0*/  VIADD R12, R220, 0xffffff89 ;  /* 0xffffff89dc0c7836 */ /* 0x000fe40000000000 */
[----:B------:R-:W-:Y:S01]  /*6ec0*/  HMMA.16816.F32 R24, R192, R180, R24 ;  /* 0x000000b4c018723c */ /* 0x000fe20000001818 */
[----:B------:R-:W-:Y:S02]  /*6ed0*/  FSEL R178, R178, -INF , !P6 ;  /* 0xff800000b2b27808 */ /* 0x000fe40007000000 */
[----:B------:R-:W-:-:S05]  /*6ee0*/  ISETP.GE.AND P6, PT, R12, R213, PT ;  /* 0x000000d50c00720c */ /* 0x000fca0003fc6270 */
[C---:B------:R-:W-:Y:S08]  /*6ef0*/  HMMA.16816.F32 R168, R20.reuse, R198, R168 ;  /* 0x000000c614a8723c */ /* 0x040ff000000018a8 */
[----:B--2---:R-:W-:Y:S01]  /*6f00*/  HMMA.16816.F32 R32, R20, R184, R32 ;  /* 0x000000b81420723c */ /* 0x004fe20000001820 */
[----:B------:R-:W-:Y:S02]  /*6f10*/  FSEL R185, R177, -INF , !P6 ;  /* 0xff800000b1b97808 */ /* 0x000fe40007000000 */
[----:B------:R-:W-:-:S02]  /*6f20*/  ISETP.GE.AND P6, PT, R12, R212, PT ;  /* 0x000000d40c00720c */ /* 0x000fc40003fc6270 */
[----:B------:R1:W2:Y:S02]  /*6f30*/  LDSM.16.M88.4 R12, [R167+0x17800] ;  /* 0x01780000a70c783b */ /* 0x0002a40000000200 */
[----:B------:R-:W-:Y:S01]  /*6f40*/  FSEL R176, R179, -INF , !P6 ;  /* 0xff800000b3b07808 */ /* 0x000fe20007000000 */
[----:B------:R-:W-:Y:S01]  /*6f50*/  HMMA.16816.F32 R28, R20, R186, R28 ;  /* 0x000000ba141c723c */ /* 0x000fe2000000181c */
[----:B------:R-:W-:-:S04]  /*6f60*/  ISETP.GE.AND P6, PT, R16, R213, PT ;  /* 0x000000d51000720c */ /* 0x000fc80003fc6270 */
[----:B------:R-:W-:Y:S02]  /*6f70*/  FSEL R177, R172, -INF , !P6 ;  /* 0xff800000acb17808 */ /* 0x000fe40007000000 */
[----:B------:R-:W-:Y:S01]  /*6f80*/  ISETP.GE.AND P6, PT, R16, R212, PT ;  /* 0x000000d41000720c */ /* 0x000fe20003fc6270 */
[----:B------:R-:W-:Y:S01]  /*6f90*/  VIADD R16, R220, 0xffffff91 ;  /* 0xffffff91dc107836 */ /* 0x000fe20000000000 */
[----:B------:R-:W-:Y:S02]  /*6fa0*/  HMMA.16816.F32 R168, R8, R18, R168 ;  /* 0x0000001208a8723c */ /* 0x000fe400000018a8 */
[----:B------:R-:W-:Y:S02]  /*6fb0*/  FSEL R174, R174, -INF , !P6 ;  /* 0xff800000aeae7808 */ /* 0x000fe40007000000 */
[----:B------:R-:W-:-:S04]  /*6fc0*/  ISETP.GE.AND P6, PT, R16, R213, PT ;  /* 0x000000d51000720c */ /* 0x000fc80003fc6270 */
[----:B------:R-:W-:Y:S01]  /*6fd0*/  FSEL R173, R173, -INF , !P6 ;  /* 0xff800000adad7808 */ /* 0x000fe20007000000 */
[C---:B---3--:R-:W-:Y:S01]  /*6fe0*/  HMMA.16816.F32 R32, R8.reuse, R4, R32 ;  /* 0x000000040820723c */ /* 0x048fe20000001820 */
[----:B------:R-:W-:Y:S01]  /*6ff0*/  ISETP.GE.AND P6, PT, R16, R212, PT ;  /* 0x000000d41000720c */ /* 0x000fe20003fc6270 */
[C---:B------:R-:W-:Y:S01]  /*7000*/  VIADD R16, R220.reuse, 0xffffff98 ;  /* 0xffffff98dc107836 */ /* 0x040fe20000000000 */
[----:B------:R-:W-:Y:S01]  /*7010*/  FMNMX3.FTZ R5, R3, R196, R206, !PT ;  /* 0x000000c403057276 */ /* 0x000fe200078100ce */
[----:B------:R-:W-:Y:S01]  /*7020*/  VIADD R4, R220, 0xffffff99 ;  /* 0xffffff99dc047836 */ /* 0x000fe20000000000 */
[----:B------:R-:W-:Y:S02]  /*7030*/  FSEL R172, R175, -INF , !P6 ;  /* 0xff800000afac7808 */ /* 0x000fe40007000000 */
[----:B------:R-:W-:Y:S01]  /*7040*/  ISETP.GE.AND P6, PT, R16, R213, PT ;  /* 0x000000d51000720c */ /* 0x000fe20003fc6270 */
[----:B------:R-:W-:Y:S01]  /*7050*/  HMMA.16816.F32 R28, R8, R6, R28 ;  /* 0x00000006081c723c */ /* 0x000fe2000000181c */
[----:B------:R-:W-:-:S02]  /*7060*/  FMNMX3.FTZ R6, R164, R197, R205, !PT ;  /* 0x000000c5a4067276 */ /* 0x000fc400078100cd */
[----:B-1----:R-:W-:Y:S02]  /*7070*/  FSEL R167, R168, -INF , !P6 ;  /* 0xff800000a8a77808 */ /* 0x002fe40007000000 */
[----:B------:R-:W-:Y:S02]  /*7080*/  ISETP.GE.AND P6, PT, R16, R212, PT ;  /* 0x000000d41000720c */ /* 0x000fe40003fc6270 */
[----:B------:R-:W1:Y:S01]  /*7090*/  LDSM.16.M88.4 R16, [R221+0x17800] ;  /* 0x01780000dd10783b */ /* 0x000e620000000200 */
[----:B------:R-:W-:Y:S01]  /*70a0*/  HMMA.16816.F32 R200, R192, R182, R200 ;  /* 0x000000b6c0c8723c */ /* 0x000fe200000018c8 */
[----:B------:R-:W-:Y:S01]  /*70b0*/  FSEL R170, R170, -INF , !P6 ;  /* 0xff800000aaaa7808 */ /* 0x000fe20007000000 */
[----:B------:R-:W-:-:S04]  /*70c0*/  DEPBAR.LE SB0, 0x0 ;  /* 0x000080000000791a */ /* 0x000fc80000000000 */
[----:B------:R-:W-:Y:S01]  /*70d0*/  BAR.SYNC.DEFER_BLOCKING 0x0 ;  /* 0x0000000000007b1d */ /* 0x000fe20000010000 */
[----:B------:R-:W-:Y:S01]  /*70e0*/  ISETP.GE.AND P6, PT, R4, R213, PT ;  /* 0x000000d50400720c */ /* 0x000fe20003fc6270 */
[----:B--2---:R-:W-:Y:S01]  /*70f0*/  HMMA.16816.F32 R24, R20, R12, R24 ;  /* 0x0000000c1418723c */ /* 0x004fe20000001818 */
[----:B------:R-:W-:Y:S02]  /*7100*/  FMNMX3.FTZ R6, R6, R207, R185, !PT ;  /* 0x000000cf06067276 */ /* 0x000fe400078100b9 */
[----:B------:R-:W-:Y:S02]  /*7110*/  FSEL R169, R169, -INF , !P6 ;  /* 0xff800000a9a97808 */ /* 0x000fe40007000000 */
[----:B------:R-:W-:Y:S01]  /*7120*/  ISETP.GE.AND P6, PT, R4, R212, PT ;  /* 0x000000d40400720c */ /* 0x000fe20003fc6270 */
[----:B------:R-:W-:Y:S01]  /*7130*/  VIADD R4, R220, 0xffffffa0 ;  /* 0xffffffa0dc047836 */ /* 0x000fe20000000000 */
[----:B------:R-:W-:Y:S02]  /*7140*/  FMNMX3.FTZ R6, R6, R177, R173, !PT ;  /* 0x000000b106067276 */ /* 0x000fe400078100ad */
[----:B------:R-:W-:-:S02]  /*7150*/  FSEL R168, R171, -INF , !P6 ;  /* 0xff800000aba87808 */ /* 0x000fc40007000000 */
[----:B------:R-:W-:Y:S01]  /*7160*/  ISETP.GE.AND P6, PT, R4, R213, PT ;  /* 0x000000d50400720c */ /* 0x000fe20003fc6270 */
[----:B------:R-:W-:Y:S01]  /*7170*/  HMMA.16816.F32 R200, R20, R14, R200 ;  /* 0x0000000e14c8723c */ /* 0x000fe200000018c8 */
[----:B------:R-:W-:Y:S02]  /*7180*/  FMNMX3.FTZ R5, R5, R178, R176, !PT ;  /* 0x000000b205057276 */ /* 0x000fe400078100b0 */
[----:B------:R-:W-:Y:S02]  /*7190*/  FSEL R181, R32, -INF , !P6 ;  /* 0xff80000020b57808 */ /* 0x000fe40007000000 */
[----:B------:R-:W-:Y:S01]  /*71a0*/  ISETP.GE.AND P6, PT, R4, R212, PT ;  /* 0x000000d40400720c */ /* 0x000fe20003fc6270 */
[----:B------:R-:W-:Y:S01]  /*71b0*/  VIADD R4, R220, 0xffffffa1 ;  /* 0xffffffa1dc047836 */ /* 0x000fe20000000000 */
[----:B------:R-:W-:Y:S02]  /*71c0*/  FMNMX3.FTZ R6, R6, R167, R169, !PT ;  /* 0x000000a706067276 */ /* 0x000fe400078100a9 */
[----:B------:R-:W-:-:S02]  /*71d0*/  FSEL R180, R34, -INF , !P6 ;  /* 0xff80000022b47808 */ /* 0x000fc40007000000 */
[C---:B------:R-:W-:Y:S02]  /*71e0*/  ISETP.GE.AND P6, PT, R4.reuse, R213, PT ;  /* 0x000000d50400720c */ /* 0x040fe40003fc6270 */
[----:B------:R-:W-:Y:S02]  /*71f0*/  FMNMX3.FTZ R5, R5, R174, R172, !PT ;  /* 0x000000ae05057276 */ /* 0x000fe400078100ac */
[----:B------:R-:W-:Y:S02]  /*7200*/  FSEL R183, R33, -INF , !P6 ;  /* 0xff80000021b77808 */ /* 0x000fe40007000000 */
[----:B------:R-:W-:Y:S01]  /*7210*/  ISETP.GE.AND P6, PT, R4, R212, PT ;  /* 0x000000d40400720c */ /* 0x000fe20003fc6270 */
[----:B------:R-:W-:Y:S01]  /*7220*/  VIADD R4, R220, 0xffffffa8 ;  /* 0xffffffa8dc047836 */ /* 0x000fe20000000000 */
[----:B-1----:R-:W-:Y:S01]  /*7230*/  HMMA.16816.F32 R24, R8, R16, R24 ;  /* 0x000000100818723c */ /* 0x002fe20000001818 */
[----:B------:R-:W-:Y:S02]  /*7240*/  FMNMX3.FTZ R6, R6, R181, R183, !PT ;  /* 0x000000b506067276 */ /* 0x000fe400078100b7 */
[----:B------:R-:W-:-:S02]  /*7250*/  FSEL R188, R35, -INF , !P6 ;  /* 0xff80000023bc7808 */ /* 0x000fc40007000000 */
[----:B------:R-:W-:Y:S02]  /*7260*/  ISETP.GE.AND P6, PT, R4, R213, PT ;  /* 0x000000d50400720c */ /* 0x000fe40003fc6270 */
[----:B------:R-:W-:Y:S01]  /*7270*/  FMNMX3.FTZ R5, R5, R170, R168, !PT ;  /* 0x000000aa05057276 */ /* 0x000fe200078100a8 */
[----:B------:R-:W-:Y:S01]  /*7280*/  HMMA.16816.F32 R200, R8, R18, R200 ;  /* 0x0000001208c8723c */ /* 0x000fe200000018c8 */
        /* <DEDUP_REMOVED lines=8> */
[----:B------:R-:W-:Y:S01]  /*7310*/  VIADD R4, R220, 0xffffffb0 ;  /* 0xffffffb0dc047836 */ /* 0x000fe20000000000 */
[----:B------:R-:W-:Y:S02]  /*7320*/  FMNMX3.FTZ R6, R6, R189, R191, !PT ;  /* 0x000000bd06067276 */ /* 0x000fe400078100bf */
[----:B------:R-:W-:Y:S02]  /*7330*/  FSEL R190, R31, -INF , !P6 ;  /* 0xff8000001fbe7808 */ /* 0x000fe40007000000 */
[----:B------:R-:W-:Y:S02]  /*7340*/  ISETP.GE.AND P6, PT, R4, R213, PT ;  /* 0x000000d50400720c */ /* 0x000fe40003fc6270 */
[----:B------:R-:W-:-:S02]  /*7350*/  FMNMX3.FTZ R7, R5, R246, R190, !PT ;  /* 0x000000f605077276 */ /* 0x000fc400078100be */
[----:B------:R-:W-:Y:S02]  /*7360*/  FSEL R239, R24, -INF , !P6 ;  /* 0xff80000018ef7808 */ /* 0x000fe40007000000 */
[----:B------:R-:W-:Y:S01]  /*7370*/  ISETP.GE.AND P6, PT, R4, R212, PT ;  /* 0x000000d40400720c */ /* 0x000fe20003fc6270 */
[----:B------:R-:W-:-:S03]  /*7380*/  VIADD R4, R220, 0xffffffb1 ;  /* 0xffffffb1dc047836 */ /* 0x000fc60000000000 */
[----:B------:R-:W-:Y:S02]  /*7390*/  FSEL R242, R26, -INF , !P6 ;  /* 0xff8000001af27808 */ /* 0x000fe40007000000 */
[----:B------:R-:W-:-:S04]  /*73a0*/  ISETP.GE.AND P6, PT, R4, R213, PT ;  /* 0x000000d50400720c */ /* 0x000fc80003fc6270 */
[----:B------:R-:W-:Y:S02]  /*73b0*/  FSEL R241, R25, -INF , !P6 ;  /* 0xff80000019f17808 */ /* 0x000fe40007000000 */
[----:B------:R-:W-:Y:S01]  /*73c0*/  ISETP.GE.AND P6, PT, R4, R212, PT ;  /* 0x000000d40400720c */ /* 0x000fe20003fc6270 */
[----:B------:R-:W-:Y:S01]  /*73d0*/  VIADD R4, R220, 0xffffffb8 ;  /* 0xffffffb8dc047836 */ /* 0x000fe20000000000 */
[----:B------:R-:W-:Y:S01]  /*73e0*/  FMNMX3.FTZ R6, R6, R239, R241, !PT ;  /* 0x000000ef06067276 */ /* 0x000fe200078100f1 */
[----:B------:R-:W-:Y:S01]  /*73f0*/  VIADD R220, R220, 0xffffffb9 ;  /* 0xffffffb9dcdc7836 */ /* 0x000fe20000000000 */
[----:B------:R-:W-:Y:S02]  /*7400*/  FSEL R240, R27, -INF , !P6 ;  /* 0xff8000001bf07808 */ /* 0x000fe40007000000 */
[----:B------:R-:W-:-:S04]  /*7410*/  ISETP.GE.AND P6, PT, R4, R213, PT ;  /* 0x000000d50400720c */ /* 0x000fc80003fc6270 */
[----:B------:R-:W-:Y:S02]  /*7420*/  FSEL R199, R200, -INF , !P6 ;  /* 0xff800000c8c77808 */ /* 0x000fe40007000000 */
[----:B------:R-:W-:-:S04]  /*7430*/  ISETP.GE.AND P6, PT, R4, R212, PT ;  /* 0x000000d40400720c */ /* 0x000fc80003fc6270 */
[----:B------:R-:W-:Y:S02]  /*7440*/  FSEL R210, R202, -INF , !P6 ;  /* 0xff800000cad27808 */ /* 0x000fe40007000000 */
[----:B------:R-:W-:-:S04]  /*7450*/  ISETP.GE.AND P6, PT, R220, R213, PT ;  /* 0x000000d5dc00720c */ /* 0x000fc80003fc6270 */
[----:B------:R-:W-:Y:S02]  /*7460*/  FSEL R211, R201, -INF , !P6 ;  /* 0xff800000c9d37808 */ /* 0x000fe40007000000 */
[----:B------:R-:W-:Y:S02]  /*7470*/  ISETP.GE.AND P6, PT, R220, R212, PT ;  /* 0x000000d4dc00720c */ /* 0x000fe40003fc6270 */
[----:B------:R-:W-:Y:S02]  /*7480*/  FMNMX3.FTZ R6, R6, R199, R211, !PT ;  /* 0x000000c706067276 */ /* 0x000fe400078100d3 */
[----:B------:R-:W-:Y:S01]  /*7490*/  FSEL R198, R203, -INF , !P6 ;  /* 0xff800000cbc67808 */ /* 0x000fe20007000000 */
[----:B------:R-:W-:Y:S08]  /*74a0*/  BRA.U !UP0, `(.L_x_243) ;  /* 0x0000000108e47547 */ /* 0x000ff0000b800000 */
[----:B------:R-:W-:-:S04]  /*74b0*/  UIADD3 UR7, UPT, UPT, UR20, -0x3, URZ ;  /* 0xfffffffd14077890 */ /* 0x000fc8000fffe0ff */
[----:B------:R-:W-:-:S04]  /*74c0*/  UIMAD.WIDE.U32 UR12, UR7, UR10, URZ ;  /* 0x0000000a070c72a5 */ /* 0x000fc8000f8e00ff */
[----:B------:R-:W-:Y:S02]  /*74d0*/  USHF.L.U32 UR4, UR12, 0x6, URZ ;  /* 0x000000060c047899 */ /* 0x000fe400080006ff */
[----:B------:R-:W-:Y:S01]  /*74e0*/  UIMAD UR7, UR7, UR11, UR13 ;  /* 0x0000000b070772a4 */ /* 0x000fe2000f8e020d */
[----:B------:R-:W-:Y:S01]  /*74f0*/  IMAD.U32 R10, RZ, RZ, UR12 ;  /* 0x0000000cff0a7e24 */ /* 0x000fe2000f8e00ff */
[----:B------:R-:W-:Y:S01]  /*7500*/  ULEA UR4, UP1, UR10, UR4, 0x5 ;  /* 0x000000040a047291 */ /* 0x000fe2000f8228ff */
[----:B------:R-:W-:Y:S01]  /*7510*/  IMAD.U32 R11, RZ, RZ, UR13 ;  /* 0x0000000dff0b7e24 */ /* 0x000fe2000f8e00ff */
[----:B------:R-:W-:Y:S02]  /*7520*/  USHF.L.U64.HI UR5, UR12, 0x6, UR7 ;  /* 0x000000060c057899 */ /* 0x000fe40008010207 */
[----:B------:R-:W-:Y:S02]  /*7530*/  MOV R5, UR7 ;  /* 0x0000000700057c02 */ /* 0x000fe40008000f00 */
[----:B------:R-:W-:Y:S01]  /*7540*/  LEA R8, P6, R10, R227, 0x7 ;  /* 0x000000e30a087211 */ /* 0x000fe200078c38ff */
[----:B------:R-:W-:Y:S01]  /*7550*/  ULEA.HI.X UR5, UR10, UR5, UR11, 0x5, UP1 ;  /* 0x000000050a057291 */ /* 0x000fe200088f2c0b */
[----:B------:R-:W-:-:S02]  /*7560*/  IMAD.U32 R4, RZ, RZ, UR4 ;  /* 0x00000004ff047e24 */ /* 0x000fc4000f8e00ff */
[----:B------:R-:W-:-:S03]  /*7570*/  LEA.HI.X R9, R10, R226, R5, 0x7, P6 ;  /* 0x000000e20a097211 */ /* 0x000fc600030f3c05 */
[----:B------:R-:W-:Y:S02]  /*7580*/  MOV R5, UR5 ;  /* 0x0000000500057c02 */ /* 0x000fe40008000f00 */
        /* <DEDUP_REMOVED lines=43> */
.L_x_243:
[----:B------:R-:W-:Y:S01]  /*7840*/  FMNMX3.FTZ R5, R7, R242, R240, !PT ;  /* 0x000000f207057276 */ /* 0x000fe200078100f0 */
[----:B------:R-:W2:Y:S01]  /*7850*/  LDCU UR4, c[0x0][0x45c] ;  /* 0x00008b80ff0477ac */ /* 0x000ea20008000800 */
[----:B------:R-:W3:Y:S01]  /*7860*/  SHFL.BFLY PT, R7, R6, 0x2, 0x1f ;  /* 0x0c401f0006077f89 */ /* 0x000ee200000e0000 */
[----:B------:R-:W4:Y:S01]  /*7870*/  S2UR UR5, SR_CgaCtaId ;  /* 0x00000000000579c3 */ /* 0x000f220000008800 */
[----:B------:R-:W-:Y:S02]  /*7880*/  FMNMX3.FTZ R5, R5, R210, R198, !PT ;  /* 0x000000d205057276 */ /* 0x000fe400078100c6 */
[----:B------:R-:W-:-:S03]  /*7890*/  SEL R165, R165, 0xffffffe0, !P2 ;  /* 0xffffffe0a5a57807 */ /* 0x000fc60005000000 */
[----:B-1----:R-:W1:Y:S01]  /*78a0*/  SHFL.BFLY PT, R8, R5, 0x2, 0x1f ;  /* 0x0c401f0005087f89 */ /* 0x002e6200000e0000 */
[----:B---3--:R-:W-:Y:S01]  /*78b0*/  FMNMX.FTZ R7, R6, R7, !PT ;  /* 0x0000000706077209 */ /* 0x008fe20007810000 */
[----:B----4-:R-:W-:-:S04]  /*78c0*/  ULEA UR5, UR5, UR23, 0x18 ;  /* 0x0000001705057291 */ /* 0x010fc8000f8ec0ff */
[----:B------:R-:W3:Y:S01]  /*78d0*/  SHFL.BFLY PT, R194, R7, 0x1, 0x1f ;  /* 0x0c201f0007c27f89 */ /* 0x000ee200000e0000 */
[----:B-1----:R-:W-:Y:S02]  /*78e0*/  FMNMX.FTZ R8, R5, R8, !PT ;  /* 0x0000000805087209 */ /* 0x002fe40007810000 */
[----:B------:R-:W-:-:S03]  /*78f0*/  LEA R192, R166, UR5, 0x1 ;  /* 0x00000005a6c07c11 */ /* 0x000fc6000f8e08ff */
[----:B------:R-:W1:Y:S01]  /*7900*/  SHFL.BFLY PT, R193, R8, 0x1, 0x1f ;  /* 0x0c201f0008c17f89 */ /* 0x000e6200000e0000 */
[C---:B------:R-:W-:Y:S02]  /*7910*/  IADD3 R16, PT, PT, R192.reuse, 0x18000, RZ ;  /* 0x00018000c0107810 */ /* 0x040fe40007ffe0ff */
[----:B------:R-:W-:Y:S01]  /*7920*/  IADD3 R209, PT, PT, R192, 0x18040, RZ ;  /* 0x00018040c0d17810 */ /* 0x000fe20007ffe0ff */
[----:B------:R-:W-:Y:S01]  /*7930*/  LDSM.16.MT88.4 R12, [R192+0x18000] ;  /* 0x01800000c00c783b */ /* 0x000fe20000004200 */
[----:B------:R-:W-:-:S04]  /*7940*/  @P0 IADD3 R209, PT, PT, R16, -0x40, RZ ;  /* 0xffffffc010d10810 */ /* 0x000fc80007ffe0ff */
[----:B------:R-:W-:Y:S01]  /*7950*/  IADD3 R208, PT, PT, R165, R209, RZ ;  /* 0x000000d1a5d07210 */ /* 0x000fe20007ffe0ff */
[----:B------:R-:W-:Y:S01]  /*7960*/  LDSM.16.MT88.4 R28, [R209] ;  /* 0x00000000d11c783b */ /* 0x000fe20000004200 */
[----:B---3--:R-:W-:-:S04]  /*7970*/  FMNMX.FTZ R194, R7, R194, !PT ;  /* 0x000000c207c27209 */ /* 0x008fc80007810000 */
[C---:B------:R-:W-:Y:S01]  /*7980*/  FSETP.NEU.FTZ.AND P6, PT, R194.reuse, -INF , PT ;  /* 0xff800000c200780b */ /* 0x040fe20003fdd000 */
[----:B--2---:R-:W-:Y:S01]  /*7990*/  FMUL.FTZ R244, R194, UR4 ;  /* 0x00000004c2f47c20 */ /* 0x004fe20008410000 */
[----:B-1----:R-:W-:Y:S02]  /*79a0*/  FMNMX.FTZ R193, R8, R193, !PT ;  /* 0x000000c108c17209 */ /* 0x002fe40007810000 */
[----:B------:R-:W-:Y:S02]  /*79b0*/  FSEL R5, R194, RZ, P6 ;  /* 0x000000ffc2057208 */ /* 0x000fe40003000000 */
[----:B------:R-:W-:Y:S01]  /*79c0*/  FSEL R244, R244, RZ, P6 ;  /* 0x000000fff4f47208 */ /* 0x000fe20003000000 */
[C---:B------:R-:W-:Y:S01]  /*79d0*/  FMUL.FTZ R4, R193.reuse, UR4 ;  /* 0x00000004c1047c20 */ /* 0x040fe20008410000 */
[----:B------:R-:W-:Y:S01]  /*79e0*/  FSETP.NEU.FTZ.AND P6, PT, R193, -INF , PT ;  /* 0xff800000c100780b */ /* 0x000fe20003fdd000 */
[----:B------:R-:W-:Y:S02]  /*79f0*/  FADD.FTZ R5, R164, -R5 ;  /* 0x80000005a4057221 */ /* 0x000fe40000010000 */
[--C-:B------:R-:W-:Y:S01]  /*7a00*/  FFMA.FTZ R200, R197, UR4, -R244.reuse ;  /* 0x00000004c5c87c23 */ /* 0x100fe200080108f4 */
[----:B------:R-:W-:Y:S01]  /*7a10*/  FSEL R197, R4, RZ, P6 ;  /* 0x000000ff04c57208 */ /* 0x000fe20003000000 */
[--C-:B------:R-:W-:Y:S01]  /*7a20*/  FFMA.FTZ R204, R207, UR4, -R244.reuse ;  /* 0x00000004cfcc7c23 */ /* 0x100fe200080108f4 */
[----:B------:R-:W-:Y:S01]  /*7a30*/  FSEL R4, R193, RZ, P6 ;  /* 0x000000ffc1047208 */ /* 0x000fe20003000000 */
[----:B------:R-:W-:Y:S01]  /*7a40*/  FMUL.FTZ R207, R5, UR4 ;  /* 0x0000000405cf7c20 */ /* 0x000fe20008410000 */
[----:B------:R-:W-:Y:S01]  /*7a50*/  FFMA.FTZ R195, R205, UR4, -R244 ;  /* 0x00000004cdc37c23 */ /* 0x000fe200080108f4 */
[--C-:B------:R-:W-:Y:S01]  /*7a60*/  FFMA.FTZ R202, R196, UR4, -R197.reuse ;  /* 0x00000004c4ca7c23 */ /* 0x100fe200080108c5 */
[----:B------:R-:W-:Y:S01]  /*7a70*/  IADD3 R196, PT, PT, R165, R192, RZ ;  /* 0x000000c0a5c47210 */ /* 0x000fe20007ffe0ff */
[----:B------:R-:W-:Y:S01]  /*7a80*/  FADD.FTZ R4, R3, -R4 ;  /* 0x8000000403047221 */ /* 0x000fe20000010000 */
[--C-:B------:R-:W-:Y:S01]  /*7a90*/  FFMA.FTZ R201, R206, UR4, -R197.reuse ;  /* 0x00000004cec97c23 */ /* 0x100fe200080108c5 */
[----:B------:R-:W1:Y:S01]  /*7aa0*/  MUFU.EX2 R207, R207 ;  /* 0x000000cf00cf7308 */ /* 0x000e620000000800 */
[--C-:B------:R-:W-:Y:S01]  /*7ab0*/  FFMA.FTZ R203, R185, UR4, -R244.reuse ;  /* 0x00000004b9cb7c23 */ /* 0x100fe200080108f4 */
[----:B------:R-:W-:Y:S01]  /*7ac0*/  FMUL.FTZ R3, R4, UR4 ;  /* 0x0000000404037c20 */ /* 0x000fe20008410000 */
[----:B------:R-:W2:Y:S01]  /*7ad0*/  LDSM.16.MT88.4 R20, [R196+0x18000] ;  /* 0x01800000c414783b */ /* 0x000ea20000004200 */
[--C-:B------:R-:W-:Y:S01]  /*7ae0*/  FFMA.FTZ R205, R178, UR4, -R197.reuse ;  /* 0x00000004b2cd7c23 */ /* 0x100fe200080108c5 */
        /* <DEDUP_REMOVED lines=8> */
[--C-:B------:R-:W-:Y:S01]  /*7b70*/  FFMA.FTZ R230, R172, UR4, -R197.reuse ;  /* 0x00000004ace67c23 */ /* 0x100fe200080108c5 */
[-C--:B-1----:R-:W-:Y:S01]  /*7b80*/  FMUL.FTZ R16, R36, R207.reuse ;  /* 0x000000cf24107220 */ /* 0x082fe20000410000 */
        /* <DEDUP_REMOVED lines=11> */
[----:B------:R-:W3:Y:S01]  /*7c40*/  MUFU.EX2 R203, R203 ;  /* 0x000000cb00cb7308 */ /* 0x000ee20000000800 */
[----:B------:R-:W4:Y:S01]  /*7c50*/  LDSM.16.MT88.4 R36, [R208] ;  /* 0x00000000d024783b */ /* 0x000f220000004200 */
[-C--:B------:R-:W-:Y:S01]  /*7c60*/  FMUL.FTZ R26, R46, R3.reuse ;  /* 0x000000032e1a7220 */ /* 0x080fe20000410000 */
[-C--:B------:R-:W-:Y:S01]  /*7c70*/  FMUL.FTZ R27, R47, R3.reuse ;  /* 0x000000032f1b7220 */ /* 0x080fe20000410000 */
[----:B------:R-:W-:Y:S01]  /*7c80*/  MUFU.EX2 R202, R202 ;  /* 0x000000ca00ca7308 */ /* 0x000fe20000000800 */
[----:B------:R-:W5:Y:S01]  /*7c90*/  LDSM.16.MT88.4 R44, [R192+0x1a000] ;  /* 0x01a00000c02c783b */ /* 0x000f620000004200 */
[-C--:B------:R-:W-:Y:S01]  /*7ca0*/  FMUL.FTZ R34, R54, R3.reuse ;  /* 0x0000000336227220 */ /* 0x080fe20000410000 */
[-C--:B------:R-:W-:Y:S01]  /*7cb0*/  FMUL.FTZ R35, R55, R3.reuse ;  /* 0x0000000337237220 */ /* 0x080fe20000410000 */
[----:B------:R-:W2:Y:S01]  /*7cc0*/  MUFU.EX2 R201, R201 ;  /* 0x000000c900c97308 */ /* 0x000ea20000000800 */
[----:B-1----:R-:W-:Y:S01]  /*7cd0*/  F2FP.F16.F32.PACK_AB R4, R195, R200 ;  /* 0x000000c8c304723e */ /* 0x002fe200000000ff */
[----:B------:R-:W1:Y:S01]  /*7ce0*/  LDSM.16.MT88.4 R52, [R196+0x1a000] ;  /* 0x01a00000c434783b */ /* 0x000e620000004200 */
[-C--:B------:R-:W-:Y:S01]  /*7cf0*/  FMUL.FTZ R42, R42, R3.reuse ;  /* 0x000000032a2a7220 */ /* 0x080fe20000410000 */
[----:B------:R-:W-:Y:S01]  /*7d00*/  MUFU.EX2 R205, R205 ;  /* 0x000000cd00cd7308 */ /* 0x000fe20000000800 */
[----:B------:R-:W-:Y:S01]  /*7d10*/  FMUL.FTZ R43, R43, R3 ;  /* 0x000000032b2b7220 */ /* 0x000fe20000410000 */
[----:B---3--:R-:W-:Y:S01]  /*7d20*/  F2FP.F16.F32.PACK_AB R6, R203, R204 ;  /* 0x000000cccb06723e */ /* 0x008fe200000000ff */
[-C--:B------:R-:W-:Y:S01]  /*7d30*/  FMUL.FTZ R56, R56, R207.reuse ;  /* 0x000000cf38387220 */ /* 0x080fe20000410000 */
[----:B------:R-:W3:Y:S01]  /*7d40*/  MUFU.EX2 R206, R206 ;  /* 0x000000ce00ce7308 */ /* 0x000ee20000000800 */
        /* <DEDUP_REMOVED lines=12> */
[----:B------:R-:W-:Y:S01]  /*7e10*/  FMUL.FTZ R72, R72, R207 ;  /* 0x000000cf48487220 */ /* 0x000fe20000410000 */
[----:B---3--:R-:W-:Y:S01]  /*7e20*/  F2FP.F16.F32.PACK_AB R7, R206, R205 ;  /* 0x000000cdce07723e */ /* 0x008fe200000000ff */
[----:B------:R-:W-:Y:S01]  /*7e30*/  FMUL.FTZ R73, R73, R207 ;  /* 0x000000cf49497220 */ /* 0x000fe20000410000 */
[-C--:B------:R-:W-:Y:S01]  /*7e40*/  FMUL.FTZ R74, R74, R3.reuse ;  /* 0x000000034a4a7220 */ /* 0x080fe20000410000 */
[----:B------:R-:W-:Y:S01]  /*7e50*/  FMUL.FTZ R75, R75, R3 ;  /* 0x000000034b4b7220 */ /* 0x000fe20000410000 */
[-C--:B------:R-:W-:Y:S01]  /*7e60*/  FMUL.FTZ R80, R80, R207.reuse ;  /* 0x000000cf50507220 */ /* 0x080fe20000410000 */
[----:B------:R-:W-:Y:S01]  /*7e70*/  FMUL.FTZ R81, R81, R207 ;  /* 0x000000cf51517220 */ /* 0x000fe20000410000 */
        /* <DEDUP_REMOVED lines=8> */
[----:B------:R-:W-:Y:S01]  /*7f00*/  FMUL.FTZ R89, R89, R207 ;  /* 0x000000cf59597220 */ /* 0x000fe20000410000 */
[C---:B----4-:R-:W-:Y:S01]  /*7f10*/  HMMA.16816.F32 R32, R4.reuse, R36, R32 ;  /* 0x000000240420723c */ /* 0x050fe20000001820 */
        /* <DEDUP_REMOVED lines=14> */
[----:B------:R-:W-:Y:S01]  /*8000*/  FMUL.FTZ R114, R114, R3 ;  /* 0x0000000372727220 */ /* 0x000fe20000410000 */
[C---:B------:R-:W-:Y:S01]  /*8010*/  HMMA.16816.F32 R36, R4.reuse, R38, R56 ;  /* 0x000000260424723c */ /* 0x040fe20000001838 */
[-C--:B------:R-:W-:Y:S01]  /*8020*/  FMUL.FTZ R56, R76, R207.reuse ;  /* 0x000000cf4c387220 */ /* 0x080fe20000410000 */
[----:B------:R-:W-:Y:S01]  /*8030*/  FMUL.FTZ R57, R77, R207 ;  /* 0x000000cf4d397220 */ /* 0x000fe20000410000 */
[-C--:B------:R-:W-:Y:S01]  /*8040*/  FMUL.FTZ R58, R78, R3.reuse ;  /* 0x000000034e3a7220 */ /* 0x080fe20000410000 */
[-C--:B------:R-:W-:Y:S01]  /*8050*/  FMUL.FTZ R59, R79, R3.reuse ;  /* 0x000000034f3b7220 */ /* 0x080fe20000410000 */
[----:B------:R-:W-:Y:S01]  /*8060*/  FMUL.FTZ R115, R115, R3 ;  /* 0x0000000373737220 */ /* 0x000fe20000410000 */
[----:B------:R-:W3:Y:S01]  /*8070*/  LDSM.16.MT88.4 R76, [R192+0x1c000] ;  /* 0x01c00000c04c783b */ /* 0x000ee20000004200 */
        /* <DEDUP_REMOVED lines=15> */
[----:B------:R-:W4:Y:S01]  /*8170*/  LDSM.16.MT88.4 R68, [R208+0x2000] ;  /* 0x00200000d044783b */ /* 0x000f220000004200 */
[----:B------:R-:W-:Y:S01]  /*8180*/  FMUL.FTZ R129, R129, R207 ;  /* 0x000000cf81817220 */ /* 0x000fe20000410000 */
[C---:B-----5:R-:W-:Y:S01]  /*8190*/  HMMA.16816.F32 R40, R4.reuse, R44, R40 ;  /* 0x0000002c0428723c */ /* 0x060fe20000001828 */
        /* <DEDUP_REMOVED lines=13> */
[----:B------:R-:W5:Y:S01]  /*8270*/  LDSM.16.MT88.4 R84, [R196+0x1c000] ;  /* 0x01c00000c454783b */ /* 0x000f620000004200 */
        /* <DEDUP_REMOVED lines=18> */
[----:B------:R-:W2:Y:S01]  /*83a0*/  MUFU.EX2 R222, R222 ;  /* 0x000000de00de7308 */ /* 0x000ea20000000800 */
[----:B------:R-:W-:Y:S01]  /*83b0*/  LDSM.16.MT88.4 R172, [R208+0x2800] ;  /* 0x00280000d0ac783b */ /* 0x000fe20000004200 */
[--C-:B------:R-:W-:Y:S01]  /*83c0*/  FFMA.FTZ R248, R183, UR4, -R244.reuse ;  /* 0x00000004b7f87c23 */ /* 0x100fe200080108f4 */
[--C-:B------:R-:W-:Y:S01]  /*83d0*/  FFMA.FTZ R250, R189, UR4, -R244.reuse ;  /* 0x00000004bdfa7c23 */ /* 0x100fe200080108f4 */
[----:B------:R-:W-:Y:S01]  /*83e0*/  MUFU.EX2 R221, R221 ;  /* 0x000000dd00dd7308 */ /* 0x000fe20000000800 */
[----:B------:R-:W-:Y:S01]  /*83f0*/  LDSM.16.MT88.4 R164, [R192+0x1c800] ;  /* 0x01c80000c0a4783b */ /* 0x000fe20000004200 */
[--C-:B------:R-:W-:Y:S01]  /*8400*/  FFMA.FTZ R245, R191, UR4, -R244.reuse ;  /* 0x00000004bff57c23 */ /* 0x100fe200080108f4 */
[C---:B---3--:R-:W-:Y:S01]  /*8410*/  HMMA.16816.F32 R72, R4.reuse, R76, R72 ;  /* 0x0000004c0448723c */ /* 0x048fe20000001848 */
[----:B------:R-:W-:Y:S01]  /*8420*/  MUFU.EX2 R220, R220 ;  /* 0x000000dc00dc7308 */ /* 0x000fe20000000800 */
[----:B------:R-:W-:Y:S01]  /*8430*/  LDSM.16.MT88.4 R168, [R209+0x4800] ;  /* 0x00480000d1a8783b */ /* 0x000fe20000004200 */
[--C-:B------:R-:W-:Y:S01]  /*8440*/  FFMA.FTZ R249, R180, UR4, -R197.reuse ;  /* 0x00000004b4f97c23 */ /* 0x100fe200080108c5 */
[--C-:B------:R-:W-:Y:S01]  /*8450*/  FFMA.FTZ R247, R246, UR4, -R197.reuse ;  /* 0x00000004f6f77c23 */ /* 0x100fe200080108c5 */
[----:B------:R-:W-:Y:S01]  /*8460*/  MUFU.EX2 R231, R231 ;  /* 0x000000e700e77308 */ /* 0x000fe20000000800 */
[----:B------:R-:W-:Y:S01]  /*8470*/  LDSM.16.MT88.4 R176, [R196+0x1e800] ;  /* 0x01e80000c4b0783b */ /* 0x000fe20000004200 */
[--C-:B------:R-:W-:Y:S01]  /*8480*/  FFMA.FTZ R252, R190, UR4, -R197.reuse ;  /* 0x00000004befc7c23 */ /* 0x100fe200080108c5 */
[C---:B------:R-:W-:Y:S01]  /*8490*/  HMMA.16816.F32 R60, R4.reuse, R62, R80 ;  /* 0x0000003e043c723c */ /* 0x040fe20000001850 */
[-C--:B------:R-:W-:Y:S01]  /*84a0*/  FMUL.FTZ R80, R100, R207.reuse ;  /* 0x000000cf64507220 */ /* 0x080fe20000410000 */
[----:B------:R-:W-:Y:S01]  /*84b0*/  FMUL.FTZ R81, R101, R207 ;  /* 0x000000cf65517220 */ /* 0x000fe20000410000 */
[-C--:B------:R-:W-:Y:S01]  /*84c0*/  FMUL.FTZ R82, R102, R3.reuse ;  /* 0x0000000366527220 */ /* 0x080fe20000410000 */
[----:B------:R-:W-:Y:S01]  /*84d0*/  FMUL.FTZ R83, R103, R3 ;  /* 0x0000000367537220 */ /* 0x000fe20000410000 */
[----:B------:R-:W3:Y:S01]  /*84e0*/  MUFU.EX2 R230, R230 ;  /* 0x000000e600e67308 */ /* 0x000ee20000000800 */
[----:B------:R-:W2:Y:S01]  /*84f0*/  LDSM.16.MT88.4 R100, [R208+0x4000] ;  /* 0x00400000d064783b */ /* 0x000ea20000004200 */
[--C-:B------:R-:W-:Y:S01]  /*8500*/  FFMA.FTZ R239, R239, UR4, -R244.reuse ;  /* 0x00000004efef7c23 */ /* 0x100fe200080108f4 */
[C---:B------:R-:W-:Y:S01]  /*8510*/  HMMA.16816.F32 R76, R4.reuse, R78, R96 ;  /* 0x0000004e044c723c */ /* 0x040fe20000001860 */
[-C--:B------:R-:W-:Y:S01]  /*8520*/  FMUL.FTZ R96, R116, R207.reuse ;  /* 0x000000cf74607220 */ /* 0x080fe20000410000 */
[----:B------:R-:W-:Y:S01]  /*8530*/  FMUL.FTZ R97, R117, R207 ;  /* 0x000000cf75617220 */ /* 0x000fe20000410000 */
[-C--:B------:R-:W-:Y:S01]  /*8540*/  FMUL.FTZ R98, R118, R3.reuse ;  /* 0x0000000376627220 */ /* 0x080fe20000410000 */
[----:B------:R-:W-:Y:S01]  /*8550*/  FMUL.FTZ R99, R119, R3 ;  /* 0x0000000377637220 */ /* 0x000fe20000410000 */
[----:B------:R-:W-:Y:S01]  /*8560*/  MUFU.EX2 R229, R229 ;  /* 0x000000e500e57308 */ /* 0x000fe20000000800 */
[----:B------:R-:W3:Y:S01]  /*8570*/  LDSM.16.MT88.4 R116, [R196+0x1e000] ;  /* 0x01e00000c474783b */ /* 0x000ee20000004200 */
[--C-:B------:R-:W-:Y:S01]  /*8580*/  FFMA.FTZ R241, R241, UR4, -R244.reuse ;  /* 0x00000004f1f17c23 */ /* 0x100fe200080108f4 */
[C---:B----4-:R-:W-:Y:S01]  /*8590*/  HMMA.16816.F32 R64, R4.reuse, R68, R64 ;  /* 0x000000440440723c */ /* 0x050fe20000001840 */
[----:B------:R-:W4:Y:S01]  /*85a0*/  MUFU.EX2 R238, R238 ;  /* 0x000000ee00ee7308 */ /* 0x000f220000000800 */
[----:B------:R-:W-:Y:S01]  /*85b0*/  LDSM.16.MT88.4 R184, [R209+0x6800] ;  /* 0x00680000d1b8783b */ /* 0x000fe20000004200 */
[--C-:B------:R-:W-:Y:S01]  /*85c0*/  FFMA.FTZ R251, R211, UR4, -R244.reuse ;  /* 0x00000004d3fb7c23 */ /* 0x100fe200080108f4 */
[----:B------:R-:W-:Y:S01]  /*85d0*/  FFMA.FTZ R240, R240, UR4, -R197 ;  /* 0x00000004f0f07c23 */ /* 0x000fe200080108c5 */
[----:B------:R-:W-:Y:S01]  /*85e0*/  MUFU.EX2 R243, R243 ;  /* 0x000000f300f37308 */ /* 0x000fe20000000800 */
[----:B------:R-:W-:Y:S01]  /*85f0*/  LDSM.16.MT88.4 R160, [R208+0x4800] ;  /* 0x00480000d0a0783b */ /* 0x000fe20000004200 */
[----:B------:R-:W-:Y:S01]  /*8600*/  FFMA.FTZ R199, R199, UR4, -R244 ;  /* 0x00000004c7c77c23 */ /* 0x000fe200080108f4 */
[C---:B------:R-:W-:Y:S01]  /*8610*/  HMMA.16816.F32 R68, R4.reuse, R70, R88 ;  /* 0x000000460444723c */ /* 0x040fe20000001858 */
[-C--:B------:R-:W-:Y:S01]  /*8620*/  FMUL.FTZ R88, R108, R207.reuse ;  /* 0x000000cf6c587220 */ /* 0x080fe20000410000 */
[----:B------:R-:W-:Y:S01]  /*8630*/  FMUL.FTZ R89, R109, R207 ;  /* 0x000000cf6d597220 */ /* 0x000fe20000410000 */
[-C--:B------:R-:W-:Y:S01]  /*8640*/  FMUL.FTZ R90, R110, R3.reuse ;  /* 0x000000036e5a7220 */ /* 0x080fe20000410000 */
[-C--:B------:R-:W-:Y:S01]  /*8650*/  FMUL.FTZ R91, R111, R3.reuse ;  /* 0x000000036f5b7220 */ /* 0x080fe20000410000 */
[----:B------:R-:W4:Y:S01]  /*8660*/  MUFU.EX2 R248, R248 ;  /* 0x000000f800f87308 */ /* 0x000f220000000800 */
[----:B------:R-:W4:Y:S01]  /*8670*/  LDSM.16.MT88.4 R108, [R192+0x1e000] ;  /* 0x01e00000c06c783b */ /* 0x000f220000004200 */
[----:B------:R-:W-:Y:S01]  /*8680*/  FFMA.FTZ R202, R233, R3, R202 ;  /* 0x00000003e9ca7223 */ /* 0x000fe200000100ca */
[----:B-----5:R-:W-:Y:S01]  /*8690*/  HMMA.16816.F32 R80, R4, R84, R80 ;  /* 0x000000540450723c */ /* 0x020fe20000001850 */
[----:B------:R-:W-:Y:S01]  /*86a0*/  MUFU.EX2 R250, R250 ;  /* 0x000000fa00fa7308 */ /* 0x000fe20000000800 */
[----:B------:R-:W-:Y:S01]  /*86b0*/  FFMA.FTZ R200, R235, R207, R200 ;  /* 0x000000cfebc87223 */ /* 0x000fe200000100c8 */
[----:B------:R-:W-:-:S02]  /*86c0*/  FADD.FTZ R202, R201, R202 ;  /* 0x000000cac9ca7221 */ /* 0x000fc40000010000 */
[----:B------:R-:W-:Y:S01]  /*86d0*/  MUFU.EX2 R245, R245 ;  /* 0x000000f500f57308 */ /* 0x000fe20000000800 */
[----:B------:R-:W-:Y:S01]  /*86e0*/  FADD.FTZ R195, R195, R200 ;  /* 0x000000c8c3c37221 */ /* 0x000fe20000010000 */
[----:B------:R-:W-:Y:S01]  /*86f0*/  FADD.FTZ R205, R205, R202 ;  /* 0x000000cacdcd7221 */ /* 0x000fe20000010000 */
        /* <DEDUP_REMOVED lines=8> */
[----:B-1----:R-:W-:Y:S01]  /*8780*/  HMMA.16816.F32 R88, R4, R92, R88 ;  /* 0x0000005c0458723c */ /* 0x002fe20000001858 */
[----:B------:R-:W-:Y:S01]  /*8790*/  MUFU.EX2 R247, R247 ;  /* 0x000000f700f77308 */ /* 0x000fe20000000800 */
[----:B------:R-:W-:Y:S01]  /*87a0*/  FADD.FTZ R206, R206, R205 ;  /* 0x000000cdcece7221 */ /* 0x000fe20000010000 */
[----:B------:R-:W-:-:S02]  /*87b0*/  FADD.FTZ R204, R203, R204 ;  /* 0x000000cccbcc7221 */ /* 0x000fc40000010000 */
[----:B------:R-:W-:Y:S03]  /*87c0*/  MUFU.EX2 R252, R252 ;  /* 0x000000fc00fc7308 */ /* 0x000fe60000000800 */
[C---:B------:R-:W-:Y:S01]  /*87d0*/  HMMA.16816.F32 R92, R4.reuse, R94, R112 ;  /* 0x0000005e045c723c */ /* 0x040fe20000001870 */
[-C--:B------:R-:W-:Y:S01]  /*87e0*/  FMUL.FTZ R112, R132, R207.reuse ;  /* 0x000000cf84707220 */ /* 0x080fe20000410000 */
[----:B------:R-:W-:Y:S01]  /*87f0*/  FMUL.FTZ R113, R133, R207 ;  /* 0x000000cf85717220 */ /* 0x000fe20000410000 */
[-C--:B------:R-:W-:Y:S01]  /*8800*/  FMUL.FTZ R114, R134, R3.reuse ;  /* 0x0000000386727220 */ /* 0x080fe20000410000 */
[----:B------:R-:W-:Y:S01]  /*8810*/  FMUL.FTZ R115, R135, R3 ;  /* 0x0000000387737220 */ /* 0x000fe20000410000 */
[----:B------:R-:W-:Y:S01]  /*8820*/  MUFU.EX2 R239, R239 ;  /* 0x000000ef00ef7308 */ /* 0x000fe20000000800 */
[----:B------:R-:W1:Y:S02]  /*8830*/  LDSM.16.MT88.4 R132, [R208+0x6000] ;  /* 0x00600000d084783b */ /* 0x000e640000004200 */
[C---:B--2---:R-:W-:Y:S01]  /*8840*/  HMMA.16816.F32 R96, R4.reuse, R100, R96 ;  /* 0x000000640460723c */ /* 0x044fe20000001860 */
[----:B------:R-:W-:Y:S04]  /*8850*/  MUFU.EX2 R241, R241 ;  /* 0x000000f100f17308 */ /* 0x000fe80000000800 */
[----:B------:R-:W-:Y:S03]  /*8860*/  MUFU.EX2 R244, R199 ;  /* 0x000000c700f47308 */ /* 0x000fe60000000800 */
[C---:B---3--:R-:W-:Y:S01]  /*8870*/  HMMA.16816.F32 R112, R4.reuse, R116, R112 ;  /* 0x000000740470723c */ /* 0x048fe20000001870 */
[----:B------:R-:W-:Y:S04]  /*8880*/  MUFU.EX2 R251, R251 ;  /* 0x000000fb00fb7308 */ /* 0x000fe80000000800 */
[----:B------:R-:W-:Y:S03]  /*8890*/  MUFU.EX2 R240, R240 ;  /* 0x000000f000f07308 */ /* 0x000fe60000000800 */
[----:B------:R-:W-:Y:S01]  /*88a0*/  HMMA.16816.F32 R100, R4, R102, R120 ;  /* 0x000000660464723c */ /* 0x000fe20000001878 */
[-C--:B------:R-:W-:Y:S01]  /*88b0*/  FMUL.FTZ R120, R140, R207.reuse ;  /* 0x000000cf8c787220 */ /* 0x080fe20000410000 */
[----:B------:R-:W-:Y:S01]  /*88c0*/  FMUL.FTZ R121, R141, R207 ;  /* 0x000000cf8d797220 */ /* 0x000fe20000410000 */
[-C--:B------:R-:W-:Y:S01]  /*88d0*/  FMUL.FTZ R122, R142, R3.reuse ;  /* 0x000000038e7a7220 */ /* 0x080fe20000410000 */
[----:B------:R-:W-:-:S02]  /*88e0*/  FMUL.FTZ R123, R143, R3 ;  /* 0x000000038f7b7220 */ /* 0x000fc40000410000 */
[----:B------:R-:W-:Y:S02]  /*88f0*/  LDSM.16.MT88.4 R140, [R192+0x18800] ;  /* 0x01880000c08c783b */ /* 0x000fe40000004200 */
[C---:B------:R-:W-:Y:S02]  /*8900*/  HMMA.16816.F32 R116, R4.reuse, R118, R136 ;  /* 0x000000760474723c */ /* 0x040fe40000001888 */
[----:B------:R-:W2:Y:S06]  /*8910*/  LDSM.16.MT88.4 R136, [R196+0x18800] ;  /* 0x01880000c488783b */ /* 0x000eac0000004200 */
[C---:B----4-:R-:W-:Y:S08]  /*8920*/  HMMA.16816.F32 R104, R4.reuse, R108, R104 ;  /* 0x0000006c0468723c */ /* 0x050ff00000001868 */
[----:B------:R-:W-:Y:S01]  /*8930*/  HMMA.16816.F32 R108, R4, R110, R128 ;  /* 0x0000006e046c723c */ /* 0x000fe20000001880 */
[-C--:B------:R-:W-:Y:S01]  /*8940*/  FMUL.FTZ R128, R152, R207.reuse ;  /* 0x000000cf98807220 */ /* 0x080fe20000410000 */
[----:B------:R-:W-:Y:S01]  /*8950*/  FMUL.FTZ R129, R153, R207 ;  /* 0x000000cf99817220 */ /* 0x000fe20000410000 */
[-C--:B------:R-:W-:Y:S01]  /*8960*/  FMUL.FTZ R130, R154, R3.reuse ;  /* 0x000000039a827220 */ /* 0x080fe20000410000 */
[----:B------:R-:W-:-:S02]  /*8970*/  FMUL.FTZ R131, R155, R3 ;  /* 0x000000039b837220 */ /* 0x000fc40000410000 */
[----:B------:R-:W3:Y:S02]  /*8980*/  LDSM.16.MT88.4 R152, [R209+0x800] ;  /* 0x00080000d198783b */ /* 0x000ee40000004200 */
[C---:B------:R-:W-:Y:S08]  /*8990*/  HMMA.16816.F32 R8, R4.reuse, R12, R8 ;  /* 0x0000000c0408723c */ /* 0x040ff00000001808 */
[C---:B------:R-:W-:Y:S01]  /*89a0*/  HMMA.16816.F32 R12, R4.reuse, R14, R156 ;  /* 0x0000000e040c723c */ /* 0x040fe2000000189c */
[----:B------:R-:W-:Y:S07]  /*89b0*/  LDSM.16.MT88.4 R156, [R192+0x1e800] ;  /* 0x01e80000c09c783b */ /* 0x000fee0000004200 */
[C---:B-----5:R-:W-:Y:S08]  /*89c0*/  HMMA.16816.F32 R120, R4.reuse, R124, R120 ;  /* 0x0000007c0478723c */ /* 0x060ff00000001878 */
[----:B------:R-:W-:Y:S01]  /*89d0*/  HMMA.16816.F32 R124, R4, R126, R144 ;  /* 0x0000007e047c723c */ /* 0x000fe20000001890 */
[-C--:B------:R-:W-:Y:S01]  /*89e0*/  FMUL.FTZ R144, R148, R207.reuse ;  /* 0x000000cf94907220 */ /* 0x080fe20000410000 */
[----:B------:R-:W-:Y:S01]  /*89f0*/  FMUL.FTZ R145, R149, R207 ;  /* 0x000000cf95917220 */ /* 0x000fe20000410000 */
[-C--:B------:R-:W-:Y:S01]  /*8a00*/  FMUL.FTZ R146, R150, R3.reuse ;  /* 0x0000000396927220 */ /* 0x080fe20000410000 */
[----:B------:R-:W-:-:S02]  /*8a10*/  FMUL.FTZ R147, R151, R3 ;  /* 0x0000000397937220 */ /* 0x000fc40000410000 */
[----:B------:R-:W4:Y:S02]  /*8a20*/  LDSM.16.MT88.4 R148, [R208+0x800] ;  /* 0x00080000d094783b */ /* 0x000f240000004200 */
[C---:B-1----:R-:W-:Y:S01]  /*8a30*/  HMMA.16816.F32 R128, R4.reuse, R132, R128 ;  /* 0x000000840480723c */ /* 0x042fe20000001880 */
[----:B------:R-:W-:Y:S01]  /*8a40*/  F2FP.F16.F32.PACK_AB R132, R222, R223 ;  /* 0x000000dfde84723e */ /* 0x000fe200000000ff */
[----:B------:R-:W-:Y:S01]  /*8a50*/  FADD.FTZ R223, R223, R204 ;  /* 0x000000ccdfdf7221 */ /* 0x000fe20000010000 */
[----:B------:R-:W-:Y:S01]  /*8a60*/  F2FP.F16.F32.PACK_AB R133, R230, R231 ;  /* 0x000000e7e685723e */ /* 0x000fe200000000ff */
[----:B------:R-:W-:Y:S02]  /*8a70*/  FADD.FTZ R231, R231, R206 ;  /* 0x000000cee7e77221 */ /* 0x000fe40000010000 */
        /* <DEDUP_REMOVED lines=19> */
[C---:B----4-:R-:W-:Y:S08]  /*8bb0*/  HMMA.16816.F32 R32, R132.reuse, R148, R32 ;  /* 0x000000948420723c */ /* 0x050ff00000001820 */
[C---:B------:R-:W-:Y:S08]  /*8bc0*/  HMMA.16816.F32 R36, R132.reuse, R150, R36 ;  /* 0x000000968424723c */ /* 0x040ff00000001824 */
[C---:B------:R-:W-:Y:S01]  /*8bd0*/  HMMA.16816.F32 R148, R132.reuse, R172, R64 ;  /* 0x000000ac8494723c */ /* 0x040fe20000001840 */
[----:B------:R-:W4:Y:S07]  /*8be0*/  LDSM.16.MT88.4 R64, [R208+0x6800] ;  /* 0x00680000d040783b */ /* 0x000f2e0000004200 */
[C---:B------:R-:W-:Y:S08]  /*8bf0*/  HMMA.16816.F32 R104, R132.reuse, R156, R104 ;  /* 0x0000009c8468723c */ /* 0x040ff00000001868 */
[C---:B------:R-:W-:Y:S01]  /*8c00*/  HMMA.16816.F32 R108, R132.reuse, R158, R108 ;  /* 0x0000009e846c723c */ /* 0x040fe2000000186c */
[----:B------:R-:W5:Y:S07]  /*8c10*/  LDSM.16.MT88.4 R156, [R192+0x19000] ;  /* 0x01900000c09c783b */ /* 0x000f6e0000004200 */
[C---:B-1----:R-:W-:Y:S08]  /*8c20*/  HMMA.16816.F32 R48, R132.reuse, R136, R48 ;  /* 0x000000888430723c */ /* 0x042ff00000001830 */
[C---:B--2---:R-:W-:Y:S08]  /*8c30*/  HMMA.16816.F32 R40, R132.reuse, R140, R40 ;  /* 0x0000008c8428723c */ /* 0x044ff00000001828 */
[C---:B------:R-:W-:Y:S08]  /*8c40*/  HMMA.16816.F32 R44, R132.reuse, R142, R44 ;  /* 0x0000008e842c723c */ /* 0x040ff0000000182c */
[C---:B------:R-:W-:Y:S01]  /*8c50*/  HMMA.16816.F32 R136, R132.reuse, R138, R52 ;  /* 0x0000008a8488723c */ /* 0x040fe20000001834 */
[----:B------:R-:W1:Y:S07]  /*8c60*/  LDSM.16.MT88.4 R52, [R209+0x1000] ;  /* 0x00100000d134783b */ /* 0x000e6e0000004200 */
[C---:B------:R-:W-:Y:S01]  /*8c70*/  HMMA.16816.F32 R140, R132.reuse, R144, R56 ;  /* 0x00000090848c723c */ /* 0x040fe20000001838 */
[----:B------:R-:W2:Y:S07]  /*8c80*/  LDSM.16.MT88.4 R56, [R208+0x1000] ;  /* 0x00100000d038783b */ /* 0x000eae0000004200 */
[C---:B---3--:R-:W-:Y:S08]  /*8c90*/  HMMA.16816.F32 R80, R132.reuse, R152, R80 ;  /* 0x000000988450723c */ /* 0x048ff00000001850 */
[----:B------:R-:W-:Y:S01]  /*8ca0*/  HMMA.16816.F32 R152, R132, R154, R84 ;  /* 0x0000009a8498723c */ /* 0x000fe20000001854 */
[----:B------:R-:W-:-:S04]  /*8cb0*/  FFMA.FTZ R84, R188, UR4, -R197 ;  /* 0x00000004bc547c23 */ /* 0x000fc800080108c5 */
[----:B------:R3:W5:Y:S03]  /*8cc0*/  MUFU.EX2 R246, R84 ;  /* 0x0000005400f67308 */ /* 0x0007660000000800 */
[C---:B------:R-:W-:Y:S08]  /*8cd0*/  HMMA.16816.F32 R72, R132.reuse, R164, R72 ;  /* 0x000000a48448723c */ /* 0x040ff00000001848 */
[C---:B------:R-:W-:Y:S01]  /*8ce0*/  HMMA.16816.F32 R76, R132.reuse, R166, R76 ;  /* 0x000000a6844c723c */ /* 0x040fe2000000184c */
[----:B---3--:R-:W3:Y:S07]  /*8cf0*/  LDSM.16.MT88.4 R84, [R209+0x3000] ;  /* 0x00300000d154783b */ /* 0x008eee0000004200 */
[C---:B------:R-:W-:Y:S01]  /*8d00*/  HMMA.16816.F32 R164, R132.reuse, R168, R88 ;  /* 0x000000a884a4723c */ /* 0x040fe20000001858 */
[----:B------:R-:W3:Y:S07]  /*8d10*/  LDSM.16.MT88.4 R88, [R208+0x3000] ;  /* 0x00300000d058783b */ /* 0x000eee0000004200 */
[C---:B------:R-:W-:Y:S08]  /*8d20*/  HMMA.16816.F32 R68, R132.reuse, R174, R68 ;  /* 0x000000ae8444723c */ /* 0x040ff00000001844 */
[C---:B------:R-:W-:Y:S08]  /*8d30*/  HMMA.16816.F32 R112, R132.reuse, R176, R112 ;  /* 0x000000b08470723c */ /* 0x040ff00000001870 */
[C---:B------:R-:W-:Y:S01]  /*8d40*/  HMMA.16816.F32 R180, R132.reuse, R184, R120 ;  /* 0x000000b884b4723c */ /* 0x040fe20000001878 */
[----:B------:R-:W-:Y:S07]  /*8d50*/  LDSM.16.MT88.4 R120, [R208+0x5000] ;  /* 0x00500000d078783b */ /* 0x000fee0000004200 */
[C---:B------:R-:W-:Y:S01]  /*8d60*/  HMMA.16816.F32 R144, R132.reuse, R146, R60 ;  /* 0x000000928490723c */ /* 0x040fe2000000183c */
[----:B------:R-:W-:Y:S07]  /*8d70*/  LDSM.16.MT88.4 R60, [R196+0x19000] ;  /* 0x01900000c43c783b */ /* 0x000fee0000004200 */
[C---:B------:R-:W-:Y:S01]  /*8d80*/  HMMA.16816.F32 R168, R132.reuse, R170, R92 ;  /* 0x000000aa84a8723c */ /* 0x040fe2000000185c */
[----:B------:R-:W3:Y:S07]  /*8d90*/  LDSM.16.MT88.4 R92, [R196+0x1b000] ;  /* 0x01b00000c45c783b */ /* 0x000eee0000004200 */
[C---:B------:R-:W-:Y:S01]  /*8da0*/  HMMA.16816.F32 R172, R132.reuse, R160, R96 ;  /* 0x000000a084ac723c */ /* 0x040fe20000001860 */
[----:B------:R-:W3:Y:S07]  /*8db0*/  LDSM.16.MT88.4 R96, [R192+0x1d000] ;  /* 0x01d00000c060783b */ /* 0x000eee0000004200 */
[C---:B------:R-:W-:Y:S08]  /*8dc0*/  HMMA.16816.F32 R100, R132.reuse, R162, R100 ;  /* 0x000000a28464723c */ /* 0x040ff00000001864 */
[C---:B------:R-:W-:Y:S08]  /*8dd0*/  HMMA.16816.F32 R176, R132.reuse, R178, R116 ;  /* 0x000000b284b0723c */ /* 0x040ff00000001874 */
[C---:B------:R-:W-:Y:S08]  /*8de0*/  HMMA.16816.F32 R184, R132.reuse, R186, R124 ;  /* 0x000000ba84b8723c */ /* 0x040ff0000000187c */
[C---:B----4-:R-:W-:Y:S01]  /*8df0*/  HMMA.16816.F32 R188, R132.reuse, R64, R128 ;  /* 0x0000004084bc723c */ /* 0x050fe20000001880 */
[----:B------:R-:W4:Y:S07]  /*8e00*/  LDSM.16.MT88.4 R128, [R192+0x1f000] ;  /* 0x01f00000c080783b */ /* 0x000f2e0000004200 */
[----:B------:R-:W-:Y:S01]  /*8e10*/  HMMA.16816.F32 R4, R132, R66, R4 ;  /* 0x000000428404723c */ /* 0x000fe20000001804 */
[----:B------:R-:W-:Y:S01]  /*8e20*/  F2FP.F16.F32.PACK_AB R132, R248, R243 ;  /* 0x000000f3f884723e */ /* 0x000fe200000000ff */
[----:B------:R-:W-:Y:S01]  /*8e30*/  LDSM.16.MT88.4 R64, [R192+0x1b000] ;  /* 0x01b00000c040783b */ /* 0x000fe20000004200 */
[----:B-----5:R-:W-:Y:S01]  /*8e40*/  F2FP.F16.F32.PACK_AB R133, R246, R249 ;  /* 0x000000f9f685723e */ /* 0x020fe200000000ff */
        /* <DEDUP_REMOVED lines=8> */
[----:B------:R-:W5:Y:S01]  /*8ed0*/  LDSM.16.MT88.4 R8, [R196+0x1f000] ;  /* 0x01f00000c408783b */ /* 0x000f620000004200 */
[----:B------:R-:W-:Y:S01]  /*8ee0*/  FADD.FTZ R250, R250, R243 ;  /* 0x000000f3fafa7221 */ /* 0x000fe20000010000 */
[----:B------:R-:W-:-:S05]  /*8ef0*/  FADD.FTZ R3, R252, R247 ;  /* 0x000000f7fc037221 */ /* 0x000fca0000010000 */
[C---:B-1----:R-:W-:Y:S08]  /*8f00*/  HMMA.16816.F32 R24, R132.reuse, R52, R24 ;  /* 0x000000348418723c */ /* 0x042ff00000001818 */
[C---:B------:R-:W-:Y:S08]  /*8f10*/  HMMA.16816.F32 R28, R132.reuse, R54, R28 ;  /* 0x00000036841c723c */ /* 0x040ff0000000181c */
[C---:B--2---:R-:W-:Y:S01]  /*8f20*/  HMMA.16816.F32 R52, R132.reuse, R56, R32 ;  /* 0x000000388434723c */ /* 0x044fe20000001820 */
[----:B------:R-:W1:Y:S07]  /*8f30*/  LDSM.16.MT88.4 R32, [R209+0x5000] ;  /* 0x00500000d120783b */ /* 0x000e6e0000004200 */
[C---:B------:R-:W-:Y:S01]  /*8f40*/  HMMA.16816.F32 R156, R132.reuse, R158, R12 ;  /* 0x0000009e849c723c */ /* 0x040fe2000000180c */
[----:B------:R-:W2:Y:S07]  /*8f50*/  LDSM.16.MT88.4 R12, [R196+0x1d000] ;  /* 0x01d00000c40c783b */ /* 0x000eae0000004200 */
        /* <DEDUP_REMOVED lines=12> */
[C---:B----4-:R-:W-:Y:S01]  /*9020*/  HMMA.16816.F32 R124, R132.reuse, R128, R104 ;  /* 0x00000080847c723c */ /* 0x050fe20000001868 */
[----:B------:R-:W4:Y:S07]  /*9030*/  LDSM.16.MT88.4 R104, [R196+0x1d800] ;  /* 0x01d80000c468783b */ /* 0x000f2e0000004200 */
[C---:B-----5:R-:W-:Y:S08]  /*9040*/  HMMA.16816.F32 R112, R132.reuse, R8, R112 ;  /* 0x000000088470723c */ /* 0x060ff00000001870 */
[C---:B------:R-:W-:Y:S01]  /*9050*/  HMMA.16816.F32 R176, R132.reuse, R10, R176 ;  /* 0x0000000a84b0723c */ /* 0x040fe200000018b0 */
[----:B------:R-:W5:Y:S07]  /*9060*/  LDSM.16.MT88.4 R8, [R196+0x1f800] ;  /* 0x01f80000c408783b */ /* 0x000f6e0000004200 */
[C---:B------:R-:W-:Y:S01]  /*9070*/  HMMA.16816.F32 R60, R132.reuse, R64, R40 ;  /* 0x00000040843c723c */ /* 0x040fe20000001828 */
[----:B------:R-:W5:Y:S07]  /*9080*/  LDSM.16.MT88.4 R40, [R196+0x19800] ;  /* 0x01980000c428783b */ /* 0x000f6e0000004200 */
[C---:B------:R-:W-:Y:S01]  /*9090*/  HMMA.16816.F32 R96, R132.reuse, R98, R76 ;  /* 0x000000628460723c */ /* 0x040fe2000000184c */
[----:B------:R-:W5:Y:S07]  /*90a0*/  LDSM.16.MT88.4 R76, [R209+0x1800] ;  /* 0x00180000d14c783b */ /* 0x000f6e0000004200 */
[----:B-1----:R-:W-:Y:S01]  /*90b0*/  HMMA.16816.F32 R164, R132, R32, R164 ;  /* 0x0000002084a4723c */ /* 0x002fe200000018a4 */
[--C-:B------:R-:W-:Y:S01]  /*90c0*/  FFMA.FTZ R32, R242, UR4, -R197.reuse ;  /* 0x00000004f2207c23 */ /* 0x100fe200080108c5 */
[--C-:B------:R-:W-:Y:S01]  /*90d0*/  FFMA.FTZ R242, R210, UR4, -R197.reuse ;  /* 0x00000004d2f27c23 */ /* 0x100fe200080108c5 */
[----:B------:R-:W-:-:S05]  /*90e0*/  FFMA.FTZ R197, R198, UR4, -R197 ;  /* 0x00000004c6c57c23 */ /* 0x000fca00080108c5 */
[C---:B------:R-:W-:Y:S01]  /*90f0*/  HMMA.16816.F32 R64, R132.reuse, R66, R44 ;  /* 0x000000428440723c */ /* 0x040fe2000000182c */
[----:B------:R-:W1:Y:S04]  /*9100*/  MUFU.EX2 R47, R32 ;  /* 0x00000020002f7308 */ /* 0x000e680000000800 */
[----:B------:R-:W-:Y:S03]  /*9110*/  MUFU.EX2 R242, R242 ;  /* 0x000000f200f27308 */ /* 0x000fe60000000800 */
[C---:B--2---:R-:W-:Y:S01]  /*9120*/  HMMA.16816.F32 R80, R132.reuse, R12, R80 ;  /* 0x0000000c8450723c */ /* 0x044fe20000001850 */
[----:B------:R2:W4:Y:S07]  /*9130*/  MUFU.EX2 R46, R197 ;  /* 0x000000c5002e7308 */ /* 0x00052e0000000800 */
[C---:B------:R-:W-:Y:S01]  /*9140*/  HMMA.16816.F32 R12, R132.reuse, R14, R152 ;  /* 0x0000000e840c723c */ /* 0x040fe20000001898 */
[----:B--2---:R-:W-:Y:S07]  /*9150*/  LDSM.16.MT88.4 R196, [R209+0x5800] ;  /* 0x00580000d1c4783b */ /* 0x004fee0000004200 */
[C---:B---3--:R-:W-:Y:S01]  /*9160*/  HMMA.16816.F32 R152, R132.reuse, R148, R188 ;  /* 0x000000948498723c */ /* 0x048fe200000018bc */
[----:B------:R-:W-:Y:S07]  /*9170*/  LDSM.16.MT88.4 R188, [R209+0x7800] ;  /* 0x00780000d1bc783b */ /* 0x000fee0000004200 */
[----:B------:R-:W-:Y:S01]  /*9180*/  HMMA.16816.F32 R148, R132, R150, R4 ;  /* 0x000000968494723c */ /* 0x000fe20000001804 */
[----:B------:R-:W-:-:S02]  /*9190*/  F2FP.F16.F32.PACK_AB R4, R241, R239 ;  /* 0x000000eff104723e */ /* 0x000fc400000000ff */
[----:B-1----:R-:W-:Y:S02]  /*91a0*/  F2FP.F16.F32.PACK_AB R5, R240, R47 ;  /* 0x0000002ff005723e */ /* 0x002fe400000000ff */
[----:B------:R-:W-:Y:S02]  /*91b0*/  F2FP.F16.F32.PACK_AB R6, R251, R244 ;  /* 0x000000f4fb06723e */ /* 0x000fe400000000ff */
[----:B----4-:R-:W-:Y:S01]  /*91c0*/  F2FP.F16.F32.PACK_AB R7, R46, R242 ;  /* 0x000000f22e07723e */ /* 0x010fe200000000ff */
[C---:B------:R-:W-:Y:S08]  /*91d0*/  HMMA.16816.F32 R88, R132.reuse, R90, R68 ;  /* 0x0000005a8458723c */ /* 0x040ff00000001844 */
[----:B------:R-:W-:Y:S01]  /*91e0*/  HMMA.16816.F32 R116, R132, R120, R172 ;  /* 0x000000788474723c */ /* 0x000fe200000018ac */
[----:B------:R-:W-:Y:S07]  /*91f0*/  LDSM.16.MT88.4 R172, [R192+0x19800] ;  /* 0x01980000c0ac783b */ /* 0x000fee0000004200 */
[----:B------:R-:W-:Y:S08]  /*9200*/  HMMA.16816.F32 R68, R4, R72, R48 ;  /* 0x000000480444723c */ /* 0x000ff00000001830 */
[----:B------:R-:W-:Y:S08]  /*9210*/  HMMA.16816.F32 R120, R132, R122, R100 ;  /* 0x0000007a8478723c */ /* 0x000ff00000001864 */
[----:B------:R-:W-:Y:S08]  /*9220*/  HMMA.16816.F32 R72, R4, R74, R136 ;  /* 0x0000004a0448723c */ /* 0x000ff00000001888 */
[C---:B------:R-:W-:Y:S08]  /*9230*/  HMMA.16816.F32 R180, R132.reuse, R36, R180 ;  /* 0x0000002484b4723c */ /* 0x040ff000000018b4 */
[----:B------:R-:W-:Y:S08]  /*9240*/  HMMA.16816.F32 R184, R132, R38, R184 ;  /* 0x0000002684b8723c */ /* 0x000ff000000018b8 */
[C---:B------:R-:W-:Y:S08]  /*9250*/  HMMA.16816.F32 R100, R4.reuse, R104, R80 ;  /* 0x000000680464723c */ /* 0x040ff00000001850 */
[----:B-----5:R-:W-:Y:S01]  /*9260*/  HMMA.16816.F32 R136, R4, R10, R176 ;  /* 0x0000000a0488723c */ /* 0x020fe200000018b0 */
[----:B------:R-:W-:-:S02]  /*9270*/  MOV R179, R46 ;  /* 0x0000002e00b37202 */ /* 0x000fc40000000f00 */
[----:B------:R-:W-:-:S05]  /*9280*/  MOV R178, R47 ;  /* 0x0000002f00b27202 */ /* 0x000fca0000000f00 */
[----:B------:R-:W-:Y:S01]  /*9290*/  HMMA.16816.F32 R168, R132, R34, R168 ;  /* 0x0000002284a8723c */ /* 0x000fe200000018a8 */
[----:B------:R-:W-:Y:S01]  /*92a0*/  LDSM.16.MT88.4 R32, [R208+0x1800] ;  /* 0x00180000d020783b */ /* 0x000fe20000004200 */
[----:B------:R-:W-:-:S04]  /*92b0*/  FADD.FTZ R3, R178, R3 ;  /* 0x00000003b2037221 */ /* 0x000fc80000010000 */
[----:B------:R-:W-:Y:S02]  /*92c0*/  FADD.FTZ R3, R240, R3 ;  /* 0x00000003f0037221 */ /* 0x000fe40000010000 */
[----:B------:R-:W-:Y:S01]  /*92d0*/  HMMA.16816.F32 R128, R132, R130, R108 ;  /* 0x000000828480723c */ /* 0x000fe2000000186c */
[----:B------:R-:W1:Y:S01]  /*92e0*/  LDSM.16.MT88.4 R108, [R209+0x3800] ;  /* 0x00380000d16c783b */ /* 0x000e620000004200 */
[----:B------:R-:W-:-:S04]  /*92f0*/  FADD.FTZ R3, R242, R3 ;  /* 0x00000003f2037221 */ /* 0x000fc80000010000 */
[----:B------:R-:W-:Y:S01]  /*9300*/  FADD.FTZ R233, R179, R3 ;  /* 0x00000003b3e97221 */ /* 0x000fe20000010000 */
[----:B------:R-:W-:Y:S01]  /*9310*/  MOV R3, R193 ;  /* 0x000000c100037202 */ /* 0x000fe20000000f00 */
[C---:B------:R-:W-:Y:S01]  /*9320*/  HMMA.16816.F32 R36, R4.reuse, R40, R16 ;  /* 0x000000280424723c */ /* 0x040fe20000001810 */
[----:B------:R-:W-:Y:S07]  /*9330*/  LDSM.16.MT88.4 R16, [R208+0x3800] ;  /* 0x00380000d010783b */ /* 0x000fee0000004200 */
[C---:B------:R-:W-:Y:S01]  /*9340*/  HMMA.16816.F32 R104, R4.reuse, R106, R12 ;  /* 0x0000006a0468723c */ /* 0x040fe2000000180c */
[----:B------:R-:W-:Y:S04]  /*9350*/  LDSM.16.MT88.4 R12, [R208+0x5800] ;  /* 0x00580000d00c783b */ /* 0x000fe80000004200 */
[----:B------:R-:W-:Y:S03]  /*9360*/  LDSM.16.MT88.4 R208, [R208+0x7800] ;  /* 0x00780000d0d0783b */ /* 0x000fe60000004200 */
[C---:B------:R-:W-:Y:S01]  /*9370*/  HMMA.16816.F32 R40, R4.reuse, R42, R20 ;  /* 0x0000002a0428723c */ /* 0x040fe20000001814 */
[----:B------:R-:W2:Y:S07]  /*9380*/  LDSM.16.MT88.4 R20, [R192+0x1b800] ;  /* 0x01b80000c014783b */ /* 0x000eae0000004200 */
[C---:B------:R-:W-:Y:S01]  /*9390*/  HMMA.16816.F32 R132, R4.reuse, R8, R112 ;  /* 0x000000080484723c */ /* 0x040fe20000001870 */
[----:B------:R-:W3:Y:S07]  /*93a0*/  LDSM.16.MT88.4 R8, [R192+0x1d800] ;  /* 0x01d80000c008783b */ /* 0x000eee0000004200 */
[C---:B------:R-:W-:Y:S01]  /*93b0*/  HMMA.16816.F32 R44, R4.reuse, R76, R24 ;  /* 0x0000004c042c723c */ /* 0x040fe20000001818 */
[----:B------:R-:W4:Y:S07]  /*93c0*/  LDSM.16.MT88.4 R24, [R192+0x1f800] ;  /* 0x01f80000c018783b */ /* 0x000f2e0000004200 */
[C---:B------:R-:W-:Y:S08]  /*93d0*/  HMMA.16816.F32 R48, R4.reuse, R78, R28 ;  /* 0x0000004e0430723c */ /* 0x040ff0000000181c */
[C---:B-1----:R-:W-:Y:S08]  /*93e0*/  HMMA.16816.F32 R76, R4.reuse, R108, R140 ;  /* 0x0000006c044c723c */ /* 0x042ff0000000188c */
        /* <DEDUP_REMOVED lines=8> */
[C---:B--2---:R-:W-:Y:S08]  /*9470*/  HMMA.16816.F32 R60, R4.reuse, R20, R60 ;  /* 0x00000014043c723c */ /* 0x044ff0000000183c */
[C---:B------:R-:W-:Y:S08]  /*9480*/  HMMA.16816.F32 R64, R4.reuse, R22, R64 ;  /* 0x000000160440723c */ /* 0x040ff00000001840 */
[C---:B------:R-:W-:Y:S08]  /*9490*/  HMMA.16816.F32 R84, R4.reuse, R16, R84 ;  /* 0x000000100454723c */ /* 0x040ff00000001854 */
[C---:B------:R-:W-:Y:S08]  /*94a0*/  HMMA.16816.F32 R88, R4.reuse, R18, R88 ;  /* 0x000000120458723c */ /* 0x040ff00000001858 */
[C---:B---3--:R-:W-:Y:S08]  /*94b0*/  HMMA.16816.F32 R96, R4.reuse, R10, R96 ;  /* 0x0000000a0460723c */ /* 0x048ff00000001860 */
[C---:B------:R-:W-:Y:S08]  /*94c0*/  HMMA.16816.F32 R116, R4.reuse, R12, R116 ;  /* 0x0000000c0474723c */ /* 0x040ff00000001874 */
[C---:B------:R-:W-:Y:S08]  /*94d0*/  HMMA.16816.F32 R120, R4.reuse, R14, R120 ;  /* 0x0000000e0478723c */ /* 0x040ff00000001878 */
[C---:B----4-:R-:W-:Y:S08]  /*94e0*/  HMMA.16816.F32 R124, R4.reuse, R24, R124 ;  /* 0x00000018047c723c */ /* 0x050ff0000000187c */
[C---:B------:R-:W-:Y:S08]  /*94f0*/  HMMA.16816.F32 R128, R4.reuse, R26, R128 ;  /* 0x0000001a0480723c */ /* 0x040ff00000001880 */
[C---:B------:R-:W-:Y:S08]  /*9500*/  HMMA.16816.F32 R152, R4.reuse, R208, R152 ;  /* 0x000000d00498723c */ /* 0x040ff00000001898 */
[C---:B------:R-:W-:Y:S08]  /*9510*/  HMMA.16816.F32 R148, R4.reuse, R210, R148 ;  /* 0x000000d20494723c */ /* 0x040ff00000001894 */
[----:B------:R-:W-:Y:S01]  /*9520*/  HMMA.16816.F32 R92, R4, R8, R92 ;  /* 0x00000008045c723c */ /* 0x000fe2000000185c */
[----:B------:R-:W-:-:S04]  /*9530*/  FADD.FTZ R8, R245, R250 ;  /* 0x000000faf5087221 */ /* 0x000fc80000010000 */
[----:B------:R-:W-:-:S03]  /*9540*/  FADD.FTZ R8, R239, R8 ;  /* 0x00000008ef087221 */ /* 0x000fc60000010000 */
[----:B------:R-:W-:Y:S01]  /*9550*/  HMMA.16816.F32 R108, R4, R196, R164 ;  /* 0x000000c4046c723c */ /* 0x000fe200000018a4 */
[----:B------:R-:W-:Y:S01]  /*9560*/  FADD.FTZ R241, R241, R8 ;  /* 0x00000008f1f17221 */ /* 0x000fe20000010000 */
[----:B------:R-:W-:-:S03]  /*9570*/  MOV R164, R194 ;  /* 0x000000c200a47202 */ /* 0x000fc60000000f00 */
[----:B------:R-:W-:-:S04]  /*9580*/  FADD.FTZ R244, R244, R241 ;  /* 0x000000f1f4f47221 */ /* 0x000fc80000010000 */
[----:B------:R-:W-:Y:S01]  /*9590*/  FADD.FTZ R235, R251, R244 ;  /* 0x000000f4fbeb7221 */ /* 0x000fe20000010000 */
[----:B------:R-:W-:Y:S10]  /*95a0*/  BRA.U !UP0, `(.L_x_242) ;  /* 0x0000003908307547 */ /* 0x000ff4000b800000 */
[----:B------:R-:W-:Y:S01]  /*95b0*/  UIADD3 UR7, UPT, UPT, UR20, -0x3, URZ ;  /* 0xfffffffd14077890 */ /* 0x000fe2000fffe0ff */
[----:B------:R-:W-:-:S04]  /*95c0*/  DEPBAR.LE SB0, 0x0 ;  /* 0x000080000000791a */ /* 0x000fc80000000000 */
[----:B------:R-:W-:Y:S01]  /*95d0*/  UIMAD.WIDE.U32 UR12, UR7, UR8, URZ ;  /* 0x00000008070c72a5 */ /* 0x000fe2000f8e00ff */
[----:B------:R-:W-:Y:S01]  /*95e0*/  IMAD.SHL.U32 R217, R214, 0x20, RZ ;  /* 0x00000020d6d97824 */ /* 0x000fe200078e00ff */
[----:B------:R-:W-:Y:S01]  /*95f0*/  SHF.R.U32.HI R216, RZ, 0x1, R214 ;  /* 0x00000001ffd87819 */ /* 0x000fe200000116d6 */
[----:B------:R-:W-:Y:S01]  /*9600*/  IMAD.MOV.U32 R195, RZ, RZ, 0x20 ;  /* 0x00000020ffc37424 */ /* 0x000fe200078e00ff */
[----:B------:R-:W-:Y:S01]  /*9610*/  UIMAD UR7, UR7, UR9, UR13 ;  /* 0x00000009070772a4 */ /* 0x000fe2000f8e020d */
[----:B------:R-:W-:Y:S01]  /*9620*/  VIADD R16, R218, UR5 ;  /* 0x00000005da107c36 */ /* 0x000fe20008000000 */
[----:B------:R-:W-:Y:S01]  /*9630*/  USHF.L.U32 UR4, UR12, 0x6, URZ ;  /* 0x000000060c047899 */ /* 0x000fe200080006ff */
[----:B------:R-:W-:Y:S01]  /*9640*/  IMAD.U32 R4, RZ, RZ, UR12 ;  /* 0x0000000cff047e24 */ /* 0x000fe2000f8e00ff */
[----:B------:R-:W-:Y:S01]  /*9650*/  USHF.L.U64.HI UR6, UR12, 0x6, UR7 ;  /* 0x000000060c067899 */ /* 0x000fe20008010207 */
[----:B------:R-:W-:Y:S01]  /*9660*/  LOP3.LUT R217, R217, 0x7c00, RZ, 0xc0, !PT ;  /* 0x00007c00d9d97812 */ /* 0x000fe200078ec0ff */
[----:B------:R-:W-:Y:S01]  /*9670*/  ULEA UR4, UP0, UR8, UR4, 0x5 ;  /* 0x0000000408047291 */ /* 0x000fe2000f8028ff */
[----:B------:R-:W-:Y:S01]  /*9680*/  IMAD.U32 R3, RZ, RZ, UR7 ;  /* 0x00000007ff037e24 */ /* 0x000fe2000f8e00ff */
[----:B------:R-:W-:Y:S01]  /*9690*/  BAR.SYNC.DEFER_BLOCKING 0x0 ;  /* 0x0000000000007b1d */ /* 0x000fe20000010000 */
[----:B------:R-:W-:Y:S01]  /*96a0*/  LEA R10, P6, R4, R225, 0x7 ;  /* 0x000000e1040a7211 */ /* 0x000fe200078c38ff */
[----:B------:R-:W-:Y:S01]  /*96b0*/  ULEA.HI.X UR6, UR8, UR6, UR9, 0x5, UP0 ;  /* 0x0000000608067291 */ /* 0x000fe200080f2c09 */
[----:B------:R-:W-:Y:S01]  /*96c0*/  IMAD.U32 R5, RZ, RZ, UR13 ;  /* 0x0000000dff057e24 */ /* 0x000fe2000f8e00ff */
[----:B------:R-:W-:Y:S01]  /*96d0*/  LOP3.LUT R5, R216, 0x8, RZ, 0xc0, !PT ;  /* 0x00000008d8057812 */ /* 0x000fe200078ec0ff */
[----:B------:R-:W-:Y:S01]  /*96e0*/  UISETP.NE.AND UP0, UPT, UR20, 0x3, UPT ;  /* 0x000000031400788c */ /* 0x000fe2000bf05270 */
[----:B------:R-:W-:Y:S01]  /*96f0*/  LEA.HI.X R11, R4, R224, R3, 0x7, P6 ;  /* 0x000000e0040b7211 */ /* 0x000fe200030f3c03 */
[----:B------:R-:W-:Y:S01]  /*9700*/  IMAD.U32 R4, RZ, RZ, UR4 ;  /* 0x00000004ff047e24 */ /* 0x000fe2000f8e00ff */
[----:B------:R-:W-:Y:S01]  /*9710*/  LOP3.LUT R6, R217, 0x200, R2, 0xf8, !PT ;  /* 0x00000200d9067812 */ /* 0x000fe200078ef802 */
[----:B------:R-:W-:Y:S01]  /*9720*/  IMAD.U32 R3, RZ, RZ, UR6 ;  /* 0x00000006ff037e24 */ /* 0x000fe2000f8e00ff */
[----:B------:R-:W-:-:S02]  /*9730*/  SEL R195, R195, 0xffffffe0, !P2 ;  /* 0xffffffe0c3c37807 */ /* 0x000fc40005000000 */
[----:B------:R-:W-:Y:S02]  /*9740*/  LEA R8, P6, R4, R225, 0x1 ;  /* 0x000000e104087211 */ /* 0x000fe400078c08ff */
[----:B------:R-:W-:Y:S01]  /*9750*/  LOP3.LUT R5, R6, R0, R5, 0xf6, !PT ;  /* 0x0000000006057212 */ /* 0x000fe200078ef605 */
[----:B------:R-:W-:Y:S01]  /*9760*/  IMAD.IADD R229, R16, 0x1, R195 ;  /* 0x0000000110e57824 */ /* 0x000fe200078e02c3 */
[----:B------:R-:W-:Y:S01]  /*9770*/  LEA.HI.X R9, R4, R224, R3, 0x1, P6 ;  /* 0x000000e004097211 */ /* 0x000fe200030f0c03 */
[----:B------:R-:W-:Y:S01]  /*9780*/  IMAD.IADD R3, R16, 0x1, R219 ;  /* 0x0000000110037824 */ /* 0x000fe200078e02db */
[----:B------:R-:W-:-:S05]  /*9790*/  LEA R208, R5, UR5, 0x1 ;  /* 0x0000000505d07c11 */ /* 0x000fca000f8e08ff */
[--C-:B------:R-:W-:Y:S01]  /*97a0*/  IMAD.IADD R231, R195, 0x1, R208.reuse ;  /* 0x00000001c3e77824 */ /* 0x100fe200078e02d0 */
[----:B------:R-:W-:Y:S01]  /*97b0*/  @!PT LDS RZ, [RZ] ;  /* 0x00000000fffff984 */ /* 0x000fe20000000800 */
[----:B------:R-:W-:Y:S01]  /*97c0*/  @!PT LDS RZ, [RZ] ;  /* 0x00000000fffff984 */ /* 0x000fe20000000800 */
[----:B------:R-:W-:Y:S01]  /*97d0*/  @!PT LDS RZ, [RZ] ;  /* 0x00000000fffff984 */ /* 0x000fe20000000800 */
[----:B------:R-:W-:Y:S01]  /*97e0*/  @!P5 LDGSTS.E.BYPASS.LTC128B.128 [R228+0x18000], desc[UR24][R10.64] ;  /* 0x180000000ae4dfae */ /* 0x000fe2000b981a18 */
[----:B------:R-:W-:-:S03]  /*97f0*/  IMAD.IADD R230, R219, 0x1, R208 ;  /* 0x00000001dbe67824 */ /* 0x000fc600078e02d0 */
        /* <DEDUP_REMOVED lines=42> */
[----:B------:R-:W-:Y:S04]  /*9aa0*/  LDSM.16.M88.4 R24, [R231] ;  /* 0x00000000e718783b */ /* 0x000fe80000000200 */
[----:B-1----:R-:W1:Y:S04]  /*9ab0*/  LDSM.16.M88.4 R8, [R218+UR5+0x11800] ;  /* 0x01180005da08783b */ /* 0x002e680008000200 */
[----:B------:R-:W5:Y:S04]  /*9ac0*/  LDSM.16.M88.4 R4, [R229+0x10000] ;  /* 0x01000000e504783b */ /* 0x000f680000000200 */
[----:B------:R-:W5:Y:S04]  /*9ad0*/  LDSM.16.M88.4 R184, [R229+0x10800] ;  /* 0x01080000e5b8783b */ /* 0x000f680000000200 */
[----:B------:R-:W5:Y:S04]  /*9ae0*/  LDSM.16.M88.4 R180, [R229+0x11000] ;  /* 0x01100000e5b4783b */ /* 0x000f680000000200 */
[----:B------:R-:W5:Y:S04]  /*9af0*/  LDSM.16.M88.4 R188, [R229+0x11800] ;  /* 0x01180000e5bc783b */ /* 0x000f680000000200 */
[----:B------:R-:W-:Y:S01]  /*9b00*/  LDSM.16.M88.4 R20, [R3+0x10000] ;  /* 0x010000000314783b */ /* 0x000fe20000000200 */
[C---:B--2---:R-:W-:Y:S03]  /*9b10*/  HMMA.16816.F32 R12, R200.reuse, R176, RZ ;  /* 0x000000b0c80c723c */ /* 0x044fe600000018ff */
        /* <DEDUP_REMOVED lines=10> */
[C---:B-1----:R-:W-:Y:S08]  /*9bc0*/  HMMA.16816.F32 R28, R200.reuse, R8, RZ ;  /* 0x00000008c81c723c */ /* 0x042ff000000018ff */
        /* <DEDUP_REMOVED lines=147> */
[C---:B------:R-:W-:Y:S01]  /*a500*/  HMMA.16816.F32 R176, R204.reuse, R18, R176 ;  /* 0x00000012ccb0723c */ /* 0x040fe200000018b0 */
[----:B------:R-:W4:Y:S07]  /*a510*/  LDSM.16.M88.4 R16, [R3+0x16800] ;  /* 0x016800000310783b */ /* 0x000f2e0000000200 */
        /* <DEDUP_REMOVED lines=8> */
[----:B------:R-:W-:Y:S01]  /*a5a0*/  HMMA.16816.F32 R172, R196, R188, R172 ;  /* 0x000000bcc4ac723c */ /* 0x000fe200000018ac */
[----:B------:R-:W-:-:S07]  /*a5b0*/  IMAD.U32 R188, RZ, RZ, UR20 ;  /* 0x00000014ffbc7e24 */ /* 0x000fce000f8e00ff */
[C---:B---3--:R-:W-:Y:S08]  /*a5c0*/  HMMA.16816.F32 R12, R24.reuse, R20, R12 ;  /* 0x00000014180c723c */ /* 0x048ff0000000180c */
[C---:B------:R-:W-:Y:S01]  /*a5d0*/  HMMA.16816.F32 R176, R24.reuse, R22, R176 ;  /* 0x0000001618b0723c */ /* 0x040fe200000018b0 */
[----:B------:R-:W2:Y:S07]  /*a5e0*/  LDSM.16.M88.4 R20, [R195+0x16800] ;  /* 0x01680000c314783b */ /* 0x000eae0000000200 */
[----:B----4-:R-:W-:Y:S08]  /*a5f0*/  HMMA.16816.F32 R172, R24, R16, R172 ;  /* 0x0000001018ac723c */ /* 0x010ff000000018ac */
        /* <DEDUP_REMOVED lines=8> */
[----:B------:R-:W-:-:S04]  /*a680*/  ISETP.GE.AND P6, PT, R4, R213, PT ;  /* 0x000000d50400720c */ /* 0x000fc80003fc6270 */
[----:B------:R-:W-:Y:S01]  /*a690*/  FSEL R190, R12, -INF , !P6 ;  /* 0xff8000000cbe7808 */ /* 0x000fe20007000000 */
[----:B------:R-:W-:Y:S01]  /*a6a0*/  HMMA.16816.F32 R28, R204, R208, R28 ;  /* 0x000000d0cc1c723c */ /* 0x000fe2000000181c */
[----:B------:R-:W-:Y:S01]  /*a6b0*/  ISETP.GE.AND P6, PT, R4, R212, PT ;  /* 0x000000d40400720c */ /* 0x000fe20003fc6270 */
[C---:B------:R-:W-:Y:S02]  /*a6c0*/  VIADD R4, R188.reuse, 0xffffff41 ;  /* 0xffffff41bc047836 */ /* 0x040fe40000000000 */
[----:B------:R-:W-:-:S04]  /*a6d0*/  VIADD R12, R188, 0xffffff48 ;  /* 0xffffff48bc0c7836 */ /* 0x000fc80000000000 */
[----:B------:R-:W-:Y:S01]  /*a6e0*/  HMMA.16816.F32 R200, R204, R210, R200 ;  /* 0x000000d2ccc8723c */ /* 0x000fe200000018c8 */
[----:B------:R-:W-:Y:S02]  /*a6f0*/  FSEL R205, R14, -INF , !P6 ;  /* 0xff8000000ecd7808 */ /* 0x000fe40007000000 */
[----:B------:R-:W-:-:S04]  /*a700*/  ISETP.GE.AND P6, PT, R4, R213, PT ;  /* 0x000000d50400720c */ /* 0x000fc80003fc6270 */
[----:B------:R-:W-:Y:S01]  /*a710*/  FSEL R204, R13, -INF , !P6 ;  /* 0xff8000000dcc7808 */ /* 0x000fe20007000000 */
[C---:B------:R-:W-:Y:S01]  /*a720*/  HMMA.16816.F32 R164, R196.reuse, R184, R164 ;  /* 0x000000b8c4a4723c */ /* 0x040fe200000018a4 */
[----:B------:R-:W-:Y:S02]  /*a730*/  ISETP.GE.AND P6, PT, R4, R212, PT ;  /* 0x000000d40400720c */ /* 0x000fe40003fc6270 */
[----:B------:R-:W-:Y:S05]  /*a740*/  LDSM.16.M88.4 R4, [R195+0x17000] ;  /* 0x01700000c304783b */ /* 0x000fea0000000200 */
[----:B------:R-:W-:Y:S01]  /*a750*/  HMMA.16816.F32 R32, R196, R186, R32 ;  /* 0x000000bac420723c */ /* 0x000fe20000001820 */
[----:B------:R-:W1:Y:S07]  /*a760*/  LDSM.16.M88.4 R184, [R3+0x17000] ;  /* 0x0170000003b8783b */ /* 0x000e6e0000000200 */
[----:B--2---:R-:W-:Y:S01]  /*a770*/  HMMA.16816.F32 R172, R8, R20, R172 ;  /* 0x0000001408ac723c */ /* 0x004fe200000018ac */
[----:B------:R-:W-:-:S02]  /*a780*/  FSEL R21, R15, -INF , !P6 ;  /* 0xff8000000f157808 */ /* 0x000fc40007000000 */
[----:B------:R-:W-:-:S04]  /*a790*/  ISETP.GE.AND P6, PT, R12, R213, PT ;  /* 0x000000d50c00720c */ /* 0x000fc80003fc6270 */
[----:B------:R-:W-:Y:S01]  /*a7a0*/  FSEL R176, R176, -INF , !P6 ;  /* 0xff800000b0b07808 */ /* 0x000fe20007000000 */
[----:B------:R-:W-:Y:S01]  /*a7b0*/  HMMA.16816.F32 R168, R24, R18, R168 ;  /* 0x0000001218a8723c */ /* 0x000fe200000018a8 */
[----:B------:R-:W-:Y:S01]  /*a7c0*/  ISETP.GE.AND P6, PT, R12, R212, PT ;  /* 0x000000d40c00720c */ /* 0x000fe20003fc6270 */
[----:B------:R-:W-:-:S03]  /*a7d0*/  VIADD R12, R188, 0xffffff49 ;  /* 0xffffff49bc0c7836 */ /* 0x000fc60000000000 */
[----:B------:R-:W-:Y:S02]  /*a7e0*/  FSEL R207, R178, -INF , !P6 ;  /* 0xff800000b2cf7808 */ /* 0x000fe40007000000 */
[C---:B------:R-:W-:Y:S01]  /*a7f0*/  ISETP.GE.AND P6, PT, R12.reuse, R213, PT ;  /* 0x000000d50c00720c */ /* 0x040fe20003fc6270 */
[C---:B------:R-:W-:Y:S03]  /*a800*/  HMMA.16816.F32 R28, R196.reuse, R180, R28 ;  /* 0x000000b4c41c723c */ /* 0x040fe6000000181c */
[----:B------:R-:W-:Y:S02]  /*a810*/  FSEL R20, R177, -INF , !P6 ;  /* 0xff800000b1147808 */ /* 0x000fe40007000000 */
[----:B------:R-:W-:Y:S02]  /*a820*/  ISETP.GE.AND P6, PT, R12, R212, PT ;  /* 0x000000d40c00720c */ /* 0x000fe40003fc6270 */
[----:B------:R2:W3:Y:S01]  /*a830*/  LDSM.16.M88.4 R12, [R3+0x17800] ;  /* 0x01780000030c783b */ /* 0x0004e20000000200 */
[----:B------:R-:W-:Y:S01]  /*a840*/  HMMA.16816.F32 R200, R196, R182, R200 ;  /* 0x000000b6c4c8723c */ /* 0x000fe200000018c8 */
        /* <DEDUP_REMOVED lines=8> */
[C---:B-1----:R-:W-:Y:S03]  /*a8d0*/  HMMA.16816.F32 R164, R24.reuse, R184, R164 ;  /* 0x000000b818a4723c */ /* 0x042fe600000018a4 */
[----:B------:R-:W-:Y:S02]  /*a8e0*/  FSEL R174, R173, -INF , !P6 ;  /* 0xff800000adae7808 */ /* 0x000fe40007000000 */
[----:B------:R-:W-:Y:S01]  /*a8f0*/  ISETP.GE.AND P6, PT, R16, R212, PT ;  /* 0x000000d41000720c */ /* 0x000fe20003fc6270 */
[----:B--2---:R-:W-:Y:S01]  /*a900*/  VIADD R3, R188, 0xffffff58 ;  /* 0xffffff58bc037836 */ /* 0x004fe20000000000 */
[----:B------:R-:W1:Y:S01]  /*a910*/  LDSM.16.M88.4 R16, [R195+0x17800] ;  /* 0x01780000c310783b */ /* 0x000e620000000200 */
[----:B------:R-:W-:Y:S01]  /*a920*/  HMMA.16816.F32 R32, R24, R186, R32 ;  /* 0x000000ba1820723c */ /* 0x000fe20000001820 */
[----:B------:R-:W-:Y:S01]  /*a930*/  FSEL R175, R175, -INF , !P6 ;  /* 0xff800000afaf7808 */ /* 0x000fe20007000000 */
[----:B------:R-:W-:-:S04]  /*a940*/  DEPBAR.LE SB0, 0x0 ;  /* 0x000080000000791a */ /* 0x000fc80000000000 */
[----:B------:R-:W-:Y:S01]  /*a950*/  BAR.SYNC.DEFER_BLOCKING 0x0 ;  /* 0x0000000000007b1d */ /* 0x000fe20000010000 */
[----:B------:R-:W-:-:S04]  /*a960*/  ISETP.GE.AND P6, PT, R3, R213, PT ;  /* 0x000000d50300720c */ /* 0x000fc80003fc6270 */
[----:B------:R-:W-:Y:S01]  /*a970*/  FSEL R168, R168, -INF , !P6 ;  /* 0xff800000a8a87808 */ /* 0x000fe20007000000 */
[C---:B------:R-:W-:Y:S01]  /*a980*/  HMMA.16816.F32 R164, R8.reuse, R4, R164 ;  /* 0x0000000408a4723c */ /* 0x040fe200000018a4 */
[----:B------:R-:W-:Y:S01]  /*a990*/  ISETP.GE.AND P6, PT, R3, R212, PT ;  /* 0x000000d40300720c */ /* 0x000fe20003fc6270 */
[----:B------:R-:W-:Y:S01]  /*a9a0*/  VIADD R3, R188, 0xffffff59 ;  /* 0xffffff59bc037836 */ /* 0x000fe20000000000 */
[----:B------:R-:W-:Y:S01]  /*a9b0*/  FMNMX3.FTZ R5, R194, R190, R204, !PT ;  /* 0x000000bec2057276 */ /* 0x000fe200078100cc */
[----:B------:R-:W-:Y:S01]  /*a9c0*/  VIADD R4, R188, 0xffffff79 ;  /* 0xffffff79bc047836 */ /* 0x000fe20000000000 */
[----:B------:R-:W-:Y:S02]  /*a9d0*/  FSEL R173, R170, -INF , !P6 ;  /* 0xff800000aaad7808 */ /* 0x000fe40007000000 */
[----:B------:R-:W-:Y:S01]  /*a9e0*/  ISETP.GE.AND P6, PT, R3, R213, PT ;  /* 0x000000d50300720c */ /* 0x000fe20003fc6270 */
[----:B------:R-:W-:Y:S01]  /*a9f0*/  HMMA.16816.F32 R32, R8, R6, R32 ;  /* 0x000000060820723c */ /* 0x000fe20000001820 */
[----:B------:R-:W-:-:S02]  /*aa00*/  FMNMX3.FTZ R5, R5, R176, R20, !PT ;  /* 0x000000b005057276 */ /* 0x000fc40007810014 */
[----:B------:R-:W-:Y:S02]  /*aa10*/  FSEL R170, R169, -INF , !P6 ;  /* 0xff800000a9aa7808 */ /* 0x000fe40007000000 */
[----:B------:R-:W-:Y:S01]  /*aa20*/  ISETP.GE.AND P6, PT, R3, R212, PT ;  /* 0x000000d40300720c */ /* 0x000fe20003fc6270 */
[----:B------:R-:W-:Y:S01]  /*aa30*/  VIADD R3, R188, 0xffffff60 ;  /* 0xffffff60bc037836 */ /* 0x000fe20000000000 */
[----:B------:R-:W-:Y:S01]  /*aa40*/  FMNMX3.FTZ R6, R193, R205, R21, !PT ;  /* 0x000000cdc1067276 */ /* 0x000fe20007810015 */
[----:B---3--:R-:W-:Y:S01]  /*aa50*/  HMMA.16816.F32 R28, R24, R12, R28 ;  /* 0x0000000c181c723c */ /* 0x008fe2000000181c */
[----:B------:R-:W-:Y:S02]  /*aa60*/  FSEL R171, R171, -INF , !P6 ;  /* 0xff800000abab7808 */ /* 0x000fe40007000000 */
[----:B------:R-:W-:Y:S02]  /*aa70*/  ISETP.GE.AND P6, PT, R3, R213, PT ;  /* 0x000000d50300720c */ /* 0x000fe40003fc6270 */
[----:B------:R-:W-:-:S02]  /*aa80*/  FMNMX3.FTZ R5, R5, R172, R174, !PT ;  /* 0x000000ac05057276 */ /* 0x000fc400078100ae */
[----:B------:R-:W-:Y:S01]  /*aa90*/  FSEL R180, R164, -INF , !P6 ;  /* 0xff800000a4b47808 */ /* 0x000fe20007000000 */
[----:B------:R-:W-:Y:S01]  /*aaa0*/  HMMA.16816.F32 R200, R24, R14, R200 ;  /* 0x0000000e18c8723c */ /* 0x000fe200000018c8 */
[----:B------:R-:W-:Y:S01]  /*aab0*/  ISETP.GE.AND P6, PT, R3, R212, PT ;  /* 0x000000d40300720c */ /* 0x000fe20003fc6270 */
[----:B------:R-:W-:Y:S01]  /*aac0*/  VIADD R3, R188, 0xffffff61 ;  /* 0xffffff61bc037836 */ /* 0x000fe20000000000 */
[----:B------:R-:W-:Y:S02]  /*aad0*/  FMNMX3.FTZ R6, R6, R207, R179, !PT ;  /* 0x000000cf06067276 */ /* 0x000fe400078100b3 */
[----:B------:R-:W-:Y:S02]  /*aae0*/  FSEL R181, R166, -INF , !P6 ;  /* 0xff800000a6b57808 */ /* 0x000fe40007000000 */
[----:B------:R-:W-:Y:S02]  /*aaf0*/  ISETP.GE.AND P6, PT, R3, R213, PT ;  /* 0x000000d50300720c */ /* 0x000fe40003fc6270 */
[----:B------:R-:W-:-:S02]  /*ab00*/  FMNMX3.FTZ R5, R5, R168, R170, !PT ;  /* 0x000000a805057276 */ /* 0x000fc400078100aa */
[----:B------:R-:W-:Y:S01]  /*ab10*/  FSEL R182, R165, -INF , !P6 ;  /* 0xff800000a5b67808 */ /* 0x000fe20007000000 */
[C---:B-1----:R-:W-:Y:S01]  /*ab20*/  HMMA.16816.F32 R28, R8.reuse, R16, R28 ;  /* 0x00000010081c723c */ /* 0x042fe2000000181c */
[----:B------:R-:W-:Y:S01]  /*ab30*/  ISETP.GE.AND P6, PT, R3, R212, PT ;  /* 0x000000d40300720c */ /* 0x000fe20003fc6270 */
[----:B------:R-:W-:Y:S01]  /*ab40*/  VIADD R3, R188, 0xffffff68 ;  /* 0xffffff68bc037836 */ /* 0x000fe20000000000 */
[----:B------:R-:W-:Y:S02]  /*ab50*/  FMNMX3.FTZ R6, R6, R177, R175, !PT ;  /* 0x000000b106067276 */ /* 0x000fe400078100af */
[----:B------:R-:W-:Y:S02]  /*ab60*/  FSEL R183, R167, -INF , !P6 ;  /* 0xff800000a7b77808 */ /* 0x000fe40007000000 */
[----:B------:R-:W-:Y:S01]  /*ab70*/  ISETP.GE.AND P6, PT, R3, R213, PT ;  /* 0x000000d50300720c */ /* 0x000fe20003fc6270 */
[----:B------:R-:W-:Y:S01]  /*ab80*/  HMMA.16816.F32 R200, R8, R18, R200 ;  /* 0x0000001208c8723c */ /* 0x000fe200000018c8 */
[----:B------:R-:W-:-:S02]  /*ab90*/  FMNMX3.FTZ R5, R5, R180, R182, !PT ;  /* 0x000000b405057276 */ /* 0x000fc400078100b6 */
        /* <DEDUP_REMOVED lines=22> */
[----:B------:R-:W-:Y:S02]  /*ad00*/  FMNMX3.FTZ R5, R5, R198, R222, !PT ;  /* 0x000000c605057276 */ /* 0x000fe400078100de */
        /* <DEDUP_REMOVED lines=68> */
.L_x_244:
[----:B------:R-:W-:Y:S01]  /*b150*/  FMNMX3.FTZ R6, R6, R195, R191, !PT ;  /* 0x000000c306067276 */ /* 0x000fe200078100bf */
[----:B------:R-:W2:Y:S01]  /*b160*/  SHFL.BFLY PT, R4, R5, 0x2, 0x1f ;  /* 0x0c401f0005047f89 */ /* 0x000ea200000e0000 */
[----:B------:R-:W3:Y:S01]  /*b170*/  LDCU UR4, c[0x0][0x45c] ;  /* 0x00008b80ff0477ac */ /* 0x000ee20008000800 */
[----:B------:R-:W-:Y:S02]  /*b180*/  MOV R208, 0x20 ;  /* 0x0000002000d07802 */ /* 0x000fe40000000f00 */
[----:B-1----:R-:W-:Y:S01]  /*b190*/  FMNMX3.FTZ R9, R6, R188, R189, !PT ;  /* 0x000000bc06097276 */ /* 0x002fe200078100bd */
[----:B------:R-:W-:Y:S01]  /*b1a0*/  LDSM.16.MT88.4 R12, [R192+0x18000] ;  /* 0x01800000c00c783b */ /* 0x000fe20000004200 */
        /* <DEDUP_REMOVED lines=8> */
[----:B------:R-:W-:Y:S01]  /*b230*/  LDSM.16.MT88.4 R28, [R219] ;  /* 0x00000000db1c783b */ /* 0x000fe20000004200 */
        /* <DEDUP_REMOVED lines=14> */
[--C-:B------:R-:W-:Y:S01]  /*b320*/  FFMA.FTZ R201, R204, UR4, -R199.reuse ;  /* 0x00000004ccc97c23 */ /* 0x100fe200080108c7 */
[--C-:B------:R-:W-:Y:S01]  /*b330*/  FFMA.FTZ R167, R20, UR4, -R199.reuse ;  /* 0x0000000414a77c23 */ /* 0x100fe200080108c7 */
[----:B------:R-:W-:Y:S01]  /*b340*/  FSEL R190, R4, RZ, P1 ;  /* 0x000000ff04be7208 */ /* 0x000fe20000800000 */
[--C-:B------:R-:W-:Y:S01]  /*b350*/  FFMA.FTZ R200, R176, UR4, -R199.reuse ;  /* 0x00000004b0c87c23 */ /* 0x100fe200080108c7 */
[----:B------:R-:W-:Y:S01]  /*b360*/  FSEL R4, R3, RZ, P1 ;  /* 0x000000ff03047208 */ /* 0x000fe20000800000 */
[----:B------:R-:W-:Y:S01]  /*b370*/  MUFU.EX2 R206, R206 ;  /* 0x000000ce00ce7308 */ /* 0x000fe20000000800 */
[--C-:B------:R-:W-:Y:S01]  /*b380*/  FFMA.FTZ R218, R172, UR4, -R199.reuse ;  /* 0x00000004acda7c23 */ /* 0x100fe200080108c7 */
[----:B------:R-:W-:Y:S01]  /*b390*/  FFMA.FTZ R202, R207, UR4, -R190 ;  /* 0x00000004cfca7c23 */ /* 0x000fe200080108be */
[----:B------:R-:W-:Y:S01]  /*b3a0*/  FMUL.FTZ R207, R5, UR4 ;  /* 0x0000000405cf7c20 */ /* 0x000fe20008410000 */
[----:B------:R-:W-:Y:S01]  /*b3b0*/  FADD.FTZ R4, R193, -R4 ;  /* 0x80000004c1047221 */ /* 0x000fe20000010000 */
[--C-:B------:R-:W-:Y:S01]  /*b3c0*/  FFMA.FTZ R165, R21, UR4, -R190.reuse ;  /* 0x0000000415a57c23 */ /* 0x100fe200080108be */
[--C-:B------:R-:W-:Y:S01]  /*b3d0*/  FFMA.FTZ R166, R205, UR4, -R190.reuse ;  /* 0x00000004cda67c23 */ /* 0x100fe200080108be */
[----:B------:R-:W1:Y:S01]  /*b3e0*/  LDSM.16.MT88.4 R20, [R221+0x18000] ;  /* 0x01800000dd14783b */ /* 0x000e620000004200 */
[----:B------:R-:W-:Y:S01]  /*b3f0*/  FMUL.FTZ R204, R4, UR4 ;  /* 0x0000000404cc7c20 */ /* 0x000fe20008410000 */
[----:B------:R-:W2:Y:S01]  /*b400*/  MUFU.EX2 R207, R207 ;  /* 0x000000cf00cf7308 */ /* 0x000ea20000000800 */
[--C-:B------:R-:W-:Y:S01]  /*b410*/  FFMA.FTZ R203, R179, UR4, -R190.reuse ;  /* 0x00000004b3cb7c23 */ /* 0x100fe200080108be */
[--C-:B------:R-:W-:Y:S01]  /*b420*/  FFMA.FTZ R209, R174, UR4, -R199.reuse ;  /* 0x00000004aed17c23 */ /* 0x100fe200080108c7 */
[--C-:B------:R-:W-:Y:S01]  /*b430*/  FFMA.FTZ R210, R168, UR4, -R199.reuse ;  /* 0x00000004a8d27c23 */ /* 0x100fe200080108c7 */
[----:B------:R-:W3:Y:S01]  /*b440*/  MUFU.EX2 R201, R201 ;  /* 0x000000c900c97308 */ /* 0x000ee20000000800 */
[--C-:B------:R-:W-:Y:S01]  /*b450*/  FFMA.FTZ R205, R170, UR4, -R199.reuse ;  /* 0x00000004aacd7c23 */ /* 0x100fe200080108c7 */
[--C-:B------:R-:W-:Y:S01]  /*b460*/  FFMA.FTZ R212, R177, UR4, -R190.reuse ;  /* 0x00000004b1d47c23 */ /* 0x100fe200080108be */
[--C-:B------:R-:W-:Y:S01]  /*b470*/  FFMA.FTZ R213, R175, UR4, -R190.reuse ;  /* 0x00000004afd57c23 */ /* 0x100fe200080108be */
[----:B------:R-:W4:Y:S01]  /*b480*/  MUFU.EX2 R204, R204 ;  /* 0x000000cc00cc7308 */ /* 0x000f220000000800 */
[--C-:B------:R-:W-:Y:S01]  /*b490*/  FFMA.FTZ R211, R173, UR4, -R190.reuse ;  /* 0x00000004add37c23 */ /* 0x100fe200080108be */
[--C-:B------:R-:W-:Y:S01]  /*b4a0*/  FFMA.FTZ R220, R171, UR4, -R190.reuse ;  /* 0x00000004abdc7c23 */ /* 0x100fe200080108be */
[----:B------:R-:W-:Y:S01]  /*b4b0*/  LDSM.16.MT88.4 R176, [R219+0x2800] ;  /* 0x00280000dbb0783b */ /* 0x000fe20000004200 */
[----:B------:R-:W-:Y:S01]  /*b4c0*/  MUFU.EX2 R200, R200 ;  /* 0x000000c800c87308 */ /* 0x000fe20000000800 */
[--C-:B------:R-:W-:Y:S01]  /*b4d0*/  FFMA.FTZ R223, R180, UR4, -R199.reuse ;  /* 0x00000004b4df7c23 */ /* 0x100fe200080108c7 */
[-C--:B--2---:R-:W-:Y:S01]  /*b4e0*/  FMUL.FTZ R16, R36, R207.reuse ;  /* 0x000000cf24107220 */ /* 0x084fe20000410000 */
[-C--:B------:R-:W-:Y:S01]  /*b4f0*/  FMUL.FTZ R17, R37, R207.reuse ;  /* 0x000000cf25117220 */ /* 0x080fe20000410000 */
[-C--:B------:R-:W-:Y:S01]  /*b500*/  FMUL.FTZ R24, R44, R207.reuse ;  /* 0x000000cf2c187220 */ /* 0x080fe20000410000 */
[-C--:B------:R-:W-:Y:S01]  /*b510*/  FMUL.FTZ R25, R45, R207.reuse ;  /* 0x000000cf2d197220 */ /* 0x080fe20000410000 */
[----:B------:R-:W2:Y:S01]  /*b520*/  MUFU.EX2 R167, R167 ;  /* 0x000000a700a77308 */ /* 0x000ea20000000800 */
[----:B---3--:R-:W-:Y:S01]  /*b530*/  F2FP.F16.F32.PACK_AB R4, R201, R206 ;  /* 0x000000cec904723e */ /* 0x008fe200000000ff */
[-C--:B------:R-:W-:Y:S01]  /*b540*/  FMUL.FTZ R32, R52, R207.reuse ;  /* 0x000000cf34207220 */ /* 0x080fe20000410000 */
[-C--:B------:R-:W-:Y:S01]  /*b550*/  FMUL.FTZ R33, R53, R207.reuse ;  /* 0x000000cf35217220 */ /* 0x080fe20000410000 */
[-C--:B----4-:R-:W-:Y:S01]  /*b560*/  FMUL.FTZ R18, R38, R204.reuse ;  /* 0x000000cc26127220 */ /* 0x090fe20000410000 */
[-C--:B------:R-:W-:Y:S01]  /*b570*/  FMUL.FTZ R19, R39, R204.reuse ;  /* 0x000000cc27137220 */ /* 0x080fe20000410000 */
[-C--:B------:R-:W-:Y:S01]  /*b580*/  FMUL.FTZ R26, R46, R204.reuse ;  /* 0x000000cc2e1a7220 */ /* 0x080fe20000410000 */
[----:B------:R-:W3:Y:S01]  /*b590*/  LDSM.16.MT88.4 R36, [R208] ;  /* 0x00000000d024783b */ /* 0x000ee20000004200 */
[-C--:B------:R-:W-:Y:S01]  /*b5a0*/  FMUL.FTZ R27, R47, R204.reuse ;  /* 0x000000cc2f1b7220 */ /* 0x080fe20000410000 */
[----:B------:R-:W-:Y:S01]  /*b5b0*/  MUFU.EX2 R166, R166 ;  /* 0x000000a600a67308 */ /* 0x000fe20000000800 */
[-C--:B------:R-:W-:Y:S01]  /*b5c0*/  FMUL.FTZ R34, R54, R204.reuse ;  /* 0x000000cc36227220 */ /* 0x080fe20000410000 */
[----:B------:R-:W4:Y:S01]  /*b5d0*/  LDSM.16.MT88.4 R44, [R192+0x1a000] ;  /* 0x01a00000c02c783b */ /* 0x000f220000004200 */
[----:B------:R-:W-:Y:S01]  /*b5e0*/  FMUL.FTZ R35, R55, R204 ;  /* 0x000000cc37237220 */ /* 0x000fe20000410000 */
[----:B------:R-:W5:Y:S01]  /*b5f0*/  MUFU.EX2 R165, R165 ;  /* 0x000000a500a57308 */ /* 0x000f620000000800 */
[----:B--2---:R-:W-:Y:S01]  /*b600*/  F2FP.F16.F32.PACK_AB R6, R167, R200 ;  /* 0x000000c8a706723e */ /* 0x004fe200000000ff */
[-C--:B------:R-:W-:Y:S01]  /*b610*/  FMUL.FTZ R40, R40, R207.reuse ;  /* 0x000000cf28287220 */ /* 0x080fe20000410000 */
[-C--:B------:R-:W-:Y:S01]  /*b620*/  FMUL.FTZ R41, R41, R207.reuse ;  /* 0x000000cf29297220 */ /* 0x080fe20000410000 */
[----:B------:R-:W-:Y:S01]  /*b630*/  MUFU.EX2 R202, R202 ;  /* 0x000000ca00ca7308 */ /* 0x000fe20000000800 */
[-C--:B------:R-:W-:Y:S01]  /*b640*/  FMUL.FTZ R42, R42, R204.reuse ;  /* 0x000000cc2a2a7220 */ /* 0x080fe20000410000 */
[-C--:B------:R-:W-:Y:S01]  /*b650*/  FMUL.FTZ R43, R43, R204.reuse ;  /* 0x000000cc2b2b7220 */ /* 0x080fe20000410000 */
[----:B------:R-:W-:Y:S01]  /*b660*/  LDSM.16.MT88.4 R52, [R221+0x1a000] ;  /* 0x01a00000dd34783b */ /* 0x000fe20000004200 */
[----:B------:R-:W2:Y:S01]  /*b670*/  MUFU.EX2 R203, R203 ;  /* 0x000000cb00cb7308 */ /* 0x000ea20000000800 */
        /* <DEDUP_REMOVED lines=13> */
[----:B--2---:R-:W-:Y:S01]  /*b750*/  F2FP.F16.F32.PACK_AB R7, R203, R202 ;  /* 0x000000cacb07723e */ /* 0x004fe200000000ff */
[-C--:B------:R-:W-:Y:S01]  /*b760*/  FMUL.FTZ R72, R72, R207.reuse ;  /* 0x000000cf48487220 */ /* 0x080fe20000410000 */
[-C--:B------:R-:W-:Y:S01]  /*b770*/  FMUL.FTZ R73, R73, R207.reuse ;  /* 0x000000cf49497220 */ /* 0x080fe20000410000 */
[-C--:B------:R-:W-:Y:S01]  /*b780*/  FMUL.FTZ R74, R74, R204.reuse ;  /* 0x000000cc4a4a7220 */ /* 0x080fe20000410000 */
        /* <DEDUP_REMOVED lines=68> */
[----:B------:R-:W1:Y:S01]  /*bbd0*/  MUFU.EX2 R209, R209 ;  /* 0x000000d100d17308 */ /* 0x000e620000000800 */
        /* <DEDUP_REMOVED lines=15> */
[-C--:B------:R-:W-:Y:S01]  /*bcd0*/  FMUL.FTZ R72, R92, R207.reuse ;  /* 0x000000cf5c487220 */ /* 0x080fe20000410000 */
[-C--:B------:R-:W-:Y:S01]  /*bce0*/  FMUL.FTZ R73, R93, R207.reuse ;  /* 0x000000cf5d497220 */ /* 0x080fe20000410000 */
[-C--:B------:R-:W-:Y:S01]  /*bcf0*/  FMUL.FTZ R74, R94, R204.reuse ;  /* 0x000000cc5e4a7220 */ /* 0x080fe20000410000 */
[-C--:B------:R-:W-:Y:S01]  /*bd00*/  FMUL.FTZ R75, R95, R204.reuse ;  /* 0x000000cc5f4b7220 */ /* 0x080fe20000410000 */
[----:B------:R-:W5:Y:S01]  /*bd10*/  MUFU.EX2 R213, R213 ;  /* 0x000000d500d57308 */ /* 0x000f620000000800 */
[----:B------:R-:W-:Y:S01]  /*bd20*/  LDSM.16.MT88.4 R92, [R219+0x4000] ;  /* 0x00400000db5c783b */ /* 0x000fe20000004200 */
[-C--:B------:R-:W-:Y:S01]  /*bd30*/  FMUL.FTZ R151, R151, R204.reuse ;  /* 0x000000cc97977220 */ /* 0x080fe20000410000 */
        /* <DEDUP_REMOVED lines=13> */
[--C-:B------:R-:W-:Y:S01]  /*be10*/  FFMA.FTZ R239, R181, UR4, -R190.reuse ;  /* 0x00000004b5ef7c23 */ /* 0x100fe200080108be */
[----:B------:R-:W-:Y:S01]  /*be20*/  LDSM.16.MT88.4 R168, [R219+0x4800] ;  /* 0x00480000dba8783b */ /* 0x000fe20000004200 */
[--C-:B------:R-:W-:Y:S01]  /*be30*/  FFMA.FTZ R240, R183, UR4, -R190.reuse ;  /* 0x00000004b7f07c23 */ /* 0x100fe200080108be */
        /* <DEDUP_REMOVED lines=8> */
[C---:B---3--:R-:W-:Y:S01]  /*bec0*/  HMMA.16816.F32 R80, R4.reuse, R84, R80 ;  /* 0x000000540450723c */ /* 0x048fe20000001850 */
[----:B------:R-:W3:Y:S01]  /*bed0*/  LDSM.16.MT88.4 R116, [R221+0x1e000] ;  /* 0x01e00000dd74783b */ /* 0x000ee20000004200 */
[----:B------:R-:W-:Y:S01]  /*bee0*/  MUFU.EX2 R223, R223 ;  /* 0x000000df00df7308 */ /* 0x000fe20000000800 */
[--C-:B------:R-:W-:Y:S01]  /*bef0*/  FFMA.FTZ R245, R195, UR4, -R190.reuse ;  /* 0x00000004c3f57c23 */ /* 0x100fe200080108be */
[--C-:B------:R-:W-:Y:S01]  /*bf00*/  FFMA.FTZ R246, R191, UR4, -R190.reuse ;  /* 0x00000004bff67c23 */ /* 0x100fe200080108be */
[----:B------:R-:W-:Y:S01]  /*bf10*/  LDSM.16.MT88.4 R184, [R192+0x1b000] ;  /* 0x01b00000c0b8783b */ /* 0x000fe20000004200 */
[----:B------:R-:W2:Y:S01]  /*bf20*/  MUFU.EX2 R230, R230 ;  /* 0x000000e600e67308 */ /* 0x000ea20000000800 */
[--C-:B------:R-:W-:Y:S01]  /*bf30*/  FFMA.FTZ R247, R188, UR4, -R190.reuse ;  /* 0x00000004bcf77c23 */ /* 0x100fe200080108be */
[C---:B------:R-:W-:Y:S01]  /*bf40*/  HMMA.16816.F32 R84, R4.reuse, R86, R104 ;  /* 0x000000560454723c */ /* 0x040fe20000001868 */
[-C--:B------:R-:W-:Y:S01]  /*bf50*/  FMUL.FTZ R104, R124, R207.reuse ;  /* 0x000000cf7c687220 */ /* 0x080fe20000410000 */
[-C--:B------:R-:W-:Y:S01]  /*bf60*/  FMUL.FTZ R105, R125, R207.reuse ;  /* 0x000000cf7d697220 */ /* 0x080fe20000410000 */
[-C--:B------:R-:W-:Y:S01]  /*bf70*/  FMUL.FTZ R106, R126, R204.reuse ;  /* 0x000000cc7e6a7220 */ /* 0x080fe20000410000 */
[-C--:B------:R-:W-:Y:S01]  /*bf80*/  FMUL.FTZ R107, R127, R204.reuse ;  /* 0x000000cc7f6b7220 */ /* 0x080fe20000410000 */
[----:B------:R-:W-:Y:S01]  /*bf90*/  MUFU.EX2 R238, R238 ;  /* 0x000000ee00ee7308 */ /* 0x000fe20000000800 */
[----:B------:R-:W5:Y:S01]  /*bfa0*/  LDSM.16.MT88.4 R124, [R219+0x6000] ;  /* 0x00600000db7c783b */ /* 0x000f620000004200 */
[----:B------:R-:W-:Y:S01]  /*bfb0*/  FFMA.FTZ R248, R189, UR4, -R190 ;  /* 0x00000004bdf87c23 */ /* 0x000fe200080108be */
[C---:B----4-:R-:W-:Y:S01]  /*bfc0*/  HMMA.16816.F32 R64, R4.reuse, R68, R64 ;  /* 0x000000440440723c */ /* 0x050fe20000001840 */
        /* <DEDUP_REMOVED lines=12> */
[----:B------:R-:W4:Y:S01]  /*c090*/  MUFU.EX2 R240, R240 ;  /* 0x000000f000f07308 */ /* 0x000f220000000800 */
[----:B------:R-:W2:Y:S01]  /*c0a0*/  LDSM.16.MT88.4 R108, [R192+0x1e000] ;  /* 0x01e00000c06c783b */ /* 0x000ea20000004200 */
[----:B------:R-:W-:Y:S01]  /*c0b0*/  FFMA.FTZ R244, R197, UR4, -R199 ;  /* 0x00000004c5f47c23 */ /* 0x000fe200080108c7 */
[----:B-1----:R-:W-:Y:S01]  /*c0c0*/  HMMA.16816.F32 R96, R4, R100, R96 ;  /* 0x000000640460723c */ /* 0x002fe20000001860 */
[----:B------:R-:W-:Y:S01]  /*c0d0*/  MUFU.EX2 R231, R231 ;  /* 0x000000e700e77308 */ /* 0x000fe20000000800 */
[----:B------:R-:W-:Y:S01]  /*c0e0*/  FFMA.FTZ R206, R235, R207, R206 ;  /* 0x000000cfebce7223 */ /* 0x000fe200000100ce */
[----:B------:R-:W-:-:S02]  /*c0f0*/  FFMA.FTZ R166, R233, R204, R166 ;  /* 0x000000cce9a67223 */ /* 0x000fc400000100a6 */
[----:B------:R-:W1:Y:S01]  /*c100*/  MUFU.EX2 R242, R242 ;  /* 0x000000f200f27308 */ /* 0x000e620000000800 */
[----:B------:R-:W-:Y:S01]  /*c110*/  FADD.FTZ R201, R201, R206 ;  /* 0x000000cec9c97221 */ /* 0x000fe20000010000 */
[----:B------:R-:W-:Y:S01]  /*c120*/  FADD.FTZ R165, R165, R166 ;  /* 0x000000a6a5a57221 */ /* 0x000fe20000010000 */
[C---:B------:R-:W-:Y:S01]  /*c130*/  HMMA.16816.F32 R88, R4.reuse, R92, R88 ;  /* 0x0000005c0458723c */ /* 0x040fe20000001858 */
[----:B------:R3:W-:Y:S01]  /*c140*/  MUFU.EX2 R222, R198 ;  /* 0x000000c600de7308 */ /* 0x0007e20000000800 */
[----:B------:R-:W-:Y:S01]  /*c150*/  FADD.FTZ R200, R200, R201 ;  /* 0x000000c9c8c87221 */ /* 0x000fe20000010000 */
[----:B------:R-:W-:Y:S02]  /*c160*/  FADD.FTZ R202, R202, R165 ;  /* 0x000000a5caca7221 */ /* 0x000fe40000010000 */
[----:B------:R-:W1:Y:S01]  /*c170*/  MUFU.EX2 R241, R241 ;  /* 0x000000f100f17308 */ /* 0x000e620000000800 */
[----:B------:R-:W-:Y:S01]  /*c180*/  FADD.FTZ R167, R167, R200 ;  /* 0x000000c8a7a77221 */ /* 0x000fe20000010000 */
[----:B------:R-:W-:Y:S01]  /*c190*/  FADD.FTZ R203, R203, R202 ;  /* 0x000000cacbcb7221 */ /* 0x000fe20000010000 */
[C---:B------:R-:W-:Y:S01]  /*c1a0*/  HMMA.16816.F32 R92, R4.reuse, R94, R112 ;  /* 0x0000005e045c723c */ /* 0x040fe20000001870 */
[-C--:B------:R-:W-:Y:S01]  /*c1b0*/  FMUL.FTZ R112, R132, R207.reuse ;  /* 0x000000cf84707220 */ /* 0x080fe20000410000 */
[-C--:B------:R-:W-:Y:S01]  /*c1c0*/  FMUL.FTZ R113, R133, R207.reuse ;  /* 0x000000cf85717220 */ /* 0x080fe20000410000 */
[-C--:B------:R-:W-:Y:S01]  /*c1d0*/  FMUL.FTZ R114, R134, R204.reuse ;  /* 0x000000cc86727220 */ /* 0x080fe20000410000 */
[-C--:B------:R-:W-:Y:S01]  /*c1e0*/  FMUL.FTZ R115, R135, R204.reuse ;  /* 0x000000cc87737220 */ /* 0x080fe20000410000 */
[----:B------:R-:W-:Y:S01]  /*c1f0*/  MUFU.EX2 R243, R243 ;  /* 0x000000f300f37308 */ /* 0x000fe20000000800 */
[----:B------:R-:W4:Y:S02]  /*c200*/  LDSM.16.MT88.4 R132, [R208+0x6000] ;  /* 0x00600000d084783b */ /* 0x000f240000004200 */
[C---:B------:R-:W-:Y:S01]  /*c210*/  HMMA.16816.F32 R100, R4.reuse, R102, R120 ;  /* 0x000000660464723c */ /* 0x040fe20000001878 */
[-C--:B------:R-:W-:Y:S01]  /*c220*/  FMUL.FTZ R120, R140, R207.reuse ;  /* 0x000000cf8c787220 */ /* 0x080fe20000410000 */
[-C--:B------:R-:W-:Y:S01]  /*c230*/  FMUL.FTZ R121, R141, R207.reuse ;  /* 0x000000cf8d797220 */ /* 0x080fe20000410000 */
[-C--:B------:R-:W-:Y:S01]  /*c240*/  FMUL.FTZ R122, R142, R204.reuse ;  /* 0x000000cc8e7a7220 */ /* 0x080fe20000410000 */
[-C--:B------:R-:W-:Y:S01]  /*c250*/  FMUL.FTZ R123, R143, R204.reuse ;  /* 0x000000cc8f7b7220 */ /* 0x080fe20000410000 */
[----:B---3--:R-:W-:Y:S01]  /*c260*/  LDSM.16.MT88.4 R196, [R221+0x1f800] ;  /* 0x01f80000ddc4783b */ /* 0x008fe20000004200 */
[----:B------:R-:W-:Y:S02]  /*c270*/  MUFU.EX2 R244, R244 ;  /* 0x000000f400f47308 */ /* 0x000fe40000000800 */
[C---:B------:R-:W-:Y:S01]  /*c280*/  HMMA.16816.F32 R112, R4.reuse, R116, R112 ;  /* 0x000000740470723c */ /* 0x040fe20000001870 */
[----:B------:R-:W-:Y:S01]  /*c290*/  LDSM.16.MT88.4 R140, [R192+0x18800] ;  /* 0x01880000c08c783b */ /* 0x000fe20000004200 */
[----:B------:R-:W-:Y:S04]  /*c2a0*/  MUFU.EX2 R245, R245 ;  /* 0x000000f500f57308 */ /* 0x000fe80000000800 */
[----:B------:R-:W3:Y:S02]  /*c2b0*/  MUFU.EX2 R246, R246 ;  /* 0x000000f600f67308 */ /* 0x000ee40000000800 */
[C---:B------:R-:W-:Y:S01]  /*c2c0*/  HMMA.16816.F32 R116, R4.reuse, R118, R136 ;  /* 0x000000760474723c */ /* 0x040fe20000001888 */
[----:B------:R-:W1:Y:S01]  /*c2d0*/  LDSM.16.MT88.4 R136, [R221+0x18800] ;  /* 0x01880000dd88783b */ /* 0x000e620000004200 */
[----:B------:R-:W-:Y:S04]  /*c2e0*/  MUFU.EX2 R247, R247 ;  /* 0x000000f700f77308 */ /* 0x000fe80000000800 */
[----:B------:R-:W3:Y:S02]  /*c2f0*/  MUFU.EX2 R248, R248 ;  /* 0x000000f800f87308 */ /* 0x000ee40000000800 */
[C---:B-----5:R-:W-:Y:S08]  /*c300*/  HMMA.16816.F32 R120, R4.reuse, R124, R120 ;  /* 0x0000007c0478723c */ /* 0x060ff00000001878 */
[C---:B------:R-:W-:Y:S01]  /*c310*/  HMMA.16816.F32 R124, R4.reuse, R126, R144 ;  /* 0x0000007e047c723c */ /* 0x040fe20000001890 */
[----:B------:R-:W5:Y:S07]  /*c320*/  LDSM.16.MT88.4 R144, [R219+0x800] ;  /* 0x00080000db90783b */ /* 0x000f6e0000004200 */
[C---:B--2---:R-:W-:Y:S08]  /*c330*/  HMMA.16816.F32 R104, R4.reuse, R108, R104 ;  /* 0x0000006c0468723c */ /* 0x044ff00000001868 */
[----:B------:R-:W-:Y:S01]  /*c340*/  HMMA.16816.F32 R108, R4, R110, R128 ;  /* 0x0000006e046c723c */ /* 0x000fe20000001880 */
[-C--:B------:R-:W-:Y:S01]  /*c350*/  FMUL.FTZ R128, R152, R207.reuse ;  /* 0x000000cf98807220 */ /* 0x080fe20000410000 */
[----:B------:R-:W-:Y:S01]  /*c360*/  FMUL.FTZ R129, R153, R207 ;  /* 0x000000cf99817220 */ /* 0x000fe20000410000 */
[-C--:B------:R-:W-:Y:S01]  /*c370*/  FMUL.FTZ R130, R154, R204.reuse ;  /* 0x000000cc9a827220 */ /* 0x080fe20000410000 */
[----:B------:R-:W-:-:S02]  /*c380*/  FMUL.FTZ R131, R155, R204 ;  /* 0x000000cc9b837220 */ /* 0x000fc40000410000 */
[----:B------:R-:W2:Y:S02]  /*c390*/  LDSM.16.MT88.4 R152, [R208+0x800] ;  /* 0x00080000d098783b */ /* 0x000ea40000004200 */
[C---:B------:R-:W-:Y:S08]  /*c3a0*/  HMMA.16816.F32 R8, R4.reuse, R12, R8 ;  /* 0x0000000c0408723c */ /* 0x040ff00000001808 */
[C---:B------:R-:W-:Y:S01]  /*c3b0*/  HMMA.16816.F32 R12, R4.reuse, R14, R156 ;  /* 0x0000000e040c723c */ /* 0x040fe2000000189c */
[----:B------:R-:W-:Y:S07]  /*c3c0*/  LDSM.16.MT88.4 R156, [R192+0x1e800] ;  /* 0x01e80000c09c783b */ /* 0x000fee0000004200 */
[----:B----4-:R-:W-:Y:S01]  /*c3d0*/  HMMA.16816.F32 R128, R4, R132, R128 ;  /* 0x000000840480723c */ /* 0x010fe20000001880 */
[----:B------:R-:W-:Y:S01]  /*c3e0*/  F2FP.F16.F32.PACK_AB R132, R209, R218 ;  /* 0x000000dad184723e */ /* 0x000fe200000000ff */
[----:B------:R-:W-:Y:S01]  /*c3f0*/  FADD.FTZ R218, R218, R167 ;  /* 0x000000a7dada7221 */ /* 0x000fe20000010000 */
[----:B------:R-:W-:-:S03]  /*c400*/  F2FP.F16.F32.PACK_AB R133, R213, R212 ;  /* 0x000000d4d585723e */ /* 0x000fc600000000ff */
[----:B------:R-:W-:Y:S02]  /*c410*/  FADD.FTZ R209, R209, R218 ;  /* 0x000000dad1d17221 */ /* 0x000fe40000010000 */
[----:B------:R-:W-:Y:S01]  /*c420*/  HMMA.16816.F32 R4, R4, R134, R148 ;  /* 0x000000860404723c */ /* 0x000fe20000001894 */
[----:B------:R-:W-:Y:S01]  /*c430*/  F2FP.F16.F32.PACK_AB R134, R205, R210 ;  /* 0x000000d2cd86723e */ /* 0x000fe200000000ff */
[----:B------:R-:W-:Y:S01]  /*c440*/  LDSM.16.MT88.4 R148, [R192+0x1c800] ;  /* 0x01c80000c094783b */ /* 0x000fe20000004200 */
[----:B------:R-:W-:Y:S01]  /*c450*/  F2FP.F16.F32.PACK_AB R135, R220, R211 ;  /* 0x000000d3dc87723e */ /* 0x000fe200000000ff */
[----:B------:R-:W-:-:S04]  /*c460*/  FADD.FTZ R210, R210, R209 ;  /* 0x000000d1d2d27221 */ /* 0x000fc80000010000 */
[----:B------:R-:W-:Y:S02]  /*c470*/  FADD.FTZ R210, R205, R210 ;  /* 0x000000d2cdd27221 */ /* 0x000fe40000010000 */
[C---:B-1----:R-:W-:Y:S08]  /*c480*/  HMMA.16816.F32 R16, R132.reuse, R136, R16 ;  /* 0x000000888410723c */ /* 0x042ff00000001810 */
[C---:B------:R-:W-:Y:S01]  /*c490*/  HMMA.16816.F32 R20, R132.reuse, R138, R20 ;  /* 0x0000008a8414723c */ /* 0x040fe20000001814 */
[----:B------:R-:W1:Y:S07]  /*c4a0*/  LDSM.16.MT88.4 R136, [R221+0x1a800] ;  /* 0x01a80000dd88783b */ /* 0x000e6e0000004200 */
[C---:B-----5:R-:W-:Y:S08]  /*c4b0*/  HMMA.16816.F32 R24, R132.reuse, R144, R24 ;  /* 0x000000908418723c */ /* 0x060ff00000001818 */
[C---:B------:R-:W-:Y:S01]  /*c4c0*/  HMMA.16816.F32 R28, R132.reuse, R146, R28 ;  /* 0x00000092841c723c */ /* 0x040fe2000000181c */
[----:B------:R-:W4:Y:S07]  /*c4d0*/  LDSM.16.MT88.4 R144, [R221+0x1c800] ;  /* 0x01c80000dd90783b */ /* 0x000f2e0000004200 */
[C---:B------:R-:W-:Y:S08]  /*c4e0*/  HMMA.16816.F32 R8, R132.reuse, R140, R8 ;  /* 0x0000008c8408723c */ /* 0x040ff00000001808 */
[C---:B------:R-:W-:Y:S01]  /*c4f0*/  HMMA.16816.F32 R12, R132.reuse, R142, R12 ;  /* 0x0000008e840c723c */ /* 0x040fe2000000180c */
[----:B------:R-:W5:Y:S07]  /*c500*/  LDSM.16.MT88.4 R140, [R192+0x1a800] ;  /* 0x01a80000c08c783b */ /* 0x000f6e0000004200 */
[C---:B--2---:R-:W-:Y:S08]  /*c510*/  HMMA.16816.F32 R32, R132.reuse, R152, R32 ;  /* 0x000000988420723c */ /* 0x044ff00000001820 */
[C---:B------:R-:W-:Y:S01]  /*c520*/  HMMA.16816.F32 R36, R132.reuse, R154, R36 ;  /* 0x0000009a8424723c */ /* 0x040fe20000001824 */
[----:B------:R-:W2:Y:S07]  /*c530*/  LDSM.16.MT88.4 R152, [R221+0x1e800] ;  /* 0x01e80000dd98783b */ /* 0x000eae0000004200 */
[C---:B-1----:R-:W-:Y:S08]  /*c540*/  HMMA.16816.F32 R48, R132.reuse, R136, R48 ;  /* 0x000000888430723c */ /* 0x042ff00000001830 */
[C---:B------:R-:W-:Y:S01]  /*c550*/  HMMA.16816.F32 R136, R132.reuse, R138, R52 ;  /* 0x0000008a8488723c */ /* 0x040fe20000001834 */
[----:B------:R-:W1:Y:S07]  /*c560*/  LDSM.16.MT88.4 R52, [R219+0x6800] ;  /* 0x00680000db34783b */ /* 0x000e6e0000004200 */
[C---:B------:R-:W-:Y:S08]  /*c570*/  HMMA.16816.F32 R96, R132.reuse, R160, R96 ;  /* 0x000000a08460723c */ /* 0x040ff00000001860 */
[C---:B------:R-:W-:Y:S01]  /*c580*/  HMMA.16816.F32 R100, R132.reuse, R162, R100 ;  /* 0x000000a28464723c */ /* 0x040fe20000001864 */
[----:B------:R-:W3:Y:S07]  /*c590*/  LDSM.16.MT88.4 R160, [R208+0x6800] ;  /* 0x00680000d0a0783b */ /* 0x000eee0000004200 */
[C---:B----4-:R-:W-:Y:S08]  /*c5a0*/  HMMA.16816.F32 R80, R132.reuse, R144, R80 ;  /* 0x000000908450723c */ /* 0x050ff00000001850 */
[C---:B------:R-:W-:Y:S01]  /*c5b0*/  HMMA.16816.F32 R144, R132.reuse, R146, R84 ;  /* 0x000000928490723c */ /* 0x040fe20000001854 */
[----:B------:R-:W4:Y:S07]  /*c5c0*/  LDSM.16.MT88.4 R84, [R192+0x19000] ;  /* 0x01900000c054783b */ /* 0x000f2e0000004200 */
[C---:B------:R-:W-:Y:S08]  /*c5d0*/  HMMA.16816.F32 R72, R132.reuse, R148, R72 ;  /* 0x000000948448723c */ /* 0x040ff00000001848 */
[C---:B------:R-:W-:Y:S08]  /*c5e0*/  HMMA.16816.F32 R76, R132.reuse, R150, R76 ;  /* 0x00000096844c723c */ /* 0x040ff0000000184c */
[C---:B-----5:R-:W-:Y:S08]  /*c5f0*/  HMMA.16816.F32 R40, R132.reuse, R140, R40 ;  /* 0x0000008c8428723c */ /* 0x060ff00000001828 */
[C---:B------:R-:W-:Y:S08]  /*c600*/  HMMA.16816.F32 R44, R132.reuse, R142, R44 ;  /* 0x0000008e842c723c */ /* 0x040ff0000000182c */
[C---:B------:R-:W-:Y:S01]  /*c610*/  HMMA.16816.F32 R148, R132.reuse, R168, R88 ;  /* 0x000000a88494723c */ /* 0x040fe20000001858 */
[----:B------:R-:W5:Y:S07]  /*c620*/  LDSM.16.MT88.4 R88, [R221+0x19000] ;  /* 0x01900000dd58783b */ /* 0x000f6e0000004200 */
[C---:B------:R-:W-:Y:S08]  /*c630*/  HMMA.16816.F32 R92, R132.reuse, R170, R92 ;  /* 0x000000aa845c723c */ /* 0x040ff0000000185c */
[C---:B------:R-:W-:Y:S08]  /*c640*/  HMMA.16816.F32 R104, R132.reuse, R156, R104 ;  /* 0x0000009c8468723c */ /* 0x040ff00000001868 */
[C---:B------:R-:W-:Y:S08]  /*c650*/  HMMA.16816.F32 R108, R132.reuse, R158, R108 ;  /* 0x0000009e846c723c */ /* 0x040ff0000000186c */
[C---:B--2---:R-:W-:Y:S08]  /*c660*/  HMMA.16816.F32 R112, R132.reuse, R152, R112 ;  /* 0x000000988470723c */ /* 0x044ff00000001870 */
        /* <DEDUP_REMOVED lines=13> */
[C---:B---3--:R-:W-:Y:S08]  /*c740*/  HMMA.16816.F32 R168, R132.reuse, R160, R128 ;  /* 0x000000a084a8723c */ /* 0x048ff00000001880 */
[----:B------:R-:W-:Y:S01]  /*c750*/  HMMA.16816.F32 R4, R132, R162, R4 ;  /* 0x000000a28404723c */ /* 0x000fe20000001804 */
[----:B------:R-:W-:Y:S01]  /*c760*/  F2FP.F16.F32.PACK_AB R132, R230, R223 ;  /* 0x000000dfe684723e */ /* 0x000fe200000000ff */
[----:B------:R-:W-:Y:S01]  /*c770*/  FADD.FTZ R223, R223, R210 ;  /* 0x000000d2dfdf7221 */ /* 0x000fe20000010000 */
[----:B------:R-:W-:-:S02]  /*c780*/  F2FP.F16.F32.PACK_AB R133, R240, R239 ;  /* 0x000000eff085723e */ /* 0x000fc400000000ff */
[----:B------:R-:W-:Y:S01]  /*c790*/  F2FP.F16.F32.PACK_AB R134, R229, R238 ;  /* 0x000000eee586723e */ /* 0x000fe200000000ff */
[----:B------:R-:W-:Y:S01]  /*c7a0*/  FADD.FTZ R223, R230, R223 ;  /* 0x000000dfe6df7221 */ /* 0x000fe20000010000 */
[----:B------:R-:W-:-:S03]  /*c7b0*/  F2FP.F16.F32.PACK_AB R135, R242, R231 ;  /* 0x000000e7f287723e */ /* 0x000fc600000000ff */
[----:B------:R-:W-:-:S04]  /*c7c0*/  FADD.FTZ R238, R238, R223 ;  /* 0x000000dfeeee7221 */ /* 0x000fc80000010000 */
[----:B----4-:R-:W-:Y:S01]  /*c7d0*/  HMMA.16816.F32 R160, R132, R84, R8 ;  /* 0x0000005484a0723c */ /* 0x010fe20000001808 */
[----:B------:R-:W2:Y:S01]  /*c7e0*/  LDSM.16.MT88.4 R8, [R219+0x3000] ;  /* 0x00300000db08783b */ /* 0x000ea20000004200 */
[----:B------:R-:W-:-:S06]  /*c7f0*/  FADD.FTZ R229, R229, R238 ;  /* 0x000000eee5e57221 */ /* 0x000fcc0000010000 */
[C---:B------:R-:W-:Y:S01]  /*c800*/  HMMA.16816.F32 R128, R132.reuse, R86, R12 ;  /* 0x000000568480723c */ /* 0x040fe2000000180c */
[----:B------:R-:W3:Y:S04]  /*c810*/  LDSM.16.MT88.4 R12, [R219+0x5000] ;  /* 0x00500000db0c783b */ /* 0x000ee80000004200 */
[----:B------:R-:W4:Y:S03]  /*c820*/  LDSM.16.MT88.4 R84, [R221+0x1b000] ;  /* 0x01b00000dd54783b */ /* 0x000f260000004200 */
[C---:B-----5:R-:W-:Y:S08]  /*c830*/  HMMA.16816.F32 R16, R132.reuse, R88, R16 ;  /* 0x000000588410723c */ /* 0x060ff00000001810 */
[C---:B------:R-:W-:Y:S01]  /*c840*/  HMMA.16816.F32 R20, R132.reuse, R90, R20 ;  /* 0x0000005a8414723c */ /* 0x040fe20000001814 */
[----:B------:R-:W5:Y:S07]  /*c850*/  LDSM.16.MT88.4 R88, [R208+0x3000] ;  /* 0x00300000d058783b */ /* 0x000f6e0000004200 */
[C---:B-1----:R-:W-:Y:S08]  /*c860*/  HMMA.16816.F32 R24, R132.reuse, R52, R24 ;  /* 0x000000348418723c */ /* 0x042ff00000001818 */
[C---:B------:R-:W-:Y:S08]  /*c870*/  HMMA.16816.F32 R28, R132.reuse, R54, R28 ;  /* 0x00000036841c723c */ /* 0x040ff0000000181c */
[C---:B------:R-:W-:Y:S08]  /*c880*/  HMMA.16816.F32 R52, R132.reuse, R56, R32 ;  /* 0x000000388434723c */ /* 0x040ff00000001820 */
[C---:B--2---:R-:W-:Y:S08]  /*c890*/  HMMA.16816.F32 R140, R132.reuse, R8, R140 ;  /* 0x00000008848c723c */ /* 0x044ff0000000188c */
[C---:B---3--:R-:W-:Y:S01]  /*c8a0*/  HMMA.16816.F32 R32, R132.reuse, R12, R148 ;  /* 0x0000000c8420723c */ /* 0x048fe20000001894 */
[----:B------:R-:W1:Y:S07]  /*c8b0*/  LDSM.16.MT88.4 R148, [R208+0x7000] ;  /* 0x00700000d094783b */ /* 0x000e6e0000004200 */
[C---:B------:R-:W-:Y:S01]  /*c8c0*/  HMMA.16816.F32 R8, R132.reuse, R10, R60 ;  /* 0x0000000a8408723c */ /* 0x040fe2000000183c */
[----:B------:R-:W2:Y:S07]  /*c8d0*/  LDSM.16.MT88.4 R60, [R219+0x7000] ;  /* 0x00700000db3c783b */ /* 0x000eae0000004200 */
[C---:B------:R-:W-:Y:S08]  /*c8e0*/  HMMA.16816.F32 R56, R132.reuse, R58, R36 ;  /* 0x0000003a8438723c */ /* 0x040ff00000001824 */
[C---:B----4-:R-:W-:Y:S08]  /*c8f0*/  HMMA.16816.F32 R48, R132.reuse, R84, R48 ;  /* 0x000000548430723c */ /* 0x050ff00000001830 */
[C---:B------:R-:W-:Y:S08]  /*c900*/  HMMA.16816.F32 R136, R132.reuse, R86, R136 ;  /* 0x000000568488723c */ /* 0x040ff00000001888 */
[C---:B------:R-:W-:Y:S08]  /*c910*/  HMMA.16816.F32 R36, R132.reuse, R186, R44 ;  /* 0x000000ba8424723c */ /* 0x040ff0000000182c */
[C---:B-----5:R-:W-:Y:S01]  /*c920*/  HMMA.16816.F32 R84, R132.reuse, R88, R64 ;  /* 0x000000588454723c */ /* 0x060fe20000001840 */
[----:B------:R-:W3:Y:S07]  /*c930*/  LDSM.16.MT88.4 R64, [R192+0x1b800] ;  /* 0x01b80000c040783b */ /* 0x000eee0000004200 */
[C---:B------:R-:W-:Y:S08]  /*c940*/  HMMA.16816.F32 R80, R132.reuse, R116, R80 ;  /* 0x000000748450723c */ /* 0x040ff00000001850 */
[C---:B------:R-:W-:Y:S08]  /*c950*/  HMMA.16816.F32 R44, R132.reuse, R118, R144 ;  /* 0x00000076842c723c */ /* 0x040ff00000001890 */
[C---:B------:R-:W-:Y:S01]  /*c960*/  HMMA.16816.F32 R12, R132.reuse, R14, R92 ;  /* 0x0000000e840c723c */ /* 0x040fe2000000185c */
[----:B------:R-:W4:Y:S07]  /*c970*/  LDSM.16.MT88.4 R92, [R192+0x19800] ;  /* 0x01980000c05c783b */ /* 0x000f2e0000004200 */
[C---:B------:R-:W-:Y:S08]  /*c980*/  HMMA.16816.F32 R112, R132.reuse, R176, R112 ;  /* 0x000000b08470723c */ /* 0x040ff00000001870 */
[C---:B------:R-:W-:Y:S01]  /*c990*/  HMMA.16816.F32 R88, R132.reuse, R90, R68 ;  /* 0x0000005a8458723c */ /* 0x040fe20000001844 */
[----:B------:R-:W-:Y:S07]  /*c9a0*/  LDSM.16.MT88.4 R68, [R221+0x19800] ;  /* 0x01980000dd44783b */ /* 0x000fee0000004200 */
[C---:B------:R-:W-:Y:S01]  /*c9b0*/  HMMA.16816.F32 R116, R132.reuse, R120, R96 ;  /* 0x000000788474723c */ /* 0x040fe20000001860 */
[----:B------:R-:W5:Y:S07]  /*c9c0*/  LDSM.16.MT88.4 R96, [R192+0x1d800] ;  /* 0x01d80000c060783b */ /* 0x000f6e0000004200 */
[C---:B------:R-:W-:Y:S08]  /*c9d0*/  HMMA.16816.F32 R176, R132.reuse, R178, R152 ;  /* 0x000000b284b0723c */ /* 0x040ff00000001898 */
[C---:B------:R-:W-:Y:S01]  /*c9e0*/  HMMA.16816.F32 R120, R132.reuse, R122, R100 ;  /* 0x0000007a8478723c */ /* 0x040fe20000001864 */
[----:B------:R-:W5:Y:S07]  /*c9f0*/  LDSM.16.MT88.4 R100, [R221+0x1b800] ;  /* 0x01b80000dd64783b */ /* 0x000f6e0000004200 */
[C---:B------:R-:W-:Y:S08]  /*ca00*/  HMMA.16816.F32 R104, R132.reuse, R172, R104 ;  /* 0x000000ac8468723c */ /* 0x040ff00000001868 */
[C---:B------:R-:W-:Y:S08]  /*ca10*/  HMMA.16816.F32 R108, R132.reuse, R174, R108 ;  /* 0x000000ae846c723c */ /* 0x040ff0000000186c */
[C---:B-1----:R-:W-:Y:S01]  /*ca20*/  HMMA.16816.F32 R152, R132.reuse, R148, R168 ;  /* 0x000000948498723c */ /* 0x042fe200000018a8 */
[----:B------:R-:W-:Y:S04]  /*ca30*/  LDSM.16.MT88.4 R168, [R192+0x1f800] ;  /* 0x01f80000c0a8783b */ /* 0x000fe80000004200 */
[----:B------:R-:W-:Y:S03]  /*ca40*/  LDSM.16.MT88.4 R192, [R219+0x1800] ;  /* 0x00180000dbc0783b */ /* 0x000fe60000004200 */
        /* <DEDUP_REMOVED lines=8> */
[----:B------:R-:W1:Y:S01]  /*cad0*/  LDSM.16.MT88.4 R132, [R221+0x1d800] ;  /* 0x01d80000dd84783b */ /* 0x000e620000004200 */
[----:B------:R-:W-:Y:S01]  /*cae0*/  F2FP.F16.F32.PACK_AB R4, R241, R222 ;  /* 0x000000def104723e */ /* 0x000fe200000000ff */
[----:B------:R-:W-:Y:S01]  /*caf0*/  FADD.FTZ R222, R222, R229 ;  /* 0x000000e5dede7221 */ /* 0x000fe20000010000 */
[----:B------:R-:W-:-:S02]  /*cb00*/  F2FP.F16.F32.PACK_AB R5, R246, R245 ;  /* 0x000000f5f605723e */ /* 0x000fc400000000ff */
[----:B------:R-:W-:Y:S01]  /*cb10*/  F2FP.F16.F32.PACK_AB R6, R244, R243 ;  /* 0x000000f3f406723e */ /* 0x000fe200000000ff */
[----:B------:R-:W-:Y:S01]  /*cb20*/  FADD.FTZ R222, R241, R222 ;  /* 0x000000def1de7221 */ /* 0x000fe20000010000 */
[----:B------:R-:W-:-:S03]  /*cb30*/  F2FP.F16.F32.PACK_AB R7, R248, R247 ;  /* 0x000000f7f807723e */ /* 0x000fc600000000ff */
[----:B------:R-:W-:-:S04]  /*cb40*/  FADD.FTZ R235, R243, R222 ;  /* 0x000000def3eb7221 */ /* 0x000fc80000010000 */
[----:B---3--:R-:W-:Y:S01]  /*cb50*/  HMMA.16816.F32 R60, R4, R64, R40 ;  /* 0x00000040043c723c */ /* 0x008fe20000001828 */
[----:B------:R-:W-:-:S07]  /*cb60*/  FADD.FTZ R235, R244, R235 ;  /* 0x000000ebf4eb7221 */ /* 0x000fce0000010000 */
[C---:B----4-:R-:W-:Y:S08]  /*cb70*/  HMMA.16816.F32 R160, R4.reuse, R92, R160 ;  /* 0x0000005c04a0723c */ /* 0x050ff000000018a0 */
        /* <DEDUP_REMOVED lines=8> */
[C---:B------:R-:W-:Y:S08]  /*cc00*/  HMMA.16816.F32 R72, R4.reuse, R102, R136 ;  /* 0x000000660448723c */ /* 0x040ff00000001888 */
[C---:B-1----:R-:W-:Y:S08]  /*cc10*/  HMMA.16816.F32 R100, R4.reuse, R132, R80 ;  /* 0x000000840464723c */ /* 0x042ff00000001850 */
[C---:B------:R-:W-:Y:S08]  /*cc20*/  HMMA.16816.F32 R124, R4.reuse, R168, R104 ;  /* 0x000000a8047c723c */ /* 0x040ff00000001868 */
[C---:B------:R-:W-:Y:S01]  /*cc30*/  HMMA.16816.F32 R128, R4.reuse, R170, R108 ;  /* 0x000000aa0480723c */ /* 0x040fe2000000186c */
[----:B------:R-:W1:Y:S07]  /*cc40*/  LDSM.16.MT88.4 R168, [R208+0x1800] ;  /* 0x00180000d0a8783b */ /* 0x000e6e0000004200 */
[C---:B------:R-:W-:Y:S01]  /*cc50*/  HMMA.16816.F32 R80, R4.reuse, R190, R8 ;  /* 0x000000be0450723c */ /* 0x040fe20000001808 */
[----:B------:R-:W2:Y:S07]  /*cc60*/  LDSM.16.MT88.4 R8, [R208+0x7800] ;  /* 0x00780000d008783b */ /* 0x000eae0000004200 */
[C---:B------:R-:W-:Y:S08]  /*cc70*/  HMMA.16816.F32 R104, R4.reuse, R134, R44 ;  /* 0x000000860468723c */ /* 0x040ff0000000182c */
[C---:B------:R-:W-:Y:S08]  /*cc80*/  HMMA.16816.F32 R132, R4.reuse, R196, R112 ;  /* 0x000000c40484723c */ /* 0x040ff00000001870 */
[----:B------:R-:W-:Y:S01]  /*cc90*/  HMMA.16816.F32 R112, R4, R186, R12 ;  /* 0x000000ba0470723c */ /* 0x000fe2000000180c */
[----:B------:R-:W-:-:S04]  /*cca0*/  FADD.FTZ R12, R212, R203 ;  /* 0x000000cbd40c7221 */ /* 0x000fc80000010000 */
[----:B------:R-:W-:-:S03]  /*ccb0*/  FADD.FTZ R12, R213, R12 ;  /* 0x0000000cd50c7221 */ /* 0x000fc60000010000 */
        /* <DEDUP_REMOVED lines=23> */
[C---:B------:R-:W-:Y:S08]  /*ce30*/  HMMA.16816.F32 R120, R4.reuse, R22, R120 ;  /* 0x000000160478723c */ /* 0x040ff00000001878 */
[C---:B--2---:R-:W-:Y:S08]  /*ce40*/  HMMA.16816.F32 R152, R4.reuse, R8, R152 ;  /* 0x000000080498723c */ /* 0x044ff00000001898 */
[----:B------:R-:W-:-:S15]  /*ce50*/  HMMA.16816.F32 R148, R4, R10, R148 ;  /* 0x0000000a0494723c */ /* 0x000fde0000001894 */
[----:B------:R-:W-:-:S05]  /*ce60*/  NOP ;  /* 0x0000000000007918 */ /* 0x000fca0000000000 */
.L_x_242:
[----:B------:R-:W-:-:S09]  /*ce70*/  UISETP.GE.AND UP0, UPT, UR6, URZ, UPT ;  /* 0x000000ff0600728c */ /* 0x000fd2000bf06270 */
[----:B------:R-:W-:Y:S05]  /*ce80*/  BRA.U !UP0, `(.L_x_245) ;  /* 0x0000003508607547 */ /* 0x000fea000b800000 */
[----:B------:R-:W-:Y:S01]  /*ce90*/  SHF.R.U32.HI R5, RZ, 0x1, R214 ;  /* 0x00000001ff057819 */ /* 0x000fe200000116d6 */
[----:B------:R-:W1:Y:S01]  /*cea0*/  S2UR UR7, SR_CgaCtaId ;  /* 0x00000000000779c3 */ /* 0x000e620000008800 */
[----:B------:R-:W2:Y:S01]  /*ceb0*/  S2R R214, SR_TID.X ;  /* 0x0000000000d67919 */ /* 0x000ea20000002100 */
[----:B------:R-:W3:Y:S01]  /*cec0*/  LDCU UR4, c[0x0][0x440] ;  /* 0x00008800ff0477ac */ /* 0x000ee20008000800 */
[----:B------:R-:W-:Y:S01]  /*ced0*/  LOP3.LUT R5, R0, 0x8, R5, 0x78, !PT ;  /* 0x0000000800057812 */ /* 0x000fe200078e7805 */
[----:B------:R-:W-:Y:S02]  /*cee0*/  IMAD.MOV.U32 R212, RZ, RZ, 0x20 ;  /* 0x00000020ffd47424 */ /* 0x000fe400078e00ff */
[----:B------:R-:W-:Y:S01]  /*cef0*/  IMAD.MOV.U32 R208, RZ, RZ, 0x20 ;  /* 0x00000020ffd07424 */ /* 0x000fe200078e00ff */
[----:B------:R-:W-:Y:S01]  /*cf00*/  LOP3.LUT R213, R5, 0x200, R2, 0xf8, !PT ;  /* 0x0000020005d57812 */ /* 0x000fe200078ef802 */
[----:B------:R-:W4:Y:S01]  /*cf10*/  LDC.64 R222, c[0x0][0x3c0] ;  /* 0x0000f000ffde7b82 */ /* 0x000f220000000a00 */
        /* <DEDUP_REMOVED lines=8> */
[----:B------:R-:W4:Y:S01]  /*cfa0*/  LDCU UR9, c[0x0][0x440] ;  /* 0x00008800ff0977ac */ /* 0x000f220008000800 */
[----:B------:R-:W-:Y:S01]  /*cfb0*/  VIADD R230, R213, 0x18040 ;  /* 0x00018040d5e67836 */ /* 0x000fe20000000000 */
[----:B---3--:R-:W-:Y:S01]  /*cfc0*/  ISETP.GE.AND P1, PT, R215, UR4, PT ;  /* 0x00000004d7007c0c */ /* 0x008fe2000bf26270 */
[----:B------:R-:W3:Y:S01]  /*cfd0*/  LDCU UR4, c[0x0][0x45c] ;  /* 0x00008b80ff0477ac */ /* 0x000ee20008000800 */
[----:B-1----:R-:W-:Y:S01]  /*cfe0*/  ULEA UR7, UR7, UR8, 0x18 ;  /* 0x0000000807077291 */ /* 0x002fe2000f8ec0ff */
[C---:B--2---:R-:W-:Y:S01]  /*cff0*/  LOP3.LUT P0, RZ, R214.reuse, 0x2, RZ, 0xc0, !PT ;  /* 0x00000002d6ff7812 */ /* 0x044fe2000780c0ff */
[C---:B------:R-:W-:Y:S01]  /*d000*/  IMAD.SHL.U32 R229, R214.reuse, 0x20, RZ ;  /* 0x00000020d6e57824 */ /* 0x040fe200078e00ff */
[----:B------:R-:W-:-:S02]  /*d010*/  SHF.L.U32 R210, R214, 0x6, RZ ;  /* 0x00000006d6d27819 */ /* 0x000fc400000006ff */
[----:B------:R-:W-:Y:S02]  /*d020*/  SEL R208, R208, 0xffffffe0, !P0 ;  /* 0xffffffe0d0d07807 */ /* 0x000fe40004000000 */
[----:B------:R-:W-:Y:S01]  /*d030*/  LOP3.LUT R209, R210, 0x400, RZ, 0xc0, !PT ;  /* 0x00000400d2d17812 */ /* 0x000fe200078ec0ff */
[----:B---3--:R-:W-:Y:S06]  /*d040*/  BRA `(.L_x_246) ;  /* 0x0000000000ec7947 */ /* 0x008fec0003800000 */
.L_x_248:
[----:B------:R-:W1:Y:S01]  /*d050*/  LDC.64 R2, c[0x0][0x3b8] ;  /* 0x0000ee00ff027b82 */ /* 0x000e620000000a00 */
[----:B------:R-:W-:Y:S01]  /*d060*/  UIADD3 UR8, UPT, UPT, UR6, -0x1, URZ ;  /* 0xffffffff06087890 */ /* 0x000fe2000fffe0ff */
[----:B------:R-:W-:Y:S02]  /*d070*/  LOP3.LUT R169, R232, 0x1f8, RZ, 0xc0, !PT ;  /* 0x000001f8e8a97812 */ /* 0x000fe400078ec0ff */
[----:B------:R-:W-:Y:S02]  /*d080*/  ISETP.GE.AND P1, PT, R215, UR9, PT ;  /* 0x00000009d7007c0c */ /* 0x000fe4000bf26270 */
[----:B------:R-:W-:Y:S04]  /*d090*/  LOP3.LUT R169, R169, 0x38, R214, 0x78, !PT ;  /* 0x00000038a9a97812 */ /* 0x000fe800078e78d6 */
[----:B------:R-:W-:Y:S04]  /*d0a0*/  LOP3.LUT R169, R169, 0x1e00, R232, 0xf8, !PT ;  /* 0x00001e00a9a97812 */ /* 0x000fe800078ef8e8 */
[----:B------:R-:W-:Y:S01]  /*d0b0*/  LEA R228, R169, UR5, 0x1 ;  /* 0x00000005a9e47c11 */ /* 0x000fe2000f8e08ff */
[----:B-1----:R-:W-:Y:S04]  /*d0c0*/  IMAD.WIDE.U32 R170, R2, UR8, RZ ;  /* 0x0000000802aa7c25 */ /* 0x002fe8000f8e00ff */
[C---:B------:R-:W-:Y:S01]  /*d0d0*/  IMAD.SHL.U32 R173, R170.reuse, 0x40, RZ ;  /* 0x00000040aaad7824 */ /* 0x040fe200078e00ff */
[----:B------:R-:W-:Y:S01]  /*d0e0*/  LEA R172, P6, R170, R227, 0x7 ;  /* 0x000000e3aaac7211 */ /* 0x000fe200078c38ff */
[----:B------:R-:W-:Y:S03]  /*d0f0*/  IMAD R171, R3, UR8, R171 ;  /* 0x0000000803ab7c24 */ /* 0x000fe6000f8e02ab */
[----:B------:R-:W-:Y:S02]  /*d100*/  LEA R164, P5, R2, R173, 0x5 ;  /* 0x000000ad02a47211 */ /* 0x000fe400078a28ff */
[C-C-:B------:R-:W-:Y:S02]  /*d110*/  LEA.HI.X R173, R170.reuse, R226, R171.reuse, 0x7, P6 ;  /* 0x000000e2aaad7211 */ /* 0x140fe400030f3cab */
[----:B------:R-:W-:Y:S03]  /*d120*/  SHF.L.U64.HI R166, R170, 0x6, R171 ;  /* 0x00000006aaa67819 */ /* 0x000fe600000102ab */
[----:B------:R-:W-:Y:S01]  /*d130*/  @!PT LDS RZ, [RZ] ;  /* 0x00000000fffff984 */ /* 0x000fe20000000800 */
[----:B------:R-:W-:Y:S01]  /*d140*/  @!PT LDS RZ, [RZ] ;  /* 0x00000000fffff984 */ /* 0x000fe20000000800 */
[----:B------:R-:W-:Y:S01]  /*d150*/  @!PT LDS RZ, [RZ] ;  /* 0x00000000fffff984 */ /* 0x000fe20000000800 */
[----:B------:R1:W-:Y:S01]  /*d160*/  @!P1 LDGSTS.E.BYPASS.LTC128B.128 [R228+0x10000], desc[UR24][R172.64] ;  /* 0x10000000ace49fae */ /* 0x0003e2000b981a18 */
[----:B------:R-:W-:Y:S02]  /*d170*/  LEA.HI.X R3, R2, R166, R3, 0x5, P5 ;  /* 0x000000a602037211 */ /* 0x000fe400028f2c03 */
[C---:B------:R-:W-:Y:S01]  /*d180*/  LEA R2, P5, R164.reuse, R227, 0x1 ;  /* 0x000000e3a4027211 */ /* 0x040fe200078a08ff */
[----:B------:R1:W-:Y:S03]  /*d190*/  @P1 STS.128 [R228+0x10000], RZ ;  /* 0x010000ffe4001388 */ /* 0x0003e60000000c00 */
[----:B------:R-:W-:Y:S01]  /*d1a0*/  LEA.HI.X R3, R164, R226, R3, 0x1, P5 ;  /* 0x000000e2a4037211 */ /* 0x000fe200028f0c03 */
        /* <DEDUP_REMOVED lines=37> */
.L_x_246:
[----:B------:R-:W-:Y:S04]  /*d400*/  DEPBAR.LE SB0, 0x0 ;  /* 0x000080000000791a */ /* 0x000fe80000000000 */
[----:B------:R-:W-:Y:S01]  /*d410*/  BAR.SYNC.DEFER_BLOCKING 0x0 ;  /* 0x0000000000007b1d */ /* 0x000fe20000010000 */
[----:B------:R-:W-:Y:S01]  /*d420*/  IMAD.SHL.U32 R232, R214, 0x8, RZ ;  /* 0x00000008d6e87824 */ /* 0x000fe200078e00ff */
[----:B------:R-:W-:Y:S01]  /*d430*/  LOP3.LUT R217, R229, 0x7c00, RZ, 0xc0, !PT ;  /* 0x00007c00e5d97812 */ /* 0x000fe200078ec0ff */
[----:B----4-:R-:W-:Y:S01]  /*d440*/  IMAD.WIDE.U32 R204, R222, UR6, RZ ;  /* 0x00000006decc7c25 */ /* 0x010fe2000f8e00ff */
[----:B------:R-:W-:Y:S01]  /*d450*/  SHF.R.U32.HI R216, RZ, 0x1, R214 ;  /* 0x00000001ffd87819 */ /* 0x000fe200000116d6 */
[----:B------:R-:W-:Y:S01]  /*d460*/  UISETP.NE.AND UP0, UPT, UR6, URZ, UPT ;  /* 0x000000ff0600728c */ /* 0x000fe2000bf05270 */
[----:B------:R-:W-:Y:S01]  /*d470*/  LOP3.LUT R215, R232, 0x38, RZ, 0xc0, !PT ;  /* 0x00000038e8d77812 */ /* 0x000fe200078ec0ff */
[----:B------:R-:W-:Y:S01]  /*d480*/  IMAD R201, R223, UR6, R205 ;  /* 0x00000006dfc97c24 */ /* 0x000fe2000f8e02cd */
[C---:B------:R-:W-:Y:S01]  /*d490*/  LEA R202, P2, R204.reuse, R225, 0x7 ;  /* 0x000000e1ccca7211 */ /* 0x040fe200078438ff */
[C---:B------:R-:W-:Y:S01]  /*d4a0*/  IMAD.SHL.U32 R167, R204.reuse, 0x40, RZ ;  /* 0x00000040cca77824 */ /* 0x040fe200078e00ff */
[----:B------:R-:W-:Y:S02]  /*d4b0*/  LOP3.LUT R237, R215, 0x40, RZ, 0xfc, !PT ;  /* 0x00000040d7ed7812 */ /* 0x000fe400078efcff */
[-CC-:B------:R-:W-:Y:S02]  /*d4c0*/  LEA.HI.X R203, R204, R224.reuse, R201.reuse, 0x7, P2 ;  /* 0x000000e0cccb7211 */ /* 0x180fe400010f3cc9 */
[----:B------:R-:W-:Y:S02]  /*d4d0*/  ISETP.GE.AND P4, PT, R237, UR9, PT ;  /* 0x00000009ed007c0c */ /* 0x000fe4000bf86270 */
[C---:B------:R-:W-:Y:S02]  /*d4e0*/  LOP3.LUT R236, R215.reuse, 0x80, RZ, 0xfc, !PT ;  /* 0x00000080d7ec7812 */ /* 0x040fe400078efcff */
[C---:B------:R-:W-:Y:S02]  /*d4f0*/  LOP3.LUT R234, R215.reuse, 0xc0, RZ, 0xfc, !PT ;  /* 0x000000c0d7ea7812 */ /* 0x040fe400078efcff */
[----:B------:R-:W-:Y:S02]  /*d500*/  ISETP.GE.AND P3, PT, R236, UR9, PT ;  /* 0x00000009ec007c0c */ /* 0x000fe4000bf66270 */
[----:B------:R-:W-:Y:S01]  /*d510*/  ISETP.GE.AND P2, PT, R234, UR9, PT ;  /* 0x00000009ea007c0c */ /* 0x000fe2000bf46270 */
[----:B------:R-:W-:Y:S01]  /*d520*/  @!PT LDS RZ, [RZ] ;  /* 0x00000000fffff984 */ /* 0x000fe20000000800 */
[----:B------:R-:W-:Y:S01]  /*d530*/  @!PT LDS RZ, [RZ] ;  /* 0x00000000fffff984 */ /* 0x000fe20000000800 */
[----:B------:R-:W-:Y:S01]  /*d540*/  @!PT LDS RZ, [RZ] ;  /* 0x00000000fffff984 */ /* 0x000fe20000000800 */
[----:B------:R-:W-:Y:S01]  /*d550*/  @!P1 LDGSTS.E.BYPASS.LTC128B.128 [R228+0x18000], desc[UR24][R202.64] ;  /* 0x18000000cae49fae */ /* 0x000fe2000b981a18 */
[----:B------:R-:W-:Y:S01]  /*d560*/  LEA R164, P0, R222, R167, 0x5 ;  /* 0x000000a7dea47211 */ /* 0x000fe200078028ff */
[----:B------:R-:W-:Y:S01]  /*d570*/  UMOV UR5, UR7 ;  /* 0x0000000700057c82 */ /* 0x000fe20008000000 */
[----:B------:R-:W-:Y:S02]  /*d580*/  SHF.L.U64.HI R167, R204, 0x6, R201 ;  /* 0x00000006cca77819 */ /* 0x000fe400000102c9 */
[----:B------:R-:W-:Y:S01]  /*d590*/  @P1 STS.128 [R228+0x18000], RZ ;  /* 0x018000ffe4001388 */ /* 0x000fe20000000c00 */
[--C-:B------:R-:W-:Y:S02]  /*d5a0*/  LOP3.LUT R169, R215, 0x1c0, R210.reuse, 0xf8, !PT ;  /* 0x000001c0d7a97812 */ /* 0x100fe400078ef8d2 */
[----:B------:R-:W-:Y:S02]  /*d5b0*/  LEA.HI.X R167, R222, R167, R223, 0x5, P0 ;  /* 0x000000a7dea77211 */ /* 0x000fe400000f2cdf */
[----:B------:R-:W-:Y:S01]  /*d5c0*/  @!PT LDS RZ, [RZ] ;  /* 0x00000000fffff984 */ /* 0x000fe20000000800 */
[----:B------:R-:W-:Y:S01]  /*d5d0*/  @!PT LDS RZ, [RZ] ;  /* 0x00000000fffff984 */ /* 0x000fe20000000800 */
[----:B------:R-:W-:Y:S01]  /*d5e0*/  @!PT LDS RZ, [RZ] ;  /* 0x00000000fffff984 */ /* 0x000fe20000000800 */
[----:B------:R-:W-:Y:S01]  /*d5f0*/  @!P4 LDGSTS.E.BYPASS.LTC128B.128 [R228+0x1a000], desc[UR24][R202.64+0x80] ;  /* 0x1a000080cae4cfae */ /* 0x000fe2000b981a18 */
[C---:B------:R-:W-:Y:S02]  /*d600*/  LEA R200, P0, R164.reuse, R225, 0x1 ;  /* 0x000000e1a4c87211 */ /* 0x040fe400078008ff */
[----:B------:R-:W-:Y:S02]  /*d610*/  LOP3.LUT R3, R217, 0x200, R210, 0xf8, !PT ;  /* 0x00000200d9037812 */ /* 0x000fe400078ef8d2 */
[----:B------:R-:W-:Y:S01]  /*d620*/  @P4 STS.128 [R228+0x1a000], RZ ;  /* 0x01a000ffe4004388 */ /* 0x000fe20000000c00 */
[----:B------:R-:W-:Y:S02]  /*d630*/  LEA.HI.X R201, R164, R224, R167, 0x1, P0 ;  /* 0x000000e0a4c97211 */ /* 0x000fe400000f0ca7 */
[----:B------:R-:W-:Y:S02]  /*d640*/  LOP3.LUT R2, R216, 0x8, RZ, 0xc0, !PT ;  /* 0x00000008d8027812 */ /* 0x000fe400078ec0ff */
[----:B------:R-:W-:Y:S01]  /*d650*/  @!PT LDS RZ, [RZ] ;  /* 0x00000000fffff984 */ /* 0x000fe20000000800 */
[----:B------:R-:W-:Y:S01]  /*d660*/  @!PT LDS RZ, [RZ] ;  /* 0x00000000fffff984 */ /* 0x000fe20000000800 */
[----:B------:R-:W-:Y:S01]  /*d670*/  @!PT LDS RZ, [RZ] ;  /* 0x00000000fffff984 */ /* 0x000fe20000000800 */
[----:B------:R-:W-:Y:S01]  /*d680*/  @!P3 LDGSTS.E.BYPASS.LTC128B.128 [R228+0x1c000], desc[UR24][R202.64+0x100] ;  /* 0x1c000100cae4bfae */ /* 0x000fe2000b981a18 */
[----:B------:R-:W-:Y:S02]  /*d690*/  LOP3.LUT R220, R169, 0x8, R214, 0x78, !PT ;  /* 0x00000008a9dc7812 */ /* 0x000fe400078e78d6 */
[----:B------:R-:W-:Y:S02]  /*d6a0*/  LOP3.LUT R2, R3, R169, R2, 0xf6, !PT ;  /* 0x000000a903027212 */ /* 0x000fe400078ef602 */
[----:B------:R-:W-:Y:S01]  /*d6b0*/  @P3 STS.128 [R228+0x1c000], RZ ;  /* 0x01c000ffe4003388 */ /* 0x000fe20000000c00 */
[----:B------:R-:W-:Y:S01]  /*d6c0*/  LOP3.LUT P0, RZ, R214, 0x4, RZ, 0xc0, !PT ;  /* 0x00000004d6ff7812 */ /* 0x000fe2000780c0ff */
[----:B------:R-:W-:Y:S01]  /*d6d0*/  IMAD R220, R220, 0x2, R209 ;  /* 0x00000002dcdc7824 */ /* 0x000fe200078e02d1 */
[----:B------:R-:W-:Y:S02]  /*d6e0*/  LEA R221, R2, UR5, 0x1 ;  /* 0x0000000502dd7c11 */ /* 0x000fe4000f8e08ff */
[----:B------:R-:W-:Y:S01]  /*d6f0*/  @!PT LDS RZ, [RZ] ;  /* 0x00000000fffff984 */ /* 0x000fe20000000800 */
[----:B------:R-:W-:Y:S01]  /*d700*/  @!PT LDS RZ, [RZ] ;  /* 0x00000000fffff984 */ /* 0x000fe20000000800 */
[----:B------:R-:W-:Y:S01]  /*d710*/  @!PT LDS RZ, [RZ] ;  /* 0x00000000fffff984 */ /* 0x000fe20000000800 */
[----:B------:R-:W-:Y:S01]  /*d720*/  @!P2 LDGSTS.E.BYPASS.LTC128B.128 [R228+0x1e000], desc[UR24][R202.64+0x180] ;  /* 0x1e000180cae4afae */ /* 0x000fe2000b981a18 */
[----:B------:R-:W-:Y:S01]  /*d730*/  SEL R2, R211, 0xffffffc0, !P0 ;  /* 0xffffffc0d3027807 */ /* 0x000fe20004000000 */
[----:B------:R-:W-:Y:S03]  /*d740*/  VIADD R3, R220, UR5 ;  /* 0x00000005dc037c36 */ /* 0x000fe60008000000 */
[----:B------:R-:W-:Y:S01]  /*d750*/  @P2 STS.128 [R228+0x1e000], RZ ;  /* 0x01e000ffe4002388 */ /* 0x000fe20000000c00 */
[--C-:B------:R-:W-:Y:S02]  /*d760*/  IMAD.IADD R218, R208, 0x1, R221.reuse ;  /* 0x00000001d0da7824 */ /* 0x100fe400078e02dd */
[C---:B------:R-:W-:Y:S02]  /*d770*/  IMAD.IADD R166, R3.reuse, 0x1, R208 ;  /* 0x0000000103a67824 */ /* 0x040fe400078e02d0 */
[----:B------:R-:W-:Y:S01]  /*d780*/  @!PT LDS RZ, [RZ] ;  /* 0x00000000fffff984 */ /* 0x000fe20000000800 */
[----:B------:R-:W-:Y:S01]  /*d790*/  @!PT LDS RZ, [RZ] ;  /* 0x00000000fffff984 */ /* 0x000fe20000000800 */
[----:B------:R-:W-:Y:S01]  /*d7a0*/  @!PT LDS RZ, [RZ] ;  /* 0x00000000fffff984 */ /* 0x000fe20000000800 */
[----:B------:R-:W-:Y:S01]  /*d7b0*/  @!P1 LDGSTS.E.BYPASS.LTC128B.128 [R228+0x19000], desc[UR24][R200.64] ;  /* 0x19000000c8e49fae */ /* 0x000fe2000b981a18 */
[----:B------:R-:W-:Y:S02]  /*d7c0*/  IMAD.IADD R219, R2, 0x1, R221 ;  /* 0x0000000102db7824 */ /* 0x000fe400078e02dd */
[----:B------:R-:W-:Y:S02]  /*d7d0*/  IMAD.IADD R3, R3, 0x1, R2 ;  /* 0x0000000103037824 */ /* 0x000fe400078e0202 */
[----:B------:R-:W-:Y:S01]  /*d7e0*/  @P1 STS.128 [R228+0x19000], RZ ;  /* 0x019000ffe4001388 */ /* 0x000fe20000000c00 */
[C---:B------:R-:W-:Y:S02]  /*d7f0*/  IMAD.IADD R164, R208.reuse, 0x1, R219 ;  /* 0x00000001d0a47824 */ /* 0x040fe400078e02db */
[----:B------:R-:W-:Y:S02]  /*d800*/  IMAD.IADD R2, R208, 0x1, R3 ;  /* 0x00000001d0027824 */ /* 0x000fe400078e0203 */
[----:B------:R-:W-:Y:S01]  /*d810*/  @!PT LDS RZ, [RZ] ;  /* 0x00000000fffff984 */ /* 0x000fe20000000800 */
[----:B------:R-:W-:Y:S01]  /*d820*/  @!PT LDS RZ, [RZ] ;  /* 0x00000000fffff984 */ /* 0x000fe20000000800 */
[----:B------:R-:W-:Y:S01]  /*d830*/  @!PT LDS RZ, [RZ] ;  /* 0x00000000fffff984 */ /* 0x000fe20000000800 */
[----:B------:R-:W-:Y:S05]  /*d840*/  @!P4 LDGSTS.E.BYPASS.LTC128B.128 [R228+0x1b000], desc[UR24][R200.64+0x80] ;  /* 0x1b000080c8e4cfae */ /* 0x000fea000b981a18 */
[----:B------:R-:W-:Y:S05]  /*d850*/  @P4 STS.128 [R228+0x1b000], RZ ;  /* 0x01b000ffe4004388 */ /* 0x000fea0000000c00 */
        /* <DEDUP_REMOVED lines=8> */
[----:B------:R1:W-:Y:S05]  /*d8e0*/  @!P2 LDGSTS.E.BYPASS.LTC128B.128 [R228+0x1f000], desc[UR24][R200.64+0x180] ;  /* 0x1f000180c8e4afae */ /* 0x0003ea000b981a18 */
[----:B------:R-:W-:Y:S05]  /*d8f0*/  @P2 STS.128 [R228+0x1f000], RZ ;  /* 0x01f000ffe4002388 */ /* 0x000fea0000000c00 */
[----:B------:R-:W-:Y:S05]  /*d900*/  LDSM.16.M88.4 R168, [R221] ;  /* 0x00000000dda8783b */ /* 0x000fea0000000200 */
[----:B------:R-:W2:Y:S05]  /*d910*/  LDSM.16.M88.4 R172, [R220+UR5+0x10000] ;  /* 0x01000005dcac783b */ /* 0x000eaa0008000200 */
[----:B------:R-:W3:Y:S05]  /*d920*/  LDSM.16.M88.4 R176, [R220+UR5+0x10800] ;  /* 0x01080005dcb0783b */ /* 0x000eea0008000200 */
[----:B------:R-:W4:Y:S05]  /*d930*/  LDSM.16.M88.4 R180, [R220+UR5+0x11000] ;  /* 0x01100005dcb4783b */ /* 0x000f2a0008000200 */
[----:B------:R-:W0:Y:S05]  /*d940*/  LDGDEPBAR ;  /* 0x00000000000079af */ /* 0x000e2a0000000000 */
[----:B------:R-:W5:Y:S05]  /*d950*/  LDSM.16.M88.4 R184, [R220+UR5+0x11800] ;  /* 0x01180005dcb8783b */ /* 0x000f6a0008000200 */
[----:B------:R-:W-:Y:S05]  /*d960*/  LDSM.16.M88.4 R188, [R218] ;  /* 0x00000000dabc783b */ /* 0x000fea0000000200 */
[----:B------:R-:W5:Y:S05]  /*d970*/  LDSM.16.M88.4 R192, [R166+0x10000] ;  /* 0x01000000a6c0783b */ /* 0x000f6a0000000200 */
[----:B------:R-:W5:Y:S05]  /*d980*/  LDSM.16.M88.4 R196, [R166+0x10800] ;  /* 0x01080000a6c4783b */ /* 0x000f6a0000000200 */
[----:B-1----:R-:W-:Y:S01]  /*d990*/  LDSM.16.M88.4 R200, [R2+0x10000] ;  /* 0x0100000002c8783b */ /* 0x002fe20000000200 */
[C---:B--2---:R-:W-:Y:S04]  /*d9a0*/  HMMA.16816.F32 R4, R168.reuse, R172, RZ ;  /* 0x000000aca804723c */ /* 0x044fe800000018ff */
[----:B------:R-:W-:Y:S04]  /*d9b0*/  LDSM.16.M88.4 R204, [R220+UR5+0x12000] ;  /* 0x01200005dccc783b */ /* 0x000fe80008000200 */
        /* <DEDUP_REMOVED lines=10> */
[----:B------:R-:W2:Y:S05]  /*da60*/  LDSM.16.M88.4 R168, [R166+0x11800] ;  /* 0x01180000a6a8783b */ /* 0x000eaa0000000200 */
[----:B------:R-:W3:Y:S02]  /*da70*/  LDSM.16.M88.4 R184, [R3+0x10800] ;  /* 0x0108000003b8783b */ /* 0x000ee40000000200 */
        /* <DEDUP_REMOVED lines=11> */
[----:B------:R-:W2:Y:S05]  /*db30*/  LDSM.16.M88.4 R168, [R2+0x10800] ;  /* 0x0108000002a8783b */ /* 0x000eaa0000000200 */
[----:B------:R-:W-:Y:S02]  /*db40*/  LDSM.16.M88.4 R188, [R221+0x4000] ;  /* 0x00400000ddbc783b */ /* 0x000fe40000000200 */
        /* <DEDUP_REMOVED lines=11> */
[----:B------:R-:W1:Y:S05]  /*dc00*/  LDSM.16.M88.4 R172, [R220+UR5+0x12800] ;  /* 0x01280005dcac783b */ /* 0x000e6a0008000200 */
[----:B------:R-:W4:Y:S02]  /*dc10*/  LDSM.16.M88.4 R176, [R220+UR5+0x13000] ;  /* 0x01300005dcb0783b */ /* 0x000f240008000200 */
        /* <DEDUP_REMOVED lines=11> */
[----:B------:R-:W-:Y:S05]  /*dcd0*/  LDSM.16.M88.4 R184, [R166+0x13000] ;  /* 0x01300000a6b8783b */ /* 0x000fea0000000200 */
[----:B------:R-:W-:Y:S02]  /*dce0*/  LDSM.16.M88.4 R196, [R164+0x4000] ;  /* 0x00400000a4c4783b */ /* 0x000fe40000000200 */
        /* <DEDUP_REMOVED lines=11> */
[----:B------:R-:W-:Y:S05]  /*dda0*/  LDSM.16.M88.4 R188, [R219+0x4000] ;  /* 0x00400000dbbc783b */ /* 0x000fea0000000200 */
[----:B------:R-:W4:Y:S02]  /*ddb0*/  LDSM.16.M88.4 R192, [R3+0x12000] ;  /* 0x0120000003c0783b */ /* 0x000f240000000200 */
        /* <DEDUP_REMOVED lines=24> */
[----:B------:R-:W2:Y:S05]  /*df40*/  LDSM.16.M88.4 R184, [R220+UR5+0x14800] ;  /* 0x01480005dcb8783b */ /* 0x000eaa0008000200 */
[----:B------:R-:W4:Y:S02]  /*df50*/  LDSM.16.M88.4 R188, [R220+UR5+0x15000] ;  /* 0x01500005dcbc783b */ /* 0x000f240008000200 */
        /* <DEDUP_REMOVED lines=50> */
[----:B------:R-:W1:Y:S05]  /*e280*/  LDSM.16.M88.4 R168, [R221+0xc000] ;  /* 0x00c00000dda8783b */ /* 0x000e6a0000000200 */
[----:B------:R-:W-:Y:S02]  /*e290*/  LDSM.16.M88.4 R184, [R220+UR5+0x17000] ;  /* 0x01700005dcb8783b */ /* 0x000fe40008000200 */
        /* <DEDUP_REMOVED lines=74> */
.L_x_247:
[----:B-1----:R-:W1:Y:S01]  /*e740*/  SHFL.BFLY PT, R3, R200, 0x2, 0x1f ;  /* 0x0c401f00c8037f89 */ /* 0x002e6200000e0000 */
[----:B------:R-:W-:Y:S02]  /*e750*/  UISETP.NE.AND UP0, UPT, UR6, URZ, UPT ;  /* 0x000000ff0600728c */ /* 0x000fe4000bf05270 */
[----:B------:R-:W-:Y:S05]  /*e760*/  UIADD3 UR6, UPT, UPT, UR6, -0x1, URZ ;  /* 0xffffffff06067890 */ /* 0x000fea000fffe0ff */
[----:B------:R-:W2:Y:S08]  /*e770*/  SHFL.BFLY PT, R2, R167, 0x2, 0x1f ;  /* 0x0c401f00a7027f89 */ /* 0x000eb000000e0000 */
[----:B------:R-:W-:Y:S08]  /*e780*/  LDSM.16.MT88.4 R172, [R212+0x18000] ;  /* 0x01800000d4ac783b */ /* 0x000ff00000004200 */
[----:B------:R-:W-:Y:S08]  /*e790*/  LDSM.16.MT88.4 R180, [R213+0x1c800] ;  /* 0x01c80000d5b4783b */ /* 0x000ff00000004200 */
[----:B------:R-:W-:Y:S01]  /*e7a0*/  LDSM.16.MT88.4 R192, [R212+0x1e800] ;  /* 0x01e80000d4c0783b */ /* 0x000fe20000004200 */
[----:B-1----:R-:W-:Y:S02]  /*e7b0*/  FMNMX.FTZ R169, R200, R3, !PT ;  /* 0x00000003c8a97209 */ /* 0x002fe40007810000 */
[----:B--2---:R-:W-:Y:S05]  /*e7c0*/  FMNMX.FTZ R168, R167, R2, !PT ;  /* 0x00000002a7a87209 */ /* 0x004fea0007810000 */
        /* <DEDUP_REMOVED lines=452> */
.L_x_245:
[----:B------:R-:W1:Y:S01]  /*10410*/  SHFL.BFLY PT, R0, R233, 0x2, 0x1f ;  /* 0x0c401f00e9007f89 */ /* 0x000e6200000e0000 */
[C---:B------:R-:W-:Y:S01]  /*10420*/  LOP3.LUT P1, RZ, R214.reuse, 0x10, RZ, 0xc0, !PT ;  /* 0x00000010d6ff7812 */ /* 0x040fe2000782c0ff */
[----:B------:R-:W-:Y:S01]  /*10430*/  UISETP.NE.AND UP3, UPT, UR19, -0x1, UPT ;  /* 0xffffffff1300788c */ /* 0x000fe2000bf65270 */
[----:B------:R-:W-:Y:S01]  /*10440*/  LOP3.LUT P2, RZ, R214, 0x8, RZ, 0xc0, !PT ;  /* 0x00000008d6ff7812 */ /* 0x000fe2000784c0ff */
[----:B------:R-:W2:Y:S01]  /*10450*/  SHFL.BFLY PT, R8, R235, 0x2, 0x1f ;  /* 0x0c401f00eb087f89 */ /* 0x000ea200000e0000 */
[----:B------:R-:W3:Y:S01]  /*10460*/  S2UR UR12, SR_CTAID.Y ;  /* 0x00000000000c79c3 */ /* 0x000ee20000002600 */
[----:B------:R-:W4:Y:S01]  /*10470*/  LDCU.U8 UR4, c[0x0][0x549] ;  /* 0x0000a920ff0477ac */ /* 0x000f220008000000 */
[----:B------:R-:W5:Y:S06]  /*10480*/  LDCU UR10, c[0x0][0x434] ;  /* 0x00008680ff0a77ac */ /* 0x000f6c0008000800 */
[----:B------:R-:W3:Y:S01]  /*10490*/  @!UP3 LDCU.64 UR8, c[0x0][0x400] ;  /* 0x00008000ff08b7ac */ /* 0x000ee20008000a00 */
[----:B------:R-:W5:Y:S01]  /*104a0*/  @UP3 LDCU.64 UR6, c[0x0][0x408] ;  /* 0x00008100ff0637ac */ /* 0x000f620008000a00 */
[----:B------:R-:W5:Y:S01]  /*104b0*/  LDCU.U8 UR11, c[0x0][0x548] ;  /* 0x0000a900ff0b77ac */ /* 0x000f620008000000 */
[----:B-1----:R-:W-:Y:S01]  /*104c0*/  FADD.FTZ R9, R0, R233 ;  /* 0x000000e900097221 */ /* 0x002fe20000010000 */
[----:B------:R-:W-:Y:S01]  /*104d0*/  SHF.L.U32 R0, R214, 0x1, RZ ;  /* 0x00000001d6007819 */ /* 0x000fe200000006ff */
[----:B----4-:R-:W-:Y:S01]  /*104e0*/  UISETP.NE.AND UP1, UPT, UR4, URZ, UPT ;  /* 0x000000ff0400728c */ /* 0x010fe2000bf25270 */
[----:B--2---:R-:W-:-:S02]  /*104f0*/  FADD.FTZ R8, R8, R235 ;  /* 0x000000eb08087221 */ /* 0x004fc40000010000 */
[----:B------:R-:W1:Y:S01]  /*10500*/  SHFL.BFLY PT, R2, R9, 0x1, 0x1f ;  /* 0x0c201f0009027f89 */ /* 0x000e6200000e0000 */
[----:B------:R-:W-:Y:S01]  /*10510*/  LOP3.LUT R217, R217, 0x6, R0, 0xf8, !PT ;  /* 0x00000006d9d97812 */ /* 0x000fe200078ef800 */
[----:B------:R-:W-:Y:S02]  /*10520*/  UISETP.NE.AND UP2, UPT, UR19, -0x1, UPT ;  /* 0xffffffff1300788c */ /* 0x000fe4000bf45270 */
[----:B------:R-:W2:Y:S01]  /*10530*/  SHFL.BFLY PT, R5, R8, 0x1, 0x1f ;  /* 0x0c201f0008057f89 */ /* 0x000ea200000e0000 */
[----:B---3--:R-:W-:Y:S01]  /*10540*/  @!UP3 UIMAD.WIDE.U32 UR14, UR12, UR8, URZ ;  /* 0x000000080c0eb2a5 */ /* 0x008fe2000f8e00ff */
[----:B------:R-:W3:Y:S01]  /*10550*/  S2UR UR8, SR_CTAID.X ;  /* 0x00000000000879c3 */ /* 0x000ee20000002500 */
[----:B-----5:R-:W-:Y:S01]  /*10560*/  @UP3 UIMAD.WIDE.U32 UR16, UR19, UR6, URZ ;  /* 0x00000006131032a5 */ /* 0x020fe2000f8e00ff */
[----:B------:R-:W4:Y:S01]  /*10570*/  @UP1 LDCU UR4, c[0x0][0x430] ;  /* 0x00008600ff0417ac */ /* 0x000f220008000800 */
[----:B------:R-:W-:-:S05]  /*10580*/  @!UP3 UIMAD UR9, UR12, UR9, UR15 ;  /* 0x000000090c09b2a4 */ /* 0x000fca000f8e020f */
[----:B------:R-:W3:Y:S01]  /*10590*/  S2UR UR6, SR_CTAID.Z ;  /* 0x00000000000679c3 */ /* 0x000ee20000002700 */
[----:B------:R-:W-:Y:S02]  /*105a0*/  @UP3 UIMAD UR9, UR19, UR7, UR17 ;  /* 0x00000007130932a4 */ /* 0x000fe4000f8e0211 */
[----:B------:R-:W-:Y:S01]  /*105b0*/  @!UP2 UIMAD UR19, UR12, UR10, URZ ;  /* 0x0000000a0c13a2a4 */ /* 0x000fe2000f8e02ff */
[----:B------:R-:W4:Y:S01]  /*105c0*/  LDCU UR13, c[0x0][0x434] ;  /* 0x00008680ff0d77ac */ /* 0x000f220008000800 */
[----:B------:R-:W-:Y:S01]  /*105d0*/  UISETP.NE.AND UP0, UPT, UR11, URZ, !UP1 ;  /* 0x000000ff0b00728c */ /* 0x000fe2000cf05270 */
[----:B-1----:R-:W-:Y:S01]  /*105e0*/  FADD.FTZ R2, R9, R2 ;  /* 0x0000000209027221 */ /* 0x002fe20000010000 */
[----:B------:R-:W1:Y:S01]  /*105f0*/  @UP1 LDCU UR15, c[0x0][0x430] ;  /* 0x00008600ff0f17ac */ /* 0x000e620008000800 */
[----:B--2---:R-:W-:Y:S02]  /*10600*/  FADD.FTZ R4, R8, R5 ;  /* 0x0000000508047221 */ /* 0x004fe40000010000 */
[----:B------:R-:W2:Y:S01]  /*10610*/  MUFU.RCP R6, R2 ;  /* 0x0000000200067308 */ /* 0x000ea20000001000 */
[----:B------:R-:W-:Y:S01]  /*10620*/  SHF.L.U32 R5, R214, 0x4, RZ ;  /* 0x00000004d6057819 */ /* 0x000fe200000006ff */
[----:B----4-:R-:W-:Y:S01]  /*10630*/  @UP1 UIMAD UR13, UR4, UR10, URZ ;  /* 0x0000000a040d12a4 */ /* 0x010fe2000f8e02ff */
[----:B------:R-:W-:Y:S01]  /*10640*/  FSETP.NE.FTZ.AND P3, PT, R2, RZ, PT ;  /* 0x000000ff0200720b */ /* 0x000fe20003f75000 */
[----:B------:R-:W-:Y:S01]  /*10650*/  @UP1 UMOV UR7, 0x1 ;  /* 0x0000000100071882 */ /* 0x000fe20000000000 */
[----:B------:R-:W-:Y:S01]  /*10660*/  LOP3.LUT R5, R5, 0x1c0, RZ, 0xc0, !PT ;  /* 0x000001c005057812 */ /* 0x000fe200078ec0ff */
[----:B------:R-:W-:Y:S01]  /*10670*/  @UP3 UMOV UR14, UR16 ;  /* 0x00000010000e3c82 */ /* 0x000fe20008000000 */
[----:B------:R-:W-:Y:S01]  /*10680*/  FSETP.NE.FTZ.AND P4, PT, R4, RZ, PT ;  /* 0x000000ff0400720b */ /* 0x000fe20003f95000 */
[----:B------:R-:W4:Y:S01]  /*10690*/  MUFU.RCP R7, R4 ;  /* 0x0000000400077308 */ /* 0x000f220000001000 */
[----:B------:R-:W-:Y:S01]  /*106a0*/  LOP3.LUT R0, R5, 0x38, R0, 0xf8, !PT ;  /* 0x0000003805007812 */ /* 0x000fe200078ef800 */
[----:B------:R-:W-:Y:S01]  /*106b0*/  USHF.R.S32.HI UR4, URZ, 0x1f, UR19 ;  /* 0x0000001fff047899 */ /* 0x000fe20008011413 */
[----:B------:R-:W-:-:S02]  /*106c0*/  MOV R5, 0x20 ;  /* 0x0000002000057802 */ /* 0x000fc40000000f00 */
[----:B------:R-:W-:-:S04]  /*106d0*/  LOP3.LUT R0, R217, R0, RZ, 0xfc, !PT ;  /* 0x00000000d9007212 */ /* 0x000fc800078efcff */
[----:B------:R-:W-:Y:S02]  /*106e0*/  LEA R9, R0, UR5, 0x1 ;  /* 0x0000000500097c11 */ /* 0x000fe4000f8e08ff */
[----:B--2---:R-:W-:Y:S02]  /*106f0*/  FSEL R6, R6, 1, P3 ;  /* 0x3f80000006067808 */ /* 0x004fe40001800000 */
[----:B------:R-:W-:Y:S02]  /*10700*/  SEL R0, R5, 0xffffffe0, !P2 ;  /* 0xffffffe005007807 */ /* 0x000fe40005000000 */
[----:B------:R-:W-:Y:S01]  /*10710*/  IADD3 R13, PT, PT, R9, 0x40, RZ ;  /* 0x00000040090d7810 */ /* 0x000fe20007ffe0ff */
[C---:B------:R-:W-:Y:S01]  /*10720*/  FMUL.FTZ R162, R6.reuse, R162 ;  /* 0x000000a206a27220 */ /* 0x040fe20000410000 */
[C---:B------:R-:W-:Y:S01]  /*10730*/  FMUL.FTZ R163, R6.reuse, R163 ;  /* 0x000000a306a37220 */ /* 0x040fe20000410000 */
[----:B----4-:R-:W-:Y:S01]  /*10740*/  FSEL R7, R7, 1, P4 ;  /* 0x3f80000007077808 */ /* 0x010fe20002000000 */
        /* <DEDUP_REMOVED lines=262> */
[----:B------:R4:W-:Y:S01]  /*117b0*/  STS [R17+0xc000], R152 ;  /* 0x00c0009811007388 */ /* 0x0009e20000000800 */
[----:B------:R-:W-:-:S03]  /*117c0*/  LEA R0, R0, UR5, 0x1 ;  /* 0x0000000500007c11 */ /* 0x000fc6000f8e08ff */
[----:B------:R4:W-:Y:S04]  /*117d0*/  STS [R17+0xc400], R154 ;  /* 0x00c4009a11007388 */ /* 0x0009e80000000800 */
[----:B------:R4:W-:Y:S04]  /*117e0*/  STS [R21+0xc000], R7 ;  /* 0x00c0000715007388 */ /* 0x0009e80000000800 */
[----:B------:R4:W-:Y:S01]  /*117f0*/  STS [R21+0xc400], R150 ;  /* 0x00c4009615007388 */ /* 0x0009e20000000800 */
[----:B-1-3--:R-:W-:Y:S05]  /*11800*/  BRA.U UP1, `(.L_x_249) ;  /* 0x0000000101207547 */ /* 0x00afea000b800000 */
        /* <DEDUP_REMOVED lines=8> */
.L_x_249:
[----:B------:R-:W-:Y:S01]  /*11890*/  BAR.SYNC.DEFER_BLOCKING 0x0 ;  /* 0x0000000000007b1d */ /* 0x000fe20000010000 */
[----:B------:R-:W-:Y:S01]  /*118a0*/  UIMAD UR13, UR6, UR13, URZ ;  /* 0x0000000d060d72a4 */ /* 0x000fe2000f8e02ff */
[----:B------:R-:W-:Y:S01]  /*118b0*/  LOP3.LUT P0, RZ, R214, 0x3, RZ, 0xc0, !PT ;  /* 0x00000003d6ff7812 */ /* 0x000fe2000780c0ff */
[----:B------:R-:W-:Y:S01]  /*118c0*/  UIMAD UR10, UR8, UR15, URZ ;  /* 0x0000000f080a72a4 */ /* 0x000fe2000f8e02ff */
[----:B----4-:R-:W-:Y:S01]  /*118d0*/  LOP3.LUT R13, R216, 0x70, RZ, 0xc0, !PT ;  /* 0x00000070d80d7812 */ /* 0x010fe200078ec0ff */
[----:B------:R-:W-:-:S03]  /*118e0*/  USEL UR19, UR19, URZ, UP0 ;  /* 0x000000ff13137287 */ /* 0x000fc60008000000 */
[----:B------:R-:W1:Y:S01]  /*118f0*/  @P4 LDC R5, c[0x0][0x458] ;  /* 0x00011600ff054b82 */ /* 0x000e620000000800 */
[----:B------:R-:W2:Y:S01]  /*11900*/  @P4 MUFU.LG2 R4, R4 ;  /* 0x0000000400044308 */ /* 0x000ea20000000c00 */
[----:B------:R-:W-:Y:S01]  /*11910*/  @!UP0 UIMAD UR13, UR12, UR7, UR13 ;  /* 0x000000070c0d82a4 */ /* 0x000fe2000f8e020d */
[----:B------:R-:W-:Y:S01]  /*11920*/  SHF.R.U32.HI R6, RZ, 0x2, R214 ;  /* 0x00000002ff067819 */ /* 0x000fe200000116d6 */
[----:B------:R-:W-:Y:S01]  /*11930*/  USHF.L.U32 UR10, UR10, 0x7, URZ ;  /* 0x000000070a0a7899 */ /* 0x000fe200080006ff */
[----:B------:R-:W-:Y:S01]  /*11940*/  BSSY.RECONVERGENT B0, `(.L_x_250) ;  /* 0x0000022000007945 */ /* 0x000fe20003800200 */
[----:B------:R-:W-:Y:S01]  /*11950*/  USEL UR4, UR4, URZ, UP0 ;  /* 0x000000ff04047287 */ /* 0x000fe20008000000 */
[----:B------:R-:W-:Y:S01]  /*11960*/  MOV R12, 0x7f800000 ;  /* 0x7f800000000c7802 */ /* 0x000fe20000000f00 */
[----:B------:R-:W3:Y:S01]  /*11970*/  @P3 LDC R14, c[0x0][0x458] ;  /* 0x00011600ff0e3b82 */ /* 0x000ee20000000800 */
[----:B------:R-:W4:Y:S01]  /*11980*/  @P3 MUFU.LG2 R2, R2 ;  /* 0x0000000200023308 */ /* 0x000f220000000c00 */
[----:B------:R-:W-:Y:S01]  /*11990*/  USHF.R.S32.HI UR7, URZ, 0x1f, UR13 ;  /* 0x0000001fff077899 */ /* 0x000fe2000801140d */
[----:B------:R-:W-:Y:S01]  /*119a0*/  MOV R7, 0x7f800000 ;  /* 0x7f80000000077802 */ /* 0x000fe20000000f00 */
[----:B------:R-:W-:Y:S01]  /*119b0*/  USHF.R.S32.HI UR5, URZ, 0x1f, UR10 ;  /* 0x0000001fff057899 */ /* 0x000fe2000801140a */
[----:B------:R-:W-:Y:S01]  /*119c0*/  LOP3.LUT R6, R13, 0x7, R6, 0xf8, !PT ;  /* 0x000000070d067812 */ /* 0x000fe200078ef806 */
[----:B------:R-:W-:Y:S01]  /*119d0*/  UIADD3 UR19, UP1, UP0, UR10, UR19, UR13 ;  /* 0x000000130a137290 */ /* 0x000fe2000f83e00d */
[----:B------:R1:W3:Y:S01]  /*119e0*/  LDS.128 R8, [R0+0x3000] ;  /* 0x0030000000087984 */ /* 0x0002e20000000c00 */
[----:B--2---:R-:W-:-:S02]  /*119f0*/  @P4 FMUL.FTZ R15, R4, 0.69314718246459960938 ;  /* 0x3f317218040f4820 */ /* 0x004fc40000410000 */
[----:B------:R-:W-:Y:S02]  /*11a00*/  UIADD3.X UR4, UPT, UPT, UR5, UR4, UR7, UP1, UP0 ;  /* 0x0000000405047290 */ /* 0x000fe40008fe0407 */
[----:B-1----:R-:W-:Y:S01]  /*11a10*/  @P4 FFMA.FTZ R12, R164, R5, R15 ;  /* 0x00000005a40c4223 */ /* 0x002fe2000001000f */
[----:B----4-:R-:W-:-:S04]  /*11a20*/  @P3 FMUL.FTZ R2, R2, 0.69314718246459960938 ;  /* 0x3f31721802023820 */ /* 0x010fc80000410000 */
[----:B---3--:R-:W-:Y:S01]  /*11a30*/  @P3 FFMA.FTZ R7, R3, R14, R2 ;  /* 0x0000000e03073223 */ /* 0x008fe20000010002 */
[----:B------:R-:W-:Y:S06]  /*11a40*/  @P0 BRA `(.L_x_251) ;  /* 0x0000000000440947 */ /* 0x000fec0003800000 */
        /* <DEDUP_REMOVED lines=8> */
[C---:B------:R-:W-:Y:S02]  /*11ad0*/  @!P2 IADD3 R14, P0, PT, R15.reuse, UR19, RZ ;  /* 0x000000130f0eac10 */ /* 0x040fe4000ff1e0ff */
        /* <DEDUP_REMOVED lines=8> */
.L_x_251:
[----:B------:R-:W-:Y:S05]  /*11b60*/  BSYNC.RECONVERGENT B0 ;  /* 0x0000000000007941 */ /* 0x000fea0003800200 */
.L_x_250:
[----:B------:R-:W2:Y:S01]  /*11b70*/  LDCU.64 UR4, c[0x0][0x410] ;  /* 0x00008200ff0477ac */ /* 0x000ea20008000a00 */
[----:B-1----:R-:W-:Y:S01]  /*11b80*/  SHF.R.U32.HI R2, RZ, 0x3, R214 ;  /* 0x00000003ff027819 */ /* 0x002fe200000116d6 */
[----:B------:R1:W3:Y:S01]  /*11b90*/  LDS.128 R20, [R0] ;  /* 0x0000000000147984 */ /* 0x0002e20000000c00 */
[----:B------:R-:W-:Y:S01]  /*11ba0*/  IADD3 R6, P0, PT, R215, UR14, RZ ;  /* 0x0000000ed7067c10 */ /* 0x000fe2000ff1e0ff */
[----:B------:R-:W-:Y:S01]  /*11bb0*/  BSSY.RECONVERGENT B0, `(.L_x_252) ;  /* 0x0000026000007945 */ /* 0x000fe20003800200 */
[C---:B------:R-:W-:Y:S01]  /*11bc0*/  ISETP.GE.AND P3, PT, R2.reuse, UR18, PT ;  /* 0x0000001202007c0c */ /* 0x040fe2000bf66270 */
[C---:B------:R-:W-:Y:S01]  /*11bd0*/  VIADD R4, R2.reuse, 0x20 ;  /* 0x0000002002047836 */ /* 0x040fe20000000000 */
[----:B------:R-:W-:Y:S01]  /*11be0*/  IADD3.X R7, PT, PT, RZ, UR9, RZ, P0, !PT ;  /* 0x00000009ff077c10 */ /* 0x000fe200087fe4ff */
[----:B------:R1:W4:Y:S01]  /*11bf0*/  LDS.128 R16, [R0+0x4000] ;  /* 0x0040000000107984 */ /* 0x0003220000000c00 */
[----:B------:R-:W-:Y:S01]  /*11c00*/  VIADD R3, R2, 0x40 ;  /* 0x0000004002037836 */ /* 0x000fe20000000000 */
[----:B------:R-:W-:Y:S01]  /*11c10*/  UIMAD.WIDE.U32 UR8, UR8, 0x80, URZ ;  /* 0x00000080080878a5 */ /* 0x000fe2000f8e00ff */
[----:B------:R-:W-:Y:S01]  /*11c20*/  ISETP.GE.AND P2, PT, R4, UR18, PT ;  /* 0x0000001204007c0c */ /* 0x000fe2000bf46270 */
[----:B------:R1:W1:Y:S02]  /*11c30*/  LDS.128 R12, [R0+0x8000] ;  /* 0x00800000000c7984 */ /* 0x0002640000000c00 */
[----:B------:R-:W-:Y:S01]  /*11c40*/  ISETP.GE.AND P1, PT, R3, UR18, PT ;  /* 0x0000001203007c0c */ /* 0x000fe2000bf26270 */
[C---:B------:R-:W-:Y:S01]  /*11c50*/  VIADD R3, R2.reuse, 0x60 ;  /* 0x0000006002037836 */ /* 0x040fe20000000000 */
[----:B------:R-:W-:Y:S01]  /*11c60*/  LOP3.LUT R2, R2, UR8, RZ, 0xfc, !PT ;  /* 0x0000000802027c12 */ /* 0x000fe2000f8efcff */
[----:B--2---:R-:W-:Y:S01]  /*11c70*/  IMAD.U32 R24, RZ, RZ, UR4 ;  /* 0x00000004ff187e24 */ /* 0x004fe2000f8e00ff */
[----:B------:R-:W-:-:S02]  /*11c80*/  MOV R27, UR5 ;  /* 0x00000005001b7c02 */ /* 0x000fc40008000f00 */
[----:B------:R-:W-:Y:S01]  /*11c90*/  ISETP.GE.AND P0, PT, R3, UR18, PT ;  /* 0x0000001203007c0c */ /* 0x000fe2000bf06270 */
[----:B------:R-:W-:Y:S02]  /*11ca0*/  IMAD.WIDE.U32 R24, R24, UR6, R6 ;  /* 0x0000000618187c25 */ /* 0x000fe4000f8e0006 */
[----:B------:R2:W1:Y:S02]  /*11cb0*/  LDS.128 R4, [R0+0xc000] ;  /* 0x00c0000000047984 */ /* 0x0004640000000c00 */
[----:B------:R-:W-:Y:S01]  /*11cc0*/  IMAD R27, R27, UR6, R25 ;  /* 0x000000061b1b7c24 */ /* 0x000fe2000f8e0219 */
[----:B------:R-:W-:Y:S07]  /*11cd0*/  @P3 BRA `(.L_x_253) ;  /* 0x00000000004c3947 */ /* 0x000fee0003800000 */
[----:B------:R-:W5:Y:S01]  /*11ce0*/  LDCU.64 UR6, c[0x0][0x408] ;  /* 0x00008100ff0677ac */ /* 0x000f620008000a00 */
[----:B------:R-:W-:Y:S01]  /*11cf0*/  IMAD.MOV.U32 R26, RZ, RZ, R24 ;  /* 0x000000ffff1a7224 */ /* 0x000fe200078e0018 */
[----:B------:R-:W3:Y:S01]  /*11d00*/  LDCU.64 UR4, c[0x0][0x3f0] ;  /* 0x00007e00ff0477ac */ /* 0x000ee20008000a00 */
[----:B------:R-:W2:Y:S01]  /*11d10*/  LDCU UR11, c[0x0][0x440] ;  /* 0x00008800ff0b77ac */ /* 0x000ea20008000800 */
[----:B-----5:R-:W-:Y:S01]  /*11d20*/  UIMAD UR10, UR9, UR6, URZ ;  /* 0x00000006090a72a4 */ /* 0x020fe2000f8e02ff */
[----:B------:R-:W-:-:S05]  /*11d30*/  IMAD.WIDE.U32 R28, R2, UR6, R26 ;  /* 0x00000006021c7c25 */ /* 0x000fca000f8e001a */
[----:B------:R-:W-:Y:S01]  /*11d40*/  IMAD.U32 R3, RZ, RZ, UR10 ;  /* 0x0000000aff037e24 */ /* 0x000fe2000f8e00ff */
[----:B---3--:R-:W-:Y:S02]  /*11d50*/  LEA R30, P3, R28, UR4, 0x1 ;  /* 0x000000041c1e7c11 */ /* 0x008fe4000f8608ff */
[----:B--2---:R-:W-:Y:S01]  /*11d60*/  ISETP.GE.AND P6, PT, R215, UR11, PT ;  /* 0x0000000bd7007c0c */ /* 0x004fe2000bfc6270 */
[----:B------:R-:W-:Y:S01]  /*11d70*/  IMAD R3, R2, UR7, R3 ;  /* 0x0000000702037c24 */ /* 0x000fe2000f8e0203 */
[----:B------:R-:W-:Y:S02]  /*11d80*/  ISETP.GE.AND P5, PT, R237, UR11, PT ;  /* 0x0000000bed007c0c */ /* 0x000fe4000bfa6270 */
[----:B------:R-:W-:Y:S01]  /*11d90*/  ISETP.GE.AND P4, PT, R236, UR11, PT ;  /* 0x0000000bec007c0c */ /* 0x000fe2000bf86270 */
[----:B------:R-:W-:-:S05]  /*11da0*/  IMAD.IADD R3, R3, 0x1, R29 ;  /* 0x0000000103037824 */ /* 0x000fca00078e021d */
[----:B------:R-:W-:Y:S02]  /*11db0*/  LEA.HI.X R31, R28, UR5, R3, 0x1, P3 ;  /* 0x000000051c1f7c11 */ /* 0x000fe400098f0c03 */
[----:B------:R-:W-:-:S03]  /*11dc0*/  ISETP.GE.AND P3, PT, R234, UR11, PT ;  /* 0x0000000bea007c0c */ /* 0x000fc6000bf66270 */
[----:B------:R2:W-:Y:S04]  /*11dd0*/  @!P6 STG.E.128 desc[UR24][R30.64], R20 ;  /* 0x000000141e00e986 */ /* 0x0005e8000c101d18 */
[----:B----4-:R2:W-:Y:S04]  /*11de0*/  @!P5 STG.E.128 desc[UR24][R30.64+0x80], R16 ;  /* 0x000080101e00d986 */ /* 0x0105e8000c101d18 */
[----:B-1----:R2:W-:Y:S04]  /*11df0*/  @!P4 STG.E.128 desc[UR24][R30.64+0x100], R12 ;  /* 0x0001000c1e00c986 */ /* 0x0025e8000c101d18 */
[----:B------:R2:W-:Y:S02]  /*11e00*/  @!P3 STG.E.128 desc[UR24][R30.64+0x180], R4 ;  /* 0x000180041e00b986 */ /* 0x0005e4000c101d18 */
.L_x_253:
[----:B------:R-:W-:Y:S05]  /*11e10*/  BSYNC.RECONVERGENT B0 ;  /* 0x0000000000007941 */ /* 0x000fea0003800200 */
.L_x_252:
[----:B--23--:R2:W3:Y:S01]  /*11e20*/  LDS.128 R20, [R0+0x1000] ;  /* 0x0010000000147984 */ /* 0x00c4e20000000c00 */
[----:B------:R-:W-:Y:S03]  /*11e30*/  BSSY.RECONVERGENT B0, `(.L_x_254) ;  /* 0x000001a000007945 */ /* 0x000fe60003800200 */
[----:B----4-:R2:W4:Y:S04]  /*11e40*/  LDS.128 R16, [R0+0x5000] ;  /* 0x0050000000107984 */ /* 0x0105280000000c00 */
[----:B-1----:R2:W1:Y:S04]  /*11e50*/  LDS.128 R12, [R0+0x9000] ;  /* 0x00900000000c7984 */ /* 0x0024680000000c00 */
[----:B------:R2:W1:Y:S01]  /*11e60*/  LDS.128 R4, [R0+0xd000] ;  /* 0x00d0000000047984 */ /* 0x0004620000000c00 */
[----:B------:R-:W-:Y:S05]  /*11e70*/  @P2 BRA `(.L_x_255) ;  /* 0x0000000000542947 */ /* 0x000fea0003800000 */
[----:B------:R-:W5:Y:S01]  /*11e80*/  LDCU.64 UR6, c[0x0][0x408] ;  /* 0x00008100ff0677ac */ /* 0x000f620008000a00 */
[----:B------:R-:W-:Y:S01]  /*11e90*/  IADD3 R28, P2, PT, R2, 0x20, RZ ;  /* 0x00000020021c7810 */ /* 0x000fe20007f5e0ff */
[----:B------:R-:W-:Y:S01]  /*11ea0*/  IMAD.MOV.U32 R30, RZ, RZ, R24 ;  /* 0x000000ffff1e7224 */ /* 0x000fe200078e0018 */
[----:B------:R-:W2:Y:S01]  /*11eb0*/  LDCU UR10, c[0x0][0x440] ;  /* 0x00008800ff0a77ac */ /* 0x000ea20008000800 */
[----:B------:R-:W-:Y:S02]  /*11ec0*/  IMAD.MOV.U32 R31, RZ, RZ, R27 ;  /* 0x000000ffff1f7224 */ /* 0x000fe400078e001b */
[----:B------:R-:W-:Y:S01]  /*11ed0*/  IMAD.X R3, RZ, RZ, UR9, P2 ;  /* 0x00000009ff037e24 */ /* 0x000fe200090e06ff */
[----:B------:R-:W3:Y:S03]  /*11ee0*/  LDCU.64 UR4, c[0x0][0x3f0] ;  /* 0x00007e00ff0477ac */ /* 0x000ee60008000a00 */
[----:B-----5:R-:W-:-:S02]  /*11ef0*/  IMAD R3, R3, UR6, RZ ;  /* 0x0000000603037c24 */ /* 0x020fc4000f8e02ff */
        /* <DEDUP_REMOVED lines=10> */
[----:B----4-:R2:W-:Y:S04]  /*11fa0*/  @!P4 STG.E.128 desc[UR24][R28.64+0x80], R16 ;  /* 0x000080101c00c986 */ /* 0x0105e8000c101d18 */
[----:B-1----:R2:W-:Y:S04]  /*11fb0*/  @!P3 STG.E.128 desc[UR24][R28.64+0x100], R12 ;  /* 0x0001000c1c00b986 */ /* 0x0025e8000c101d18 */
[----:B------:R2:W-:Y:S02]  /*11fc0*/  @!P2 STG.E.128 desc[UR24][R28.64+0x180], R4 ;  /* 0x000180041c00a986 */ /* 0x0005e4000c101d18 */
.L_x_255:
[----:B------:R-:W-:Y:S05]  /*11fd0*/  BSYNC.RECONVERGENT B0 ;  /* 0x0000000000007941 */ /* 0x000fea0003800200 */
.L_x_254:
        /* <DEDUP_REMOVED lines=27> */
.L_x_257:
[----:B------:R-:W-:Y:S05]  /*12190*/  BSYNC.RECONVERGENT B0 ;  /* 0x0000000000007941 */ /* 0x000fea0003800200 */
.L_x_256:
[----:B-12---:R1:W2:Y:S04]  /*121a0*/  LDS.128 R12, [R0+0x7000] ;  /* 0x00700000000c7984 */ /* 0x0062a80000000c00 */
[----:B------:R1:W1:Y:S01]  /*121b0*/  LDS.128 R4, [R0+0xb000] ;  /* 0x00b0000000047984 */ /* 0x0002620000000c00 */
[----:B------:R-:W-:Y:S05]  /*121c0*/  @P0 EXIT ;  /* 0x000000000000094d */ /* 0x000fea0003800000 */
[----:B------:R-:W5:Y:S01]  /*121d0*/  LDCU.64 UR6, c[0x0][0x408] ;  /* 0x00008100ff0677ac */ /* 0x000f620008000a00 */
[----:B------:R-:W-:Y:S01]  /*121e0*/  IADD3 R3, P0, PT, R2, 0x60, RZ ;  /* 0x0000006002037810 */ /* 0x000fe20007f1e0ff */
[----:B----4-:R4:W1:Y:S01]  /*121f0*/  LDS.128 R16, [R0+0xf000] ;  /* 0x00f0000000107984 */ /* 0x0108620000000c00 */
[----:B---3--:R-:W-:Y:S01]  /*12200*/  IMAD.MOV.U32 R20, RZ, RZ, R24 ;  /* 0x000000ffff147224 */ /* 0x008fe200078e0018 */
[----:B------:R-:W3:Y:S01]  /*12210*/  LDCU.64 UR4, c[0x0][0x3f0] ;  /* 0x00007e00ff0477ac */ /* 0x000ee20008000a00 */
[----:B------:R-:W-:Y:S02]  /*12220*/  IMAD.MOV.U32 R21, RZ, RZ, R27 ;  /* 0x000000ffff157224 */ /* 0x000fe400078e001b */
[----:B------:R-:W-:Y:S01]  /*12230*/  IMAD.X R2, RZ, RZ, UR9, P0 ;  /* 0x00000009ff027e24 */ /* 0x000fe200080e06ff */
[----:B------:R-:W4:Y:S03]  /*12240*/  LDCU UR10, c[0x0][0x440] ;  /* 0x00008800ff0a77ac */ /* 0x000f260008000800 */
[----:B-----5:R-:W-:-:S02]  /*12250*/  IMAD R2, R2, UR6, RZ ;  /* 0x0000000602027c24 */ /* 0x020fc4000f8e02ff */
        /* <DEDUP_REMOVED lines=15> */
.L_x_258:
        /* <DEDUP_REMOVED lines=11> */
.L_x_1187:


//--------------------- .text._ZN5flash16flash_fwd_kernelI23Flash_fwd_kernel_traitsILi256ELi128ELi64ELi8ELb0ELb0EN7cutlass6half_tE19Flash_kernel_traitsILi256ELi128ELi64ELi8ES3_EELb0ELb1ELb0ELb1ELb0ELb0ELb0ELb0EEEvNS_16Flash_fwd_paramsE --------------------------
	.section	.text._ZN5flash16flash_fwd_kernelI23Flash_fwd_kernel_traitsILi256ELi128ELi64ELi8ELb0ELb0EN7cutlass6half_tE19Flash_kernel_traitsILi256ELi128ELi64ELi8ES3_EELb0ELb1ELb0ELb1ELb0ELb0ELb0ELb0EEEvNS_16Flash_fwd_paramsE,"ax",@progbits
	.align	128
        .global         _ZN5flash16flash_fwd_kernelI23Flash_fwd_kernel_traitsILi256ELi128ELi64ELi8ELb0ELb0EN7cutlass6half_tE19Flash_kernel_traitsILi256ELi128ELi64ELi8ES3_EELb0ELb1ELb0ELb1ELb0ELb0ELb0ELb0EEEvNS_16Flash_fwd_paramsE
        .type           _ZN5flash16flash_fwd_kernelI23Flash_fwd_kernel_traitsILi256ELi128ELi64ELi8ELb0ELb0EN7cutlass6half_tE19Flash_kernel_traitsILi256ELi128ELi64ELi8ES3_EELb0ELb1ELb0ELb1ELb0ELb0ELb0ELb0EEEvNS_16Flash_fwd_paramsE,@function
        .size           _ZN5flash16flash_fwd_kernelI23Flash_fwd_kernel_traitsILi256ELi128ELi64ELi8ELb0ELb0EN7cutlass6half_tE19Flash_kernel_traitsILi256ELi128ELi64ELi8ES3_EELb0ELb1ELb0ELb1ELb0ELb0ELb0ELb0EEEvNS_16Flash_fwd_paramsE,(.L_x_1188 - _ZN5flash16flash_fwd_kernelI23Flash_fwd_kernel_traitsILi256ELi128ELi64ELi8ELb0ELb0EN7cutlass6half_tE19Flash_kernel_traitsILi256ELi128ELi64ELi8ES3_EELb0ELb1ELb0ELb1ELb0ELb0ELb0ELb0EEEvNS_16Flash_fwd_paramsE)
        .other          _ZN5flash16flash_fwd_kernelI23Flash_fwd_kernel_traitsILi256ELi128ELi64ELi8ELb0ELb0EN7cutlass6half_tE19Flash_kernel_traitsILi256ELi128ELi64ELi8ES3_EELb0ELb1ELb0ELb1ELb0ELb0ELb0ELb0EEEvNS_16Flash_fwd_paramsE,@"STO_CUDA_ENTRY STV_DEFAULT"
_ZN5flash16flash_fwd_kernelI23Flash_fwd_kernel_traitsILi256ELi128ELi64ELi8ELb0ELb0EN7cutlass6half_tE19Flash_kernel_traitsILi256ELi128ELi64ELi8ES3_EELb0ELb1ELb0ELb1ELb0ELb0ELb0ELb0EEEvNS_16Flash_fwd_paramsE:
.text._ZN5flash16flash_fwd_kernelI23Flash_fwd_kernel_traitsILi256ELi128ELi64ELi8ELb0ELb0EN7cutlass6half_tE19Flash_kernel_traitsILi256ELi128ELi64ELi8ES3_EELb0ELb1ELb0ELb1ELb0ELb0ELb0ELb0EEEvNS_16Flash_fwd_paramsE:
        /* <DEDUP_REMOVED lines=72> */
.L_x_259:
        /* <DEDUP_REMOVED lines=49> */
.L_x_261:
        /* <DEDUP_REMOVED lines=15> */
[----:B-1----:R-:W-:Y:S01]  /*0880*/  UIMAD UR27, UR27, UR6, URZ ;  /* 0x000000061b1b72a4 */ /* 0x002fe2000f8e02ff */
[----:B------:R-:W-:Y:S01]  /*0890*/  ISETP.GE.AND P0, PT, R218, UR28, PT ;  /* 0x0000001cda007c0c */ /* 0x000fe2000bf06270 */
[----:B--2---:R-:W-:Y:S01]  /*08a0*/  UIMAD UR7, UR25, UR7, URZ ;  /* 0x00000007190772a4 */ /* 0x004fe2000f8e02ff */
[----:B------:R-:W-:Y:S01]  /*08b0*/  ISETP.GE.AND P2, PT, R9, UR28, PT ;  /* 0x0000001c09007c0c */ /* 0x000fe2000bf46270 */
[----:B------:R-:W-:Y:S01]  /*08c0*/  USHF.R.S32.HI UR12, URZ, 0x1f, UR27 ;  /* 0x0000001fff0c7899 */ /* 0x000fe2000801141b */
[----:B------:R-:W-:Y:S01]  /*08d0*/  ISETP.GE.AND P1, PT, R8, UR28, PT ;  /* 0x0000001c08007c0c */ /* 0x000fe2000bf26270 */
[----:B---3--:R-:W-:Y:S01]  /*08e0*/  IMAD.U32 R2, RZ, RZ, UR4 ;  /* 0x00000004ff027e24 */ /* 0x008fe2000f8e00ff */
[----:B------:R-:W-:Y:S01]  /*08f0*/  USEL UR7, UR7, UR19, !UP0 ;  /* 0x0000001307077287 */ /* 0x000fe2000c000000 */
[----:B------:R-:W-:Y:S01]  /*0900*/  IMAD.U32 R17, RZ, RZ, UR5 ;  /* 0x00000005ff117e24 */ /* 0x000fe2000f8e00ff */
[----:B----4-:R-:W-:Y:S01]  /*0910*/  UIMAD UR4, UR26, UR11, URZ ;  /* 0x0000000b1a0472a4 */ /* 0x010fe2000f8e02ff */
[----:B------:R-:W-:Y:S01]  /*0920*/  IMAD.WIDE.U32 R2, R2, UR26, R4 ;  /* 0x0000001a02027c25 */ /* 0x000fe2000f8e0004 */
[----:B------:R-:W-:Y:S01]  /*0930*/  USHF.R.S32.HI UR5, URZ, 0x1f, UR7 ;  /* 0x0000001fff057899 */ /* 0x000fe20008011407 */
[C---:B------:R-:W-:Y:S01]  /*0940*/  LOP3.LUT R11, R0.reuse, 0x80, RZ, 0xfc, !PT ;  /* 0x00000080000b7812 */ /* 0x040fe200078efcff */
[----:B------:R-:W-:Y:S01]  /*0950*/  @!UP1 UIMAD UR4, UR25, UR8, UR4 ;  /* 0x00000008190492a4 */ /* 0x000fe2000f8e0204 */
[----:B------:R-:W-:Y:S01]  /*0960*/  LOP3.LUT R10, R0, 0xc0, RZ, 0xfc, !PT ;  /* 0x000000c0000a7812 */ /* 0x000fe200078efcff */
[----:B------:R-:W-:Y:S01]  /*0970*/  USEL UR7, UR7, URZ, UP1 ;  /* 0x000000ff07077287 */ /* 0x000fe20008800000 */
[----:B------:R-:W-:Y:S01]  /*0980*/  IMAD R17, R17, UR26, R3 ;  /* 0x0000001a11117c24 */ /* 0x000fe2000f8e0203 */
[----:B------:R-:W-:-:S02]  /*0990*/  USEL UR5, UR5, URZ, UP1 ;  /* 0x000000ff05057287 */ /* 0x000fc40008800000 */
[----:B------:R-:W-:Y:S02]  /*09a0*/  USHF.R.S32.HI UR8, URZ, 0x1f, UR4 ;  /* 0x0000001fff087899 */ /* 0x000fe40008011404 */
        /* <DEDUP_REMOVED lines=24> */
.L_x_263:
[----:B------:R-:W-:Y:S05]  /*0b30*/  BSYNC.RECONVERGENT B0 ;  /* 0x0000000000007941 */ /* 0x000fea0003800200 */
.L_x_262:
        /* <DEDUP_REMOVED lines=24> */
.L_x_265:
[----:B------:R-:W-:Y:S05]  /*0cc0*/  BSYNC.RECONVERGENT B0 ;  /* 0x0000000000007941 */ /* 0x000fea0003800200 */
.L_x_264:
        /* <DEDUP_REMOVED lines=24> */
.L_x_267:
[----:B------:R-:W-:Y:S05]  /*0e50*/  BSYNC.RECONVERGENT B0 ;  /* 0x0000000000007941 */ /* 0x000fea0003800200 */
.L_x_266:
        /* <DEDUP_REMOVED lines=26> */
.L_x_269:
[----:B------:R-:W-:Y:S05]  /*1000*/  BSYNC.RECONVERGENT B0 ;  /* 0x0000000000007941 */ /* 0x000fea0003800200 */
.L_x_268:
        /* <DEDUP_REMOVED lines=10> */
.L_x_271:
[----:B------:R-:W-:Y:S05]  /*10b0*/  BSYNC.RECONVERGENT B0 ;  /* 0x0000000000007941 */ /* 0x000fea0003800200 */
.L_x_270:
        /* <DEDUP_REMOVED lines=10> */
.L_x_273:
[----:B------:R-:W-:Y:S05]  /*1160*/  BSYNC.RECONVERGENT B0 ;  /* 0x0000000000007941 */ /* 0x000fea0003800200 */
.L_x_272:
        /* <DEDUP_REMOVED lines=10> */
.L_x_275:
[----:B------:R-:W-:Y:S05]  /*1210*/  BSYNC.RECONVERGENT B0 ;  /* 0x0000000000007941 */ /* 0x000fea0003800200 */
.L_x_274:
        /* <DEDUP_REMOVED lines=10> */
.L_x_260:
        /* <DEDUP_REMOVED lines=21> */
.L_x_276:
[----:B------:R-:W1:Y:S01]  /*1410*/  LDCU.64 UR10, c[0x0][0x3b8] ;  /* 0x00007700ff0a77ac */ /* 0x000e620008000a00 */
[----:B------:R-:W-:-:S04]  /*1420*/  UIADD3 UR6, UPT, UPT, UR12, UR13, URZ ;  /* 0x0000000d0c067290 */ /* 0x000fc8000fffe0ff */
[----:B-1----:R-:W-:Y:S02]  /*1430*/  UIMAD.WIDE.U32 UR14, UR6, UR10, URZ ;  /* 0x0000000a060e72a5 */ /* 0x002fe4000f8e00ff */
[----:B------:R-:W-:-:S04]  /*1440*/  UIMAD UR6, UR6, UR11, URZ ;  /* 0x0000000b060672a4 */ /* 0x000fc8000f8e02ff */
[----:B------:R-:W-:Y:S02]  /*1450*/  UIADD3 UR6, UPT, UPT, UR15, UR6, URZ ;  /* 0x000000060f067290 */ /* 0x000fe4000fffe0ff */
.L_x_277:
        /* <DEDUP_REMOVED lines=35> */
[----:B------:R-:W-:Y:S01]  /*1690*/  UIMAD UR5, UR25, UR5, UR17 ;  /* 0x00000005190572a4 */ /* 0x000fe2000f8e0211 */
[----:B------:R-:W-:Y:S11]  /*16a0*/  BRA `(.L_x_279) ;  /* 0x0000000000147947 */ /* 0x000ff60003800000 */
.L_x_278:
[----:B------:R-:W1:Y:S01]  /*16b0*/  LDCU.64 UR8, c[0x0][0x3c0] ;  /* 0x00007800ff0877ac */ /* 0x000e620008000a00 */
[----:B------:R-:W-:-:S04]  /*16c0*/  UIADD3 UR12, UPT, UPT, UR12, UR13, URZ ;  /* 0x0000000d0c0c7290 */ /* 0x000fc8000fffe0ff */
[----:B-1----:R-:W-:Y:S02]  /*16d0*/  UIMAD.WIDE.U32 UR16, UR12, UR8, URZ ;  /* 0x000000080c1072a5 */ /* 0x002fe4000f8e00ff */
[----:B------:R-:W-:-:S04]  /*16e0*/  UIMAD UR5, UR12, UR9, URZ ;  /* 0x000000090c0572a4 */ /* 0x000fc8000f8e02ff */
[----:B------:R-:W-:-:S12]  /*16f0*/  UIADD3 UR5, UPT, UPT, UR17, UR5, URZ ;  /* 0x0000000511057290 */ /* 0x000fd8000fffe0ff */
.L_x_279:
        /* <DEDUP_REMOVED lines=8> */
[----:B------:R-:W-:Y:S01]  /*1780*/  UIADD3 UR18, UPT, UPT, -UR27, UR28, URZ ;  /* 0x0000001c1b127290 */ /* 0x000fe2000fffe1ff */
[C---:B------:R-:W-:Y:S01]  /*1790*/  IADD3 R10, P2, PT, R219.reuse, UR14, RZ ;  /* 0x0000000edb0a7c10 */ /* 0x040fe2000ff5e0ff */
[----:B------:R-:W3:Y:S01]  /*17a0*/  LDCU.64 UR14, c[0x0][0x390] ;  /* 0x00007200ff0e77ac */ /* 0x000ee20008000a00 */
[----:B------:R-:W-:Y:S01]  /*17b0*/  IADD3 R16, P0, PT, R219, UR16, RZ ;  /* 0x00000010db107c10 */ /* 0x000fe2000ff1e0ff */
[----:B------:R-:W-:Y:S01]  /*17c0*/  VIADD R4, R5, 0x20 ;  /* 0x0000002005047836 */ /* 0x000fe20000000000 */
[----:B------:R-:W-:Y:S01]  /*17d0*/  LOP3.LUT R3, R236, 0x1e00, RZ, 0xc0, !PT ;  /* 0x00001e00ec037812 */ /* 0x000fe200078ec0ff */
[----:B------:R-:W-:Y:S01]  /*17e0*/  IMAD.X R11, RZ, RZ, UR6, P2 ;  /* 0x00000006ff0b7e24 */ /* 0x000fe200090e06ff */
[----:B------:R-:W-:Y:S01]  /*17f0*/  LOP3.LUT R232, R7, 0x38, R218, 0x78, !PT ;  /* 0x0000003807e87812 */ /* 0x000fe200078e78da */
[----:B------:R-:W-:Y:S01]  /*1800*/  IMAD.X R17, RZ, RZ, UR5, P0 ;  /* 0x00000005ff117e24 */ /* 0x000fe200080e06ff */
[----:B------:R-:W4:Y:S01]  /*1810*/  LDCU.128 UR4, c[0x0][0x3d0] ;  /* 0x00007a00ff0477ac */ /* 0x000f220008000c00 */
[C---:B------:R-:W-:Y:S01]  /*1820*/  IMAD.WIDE.U32 R10, R5.reuse, UR10, R10 ;  /* 0x0000000a050a7c25 */ /* 0x040fe2000f8e000a */
[----:B------:R-:W-:Y:S01]  /*1830*/  LOP3.LUT R232, R232, R3, RZ, 0xfc, !PT ;  /* 0x00000003e8e87212 */ /* 0x000fe200078efcff */
[----:B------:R-:W-:Y:S01]  /*1840*/  BSSY.RECONVERGENT B0, `(.L_x_280) ;  /* 0x000004b000007945 */ /* 0x000fe20003800200 */
[----:B------:R-:W5:Y:S01]  /*1850*/  LDCU.64 UR16, c[0x0][0x388] ;  /* 0x00007100ff1077ac */ /* 0x000f620008000a00 */
[----:B------:R-:W-:Y:S01]  /*1860*/  IMAD.WIDE.U32 R16, R5, UR8, R16 ;  /* 0x0000000805107c25 */ /* 0x000fe2000f8e0010 */
[----:B------:R-:W-:Y:S01]  /*1870*/  IADD3 R14, P0, PT, R219, UR34, RZ ;  /* 0x00000022db0e7c10 */ /* 0x000fe2000ff1e0ff */
[----:B------:R-:W-:-:S02]  /*1880*/  UMOV UR32, 0x400 ;  /* 0x0000040000207882 */ /* 0x000fc40000000000 */
[C---:B------:R-:W-:Y:S01]  /*1890*/  IMAD R11, R5.reuse, UR11, R11 ;  /* 0x0000000b050b7c24 */ /* 0x040fe2000f8e020b */
[----:B------:R-:W-:Y:S01]  /*18a0*/  IADD3.X R15, PT, PT, RZ, UR30, RZ, P0, !PT ;  /* 0x0000001eff0f7c10 */ /* 0x000fe200087fe4ff */
[----:B------:R-:W-:Y:S01]  /*18b0*/  IMAD R17, R5, UR9, R17 ;  /* 0x0000000905117c24 */ /* 0x000fe2000f8e0211 */
[----:B------:R-:W-:Y:S01]  /*18c0*/  UIMAD.WIDE.U32 UR30, UR31, 0x80, URZ ;  /* 0x000000801f1e78a5 */ /* 0x000fe2000f8e00ff */
[----:B--2---:R-:W-:Y:S01]  /*18d0*/  IMAD.U32 R6, RZ, RZ, UR12 ;  /* 0x0000000cff067e24 */ /* 0x004fe2000f8e00ff */
[----:B------:R-:W-:Y:S02]  /*18e0*/  ISETP.GE.AND P1, PT, R0, UR18, PT ;  /* 0x0000001200007c0c */ /* 0x000fe4000bf26270 */
[C---:B------:R-:W-:Y:S01]  /*18f0*/  LOP3.LUT R241, R219.reuse, 0x40, RZ, 0xfc, !PT ;  /* 0x00000040dbf17812 */ /* 0x040fe200078efcff */
[----:B------:R-:W-:Y:S01]  /*1900*/  IMAD.WIDE.U32 R6, R6, UR26, R14 ;  /* 0x0000001a06067c25 */ /* 0x000fe2000f8e000e */
[C---:B------:R-:W-:Y:S02]  /*1910*/  LOP3.LUT R240, R219.reuse, 0x80, RZ, 0xfc, !PT ;  /* 0x00000080dbf07812 */ /* 0x040fe400078efcff */
[----:B------:R-:W-:Y:S01]  /*1920*/  LOP3.LUT R238, R219, 0xc0, RZ, 0xfc, !PT ;  /* 0x000000c0dbee7812 */ /* 0x000fe200078efcff */
[----:B----4-:R-:W-:-:S02]  /*1930*/  IMAD R13, R9, UR4, RZ ;  /* 0x00000004090d7c24 */ /* 0x010fc4000f8e02ff */
[----:B------:R-:W-:Y:S02]  /*1940*/  IMAD R9, R9, UR6, RZ ;  /* 0x0000000609097c24 */ /* 0x000fe4000f8e02ff */
[C---:B------:R-:W-:Y:S02]  /*1950*/  IMAD R13, R2.reuse, UR5, R13 ;  /* 0x00000005020d7c24 */ /* 0x040fe4000f8e020d */
[C---:B------:R-:W-:Y:S01]  /*1960*/  IMAD R9, R2.reuse, UR7, R9 ;  /* 0x0000000702097c24 */ /* 0x040fe2000f8e0209 */
[----:B------:R-:W-:Y:S01]  /*1970*/  USHF.L.U64.HI UR7, UR10, 0x6, UR11 ;  /* 0x000000060a077899 */ /* 0x000fe2000801020b */
[----:B------:R-:W-:-:S04]  /*1980*/  IMAD.WIDE.U32 R10, R2, UR4, R10 ;  /* 0x00000004020a7c25 */ /* 0x000fc8000f8e000a */
[----:B------:R-:W-:Y:S01]  /*1990*/  IMAD.WIDE.U32 R2, R2, UR6, R16 ;  /* 0x0000000602027c25 */ /* 0x000fe2000f8e0010 */
[----:B-----5:R-:W-:Y:S01]  /*19a0*/  LEA R231, P2, R10, UR16, 0x1 ;  /* 0x000000100ae77c11 */ /* 0x020fe2000f8408ff */
[----:B-1----:R-:W-:Y:S02]  /*19b0*/  ULEA UR6, UR29, UR32, 0x18 ;  /* 0x000000201d067291 */ /* 0x002fe4000f8ec0ff */
[----:B------:R-:W-:Y:S01]  /*19c0*/  IMAD.IADD R228, R3, 0x1, R9 ;  /* 0x0000000103e47824 */ /* 0x000fe200078e0209 */
[C---:B---3--:R-:W-:Y:S01]  /*19d0*/  LEA R229, P0, R2.reuse, UR14, 0x1 ;  /* 0x0000000e02e57c11 */ /* 0x048fe2000f8008ff */
[----:B------:R-:W-:Y:S01]  /*19e0*/  IMAD.IADD R230, R11, 0x1, R13 ;  /* 0x000000010be67824 */ /* 0x000fe200078e020d */
[----:B------:R-:W-:Y:S01]  /*19f0*/  MOV R9, UR13 ;  /* 0x0000000d00097c02 */ /* 0x000fe20008000f00 */
[----:B------:R-:W-:Y:S01]  /*1a00*/  USHF.L.U32 UR14, UR10, 0x6, URZ ;  /* 0x000000060a0e7899 */ /* 0x000fe200080006ff */
[----:B------:R-:W-:Y:S01]  /*1a10*/  LEA.HI.X R228, R2, UR15, R228, 0x1, P0 ;  /* 0x0000000f02e47c11 */ /* 0x000fe200080f0ce4 */
[----:B------:R-:W-:Y:S01]  /*1a20*/  UIADD3 UR16, UPT, UPT, UR20, -0x1, URZ ;  /* 0xffffffff14107890 */ /* 0x000fe2000fffe0ff */
[C---:B------:R-:W-:Y:S01]  /*1a30*/  ISETP.GE.AND P0, PT, R5.reuse, UR18, PT ;  /* 0x0000001205007c0c */ /* 0x040fe2000bf06270 */
[----:B------:R-:W-:Y:S01]  /*1a40*/  USHF.L.U64.HI UR15, UR10, 0x5, UR11 ;  /* 0x000000050a0f7899 */ /* 0x000fe2000801020b */
[----:B------:R-:W-:Y:S01]  /*1a50*/  LEA.HI.X R230, R10, UR17, R230, 0x1, P2 ;  /* 0x000000110ae67c11 */ /* 0x000fe200090f0ce6 */
[----:B------:R-:W-:Y:S01]  /*1a60*/  VIADD R2, R5, 0x60 ;  /* 0x0000006005027836 */ /* 0x000fe20000000000 */
[----:B------:R-:W-:Y:S01]  /*1a70*/  ISETP.GE.AND P2, PT, R4, UR18, PT ;  /* 0x0000001204007c0c */ /* 0x000fe2000bf46270 */
[----:B------:R-:W-:Y:S01]  /*1a80*/  IMAD R9, R9, UR26, R7 ;  /* 0x0000001a09097c24 */ /* 0x000fe2000f8e0207 */
[----:B------:R-:W-:-:S02]  /*1a90*/  LOP3.LUT R3, R5, UR30, RZ, 0xfc, !PT ;  /* 0x0000001e05037c12 */ /* 0x000fc4000f8efcff */
[----:B------:R-:W-:-:S05]  /*1aa0*/  LEA R232, R232, UR6, 0x1 ;  /* 0x00000006e8e87c11 */ /* 0x000fca000f8e08ff */
        /* <DEDUP_REMOVED lines=36> */
.L_x_281:
[----:B------:R-:W-:Y:S05]  /*1cf0*/  BSYNC.RECONVERGENT B0 ;  /* 0x0000000000007941 */ /* 0x000fea0003800200 */
.L_x_280:
        /* <DEDUP_REMOVED lines=41> */
.L_x_283:
[----:B------:R-:W-:Y:S05]  /*1f90*/  BSYNC.RECONVERGENT B0 ;  /* 0x0000000000007941 */ /* 0x000fea0003800200 */
.L_x_282:
        /* <DEDUP_REMOVED lines=41> */
.L_x_285:
[----:B------:R-:W-:Y:S05]  /*2230*/  BSYNC.RECONVERGENT B0 ;  /* 0x0000000000007941 */ /* 0x000fea0003800200 */
.L_x_284:
        /* <DEDUP_REMOVED lines=40> */
.L_x_287:
[----:B------:R-:W-:Y:S05]  /*24c0*/  BSYNC.RECONVERGENT B0 ;  /* 0x0000000000007941 */ /* 0x000fea0003800200 */
.L_x_286:
        /* <DEDUP_REMOVED lines=34> */
.L_x_289:
[----:B------:R-:W-:Y:S05]  /*26f0*/  BSYNC.RECONVERGENT B0 ;  /* 0x0000000000007941 */ /* 0x000fea0003800200 */
.L_x_288:
        /* <DEDUP_REMOVED lines=33> */
.L_x_291:
[----:B------:R-:W-:Y:S05]  /*2910*/  BSYNC.RECONVERGENT B0 ;  /* 0x0000000000007941 */ /* 0x000fea0003800200 */
.L_x_290:
[----:B------:R-:W5:Y:S01]  /*2920*/  LDCU.64 UR12, c[0x0][0x538] ;  /* 0x0000a700ff0c77ac */ /* 0x000f620008000a00 */
[----:B------:R-:W0:Y:S01]  /*2930*/  LDGDEPBAR ;  /* 0x00000000000079af */ /* 0x000e220000000000 */
[----:B-----5:R-:W-:-:S04]  /*2940*/  UISETP.NE.U32.AND UP1, UPT, UR12, URZ, UPT ;  /* 0x000000ff0c00728c */ /* 0x020fc8000bf25070 */
[----:B------:R-:W-:Y:S01]  /*2950*/  UISETP.NE.AND.EX UP1, UPT, UR13, URZ, UPT, UP1 ;  /* 0x000000ff0d00728c */ /* 0x000fe2000bf25310 */
[--C-:B------:R-:W-:Y:S01]  /*2960*/  SHF.R.U32.HI R220, RZ, 0x1, R218.reuse ;  /* 0x00000001ffdc7819 */ /* 0x100fe200000116da */
[----:B------:R-:W-:Y:S01]  /*2970*/  IMAD.U32 R0, RZ, RZ, UR27 ;  /* 0x0000001bff007e24 */ /* 0x000fe2000f8e00ff */
[----:B----4-:R-:W-:Y:S01]  /*2980*/  SHF.R.U32.HI R3, RZ, 0x2, R218 ;  /* 0x00000002ff037819 */ /* 0x010fe200000116da */
[----:B------:R-:W-:Y:S01]  /*2990*/  IMAD.SHL.U32 R221, R218, 0x20, RZ ;  /* 0x00000020dadd7824 */ /* 0x000fe200078e00ff */
[----:B------:R-:W-:-:S04]  /*29a0*/  DEPBAR.LE SB0, 0x0 ;  /* 0x000080000000791a */ /* 0x000fc80000000000 */
[----:B------:R-:W-:Y:S02]  /*29b0*/  PLOP3.LUT P0, PT, PT, PT, UP1, 0x80, 0x8 ;  /* 0x000000000008781c */ /* 0x000fe40003f0f018 */
[----:B------:R-:W4:Y:S01]  /*29c0*/  @UP1 LDCU.64 UR4, c[0x0][0x540] ;  /* 0x0000a800ff0417ac */ /* 0x000f220008000a00 */
[----:B------:R-:W-:Y:S01]  /*29d0*/  @UP1 UMOV UR30, UR26 ;  /* 0x0000001a001e1c82 */ /* 0x000fe20008000000 */
[----:B------:R-:W-:Y:S02]  /*29e0*/  @UP1 UMOV UR31, URZ ;  /* 0x000000ff001f1c82 */ /* 0x000fe40008000000 */
[----:B----4-:R-:W-:Y:S01]  /*29f0*/  @UP1 UIMAD.WIDE.U32 UR30, UR25, UR4, UR30 ;  /* 0x00000004191e12a5 */ /* 0x010fe2000f8e001e */
[----:B------:R-:W4:Y:S03]  /*2a00*/  @UP1 LDCU UR4, c[0x0][0x458] ;  /* 0x00008b00ff0417ac */ /* 0x000f260008000800 */
[----:B------:R-:W-:-:S02]  /*2a10*/  @UP1 UIMAD UR5, UR25, UR5, UR31 ;  /* 0x00000005190512a4 */ /* 0x000fc4000f8e021f */
[----:B------:R-:W-:-:S04]  /*2a20*/  @UP1 ULEA UR12, UP0, UR30, UR12, 0x2 ;  /* 0x0000000c1e0c1291 */ /* 0x000fc8000f8010ff */
[----:B------:R-:W-:Y:S02]  /*2a30*/  @UP1 ULEA.HI.X UR13, UR30, UR13, UR5, 0x2, UP0 ;  /* 0x0000000d1e0d1291 */ /* 0x000fe400080f1405 */
[----:B------:R-:W-:-:S04]  /*2a40*/  IMAD.U32 R6, RZ, RZ, UR12 ;  /* 0x0000000cff067e24 */ /* 0x000fc8000f8e00ff */
[----:B------:R-:W-:-:S06]  /*2a50*/  IMAD.U32 R7, RZ, RZ, UR13 ;  /* 0x0000000dff077e24 */ /* 0x000fcc000f8e00ff */
[----:B------:R-:W5:Y:S01]  /*2a60*/  @P0 LDG.E R7, desc[UR22][R6.64] ;  /* 0x0000001606070981 */ /* 0x000f62000c1e1900 */
[----:B----4-:R-:W5:Y:S01]  /*2a70*/  @P0 MUFU.RCP R2, UR4 ;  /* 0x0000000400020d08 */ /* 0x010f620008001000 */
[----:B------:R-:W-:Y:S01]  /*2a80*/  LOP3.LUT R5, R220, 0x1f0, RZ, 0xc0, !PT ;  /* 0x000001f0dc057812 */ /* 0x000fe200078ec0ff */
[----:B------:R-:W-:Y:S01]  /*2a90*/  USHF.L.U32 UR26, UR8, 0x6, URZ ;  /* 0x00000006081a7899 */ /* 0x000fe200080006ff */
[----:B------:R-:W-:Y:S01]  /*2aa0*/  LOP3.LUT R3, R3, 0x7, RZ, 0xc0, !PT ;  /* 0x0000000703037812 */ /* 0x000fe200078ec0ff */
[----:B------:R-:W-:Y:S01]  /*2ab0*/  USHF.L.U64.HI UR4, UR8, 0x6, UR9 ;  /* 0x0000000608047899 */ /* 0x000fe20008010209 */
[----:B------:R-:W-:Y:S01]  /*2ac0*/  IADD3 R0, PT, PT, R5, 0x1, R0 ;  /* 0x0000000105007810 */ /* 0x000fe20007ffe000 */
[----:B------:R-:W-:Y:S01]  /*2ad0*/  UIMAD.WIDE.U32 UR26, UR26, UR16, URZ ;  /* 0x000000101a1a72a5 */ /* 0x000fe2000f8e00ff */
[----:B------:R-:W-:Y:S01]  /*2ae0*/  LOP3.LUT R221, R221, 0x7c00, RZ, 0xc0, !PT ;  /* 0x00007c00dddd7812 */ /* 0x000fe200078ec0ff */
[----:B------:R-:W-:Y:S01]  /*2af0*/  UIMAD UR4, UR4, UR16, URZ ;  /* 0x00000010040472a4 */ /* 0x000fe2000f8e02ff */
[----:B------:R-:W-:Y:S01]  /*2b00*/  IADD3 R8, PT, PT, R0, -UR28, R3 ;  /* 0x8000001c00087c10 */ /* 0x000fe2000fffe003 */
[----:B------:R-:W-:Y:S01]  /*2b10*/  IMAD.U32 R89, RZ, RZ, UR21 ;  /* 0x00000015ff597e24 */ /* 0x000fe2000f8e00ff */
[----:B------:R-:W-:Y:S01]  /*2b20*/  LOP3.LUT R3, R220, 0x8, RZ, 0xc0, !PT ;  /* 0x00000008dc037812 */ /* 0x000fe200078ec0ff */
[----:B------:R-:W-:Y:S01]  /*2b30*/  IMAD.SHL.U32 R91, R218, 0x2, RZ ;  /* 0x00000002da5b7824 */ /* 0x000fe200078e00ff */
[----:B------:R-:W-:Y:S01]  /*2b40*/  UMOV UR5, URZ ;  /* 0x000000ff00057c82 */ /* 0x000fe20008000000 */
[----:B------:R-:W-:Y:S01]  /*2b50*/  UIADD3 UR4, UPT, UPT, UR27, UR4, URZ ;  /* 0x000000041b047290 */ /* 0x000fe2000fffe0ff */
[----:B------:R-:W-:Y:S01]  /*2b60*/  BSSY.RECONVERGENT B0, `(.L_x_292) ;  /* 0x0000030000007945 */ /* 0x000fe20003800200 */
[----:B------:R-:W-:-:S02]  /*2b70*/  IADD3 R89, PT, PT, R8, UR24, R89 ;  /* 0x0000001808597c10 */ /* 0x000fc4000fffe059 */
[----:B------:R-:W-:Y:S01]  /*2b80*/  LOP3.LUT R91, R91, 0x6, RZ, 0xc0, !PT ;  /* 0x000000065b5b7812 */ /* 0x000fe200078ec0ff */
[----:B------:R-:W-:Y:S01]  /*2b90*/  BAR.SYNC.DEFER_BLOCKING 0x0 ;  /* 0x0000000000007b1d */ /* 0x000fe20000010000 */
[----:B-----5:R-:W-:-:S05]  /*2ba0*/  @P0 FMUL.FTZ R2, R7, R2 ;  /* 0x0000000207020220 */ /* 0x020fca0000410000 */
        /* <DEDUP_REMOVED lines=39> */
.L_x_293:
[----:B------:R4:W-:Y:S04]  /*2e20*/  STS.128 [R232+0x18000], RZ ;  /* 0x018000ffe8007388 */ /* 0x0009e80000000c00 */
[----:B------:R4:W-:Y:S04]  /*2e30*/  STS.128 [R232+0x1a000], RZ ;  /* 0x01a000ffe8007388 */ /* 0x0009e80000000c00 */
[----:B------:R4:W-:Y:S04]  /*2e40*/  STS.128 [R232+0x1c000], RZ ;  /* 0x01c000ffe8007388 */ /* 0x0009e80000000c00 */
[----:B------:R4:W-:Y:S02]  /*2e50*/  STS.128 [R232+0x1e000], RZ ;  /* 0x01e000ffe8007388 */ /* 0x0009e40000000c00 */
.L_x_294:
[----:B------:R-:W-:Y:S05]  /*2e60*/  BSYNC.RECONVERGENT B0 ;  /* 0x0000000000007941 */ /* 0x000fea0003800200 */
.L_x_292:
        /* <DEDUP_REMOVED lines=43> */
.L_x_296:
[----:B------:R-:W-:Y:S05]  /*3120*/  BSYNC.RECONVERGENT B0 ;  /* 0x0000000000007941 */ /* 0x000fea0003800200 */
.L_x_295:
        /* <DEDUP_REMOVED lines=8> */
[----:B------:R-:W5:Y:S01]  /*31b0*/  LDSM.16.M88.4 R32, [R195+UR6+0x10000] ;  /* 0x01000006c320783b */ /* 0x000f620008000200 */
[----:B------:R-:W-:Y:S02]  /*31c0*/  LOP3.LUT P0, RZ, R218, 0x4, RZ, 0xc0, !PT ;  /* 0x00000004daff7812 */ /* 0x000fe4000780c0ff */
[--C-:B------:R-:W-:Y:S01]  /*31d0*/  IMAD.IADD R96, R97, 0x1, R88.reuse ;  /* 0x0000000161607824 */ /* 0x100fe200078e0258 */
[----:B------:R-:W5:Y:S01]  /*31e0*/  LDSM.16.M88.4 R64, [R195+UR6+0x11000] ;  /* 0x01100006c340783b */ /* 0x000f620008000200 */
[----:B------:R-:W-:Y:S01]  /*31f0*/  IMAD.IADD R94, R93, 0x1, R88 ;  /* 0x000000015d5e7824 */ /* 0x000fe200078e0258 */
[----:B------:R-:W-:-:S02]  /*3200*/  SEL R213, R213, 0xffffffc0, !P0 ;  /* 0xffffffc0d5d57807 */ /* 0x000fc40004000000 */
[----:B-1-3--:R-:W1:Y:S01]  /*3210*/  LDSM.16.M88.4 R12, [R195+UR6+0x11800] ;  /* 0x01180006c30c783b */ /* 0x00ae620008000200 */
[----:B------:R-:W-:Y:S02]  /*3220*/  VIMNMX R194, PT, PT, R89, UR21, PT ;  /* 0x0000001559c27c48 */ /* 0x000fe4000bfe0100 */
[--C-:B------:R-:W-:Y:S01]  /*3230*/  IMAD.IADD R95, R97, 0x1, R213.reuse ;  /* 0x00000001615f7824 */ /* 0x100fe200078e02d5 */
[----:B------:R-:W-:Y:S01]  /*3240*/  LDSM.16.M88.4 R56, [R96] ;  /* 0x000000006038783b */ /* 0x000fe20000000200 */
[----:B------:R-:W-:Y:S02]  /*3250*/  IMAD.IADD R93, R93, 0x1, R213 ;  /* 0x000000015d5d7824 */ /* 0x000fe400078e02d5 */
[C---:B------:R-:W-:Y:S01]  /*3260*/  IMAD.IADD R92, R88.reuse, 0x1, R95 ;  /* 0x00000001585c7824 */ /* 0x040fe200078e025f */
[----:B--2-4-:R-:W2:Y:S01]  /*3270*/  LDSM.16.M88.4 R8, [R94+0x10800] ;  /* 0x010800005e08783b */ /* 0x014ea20000000200 */
[----:B------:R-:W-:-:S03]  /*3280*/  IMAD.IADD R90, R88, 0x1, R93 ;  /* 0x00000001585a7824 */ /* 0x000fc600078e025d */
[----:B------:R-:W3:Y:S04]  /*3290*/  LDSM.16.M88.4 R40, [R94+0x10000] ;  /* 0x010000005e28783b */ /* 0x000ee80000000200 */
[----:B------:R-:W4:Y:S04]  /*32a0*/  LDSM.16.M88.4 R4, [R94+0x11000] ;  /* 0x011000005e04783b */ /* 0x000f280000000200 */
        /* <DEDUP_REMOVED lines=8> */
[C---:B------:R-:W-:Y:S03]  /*3330*/  HMMA.16816.F32 R36, R20.reuse, R32, RZ ;  /* 0x000000201424723c */ /* 0x040fe600000018ff */
[----:B------:R-:W-:Y:S04]  /*3340*/  LDSM.16.M88.4 R76, [R93+0x15800] ;  /* 0x015800005d4c783b */ /* 0x000fe80000000200 */
[----:B------:R-:W-:Y:S01]  /*3350*/  LDSM.16.M88.4 R80, [R93+0x15000] ;  /* 0x015000005d50783b */ /* 0x000fe20000000200 */
[C---:B------:R-:W-:Y:S03]  /*3360*/  HMMA.16816.F32 R68, R20.reuse, R64, RZ ;  /* 0x000000401444723c */ /* 0x040fe600000018ff */
[----:B------:R-:W0:Y:S05]  /*3370*/  LDGDEPBAR ;  /* 0x00000000000079af */ /* 0x000e2a0000000000 */
[C---:B------:R-:W-:Y:S08]  /*3380*/  HMMA.16816.F32 R32, R20.reuse, R34, RZ ;  /* 0x000000221420723c */ /* 0x040ff000000018ff */
[C---:B------:R-:W-:Y:S08]  /*3390*/  HMMA.16816.F32 R64, R20.reuse, R66, RZ ;  /* 0x000000421440723c */ /* 0x040ff000000018ff */
[C---:B-1----:R-:W-:Y:S08]  /*33a0*/  HMMA.16816.F32 R60, R20.reuse, R12, RZ ;  /* 0x0000000c143c723c */ /* 0x042ff000000018ff */
[----:B------:R-:W-:Y:S01]  /*33b0*/  HMMA.16816.F32 R20, R20, R14, RZ ;  /* 0x0000000e1414723c */ /* 0x000fe200000018ff */
        /* <DEDUP_REMOVED lines=9> */
[----:B------:R-:W2:Y:S07]  /*3450*/  LDSM.16.M88.4 R4, [R92] ;  /* 0x000000005c04783b */ /* 0x000eae0000000200 */
        /* <DEDUP_REMOVED lines=10> */
[C---:B-1----:R-:W-:Y:S08]  /*3500*/  HMMA.16816.F32 R68, R44.reuse, R12, R68 ;  /* 0x0000000c2c44723c */ /* 0x042ff00000001844 */
[C---:B------:R-:W-:Y:S01]  /*3510*/  HMMA.16816.F32 R64, R44.reuse, R14, R64 ;  /* 0x0000000e2c40723c */ /* 0x040fe20000001840 */
[----:B------:R-:W1:Y:S07]  /*3520*/  LDSM.16.M88.4 R12, [R97+0x4000] ;  /* 0x00400000610c783b */ /* 0x000e6e0000000200 */
[C---:B------:R-:W-:Y:S08]  /*3530*/  HMMA.16816.F32 R60, R44.reuse, R48, R60 ;  /* 0x000000302c3c723c */ /* 0x040ff0000000183c */
[----:B------:R-:W-:Y:S01]  /*3540*/  HMMA.16816.F32 R20, R44, R50, R20 ;  /* 0x000000322c14723c */ /* 0x000fe20000001814 */
[----:B------:R-:W5:Y:S04]  /*3550*/  LDSM.16.M88.4 R48, [R195+UR6+0x13000] ;  /* 0x01300006c330783b */ /* 0x000f680008000200 */
[----:B------:R-:W5:Y:S03]  /*3560*/  LDSM.16.M88.4 R44, [R195+UR6+0x13800] ;  /* 0x01380006c32c783b */ /* 0x000f660008000200 */
[C---:B--2---:R-:W-:Y:S08]  /*3570*/  HMMA.16816.F32 R36, R4.reuse, R40, R36 ;  /* 0x000000280424723c */ /* 0x044ff00000001824 */
[C---:B------:R-:W-:Y:S01]  /*3580*/  HMMA.16816.F32 R32, R4.reuse, R42, R32 ;  /* 0x0000002a0420723c */ /* 0x040fe20000001820 */
[----:B------:R-:W-:Y:S07]  /*3590*/  LDSM.16.M88.4 R40, [R94+0x12000] ;  /* 0x012000005e28783b */ /* 0x000fee0000000200 */
[C---:B------:R-:W-:Y:S08]  /*35a0*/  HMMA.16816.F32 R28, R4.reuse, R8, R28 ;  /* 0x00000008041c723c */ /* 0x040ff0000000181c */
[C---:B------:R-:W-:Y:S01]  /*35b0*/  HMMA.16816.F32 R24, R4.reuse, R10, R24 ;  /* 0x0000000a0418723c */ /* 0x040fe20000001818 */
[----:B------:R-:W2:Y:S07]  /*35c0*/  LDSM.16.M88.4 R8, [R96+0x4000] ;  /* 0x004000006008783b */ /* 0x000eae0000000200 */
[C---:B---3--:R-:W-:Y:S08]  /*35d0*/  HMMA.16816.F32 R68, R4.reuse, R72, R68 ;  /* 0x000000480444723c */ /* 0x048ff00000001844 */
[C---:B------:R-:W-:Y:S01]  /*35e0*/  HMMA.16816.F32 R64, R4.reuse, R74, R64 ;  /* 0x0000004a0440723c */ /* 0x040fe20000001840 */
[----:B------:R-:W-:Y:S07]  /*35f0*/  LDSM.16.M88.4 R72, [R94+0x13800] ;  /* 0x013800005e48783b */ /* 0x000fee0000000200 */
[C---:B----4-:R-:W-:Y:S08]  /*3600*/  HMMA.16816.F32 R60, R4.reuse, R16, R60 ;  /* 0x00000010043c723c */ /* 0x050ff0000000183c */
[----:B------:R-:W-:Y:S01]  /*3610*/  HMMA.16816.F32 R20, R4, R18, R20 ;  /* 0x000000120414723c */ /* 0x000fe20000001814 */
[----:B------:R-:W3:Y:S04]  /*3620*/  LDSM.16.M88.4 R16, [R94+0x12800] ;  /* 0x012800005e10783b */ /* 0x000ee80000000200 */
[----:B------:R-:W4:Y:S03]  /*3630*/  LDSM.16.M88.4 R4, [R94+0x13000] ;  /* 0x013000005e04783b */ /* 0x000f260000000200 */
[C---:B-1----:R-:W-:Y:S08]  /*3640*/  HMMA.16816.F32 R36, R12.reuse, R56, R36 ;  /* 0x000000380c24723c */ /* 0x042ff00000001824 */
        /* <DEDUP_REMOVED lines=10> */
[----:B------:R-:W1:Y:S04]  /*36f0*/  LDSM.16.M88.4 R12, [R93+0x12000] ;  /* 0x012000005d0c783b */ /* 0x000e680000000200 */
[----:B------:R-:W5:Y:S03]  /*3700*/  LDSM.16.M88.4 R44, [R93+0x13000] ;  /* 0x013000005d2c783b */ /* 0x000f660000000200 */
        /* <DEDUP_REMOVED lines=8> */
[----:B------:R-:W2:Y:S07]  /*3790*/  LDSM.16.M88.4 R4, [R92+0x4000] ;  /* 0x004000005c04783b */ /* 0x000eae0000000200 */
[C---:B------:R-:W-:Y:S08]  /*37a0*/  HMMA.16816.F32 R60, R8.reuse, R72, R60 ;  /* 0x00000048083c723c */ /* 0x040ff0000000183c */
        /* <DEDUP_REMOVED lines=24> */
[----:B------:R-:W-:Y:S07]  /*3930*/  LDSM.16.M88.4 R40, [R96+0x8000] ;  /* 0x008000006028783b */ /* 0x000fee0000000200 */
[C---:B-1----:R-:W-:Y:S08]  /*3940*/  HMMA.16816.F32 R60, R4.reuse, R12, R60 ;  /* 0x0000000c043c723c */ /* 0x042ff0000000183c */
[----:B------:R-:W-:Y:S01]  /*3950*/  HMMA.16816.F32 R20, R4, R14, R20 ;  /* 0x0000000e0414723c */ /* 0x000fe20000001814 */
[----:B------:R-:W1:Y:S04]  /*3960*/  LDSM.16.M88.4 R12, [R94+0x14000] ;  /* 0x014000005e0c783b */ /* 0x000e680000000200 */
[----:B------:R-:W5:Y:S03]  /*3970*/  LDSM.16.M88.4 R4, [R94+0x14800] ;  /* 0x014800005e04783b */ /* 0x000f660000000200 */
[C---:B----4-:R-:W-:Y:S08]  /*3980*/  HMMA.16816.F32 R36, R48.reuse, R44, R36 ;  /* 0x0000002c3024723c */ /* 0x050ff00000001824 */
[C---:B------:R-:W-:Y:S01]  /*3990*/  HMMA.16816.F32 R32, R48.reuse, R46, R32 ;  /* 0x0000002e3020723c */ /* 0x040fe20000001820 */
[----:B------:R-:W4:Y:S07]  /*39a0*/  LDSM.16.M88.4 R44, [R94+0x15800] ;  /* 0x015800005e2c783b */ /* 0x000f2e0000000200 */
        /* <DEDUP_REMOVED lines=10> */
[C---:B-1----:R-:W-:Y:S08]  /*3a50*/  HMMA.16816.F32 R36, R40.reuse, R12, R36 ;  /* 0x0000000c2824723c */ /* 0x042ff00000001824 */
[C---:B------:R-:W-:Y:S01]  /*3a60*/  HMMA.16816.F32 R32, R40.reuse, R14, R32 ;  /* 0x0000000e2820723c */ /* 0x040fe20000001820 */
[----:B------:R-:W1:Y:S07]  /*3a70*/  LDSM.16.M88.4 R12, [R90+0x14000] ;  /* 0x014000005a0c783b */ /* 0x000e6e0000000200 */
        /* <DEDUP_REMOVED lines=10> */
[C---:B--2---:R-:W-:Y:S08]  /*3b20*/  HMMA.16816.F32 R36, R72.reuse, R16, R36 ;  /* 0x000000104824723c */ /* 0x044ff00000001824 */
[C---:B------:R-:W-:Y:S01]  /*3b30*/  HMMA.16816.F32 R32, R72.reuse, R18, R32 ;  /* 0x000000124820723c */ /* 0x040fe20000001820 */
[----:B------:R-:W-:Y:S07]  /*3b40*/  LDSM.16.M88.4 R16, [R195+UR6+0x17800] ;  /* 0x01780006c310783b */ /* 0x000fee0008000200 */
[C---:B---3--:R-:W-:Y:S08]  /*3b50*/  HMMA.16816.F32 R28, R72.reuse, R8, R28 ;  /* 0x00000008481c723c */ /* 0x048ff0000000181c */
[C---:B------:R-:W-:Y:S01]  /*3b60*/  HMMA.16816.F32 R24, R72.reuse, R10, R24 ;  /* 0x0000000a4818723c */ /* 0x040fe20000001818 */
[----:B------:R-:W2:Y:S07]  /*3b70*/  LDSM.16.M88.4 R8, [R97+0xc000] ;  /* 0x00c000006108783b */ /* 0x000eae0000000200 */
[C---:B------:R-:W-:Y:S08]  /*3b80*/  HMMA.16816.F32 R20, R72.reuse, R78, R20 ;  /* 0x0000004e4814723c */ /* 0x040ff00000001814 */
[C---:B------:R-:W-:Y:S08]  /*3b90*/  HMMA.16816.F32 R68, R72.reuse, R80, R68 ;  /* 0x000000504844723c */ /* 0x040ff00000001844 */
[C---:B------:R-:W-:Y:S01]  /*3ba0*/  HMMA.16816.F32 R64, R72.reuse, R82, R64 ;  /* 0x000000524840723c */ /* 0x040fe20000001840 */
[----:B------:R-:W-:Y:S07]  /*3bb0*/  LDSM.16.M88.4 R80, [R94+0x16800] ;  /* 0x016800005e50783b */ /* 0x000fee0000000200 */
[----:B------:R-:W-:Y:S01]  /*3bc0*/  HMMA.16816.F32 R60, R72, R76, R60 ;  /* 0x0000004c483c723c */ /* 0x000fe2000000183c */
[----:B------:R-:W-:Y:S04]  /*3bd0*/  LDSM.16.M88.4 R76, [R96+0xc000] ;  /* 0x00c00000604c783b */ /* 0x000fe80000000200 */
[----:B------:R-:W-:Y:S03]  /*3be0*/  LDSM.16.M88.4 R72, [R94+0x17000] ;  /* 0x017000005e48783b */ /* 0x000fe60000000200 */
[C---:B-1----:R-:W-:Y:S08]  /*3bf0*/  HMMA.16816.F32 R36, R48.reuse, R12, R36 ;  /* 0x0000000c3024723c */ /* 0x042ff00000001824 */
[C---:B------:R-:W-:Y:S01]  /*3c00*/  HMMA.16816.F32 R32, R48.reuse, R14, R32 ;  /* 0x0000000e3020723c */ /* 0x040fe20000001820 */
[----:B------:R-:W1:Y:S07]  /*3c10*/  LDSM.16.M88.4 R12, [R195+UR6+0x17000] ;  /* 0x01700006c30c783b */ /* 0x000e6e0008000200 */
        /* <DEDUP_REMOVED lines=10> */
[C---:B--2---:R-:W-:Y:S08]  /*3cc0*/  HMMA.16816.F32 R36, R8.reuse, R40, R36 ;  /* 0x000000280824723c */ /* 0x044ff00000001824 */
[C---:B------:R-:W-:Y:S01]  /*3cd0*/  HMMA.16816.F32 R32, R8.reuse, R42, R32 ;  /* 0x0000002a0820723c */ /* 0x040fe20000001820 */
[----:B------:R-:W2:Y:S07]  /*3ce0*/  LDSM.16.M88.4 R40, [R93+0x17800] ;  /* 0x017800005d28783b */ /* 0x000eae0000000200 */
[C---:B------:R-:W-:Y:S08]  /*3cf0*/  HMMA.16816.F32 R20, R8.reuse, R18, R20 ;  /* 0x000000120814723c */ /* 0x040ff00000001814 */
[C---:B------:R-:W-:Y:S08]  /*3d00*/  HMMA.16816.F32 R28, R8.reuse, R44, R28 ;  /* 0x0000002c081c723c */ /* 0x040ff0000000181c */
[C---:B------:R-:W-:Y:S01]  /*3d10*/  HMMA.16816.F32 R24, R8.reuse, R46, R24 ;  /* 0x0000002e0818723c */ /* 0x040fe20000001818 */
[----:B------:R-:W-:Y:S07]  /*3d20*/  LDSM.16.M88.4 R44, [R93+0x17000] ;  /* 0x017000005d2c783b */ /* 0x000fee0000000200 */
[C---:B-1----:R-:W-:Y:S08]  /*3d30*/  HMMA.16816.F32 R68, R8.reuse, R12, R68 ;  /* 0x0000000c0844723c */ /* 0x042ff00000001844 */
[C---:B------:R-:W-:Y:S01]  /*3d40*/  HMMA.16816.F32 R64, R8.reuse, R14, R64 ;  /* 0x0000000e0840723c */ /* 0x040fe20000001840 */
[----:B------:R-:W-:Y:S07]  /*3d50*/  LDSM.16.M88.4 R12, [R90+0x16800] ;  /* 0x016800005a0c783b */ /* 0x000fee0000000200 */
[----:B------:R-:W-:Y:S01]  /*3d60*/  HMMA.16816.F32 R60, R8, R16, R60 ;  /* 0x00000010083c723c */ /* 0x000fe2000000183c */
[----:B------:R-:W-:Y:S04]  /*3d70*/  LDSM.16.M88.4 R8, [R90+0x17800] ;  /* 0x017800005a08783b */ /* 0x000fe80000000200 */
[----:B------:R-:W-:Y:S03]  /*3d80*/  LDSM.16.M88.4 R16, [R90+0x16000] ;  /* 0x016000005a10783b */ /* 0x000fe60000000200 */
[C---:B---3--:R-:W-:Y:S08]  /*3d90*/  HMMA.16816.F32 R36, R76.reuse, R4, R36 ;  /* 0x000000044c24723c */ /* 0x048ff00000001824 */
[C---:B------:R-:W-:Y:S01]  /*3da0*/  HMMA.16816.F32 R32, R76.reuse, R6, R32 ;  /* 0x000000064c20723c */ /* 0x040fe20000001820 */
[----:B------:R-:W1:Y:S07]  /*3db0*/  LDSM.16.M88.4 R4, [R92+0xc000] ;  /* 0x00c000005c04783b */ /* 0x000e6e0000000200 */
[C---:B------:R-:W-:Y:S08]  /*3dc0*/  HMMA.16816.F32 R20, R76.reuse, R86, R20 ;  /* 0x000000564c14723c */ /* 0x040ff00000001814 */
[----:B------:R-:W-:Y:S08]  /*3dd0*/  HMMA.16816.F32 R28, R76, R80, R28 ;  /* 0x000000504c1c723c */ /* 0x000ff0000000181c */
[C---:B----4-:R-:W-:Y:S08]  /*3de0*/  HMMA.16816.F32 R36, R56.reuse, R52, R36 ;  /* 0x000000343824723c */ /* 0x050ff00000001824 */
[C---:B------:R-:W-:Y:S08]  /*3df0*/  HMMA.16816.F32 R32, R56.reuse, R54, R32 ;  /* 0x000000363820723c */ /* 0x040ff00000001820 */
[----:B--2---:R-:W-:Y:S01]  /*3e00*/  HMMA.16816.F32 R52, R56, R42, R20 ;  /* 0x0000002a3834723c */ /* 0x004fe20000001814 */
[----:B------:R-:W2:Y:S01]  /*3e10*/  LDSM.16.M88.4 R20, [R90+0x17000] ;  /* 0x017000005a14783b */ /* 0x000ea20000000200 */
[----:B------:R-:W-:-:S06]  /*3e20*/  DEPBAR.LE SB0, 0x0 ;  /* 0x000080000000791a */ /* 0x000fcc0000000000 */
[----:B------:R-:W-:Y:S08]  /*3e30*/  HMMA.16816.F32 R28, R56, R48, R28 ;  /* 0x00000030381c723c */ /* 0x000ff0000000181c */
[----:B------:R-:W-:Y:S08]  /*3e40*/  HMMA.16816.F32 R24, R76, R82, R24 ;  /* 0x000000524c18723c */ /* 0x000ff00000001818 */
[----:B-1----:R-:W-:Y:S01]  /*3e50*/  HMMA.16816.F32 R52, R4, R10, R52 ;  /* 0x0000000a0434723c */ /* 0x002fe20000001834 */
[----:B------:R-:W-:-:S04]  /*3e60*/  IMAD.U32 R10, RZ, RZ, UR16 ;  /* 0x00000010ff0a7e24 */ /* 0x000fc8000f8e00ff */
[----:B------:R-:W-:Y:S02]  /*3e70*/  IMAD R91, R10, 0x40, R91 ;  /* 0x000000400a5b7824 */ /* 0x000fe400078e025b */
[----:B------:R-:W-:Y:S01]  /*3e80*/  IMAD.U32 R10, RZ, RZ, UR21 ;  /* 0x00000015ff0a7e24 */ /* 0x000fe2000f8e00ff */
[----:B------:R-:W-:Y:S04]  /*3e90*/  HMMA.16816.F32 R68, R76, R72, R68 ;  /* 0x000000484c44723c */ /* 0x000fe80000001844 */
[----:B------:R-:W-:Y:S01]  /*3ea0*/  VIADDMNMX R193, R89, 0x8, R10, PT ;  /* 0x0000000859c17846 */ /* 0x000fe2000380010a */
[----:B------:R-:W-:-:S03]  /*3eb0*/  VIADD R10, R91, 0x9 ;  /* 0x000000095b0a7836 */ /* 0x000fc60000000000 */
[----:B------:R-:W-:Y:S08]  /*3ec0*/  HMMA.16816.F32 R64, R76, R74, R64 ;  /* 0x0000004a4c40723c */ /* 0x000ff00000001840 */
[----:B------:R-:W-:Y:S01]  /*3ed0*/  HMMA.16816.F32 R28, R4, R12, R28 ;  /* 0x0000000c041c723c */ /* 0x000fe2000000181c */
[C---:B------:R-:W-:Y:S02]  /*3ee0*/  VIADD R12, R91.reuse, 0x38 ;  /* 0x000000385b0c7836 */ /* 0x040fe40000000000 */
[----:B------:R-:W-:-:S03]  /*3ef0*/  VIADD R13, R91, 0x10 ;  /* 0x000000105b0d7836 */ /* 0x000fc60000000000 */
[----:B------:R-:W-:Y:S02]  /*3f00*/  I2FP.F32.U32 R11, R12 ;  /* 0x0000000c000b7245 */ /* 0x000fe40000201000 */
[C---:B------:R-:W-:Y:S01]  /*3f10*/  HMMA.16816.F32 R36, R4.reuse, R16, R36 ;  /* 0x000000100424723c */ /* 0x040fe20000001824 */
[CC--:B------:R-:W-:Y:S01]  /*3f20*/  ISETP.GE.AND P4, PT, R12.reuse, R194.reuse, PT ;  /* 0x000000c20c00720c */ /* 0x0c0fe20003f86270 */
[C---:B------:R-:W-:Y:S01]  /*3f30*/  VIADD R16, R91.reuse, 0x11 ;  /* 0x000000115b107836 */ /* 0x040fe20000000000 */
[-C--:B------:R-:W-:Y:S01]  /*3f40*/  ISETP.GE.AND P5, PT, R12, R193.reuse, PT ;  /* 0x000000c10c00720c */ /* 0x080fe20003fa6270 */
[----:B------:R-:W-:Y:S02]  /*3f50*/  VIADD R12, R91, 0x1 ;  /* 0x000000015b0c7836 */ /* 0x000fe40000000000 */
[C---:B------:R-:W-:Y:S01]  /*3f60*/  FFMA.FTZ R52, R11.reuse, UR5, R52 ;  /* 0x000000050b347c23 */ /* 0x040fe20008010034 */
[----:B------:R-:W-:Y:S01]  /*3f70*/  FFMA.FTZ R54, R11, UR5, R54 ;  /* 0x000000050b367c23 */ /* 0x000fe20008010036 */
[C---:B------:R-:W-:Y:S01]  /*3f80*/  VIADD R11, R91.reuse, 0x8 ;  /* 0x000000085b0b7836 */ /* 0x040fe20000000000 */
[----:B------:R-:W-:Y:S01]  /*3f90*/  HMMA.16816.F32 R32, R4, R18, R32 ;  /* 0x000000120420723c */ /* 0x000fe20000001820 */
[C---:B------:R-:W-:Y:S01]  /*3fa0*/  ISETP.GE.AND P1, PT, R12.reuse, R194, PT ;  /* 0x000000c20c00720c */ /* 0x040fe20003f26270 */
[----:B------:R-:W-:Y:S01]  /*3fb0*/  VIADD R18, R91, 0x19 ;  /* 0x000000195b127836 */ /* 0x000fe20000000000 */
[----:B------:R-:W-:-:S02]  /*3fc0*/  ISETP.GE.AND P6, PT, R12, R193, PT ;  /* 0x000000c10c00720c */ /* 0x000fc40003fc6270 */
[----:B------:R-:W-:Y:S02]  /*3fd0*/  FSEL R212, R52, -INF , !P4 ;  /* 0xff80000034d47808 */ /* 0x000fe40006000000 */
[----:B------:R-:W-:Y:S01]  /*3fe0*/  I2FP.F32.U32 R12, R12 ;  /* 0x0000000c000c7245 */ /* 0x000fe20000201000 */
[C---:B------:R-:W-:Y:S01]  /*3ff0*/  HMMA.16816.F32 R24, R56.reuse, R50, R24 ;  /* 0x000000323818723c */ /* 0x040fe20000001818 */
[C---:B------:R-:W-:Y:S01]  /*4000*/  ISETP.GE.AND P3, PT, R11.reuse, R194, PT ;  /* 0x000000c20b00720c */ /* 0x040fe20003f66270 */
[----:B------:R-:W-:Y:S01]  /*4010*/  BAR.SYNC.DEFER_BLOCKING 0x0 ;  /* 0x0000000000007b1d */ /* 0x000fe20000010000 */
[----:B------:R-:W-:Y:S01]  /*4020*/  ISETP.GE.AND P4, PT, R11, R193, PT ;  /* 0x000000c10b00720c */ /* 0x000fe20003f86270 */
[C---:B------:R-:W-:Y:S01]  /*4030*/  FFMA.FTZ R19, R12.reuse, UR5, R37 ;  /* 0x000000050c137c23 */ /* 0x040fe20008010025 */
[----:B------:R-:W-:Y:S01]  /*4040*/  I2FP.F32.U32 R11, R11 ;  /* 0x0000000b000b7245 */ /* 0x000fe20000201000 */
[----:B------:R-:W-:Y:S01]  /*4050*/  FFMA.FTZ R12, R12, UR5, R39 ;  /* 0x000000050c0c7c23 */ /* 0x000fe20008010027 */
[----:B------:R-:W-:Y:S01]  /*4060*/  FSEL R205, R54, -INF , !P5 ;  /* 0xff80000036cd7808 */ /* 0x000fe20006800000 */
[----:B------:R-:W-:Y:S01]  /*4070*/  HMMA.16816.F32 R68, R56, R44, R68 ;  /* 0x0000002c3844723c */ /* 0x000fe20000001844 */
[----:B------:R-:W-:-:S02]  /*4080*/  FSEL R19, R19, -INF , !P1 ;  /* 0xff80000013137808 */ /* 0x000fc40004800000 */
[----:B------:R-:W-:Y:S01]  /*4090*/  FFMA.FTZ R17, R11, UR5, R32 ;  /* 0x000000050b117c23 */ /* 0x000fe20008010020 */
[C---:B------:R-:W-:Y:S02]  /*40a0*/  ISETP.GE.AND P5, PT, R10.reuse, R194, PT ;  /* 0x000000c20a00720c */ /* 0x040fe40003fa6270 */
[----:B------:R-:W-:Y:S02]  /*40b0*/  ISETP.GE.AND P1, PT, R10, R193, PT ;  /* 0x000000c10a00720c */ /* 0x000fe40003f26270 */
[----:B------:R-:W-:Y:S01]  /*40c0*/  HMMA.16816.F32 R64, R56, R46, R64 ;  /* 0x0000002e3840723c */ /* 0x000fe20000001840 */
[----:B------:R-:W-:Y:S02]  /*40d0*/  FSEL R12, R12, -INF , !P6 ;  /* 0xff8000000c0c7808 */ /* 0x000fe40007000000 */
[----:B------:R-:W-:Y:S02]  /*40e0*/  FSEL R17, R17, -INF , !P3 ;  /* 0xff80000011117808 */ /* 0x000fe40005800000 */
[----:B------:R-:W-:-:S02]  /*40f0*/  I2FP.F32.U32 R10, R10 ;  /* 0x0000000a000a7245 */ /* 0x000fc40000201000 */
[C---:B------:R-:W-:Y:S01]  /*4100*/  ISETP.GE.AND P6, PT, R13.reuse, R194, PT ;  /* 0x000000c20d00720c */ /* 0x040fe20003fc6270 */
[----:B------:R-:W-:Y:S01]  /*4110*/  HMMA.16816.F32 R60, R76, R84, R60 ;  /* 0x000000544c3c723c */ /* 0x000fe2000000183c */
[----:B------:R-:W-:Y:S02]  /*4120*/  ISETP.GE.AND P3, PT, R13, R193, PT ;  /* 0x000000c10d00720c */ /* 0x000fe40003f66270 */
[----:B------:R-:W-:-:S05]  /*4130*/  I2FP.F32.U32 R13, R13 ;  /* 0x0000000d000d7245 */ /* 0x000fca0000201000 */
[----:B------:R-:W-:Y:S01]  /*4140*/  HMMA.16816.F32 R24, R4, R14, R24 ;  /* 0x0000000e0418723c */ /* 0x000fe20000001818 */
[----:B------:R-:W-:Y:S01]  /*4150*/  FFMA.FTZ R14, R10, UR5, R35 ;  /* 0x000000050a0e7c23 */ /* 0x000fe20008010023 */
[----:B------:R-:W-:-:S04]  /*4160*/  FFMA.FTZ R28, R13, UR5, R28 ;  /* 0x000000050d1c7c23 */ /* 0x000fc8000801001c */
[----:B------:R-:W-:Y:S02]  /*4170*/  FSEL R14, R14, -INF , !P1 ;  /* 0xff8000000e0e7808 */ /* 0x000fe40004800000 */
[----:B--2---:R-:W-:Y:S01]  /*4180*/  HMMA.16816.F32 R68, R4, R20, R68 ;  /* 0x000000140444723c */ /* 0x004fe20000001844 */
[----:B------:R-:W-:Y:S01]  /*4190*/  FFMA.FTZ R21, R10, UR5, R33 ;  /* 0x000000050a157c23 */ /* 0x000fe20008010021 */
[----:B------:R-:W-:Y:S01]  /*41a0*/  FFMA.FTZ R10, R13, UR5, R30 ;  /* 0x000000050d0a7c23 */ /* 0x000fe2000801001e */
[----:B------:R-:W-:-:S03]  /*41b0*/  FSEL R13, R28, -INF , !P6 ;  /* 0xff8000001c0d7808 */ /* 0x000fc60007000000 */
[----:B------:R-:W-:Y:S02]  /*41c0*/  FSEL R21, R21, -INF , !P5 ;  /* 0xff80000015157808 */ /* 0x000fe40006800000 */
[----:B------:R-:W-:Y:S01]  /*41d0*/  HMMA.16816.F32 R64, R4, R22, R64 ;  /* 0x000000160440723c */ /* 0x000fe20000001840 */
[----:B------:R-:W-:Y:S01]  /*41e0*/  FFMA.FTZ R22, R11, UR5, R34 ;  /* 0x000000050b167c23 */ /* 0x000fe20008010022 */
[----:B------:R-:W-:Y:S01]  /*41f0*/  VIADD R23, R91, 0x18 ;  /* 0x000000185b177836 */ /* 0x000fe20000000000 */
[----:B------:R-:W-:Y:S02]  /*4200*/  ISETP.GE.AND P5, PT, R16, R193, PT ;  /* 0x000000c11000720c */ /* 0x000fe40003fa6270 */
[----:B------:R-:W-:Y:S02]  /*4210*/  FSEL R10, R10, -INF , !P3 ;  /* 0xff8000000a0a7808 */ /* 0x000fe40005800000 */
[----:B------:R-:W-:Y:S01]  /*4220*/  FSEL R22, R22, -INF , !P4 ;  /* 0xff80000016167808 */ /* 0x000fe20006000000 */
[----:B------:R-:W-:Y:S01]  /*4230*/  HMMA.16816.F32 R60, R56, R40, R60 ;  /* 0x00000028383c723c */ /* 0x000fe2000000183c */
[----:B------:R-:W-:-:S02]  /*4240*/  ISETP.GE.AND P4, PT, R16, R194, PT ;  /* 0x000000c21000720c */ /* 0x000fc40003f86270 */
[----:B------:R-:W-:Y:S02]  /*4250*/  I2FP.F32.U32 R16, R16 ;  /* 0x0000001000107245 */ /* 0x000fe40000201000 */
[CC--:B------:R-:W-:Y:S02]  /*4260*/  ISETP.GE.AND P1, PT, R23.reuse, R194.reuse, PT ;  /* 0x000000c21700720c */ /* 0x0c0fe40003f26270 */
[----:B------:R-:W-:Y:S01]  /*4270*/  ISETP.GE.AND P6, PT, R23, R193, PT ;  /* 0x000000c11700720c */ /* 0x000fe20003fc6270 */
[C---:B------:R-:W-:Y:S01]  /*4280*/  FFMA.FTZ R15, R16.reuse, UR5, R29 ;  /* 0x00000005100f7c23 */ /* 0x040fe2000801001d */
[----:B------:R-:W-:Y:S01]  /*4290*/  I2FP.F32.U32 R23, R23 ;  /* 0x0000001700177245 */ /* 0x000fe20000201000 */
[----:B------:R-:W-:Y:S01]  /*42a0*/  FFMA.FTZ R16, R16, UR5, R31 ;  /* 0x0000000510107c23 */ /* 0x000fe2000801001f */
[----:B------:R-:W-:Y:S01]  /*42b0*/  VIADD R29, R91, 0x20 ;  /* 0x000000205b1d7836 */ /* 0x000fe20000000000 */
[C---:B------:R-:W-:Y:S02]  /*42c0*/  ISETP.GE.AND P3, PT, R18.reuse, R194, PT ;  /* 0x000000c21200720c */ /* 0x040fe40003f66270 */
[----:B------:R-:W-:Y:S01]  /*42d0*/  FFMA.FTZ R11, R23, UR5, R24 ;  /* 0x00000005170b7c23 */ /* 0x000fe20008010018 */
[----:B------:R-:W-:Y:S01]  /*42e0*/  FSEL R15, R15, -INF , !P4 ;  /* 0xff8000000f0f7808 */ /* 0x000fe20006000000 */
[----:B------:R-:W-:Y:S01]  /*42f0*/  FFMA.FTZ R20, R23, UR5, R26 ;  /* 0x0000000517147c23 */ /* 0x000fe2000801001a */
[----:B------:R-:W-:-:S02]  /*4300*/  ISETP.GE.AND P4, PT, R18, R193, PT ;  /* 0x000000c11200720c */ /* 0x000fc40003f86270 */
[----:B------:R-:W-:Y:S01]  /*4310*/  FSEL R16, R16, -INF , !P5 ;  /* 0xff80000010107808 */ /* 0x000fe20006800000 */
[----:B------:R-:W-:Y:S01]  /*4320*/  HMMA.16816.F32 R60, R4, R8, R60 ;  /* 0x00000008043c723c */ /* 0x000fe2000000183c */
[----:B------:R-:W-:Y:S01]  /*4330*/  FSEL R11, R11, -INF , !P1 ;  /* 0xff8000000b0b7808 */ /* 0x000fe20004800000 */
[C---:B------:R-:W-:Y:S01]  /*4340*/  VIADD R6, R91.reuse, 0x21 ;  /* 0x000000215b067836 */ /* 0x040fe20000000000 */
[----:B------:R-:W-:Y:S01]  /*4350*/  I2FP.F32.U32 R18, R18 ;  /* 0x0000001200127245 */ /* 0x000fe20000201000 */
[----:B------:R-:W-:Y:S01]  /*4360*/  VIADD R7, R91, 0x28 ;  /* 0x000000285b077836 */ /* 0x000fe20000000000 */
[-C--:B------:R-:W-:Y:S01]  /*4370*/  ISETP.GE.AND P5, PT, R29, R194.reuse, PT ;  /* 0x000000c21d00720c */ /* 0x080fe20003fa6270 */
[----:B------:R-:W-:Y:S01]  /*4380*/  VIADD R5, R91, 0x30 ;  /* 0x000000305b057836 */ /* 0x000fe20000000000 */
[----:B------:R-:W-:Y:S01]  /*4390*/  ISETP.GE.AND P1, PT, R29, R193, PT ;  /* 0x000000c11d00720c */ /* 0x000fe20003f26270 */
[C---:B------:R-:W-:Y:S01]  /*43a0*/  FFMA.FTZ R9, R18.reuse, UR5, R25 ;  /* 0x0000000512097c23 */ /* 0x040fe20008010019 */
[----:B------:R-:W-:Y:S01]  /*43b0*/  I2FP.F32.U32 R29, R29 ;  /* 0x0000001d001d7245 */ /* 0x000fe20000201000 */
[----:B------:R-:W-:Y:S01]  /*43c0*/  FFMA.FTZ R18, R18, UR5, R27 ;  /* 0x0000000512127c23 */ /* 0x000fe2000801001b */
[----:B------:R-:W-:Y:S01]  /*43d0*/  FSEL R20, R20, -INF , !P6 ;  /* 0xff80000014147808 */ /* 0x000fe20007000000 */
[----:B------:R-:W-:Y:S01]  /*43e0*/  VIADD R4, R91, 0x29 ;  /* 0x000000295b047836 */ /* 0x000fe20000000000 */
[----:B------:R-:W-:Y:S01]  /*43f0*/  FSEL R9, R9, -INF , !P3 ;  /* 0xff80000009097808 */ /* 0x000fe20005800000 */
[C---:B------:R-:W-:Y:S01]  /*4400*/  FFMA.FTZ R68, R29.reuse, UR5, R68 ;  /* 0x000000051d447c23 */ /* 0x040fe20008010044 */
[----:B------:R-:W-:Y:S01]  /*4410*/  FSEL R18, R18, -INF , !P4 ;  /* 0xff80000012127808 */ /* 0x000fe20006000000 */
[----:B------:R-:W-:Y:S01]  /*4420*/  FFMA.FTZ R70, R29, UR5, R70 ;  /* 0x000000051d467c23 */ /* 0x000fe20008010046 */
[----:B------:R-:W-:-:S02]  /*4430*/  ISETP.GE.AND P6, PT, R6, R194, PT ;  /* 0x000000c20600720c */ /* 0x000fc40003fc6270 */
[----:B------:R-:W-:Y:S02]  /*4440*/  FSEL R203, R68, -INF , !P5 ;  /* 0xff80000044cb7808 */ /* 0x000fe40006800000 */
[-C--:B------:R-:W-:Y:S02]  /*4450*/  ISETP.GE.AND P3, PT, R6, R193.reuse, PT ;  /* 0x000000c10600720c */ /* 0x080fe40003f66270 */
[C---:B------:R-:W-:Y:S02]  /*4460*/  ISETP.GE.AND P4, PT, R7.reuse, R194, PT ;  /* 0x000000c20700720c */ /* 0x040fe40003f86270 */
[----:B------:R-:W-:Y:S02]  /*4470*/  ISETP.GE.AND P5, PT, R7, R193, PT ;  /* 0x000000c10700720c */ /* 0x000fe40003fa6270 */
[----:B------:R-:W-:Y:S02]  /*4480*/  I2FP.F32.U32 R6, R6 ;  /* 0x0000000600067245 */ /* 0x000fe40000201000 */
[----:B------:R-:W-:-:S02]  /*4490*/  I2FP.F32.U32 R7, R7 ;  /* 0x0000000700077245 */ /* 0x000fc40000201000 */
[----:B------:R-:W-:Y:S01]  /*44a0*/  FSEL R202, R70, -INF , !P1 ;  /* 0xff80000046ca7808 */ /* 0x000fe20004800000 */
[C---:B------:R-:W-:Y:S01]  /*44b0*/  FFMA.FTZ R71, R6.reuse, UR5, R71 ;  /* 0x0000000506477c23 */ /* 0x040fe20008010047 */
[----:B------:R-:W-:Y:S01]  /*44c0*/  FFMA.FTZ R69, R6, UR5, R69 ;  /* 0x0000000506457c23 */ /* 0x000fe20008010045 */
[C---:B------:R-:W-:Y:S01]  /*44d0*/  FFMA.FTZ R64, R7.reuse, UR5, R64 ;  /* 0x0000000507407c23 */ /* 0x040fe20008010040 */
[----:B------:R-:W-:Y:S01]  /*44e0*/  FFMA.FTZ R66, R7, UR5, R66 ;  /* 0x0000000507427c23 */ /* 0x000fe20008010042 */
[----:B------:R-:W-:Y:S01]  /*44f0*/  I2FP.F32.U32 R7, R91 ;  /* 0x0000005b00077245 */ /* 0x000fe20000201000 */
[----:B------:R-:W-:Y:S01]  /*4500*/  VIADD R6, R91, 0x31 ;  /* 0x000000315b067836 */ /* 0x000fe20000000000 */
[----:B------:R-:W-:Y:S02]  /*4510*/  FSEL R216, R71, -INF , !P3 ;  /* 0xff80000047d87808 */ /* 0x000fe40005800000 */
[----:B------:R-:W-:Y:S02]  /*4520*/  FSEL R179, R64, -INF , !P4 ;  /* 0xff80000040b37808 */ /* 0x000fe40006000000 */
[----:B------:R-:W-:-:S02]  /*4530*/  ISETP.GE.AND P3, PT, R5, R194, PT ;  /* 0x000000c20500720c */ /* 0x000fc40003f66270 */
[----:B------:R-:W-:Y:S02]  /*4540*/  ISETP.GE.AND P4, PT, R5, R193, PT ;  /* 0x000000c10500720c */ /* 0x000fe40003f86270 */
[----:B------:R-:W-:Y:S02]  /*4550*/  I2FP.F32.U32 R5, R5 ;  /* 0x0000000500057245 */ /* 0x000fe40000201000 */
[----:B------:R-:W-:Y:S02]  /*4560*/  FSEL R201, R69, -INF , !P6 ;  /* 0xff80000045c97808 */ /* 0x000fe40007000000 */
[C---:B------:R-:W-:Y:S01]  /*4570*/  ISETP.GE.AND P1, PT, R4.reuse, R194, PT ;  /* 0x000000c20400720c */ /* 0x040fe20003f26270 */
[C---:B------:R-:W-:Y:S01]  /*4580*/  FFMA.FTZ R60, R5.reuse, UR5, R60 ;  /* 0x00000005053c7c23 */ /* 0x040fe2000801003c */
[----:B------:R-:W-:Y:S01]  /*4590*/  ISETP.GE.AND P6, PT, R4, R193, PT ;  /* 0x000000c10400720c */ /* 0x000fe20003fc6270 */
[----:B------:R-:W-:Y:S01]  /*45a0*/  FFMA.FTZ R62, R5, UR5, R62 ;  /* 0x00000005053e7c23 */ /* 0x000fe2000801003e */
[----:B------:R-:W-:Y:S01]  /*45b0*/  I2FP.F32.U32 R4, R4 ;  /* 0x0000000400047245 */ /* 0x000fe20000201000 */
[----:B------:R-:W-:Y:S01]  /*45c0*/  FFMA.FTZ R5, R7, UR5, R36 ;  /* 0x0000000507057c23 */ /* 0x000fe20008010024 */
[----:B------:R-:W-:-:S02]  /*45d0*/  FSEL R178, R66, -INF , !P5 ;  /* 0xff80000042b27808 */ /* 0x000fc40006800000 */
[----:B------:R-:W-:Y:S01]  /*45e0*/  ISETP.GE.AND P5, PT, R91, R194, PT ;  /* 0x000000c25b00720c */ /* 0x000fe20003fa6270 */
[C---:B------:R-:W-:Y:S01]  /*45f0*/  FFMA.FTZ R65, R4.reuse, UR5, R65 ;  /* 0x0000000504417c23 */ /* 0x040fe20008010041 */
[----:B------:R-:W-:Y:S01]  /*4600*/  FFMA.FTZ R67, R4, UR5, R67 ;  /* 0x0000000504437c23 */ /* 0x000fe20008010043 */
[----:B------:R-:W-:Y:S01]  /*4610*/  FFMA.FTZ R4, R7, UR5, R38 ;  /* 0x0000000507047c23 */ /* 0x000fe20008010026 */
[----:B------:R-:W-:Y:S02]  /*4620*/  FSEL R5, R5, -INF , !P5 ;  /* 0xff80000005057808 */ /* 0x000fe40006800000 */
[----:B------:R-:W-:Y:S02]  /*4630*/  FSEL R177, R65, -INF , !P1 ;  /* 0xff80000041b17808 */ /* 0x000fe40004800000 */
        /* <DEDUP_REMOVED lines=20> */
[----:B------:R-:W-:Y:S01]  /*4780*/  FFMA.FTZ R55, R24, UR5, R55 ;  /* 0x0000000518377c23 */ /* 0x000fe20008010037 */
[----:B------:R-:W-:Y:S02]  /*4790*/  ISETP.GE.AND P5, PT, R91, R194, PT ;  /* 0x000000c25b00720c */ /* 0x000fe40003fa6270 */
        /* <DEDUP_REMOVED lines=74> */
.L_x_297:
        /* <DEDUP_REMOVED lines=8> */
[CC--:B------:R-:W-:Y:S02]  /*4cc0*/  IADD3 R200, PT, PT, R88.reuse, R192.reuse, RZ ;  /* 0x000000c058c87210 */ /* 0x0c0fe40007ffe0ff */
        /* <DEDUP_REMOVED lines=50> */
[----:B------:R-:W4:Y:S01]  /*4ff0*/  LDSM.16.MT88.4 R8, [R200+0x1a800] ;  /* 0x01a80000c808783b */ /* 0x000f220000004200 */
[----:B------:R-:W-:Y:S01]  /*5000*/  MUFU.EX2 R191, R191 ;  /* 0x000000bf00bf7308 */ /* 0x000fe20000000800 */
[--C-:B------:R-:W-:Y:S01]  /*5010*/  FFMA.FTZ R166, R18, UR4, -R207.reuse ;  /* 0x0000000412a67c23 */ /* 0x100fe200080108cf */
[----:B-1----:R-:W-:Y:S01]  /*5020*/  F2FP.F16.F32.PACK_AB R148, R196, R197 ;  /* 0x000000c5c494723e */ /* 0x002fe200000000ff */
[----:B------:R-:W1:Y:S01]  /*5030*/  LDSM.16.MT88.4 R16, [R200+0x1e800] ;  /* 0x01e80000c810783b */ /* 0x000e620000004200 */
[----:B------:R-:W2:Y:S01]  /*5040*/  MUFU.EX2 R190, R190 ;  /* 0x000000be00be7308 */ /* 0x000ea20000000800 */
[--C-:B------:R-:W-:Y:S01]  /*5050*/  FFMA.FTZ R208, R201, UR4, -R214.reuse ;  /* 0x00000004c9d07c23 */ /* 0x100fe200080108d6 */
[--C-:B------:R-:W-:Y:S01]  /*5060*/  FFMA.FTZ R215, R216, UR4, -R207.reuse ;  /* 0x00000004d8d77c23 */ /* 0x100fe200080108cf */
[----:B------:R-:W1:Y:S01]  /*5070*/  LDSM.16.MT88.4 R20, [R200+0x1c800] ;  /* 0x01c80000c814783b */ /* 0x000e620000004200 */
[----:B------:R-:W-:Y:S01]  /*5080*/  MUFU.EX2 R187, R187 ;  /* 0x000000bb00bb7308 */ /* 0x000fe20000000800 */
[--C-:B------:R-:W-:Y:S01]  /*5090*/  FFMA.FTZ R209, R178, UR4, -R207.reuse ;  /* 0x00000004b2d17c23 */ /* 0x100fe200080108cf */
[----:B-----5:R-:W-:Y:S01]  /*50a0*/  F2FP.F16.F32.PACK_AB R150, R188, R189 ;  /* 0x000000bdbc96723e */ /* 0x020fe200000000ff */
[----:B------:R-:W-:Y:S01]  /*50b0*/  LDSM.16.MT88.4 R24, [R192+0x1c800] ;  /* 0x01c80000c018783b */ /* 0x000fe20000004200 */
[----:B------:R-:W5:Y:S01]  /*50c0*/  MUFU.EX2 R186, R186 ;  /* 0x000000ba00ba7308 */ /* 0x000f620000000800 */
[--C-:B------:R-:W-:Y:S01]  /*50d0*/  FFMA.FTZ R222, R176, UR4, -R207.reuse ;  /* 0x00000004b0de7c23 */ /* 0x100fe200080108cf */
[--C-:B------:R-:W-:Y:S01]  /*50e0*/  FFMA.FTZ R177, R177, UR4, -R214.reuse ;  /* 0x00000004b1b17c23 */ /* 0x100fe200080108d6 */
[----:B------:R-:W-:Y:S01]  /*50f0*/  LDSM.16.MT88.4 R28, [R198+0x1a800] ;  /* 0x01a80000c61c783b */ /* 0x000fe20000004200 */
[----:B------:R-:W-:Y:S01]  /*5100*/  MUFU.EX2 R185, R185 ;  /* 0x000000b900b97308 */ /* 0x000fe20000000800 */
[----:B------:R-:W-:Y:S01]  /*5110*/  FFMA.FTZ R239, R211, UR4, -R214 ;  /* 0x00000004d3ef7c23 */ /* 0x000fe200080108d6 */
[----:B--2---:R-:W-:Y:S01]  /*5120*/  F2FP.F16.F32.PACK_AB R149, R190, R191 ;  /* 0x000000bfbe95723e */ /* 0x004fe200000000ff */
[----:B------:R-:W-:Y:S01]  /*5130*/  LDSM.16.MT88.4 R172, [R199+0x18800] ;  /* 0x01880000c7ac783b */ /* 0x000fe20000004200 */
[----:B------:R-:W2:Y:S01]  /*5140*/  MUFU.EX2 R184, R184 ;  /* 0x000000b800b87308 */ /* 0x000ea20000000800 */
[--C-:B------:R-:W-:Y:S01]  /*5150*/  FFMA.FTZ R206, R206, UR4, -R207.reuse ;  /* 0x00000004cece7c23 */ /* 0x100fe200080108cf */
[--C-:B------:R-:W-:Y:S01]  /*5160*/  FFMA.FTZ R237, R204, UR4, -R207.reuse ;  /* 0x00000004cced7c23 */ /* 0x100fe200080108cf */
[----:B------:R-:W-:Y:S01]  /*5170*/  LDSM.16.MT88.4 R168, [R198+0x18800] ;  /* 0x01880000c6a8783b */ /* 0x000fe20000004200 */
[----:B------:R-:W-:Y:S01]  /*5180*/  MUFU.EX2 R181, R181 ;  /* 0x000000b500b57308 */ /* 0x000fe20000000800 */
[----:B------:R-:W-:Y:S01]  /*5190*/  FFMA.FTZ R205, R205, UR4, -R207 ;  /* 0x00000004cdcd7c23 */ /* 0x000fe200080108cf */
[----:B-----5:R-:W-:Y:S01]  /*51a0*/  F2FP.F16.F32.PACK_AB R151, R186, R187 ;  /* 0x000000bbba97723e */ /* 0x020fe200000000ff */
        /* <DEDUP_REMOVED lines=8> */
[----:B------:R-:W5:Y:S02]  /*5230*/  MUFU.EX2 R182, R182 ;  /* 0x000000b600b67308 */ /* 0x000f640000000800 */
[----:B------:R-:W-:Y:S01]  /*5240*/  FADD.FTZ R188, R188, R189 ;  /* 0x000000bdbcbc7221 */ /* 0x000fe20000010000 */
[----:B------:R-:W-:Y:S01]  /*5250*/  FADD.FTZ R186, R186, R187 ;  /* 0x000000bbbaba7221 */ /* 0x000fe20000010000 */
        /* <DEDUP_REMOVED lines=40> */
[----:B--2---:R-:W-:Y:S01]  /*54e0*/  F2FP.F16.F32.PACK_AB R4, R184, R185 ;  /* 0x000000b9b804723e */ /* 0x004fe200000000ff */
[----:B------:R-:W-:Y:S01]  /*54f0*/  FADD.FTZ R185, R185, R188 ;  /* 0x000000bcb9b97221 */ /* 0x000fe20000010000 */
[----:B-----5:R-:W-:Y:S01]  /*5500*/  F2FP.F16.F32.PACK_AB R5, R182, R183 ;  /* 0x000000b7b605723e */ /* 0x020fe200000000ff */
[----:B------:R-:W-:-:S02]  /*5510*/  FADD.FTZ R183, R183, R186 ;  /* 0x000000bab7b77221 */ /* 0x000fc40000010000 */
[----:B------:R-:W-:Y:S02]  /*5520*/  FADD.FTZ R184, R184, R185 ;  /* 0x000000b9b8b87221 */ /* 0x000fe40000010000 */
[----:B------:R-:W-:Y:S01]  /*5530*/  HMMA.16816.F32 R148, R148, R6, RZ ;  /* 0x000000069494723c */ /* 0x000fe200000018ff */
[----:B------:R-:W-:Y:S01]  /*5540*/  F2FP.F16.F32.PACK_AB R6, R180, R181 ;  /* 0x000000b5b406723e */ /* 0x000fe200000000ff */
[----:B------:R-:W-:Y:S01]  /*5550*/  FADD.FTZ R182, R182, R183 ;  /* 0x000000b7b6b67221 */ /* 0x000fe20000010000 */
[----:B-1----:R-:W-:Y:S01]  /*5560*/  F2FP.F16.F32.PACK_AB R7, R166, R167 ;  /* 0x000000a7a607723e */ /* 0x002fe200000000ff */
        /* <DEDUP_REMOVED lines=26> */
[----:B-1----:R-:W-:Y:S01]  /*5710*/  HMMA.16816.F32 R124, R4, R12, R124 ;  /* 0x0000000c047c723c */ /* 0x002fe2000000187c */
[--C-:B------:R-:W-:Y:S01]  /*5720*/  FFMA.FTZ R12, R203, UR4, -R214.reuse ;  /* 0x00000004cb0c7c23 */ /* 0x100fe200080108d6 */
[----:B------:R-:W-:-:S03]  /*5730*/  FFMA.FTZ R203, R179, UR4, -R214 ;  /* 0x00000004b3cb7c23 */ /* 0x000fc600080108d6 */
[----:B------:R-:W1:Y:S03]  /*5740*/  MUFU.EX2 R201, R12 ;  /* 0x0000000c00c97308 */ /* 0x000e660000000800 */
[C---:B------:R-:W-:Y:S01]  /*5750*/  HMMA.16816.F32 R84, R4.reuse, R28, R84 ;  /* 0x0000001c0454723c */ /* 0x040fe20000001854 */
[----:B------:R-:W-:Y:S01]  /*5760*/  FFMA.FTZ R28, R202, UR4, -R207 ;  /* 0x00000004ca1c7c23 */ /* 0x000fe200080108cf */
[----:B------:R-:W-:Y:S04]  /*5770*/  MUFU.EX2 R203, R203 ;  /* 0x000000cb00cb7308 */ /* 0x000fe80000000800 */
[----:B------:R4:W-:Y:S02]  /*5780*/  MUFU.EX2 R202, R177 ;  /* 0x000000b100ca7308 */ /* 0x0009e40000000800 */
[C---:B--2---:R-:W-:Y:S02]  /*5790*/  HMMA.16816.F32 R140, R4.reuse, R8, R140 ;  /* 0x00000008048c723c */ /* 0x044fe4000000188c */
[----:B------:R2:W3:Y:S06]  /*57a0*/  MUFU.EX2 R216, R28 ;  /* 0x0000001c00d87308 */ /* 0x0004ec0000000800 */
[C---:B------:R-:W-:Y:S01]  /*57b0*/  HMMA.16816.F32 R144, R4.reuse, R10, R144 ;  /* 0x0000000a0490723c */ /* 0x040fe20000001890 */
[----:B------:R-:W3:Y:S04]  /*57c0*/  LDSM.16.MT88.4 R8, [R200+0x1f000] ;  /* 0x01f00000c808783b */ /* 0x000ee80000004200 */
[----:B----4-:R-:W-:Y:S03]  /*57d0*/  LDSM.16.MT88.4 R176, [R192+0x19000] ;  /* 0x01900000c0b0783b */ /* 0x010fe60000004200 */
        /* <DEDUP_REMOVED lines=10> */
[----:B--2---:R-:W-:Y:S07]  /*5880*/  LDSM.16.MT88.4 R28, [R198+0x1b000] ;  /* 0x01b00000c61c783b */ /* 0x004fee0000004200 */
[C---:B------:R-:W-:Y:S08]  /*5890*/  HMMA.16816.F32 R108, R4.reuse, R20, R108 ;  /* 0x00000014046c723c */ /* 0x040ff0000000186c */
[C---:B------:R-:W-:Y:S01]  /*58a0*/  HMMA.16816.F32 R112, R4.reuse, R22, R112 ;  /* 0x000000160470723c */ /* 0x040fe20000001870 */
[----:B------:R-:W-:Y:S07]  /*58b0*/  LDSM.16.MT88.4 R20, [R200+0x19000] ;  /* 0x01900000c814783b */ /* 0x000fee0000004200 */
[C---:B------:R-:W-:Y:S01]  /*58c0*/  HMMA.16816.F32 R128, R4.reuse, R14, R128 ;  /* 0x0000000e0480723c */ /* 0x040fe20000001880 */
[----:B------:R-:W2:Y:S07]  /*58d0*/  LDSM.16.MT88.4 R12, [R200+0x1d000] ;  /* 0x01d00000c80c783b */ /* 0x000eae0000004200 */
[C---:B-----5:R-:W-:Y:S08]  /*58e0*/  HMMA.16816.F32 R152, R4.reuse, R24, R152 ;  /* 0x000000180498723c */ /* 0x060ff00000001898 */
[----:B------:R-:W-:Y:S01]  /*58f0*/  HMMA.16816.F32 R148, R4, R26, R148 ;  /* 0x0000001a0494723c */ /* 0x000fe20000001894 */
[----:B-1----:R-:W-:Y:S01]  /*5900*/  F2FP.F16.F32.PACK_AB R4, R208, R201 ;  /* 0x000000c9d004723e */ /* 0x002fe200000000ff */
        /* <DEDUP_REMOVED lines=33> */
[----:B------:R-:W-:Y:S01]  /*5b20*/  FFMA.FTZ R179, R210, UR4, -R207 ;  /* 0x00000004d2b37c23 */ /* 0x000fe200080108cf */
[----:B------:R-:W3:Y:S04]  /*5b30*/  MUFU.EX2 R177, R177 ;  /* 0x000000b100b17308 */ /* 0x000ee80000000800 */
[----:B------:R-:W-:Y:S01]  /*5b40*/  MUFU.EX2 R178, R178 ;  /* 0x000000b200b27308 */ /* 0x000fe20000000800 */
[C---:B--2---:R-:W-:Y:S03]  /*5b50*/  HMMA.16816.F32 R116, R4.reuse, R12, R116 ;  /* 0x0000000c0474723c */ /* 0x044fe60000001874 */
[----:B------:R-:W2:Y:S05]  /*5b60*/  MUFU.EX2 R179, R179 ;  /* 0x000000b300b37308 */ /* 0x000eaa0000000800 */
[C---:B------:R-:W-:Y:S01]  /*5b70*/  HMMA.16816.F32 R120, R4.reuse, R14, R120 ;  /* 0x0000000e0478723c */ /* 0x040fe20000001878 */
[----:B------:R-:W2:Y:S07]  /*5b80*/  LDSM.16.MT88.4 R12, [R200+0x19800] ;  /* 0x01980000c80c783b */ /* 0x000eae0000004200 */
[C---:B-1----:R-:W-:Y:S08]  /*5b90*/  HMMA.16816.F32 R140, R4.reuse, R16, R140 ;  /* 0x00000010048c723c */ /* 0x042ff0000000188c */
        /* <DEDUP_REMOVED lines=16> */
[----:B------:R-:W4:Y:S07]  /*5ca0*/  LDSM.16.MT88.4 R20, [R200+0x1d800] ;  /* 0x01d80000c814783b */ /* 0x000f2e0000004200 */
        /* <DEDUP_REMOVED lines=16> */
[C---:B----4-:R-:W-:Y:S08]  /*5db0*/  HMMA.16816.F32 R100, R4.reuse, R20, R100 ;  /* 0x000000140464723c */ /* 0x050ff00000001864 */
[C---:B--2---:R-:W-:Y:S08]  /*5dc0*/  HMMA.16816.F32 R160, R4.reuse, R8, R160 ;  /* 0x0000000804a0723c */ /* 0x044ff000000018a0 */
[C---:B------:R-:W-:Y:S01]  /*5dd0*/  HMMA.16816.F32 R156, R4.reuse, R10, R156 ;  /* 0x0000000a049c723c */ /* 0x040fe2000000189c */
[----:B------:R-:W2:Y:S07]  /*5de0*/  LDSM.16.MT88.4 R8, [R192+0x1f800] ;  /* 0x01f80000c008783b */ /* 0x000eae0000004200 */
[C---:B------:R-:W-:Y:S01]  /*5df0*/  HMMA.16816.F32 R104, R4.reuse, R22, R104 ;  /* 0x000000160468723c */ /* 0x040fe20000001868 */
[----:B------:R-:W4:Y:S07]  /*5e00*/  LDSM.16.MT88.4 R20, [R198+0x1b800] ;  /* 0x01b80000c614783b */ /* 0x000f2e0000004200 */
[C---:B---3--:R-:W-:Y:S08]  /*5e10*/  HMMA.16816.F32 R44, R4.reuse, R12, R44 ;  /* 0x0000000c042c723c */ /* 0x048ff0000000182c */
[C---:B------:R-:W-:Y:S01]  /*5e20*/  HMMA.16816.F32 R48, R4.reuse, R14, R48 ;  /* 0x0000000e0430723c */ /* 0x040fe20000001830 */
[----:B------:R-:W3:Y:S07]  /*5e30*/  LDSM.16.MT88.4 R12, [R198+0x1d800] ;  /* 0x01d80000c60c783b */ /* 0x000eee0000004200 */
[C---:B-1----:R-:W-:Y:S08]  /*5e40*/  HMMA.16816.F32 R92, R4.reuse, R16, R92 ;  /* 0x00000010045c723c */ /* 0x042ff0000000185c */
[C---:B------:R-:W-:Y:S01]  /*5e50*/  HMMA.16816.F32 R96, R4.reuse, R18, R96 ;  /* 0x000000120460723c */ /* 0x040fe20000001860 */
[----:B------:R-:W1:Y:S07]  /*5e60*/  LDSM.16.MT88.4 R16, [R198+0x1f800] ;  /* 0x01f80000c610783b */ /* 0x000e6e0000004200 */
        /* <DEDUP_REMOVED lines=29> */
[C---:B---3--:R-:W-:Y:S08]  /*6040*/  HMMA.16816.F32 R116, R4.reuse, R12, R116 ;  /* 0x0000000c0474723c */ /* 0x048ff00000001874 */
[C---:B------:R-:W-:Y:S08]  /*6050*/  HMMA.16816.F32 R120, R4.reuse, R14, R120 ;  /* 0x0000000e0478723c */ /* 0x040ff00000001878 */
[C---:B------:R-:W-:Y:S08]  /*6060*/  HMMA.16816.F32 R128, R4.reuse, R10, R128 ;  /* 0x0000000a0480723c */ /* 0x040ff00000001880 */
[C---:B-1----:R-:W-:Y:S08]  /*6070*/  HMMA.16816.F32 R152, R4.reuse, R16, R152 ;  /* 0x000000100498723c */ /* 0x042ff00000001898 */
        /* <DEDUP_REMOVED lines=10> */
[----:B------:R-:W-:Y:S01]  /*6120*/  UIMAD UR14, UR14, UR9, UR17 ;  /* 0x000000090e0e72a4 */ /* 0x000fe2000f8e0211 */
[----:B------:R-:W-:Y:S01]  /*6130*/  IMAD.U32 R12, RZ, RZ, UR16 ;  /* 0x00000010ff0c7e24 */ /* 0x000fe2000f8e00ff */
[----:B------:R-:W-:Y:S01]  /*6140*/  USHF.L.U32 UR12, UR16, 0x6, URZ ;  /* 0x00000006100c7899 */ /* 0x000fe200080006ff */
[----:B------:R-:W-:Y:S01]  /*6150*/  LOP3.LUT R221, R221, 0x7c00, RZ, 0xc0, !PT ;  /* 0x00007c00dddd7812 */ /* 0x000fe200078ec0ff */
[----:B------:R-:W-:Y:S01]  /*6160*/  USHF.L.U64.HI UR13, UR16, 0x6, UR14 ;  /* 0x00000006100d7899 */ /* 0x000fe2000801020e */
[----:B------:R-:W-:Y:S01]  /*6170*/  LOP3.LUT R9, R220, 0x8, RZ, 0xc0, !PT ;  /* 0x00000008dc097812 */ /* 0x000fe200078ec0ff */
[----:B------:R-:W-:Y:S01]  /*6180*/  ULEA UR12, UP0, UR8, UR12, 0x5 ;  /* 0x0000000c080c7291 */ /* 0x000fe2000f8028ff */
[----:B------:R-:W-:Y:S01]  /*6190*/  IMAD.U32 R7, RZ, RZ, UR14 ;  /* 0x0000000eff077e24 */ /* 0x000fe2000f8e00ff */
[CC--:B------:R-:W-:Y:S01]  /*61a0*/  LEA R10, P3, R12.reuse, R229.reuse, 0x7 ;  /* 0x000000e50c0a7211 */ /* 0x0c0fe200078638ff */
[----:B------:R-:W-:Y:S01]  /*61b0*/  VIADD R166, R195, UR6 ;  /* 0x00000006c3a67c36 */ /* 0x000fe20008000000 */
[----:B------:R-:W-:Y:S01]  /*61c0*/  ULEA.HI.X UR13, UR8, UR13, UR9, 0x5, UP0 ;  /* 0x0000000d080d7291 */ /* 0x000fe200080f2c09 */
[----:B------:R-:W-:Y:S01]  /*61d0*/  LOP3.LUT R6, R221, 0x200, R2, 0xf8, !PT ;  /* 0x00000200dd067812 */ /* 0x000fe200078ef802 */
[----:B------:R-:W-:Y:S01]  /*61e0*/  IMAD.U32 R4, RZ, RZ, UR12 ;  /* 0x0000000cff047e24 */ /* 0x000fe2000f8e00ff */
[----:B------:R-:W-:Y:S01]  /*61f0*/  LEA.HI.X R11, R12, R228, R7, 0x7, P3 ;  /* 0x000000e40c0b7211 */ /* 0x000fe200018f3c07 */
[----:B------:R-:W-:Y:S01]  /*6200*/  IMAD.U32 R13, RZ, RZ, UR17 ;  /* 0x00000011ff0d7e24 */ /* 0x000fe2000f8e00ff */
[----:B-1----:R-:W-:Y:S01]  /*6210*/  ISETP.GE.AND P5, PT, R219, UR4, PT ;  /* 0x00000004db007c0c */ /* 0x002fe2000bfa6270 */
[----:B------:R-:W-:Y:S01]  /*6220*/  BAR.SYNC.DEFER_BLOCKING 0x0 ;  /* 0x0000000000007b1d */ /* 0x000fe20000010000 */
[----:B------:R-:W-:Y:S01]  /*6230*/  IMAD.U32 R5, RZ, RZ, UR13 ;  /* 0x0000000dff057e24 */ /* 0x000fe2000f8e00ff */
[----:B------:R-:W-:Y:S01]  /*6240*/  LEA R8, P1, R4, R229, 0x1 ;  /* 0x000000e504087211 */ /* 0x000fe200078208ff */
[----:B------:R-:W-:Y:S01]  /*6250*/  UISETP.GE.U32.AND UP0, UPT, UR20, 0x3, UPT ;  /* 0x000000031400788c */ /* 0x000fe2000bf06070 */
[----:B------:R-:W-:-:S02]  /*6260*/  ISETP.GE.AND P4, PT, R241, UR4, PT ;  /* 0x00000004f1007c0c */ /* 0x000fc4000bf86270 */
[----:B------:R-:W-:Y:S02]  /*6270*/  LOP3.LUT R6, R6, R0, R9, 0xf6, !PT ;  /* 0x0000000006067212 */ /* 0x000fe400078ef609 */
[----:B------:R-:W-:Y:S02]  /*6280*/  ISETP.GE.AND P3, PT, R240, UR4, PT ;  /* 0x00000004f0007c0c */ /* 0x000fe4000bf66270 */
[----:B------:R-:W-:Y:S02]  /*6290*/  LEA.HI.X R9, R4, R228, R5, 0x1, P1 ;  /* 0x000000e404097211 */ /* 0x000fe400008f0c05 */
[----:B------:R-:W-:Y:S02]  /*62a0*/  ISETP.GE.AND P1, PT, R238, UR4, PT ;  /* 0x00000004ee007c0c */ /* 0x000fe4000bf26270 */
[----:B------:R-:W-:Y:S02]  /*62b0*/  LEA R222, R6, UR6, 0x1 ;  /* 0x0000000606de7c11 */ /* 0x000fe4000f8e08ff */
[----:B------:R-:W-:-:S03]  /*62c0*/  SEL R167, R167, 0xffffffe0, !P2 ;  /* 0xffffffe0a7a77807 */ /* 0x000fc60005000000 */
[--C-:B------:R-:W-:Y:S02]  /*62d0*/  IMAD.IADD R214, R213, 0x1, R222.reuse ;  /* 0x00000001d5d67824 */ /* 0x100fe400078e02de */
[C---:B------:R-:W-:Y:S02]  /*62e0*/  IMAD.IADD R216, R167.reuse, 0x1, R222 ;  /* 0x00000001a7d87824 */ /* 0x040fe400078e02de */
[C---:B------:R-:W-:Y:S01]  /*62f0*/  IMAD.IADD R215, R166.reuse, 0x1, R167 ;  /* 0x00000001a6d77824 */ /* 0x040fe200078e02a7 */
        /* <DEDUP_REMOVED lines=50> */
[----:B-1----:R-:W1:Y:S04]  /*6620*/  LDSM.16.M88.4 R8, [R215+0x10800] ;  /* 0x01080000d708783b */ /* 0x002e680000000200 */
[----:B------:R-:W1:Y:S04]  /*6630*/  LDSM.16.M88.4 R180, [R215+0x11000] ;  /* 0x01100000d7b4783b */ /* 0x000e680000000200 */
[----:B------:R-:W1:Y:S04]  /*6640*/  LDSM.16.M88.4 R176, [R215+0x11800] ;  /* 0x01180000d7b0783b */ /* 0x000e680000000200 */
[----:B------:R-:W-:Y:S01]  /*6650*/  LDSM.16.M88.4 R204, [R166+0x10000] ;  /* 0x01000000a6cc783b */ /* 0x000fe20000000200 */
[C---:B--2---:R-:W-:Y:S03]  /*6660*/  HMMA.16816.F32 R168, R196.reuse, R32, RZ ;  /* 0x00000020c4a8723c */ /* 0x044fe600000018ff */
[----:B------:R-:W-:Y:S04]  /*6670*/  LDSM.16.M88.4 R188, [R166+0x10800] ;  /* 0x01080000a6bc783b */ /* 0x000fe80000000200 */
[----:B------:R-:W-:Y:S01]  /*6680*/  LDSM.16.M88.4 R184, [R212] ;  /* 0x00000000d4b8783b */ /* 0x000fe20000000200 */
[C---:B---3--:R-:W-:Y:S03]  /*6690*/  HMMA.16816.F32 R28, R196.reuse, R24, RZ ;  /* 0x00000018c41c723c */ /* 0x048fe600000018ff */
[----:B------:R-:W-:Y:S04]  /*66a0*/  LDSM.16.M88.4 R208, [R195+UR6+0x13000] ;  /* 0x01300006c3d0783b */ /* 0x000fe80008000200 */
[----:B------:R-:W0:Y:S01]  /*66b0*/  LDGDEPBAR ;  /* 0x00000000000079af */ /* 0x000e220000000000 */
[C---:B----4-:R-:W-:Y:S08]  /*66c0*/  HMMA.16816.F32 R20, R196.reuse, R16, RZ ;  /* 0x00000010c414723c */ /* 0x050ff000000018ff */
[C---:B------:R-:W-:Y:S08]  /*66d0*/  HMMA.16816.F32 R32, R196.reuse, R34, RZ ;  /* 0x00000022c420723c */ /* 0x040ff000000018ff */
[C---:B------:R-:W-:Y:S08]  /*66e0*/  HMMA.16816.F32 R24, R196.reuse, R26, RZ ;  /* 0x0000001ac418723c */ /* 0x040ff000000018ff */
[C---:B------:R-:W-:Y:S08]  /*66f0*/  HMMA.16816.F32 R16, R196.reuse, R18, RZ ;  /* 0x00000012c410723c */ /* 0x040ff000000018ff */
[C---:B-----5:R-:W-:Y:S08]  /*6700*/  HMMA.16816.F32 R200, R196.reuse, R4, RZ ;  /* 0x00000004c4c8723c */ /* 0x060ff000000018ff */
[----:B------:R-:W-:Y:S01]  /*6710*/  HMMA.16816.F32 R196, R196, R6, RZ ;  /* 0x00000006c4c4723c */ /* 0x000fe200000018ff */
[----:B------:R-:W2:Y:S07]  /*6720*/  LDSM.16.M88.4 R4, [R214] ;  /* 0x00000000d604783b */ /* 0x000eae0000000200 */
[C---:B------:R-:W-:Y:S08]  /*6730*/  HMMA.16816.F32 R168, R172.reuse, R12, R168 ;  /* 0x0000000caca8723c */ /* 0x040ff000000018a8 */
[C---:B------:R-:W-:Y:S01]  /*6740*/  HMMA.16816.F32 R32, R172.reuse, R14, R32 ;  /* 0x0000000eac20723c */ /* 0x040fe20000001820 */
[----:B------:R-:W3:Y:S07]  /*6750*/  LDSM.16.M88.4 R12, [R166+0x11000] ;  /* 0x01100000a60c783b */ /* 0x000eee0000000200 */
[C---:B-1----:R-:W-:Y:S08]  /*6760*/  HMMA.16816.F32 R28, R172.reuse, R8, R28 ;  /* 0x00000008ac1c723c */ /* 0x042ff0000000181c */
        /* <DEDUP_REMOVED lines=8> */
[----:B------:R-:W5:Y:S03]  /*67f0*/  LDSM.16.M88.4 R172, [R167+0x11000] ;  /* 0x01100000a7ac783b */ /* 0x000f660000000200 */
        /* <DEDUP_REMOVED lines=8> */
[----:B------:R-:W-:Y:S07]  /*6880*/  LDSM.16.M88.4 R12, [R195+UR6+0x12000] ;  /* 0x01200006c30c783b */ /* 0x000fee0008000200 */
[C---:B-1----:R-:W-:Y:S08]  /*6890*/  HMMA.16816.F32 R200, R4.reuse, R8, R200 ;  /* 0x0000000804c8723c */ /* 0x042ff000000018c8 */
[----:B------:R-:W-:Y:S01]  /*68a0*/  HMMA.16816.F32 R196, R4, R10, R196 ;  /* 0x0000000a04c4723c */ /* 0x000fe200000018c4 */
[----:B------:R-:W1:Y:S04]  /*68b0*/  LDSM.16.M88.4 R8, [R222+0x4000] ;  /* 0x00400000de08783b */ /* 0x000e680000000200 */
[----:B------:R-:W3:Y:S03]  /*68c0*/  LDSM.16.M88.4 R4, [R195+UR6+0x12800] ;  /* 0x01280006c304783b */ /* 0x000ee60008000200 */
        /* <DEDUP_REMOVED lines=9> */
[C---:B--2---:R-:W-:Y:S08]  /*6960*/  HMMA.16816.F32 R200, R184.reuse, R188, R200 ;  /* 0x000000bcb8c8723c */ /* 0x044ff000000018c8 */
[----:B------:R-:W-:Y:S01]  /*6970*/  HMMA.16816.F32 R196, R184, R190, R196 ;  /* 0x000000beb8c4723c */ /* 0x000fe200000018c4 */
[----:B------:R-:W2:Y:S04]  /*6980*/  LDSM.16.M88.4 R188, [R215+0x13000] ;  /* 0x01300000d7bc783b */ /* 0x000ea80000000200 */
[----:B------:R-:W2:Y:S03]  /*6990*/  LDSM.16.M88.4 R184, [R215+0x13800] ;  /* 0x01380000d7b8783b */ /* 0x000ea60000000200 */
[C---:B-1----:R-:W-:Y:S08]  /*69a0*/  HMMA.16816.F32 R168, R8.reuse, R12, R168 ;  /* 0x0000000c08a8723c */ /* 0x042ff000000018a8 */
[C---:B------:R-:W-:Y:S01]  /*69b0*/  HMMA.16816.F32 R32, R8.reuse, R14, R32 ;  /* 0x0000000e0820723c */ /* 0x040fe20000001820 */
[----:B------:R-:W-:Y:S07]  /*69c0*/  LDSM.16.M88.4 R12, [R166+0x12000] ;  /* 0x01200000a60c783b */ /* 0x000fee0000000200 */
[C---:B---3--:R-:W-:Y:S08]  /*69d0*/  HMMA.16816.F32 R28, R8.reuse, R4, R28 ;  /* 0x00000004081c723c */ /* 0x048ff0000000181c */
[C---:B------:R-:W-:Y:S01]  /*69e0*/  HMMA.16816.F32 R24, R8.reuse, R6, R24 ;  /* 0x000000060818723c */ /* 0x040fe20000001818 */
[----:B------:R-:W1:Y:S07]  /*69f0*/  LDSM.16.M88.4 R4, [R214+0x4000] ;  /* 0x00400000d604783b */ /* 0x000e6e0000000200 */
[C---:B------:R-:W-:Y:S08]  /*6a00*/  HMMA.16816.F32 R20, R8.reuse, R208, R20 ;  /* 0x000000d00814723c */ /* 0x040ff00000001814 */
[C---:B------:R-:W-:Y:S01]  /*6a10*/  HMMA.16816.F32 R16, R8.reuse, R210, R16 ;  /* 0x000000d20810723c */ /* 0x040fe20000001810 */
[----:B------:R-:W-:Y:S07]  /*6a20*/  LDSM.16.M88.4 R208, [R214+0x8000] ;  /* 0x00800000d6d0783b */ /* 0x000fee0000000200 */
[C---:B----4-:R-:W-:Y:S08]  /*6a30*/  HMMA.16816.F32 R200, R8.reuse, R180, R200 ;  /* 0x000000b408c8723c */ /* 0x050ff000000018c8 */
[----:B------:R-:W-:Y:S01]  /*6a40*/  HMMA.16816.F32 R196, R8, R182, R196 ;  /* 0x000000b608c4723c */ /* 0x000fe200000018c4 */
[----:B------:R-:W3:Y:S04]  /*6a50*/  LDSM.16.M88.4 R8, [R166+0x12800] ;  /* 0x01280000a608783b */ /* 0x000ee80000000200 */
[----:B------:R-:W4:Y:S03]  /*6a60*/  LDSM.16.M88.4 R180, [R166+0x13000] ;  /* 0x01300000a6b4783b */ /* 0x000f260000000200 */
[C---:B-----5:R-:W-:Y:S08]  /*6a70*/  HMMA.16816.F32 R168, R176.reuse, R172, R168 ;  /* 0x000000acb0a8723c */ /* 0x060ff000000018a8 */
[C---:B------:R-:W-:Y:S01]  /*6a80*/  HMMA.16816.F32 R32, R176.reuse, R174, R32 ;  /* 0x000000aeb020723c */ /* 0x040fe20000001820 */
[----:B------:R-:W5:Y:S07]  /*6a90*/  LDSM.16.M88.4 R172, [R166+0x13800] ;  /* 0x01380000a6ac783b */ /* 0x000f6e0000000200 */
[C---:B------:R-:W-:Y:S08]  /*6aa0*/  HMMA.16816.F32 R28, R176.reuse, R204, R28 ;  /* 0x000000ccb01c723c */ /* 0x040ff0000000181c */
[C---:B------:R-:W-:Y:S01]  /*6ab0*/  HMMA.16816.F32 R24, R176.reuse, R206, R24 ;  /* 0x000000ceb018723c */ /* 0x040fe20000001818 */
[----:B------:R-:W-:Y:S07]  /*6ac0*/  LDSM.16.M88.4 R204, [R195+UR6+0x15800] ;  /* 0x01580006c3cc783b */ /* 0x000fee0008000200 */
[C---:B--2---:R-:W-:Y:S08]  /*6ad0*/  HMMA.16816.F32 R20, R176.reuse, R188, R20 ;  /* 0x000000bcb014723c */ /* 0x044ff00000001814 */
        /* <DEDUP_REMOVED lines=9> */
[C---:B---3--:R-:W-:Y:S08]  /*6b70*/  HMMA.16816.F32 R28, R4.reuse, R8, R28 ;  /* 0x00000008041c723c */ /* 0x048ff0000000181c */
        /* <DEDUP_REMOVED lines=83> */
[----:B------:R-:W-:Y:S07]  /*70b0*/  LDSM.16.M88.4 R184, [R215+0x17000] ;  /* 0x01700000d7b8783b */ /* 0x000fee0000000200 */
        /* <DEDUP_REMOVED lines=10> */
[C---:B---3--:R-:W-:Y:S08]  /*7160*/  HMMA.16816.F32 R168, R200.reuse, R188, R168 ;  /* 0x000000bcc8a8723c */ /* 0x048ff000000018a8 */
[C---:B------:R-:W-:Y:S08]  /*7170*/  HMMA.16816.F32 R32, R200.reuse, R190, R32 ;  /* 0x000000bec820723c */ /* 0x040ff00000001820 */
[----:B-----5:R-:W-:Y:S01]  /*7180*/  HMMA.16816.F32 R196, R200, R14, R196 ;  /* 0x0000000ec8c4723c */ /* 0x020fe200000018c4 */
[----:B------:R-:W-:-:S07]  /*7190*/  IMAD.SHL.U32 R14, R218, 0x2, RZ ;  /* 0x00000002da0e7824 */ /* 0x000fce00078e00ff */
[----:B------:R-:W-:Y:S08]  /*71a0*/  HMMA.16816.F32 R20, R172, R184, R20 ;  /* 0x000000b8ac14723c */ /* 0x000ff00000001814 */
[----:B-1----:R-:W-:Y:S01]  /*71b0*/  HMMA.16816.F32 R168, R8, R4, R168 ;  /* 0x0000000408a8723c */ /* 0x002fe200000018a8 */
[----:B------:R-:W-:Y:S01]  /*71c0*/  LOP3.LUT R5, R14, 0x6, RZ, 0xc0, !PT ;  /* 0x000000060e057812 */ /* 0x000fe200078ec0ff */
[----:B------:R-:W-:-:S04]  /*71d0*/  IMAD.U32 R4, RZ, RZ, UR20 ;  /* 0x00000014ff047e24 */ /* 0x000fc8000f8e00ff */
[----:B------:R-:W-:Y:S02]  /*71e0*/  IMAD R14, R4, 0x40, R5 ;  /* 0x00000040040e7824 */ /* 0x000fe400078e0205 */
[----:B------:R-:W-:Y:S02]  /*71f0*/  HMMA.16816.F32 R16, R172, R186, R16 ;  /* 0x000000baac10723c */ /* 0x000fe40000001810 */
[C---:B------:R-:W-:Y:S02]  /*7200*/  VIADD R5, R14.reuse, 0xffffff80 ;  /* 0xffffff800e057836 */ /* 0x040fe40000000000 */
[----:B------:R-:W-:-:S03]  /*7210*/  VIADD R4, R14, 0xffffffb8 ;  /* 0xffffffb80e047836 */ /* 0x000fc60000000000 */
[----:B------:R-:W-:Y:S01]  /*7220*/  I2FP.F32.U32 R15, R5 ;  /* 0x00000005000f7245 */ /* 0x000fe20000201000 */
[----:B------:R-:W-:Y:S01]  /*7230*/  HMMA.16816.F32 R204, R172, R176, R204 ;  /* 0x000000b0accc723c */ /* 0x000fe200000018cc */
[----:B------:R-:W1:Y:S01]  /*7240*/  LDSM.16.M88.4 R172, [R167+0x16800] ;  /* 0x01680000a7ac783b */ /* 0x000e620000000200 */
[----:B------:R-:W-:Y:S02]  /*7250*/  ISETP.GE.AND P6, PT, R5, R194, PT ;  /* 0x000000c20500720c */ /* 0x000fe40003fc6270 */
[C---:B------:R-:W-:Y:S01]  /*7260*/  FFMA.FTZ R168, R15.reuse, UR5, R168 ;  /* 0x000000050fa87c23 */ /* 0x040fe200080100a8 */
[----:B------:R-:W-:Y:S01]  /*7270*/  FFMA.FTZ R170, R15, UR5, R170 ;  /* 0x000000050faa7c23 */ /* 0x000fe200080100aa */
[----:B------:R-:W-:Y:S01]  /*7280*/  I2FP.F32.U32 R15, R4 ;  /* 0x00000004000f7245 */ /* 0x000fe20000201000 */
[----:B------:R2:W3:Y:S01]  /*7290*/  LDSM.16.M88.4 R176, [R166+0x17000] ;  /* 0x01700000a6b0783b */ /* 0x0004e20000000200 */
[----:B------:R-:W-:Y:S01]  /*72a0*/  HMMA.16816.F32 R196, R8, R182, R196 ;  /* 0x000000b608c4723c */ /* 0x000fe200000018c4 */
[----:B------:R-:W-:-:S02]  /*72b0*/  FSEL R186, R168, -INF , !P6 ;  /* 0xff800000a8ba7808 */ /* 0x000fc40007000000 */
[----:B------:R-:W-:Y:S01]  /*72c0*/  ISETP.GE.AND P6, PT, R5, R193, PT ;  /* 0x000000c10500720c */ /* 0x000fe20003fc6270 */
[----:B------:R-:W-:-:S03]  /*72d0*/  VIADD R5, R14, 0xffffff81 ;  /* 0xffffff810e057836 */ /* 0x000fc60000000000 */
[----:B------:R-:W-:Y:S01]  /*72e0*/  FSEL R212, R170, -INF , !P6 ;  /* 0xff800000aad47808 */ /* 0x000fe20007000000 */
[----:B------:R-:W-:Y:S01]  /*72f0*/  HMMA.16816.F32 R32, R8, R6, R32 ;  /* 0x000000060820723c */ /* 0x000fe20000001820 */
[----:B------:R-:W-:Y:S02]  /*7300*/  ISETP.GE.AND P6, PT, R4, R194, PT ;  /* 0x000000c20400720c */ /* 0x000fe40003fc6270 */
[----:B------:R-:W-:-:S05]  /*7310*/  I2FP.F32.U32 R6, R5 ;  /* 0x0000000500067245 */ /* 0x000fca0000201000 */
[C---:B------:R-:W-:Y:S01]  /*7320*/  HMMA.16816.F32 R28, R200.reuse, R208, R28 ;  /* 0x000000d0c81c723c */ /* 0x040fe2000000181c */
[C---:B------:R-:W-:Y:S01]  /*7330*/  FFMA.FTZ R169, R6.reuse, UR5, R169 ;  /* 0x0000000506a97c23 */ /* 0x040fe200080100a9 */
[----:B------:R-:W-:Y:S01]  /*7340*/  FFMA.FTZ R171, R6, UR5, R171 ;  /* 0x0000000506ab7c23 */ /* 0x000fe200080100ab */
[C---:B------:R-:W-:Y:S01]  /*7350*/  FFMA.FTZ R7, R15.reuse, UR5, R196 ;  /* 0x000000050f077c23 */ /* 0x040fe200080100c4 */
[----:B------:R-:W-:Y:S01]  /*7360*/  FFMA.FTZ R196, R15, UR5, R198 ;  /* 0x000000050fc47c23 */ /* 0x000fe200080100c6 */
[C---:B------:R-:W-:Y:S02]  /*7370*/  VIADD R15, R14.reuse, 0xffffff88 ;  /* 0xffffff880e0f7836 */ /* 0x040fe40000000000 */
[----:B--2---:R-:W-:Y:S01]  /*7380*/  VIADD R166, R14, 0xffffff89 ;  /* 0xffffff890ea67836 */ /* 0x004fe20000000000 */
[----:B------:R-:W-:Y:S01]  /*7390*/  FSEL R198, R7, -INF , !P6 ;  /* 0xff80000007c67808 */ /* 0x000fe20007000000 */
[----:B------:R-:W-:Y:S01]  /*73a0*/  HMMA.16816.F32 R24, R200, R210, R24 ;  /* 0x000000d2c818723c */ /* 0x000fe20000001818 */
[----:B------:R-:W-:-:S02]  /*73b0*/  ISETP.GE.AND P6, PT, R4, R193, PT ;  /* 0x000000c10400720c */ /* 0x000fc40003fc6270 */
[----:B------:R-:W-:Y:S02]  /*73c0*/  I2FP.F32.U32 R168, R166 ;  /* 0x000000a600a87245 */ /* 0x000fe40000201000 */
[----:B------:R-:W-:Y:S02]  /*73d0*/  FSEL R196, R196, -INF , !P6 ;  /* 0xff800000c4c47808 */ /* 0x000fe40007000000 */
[----:B------:R-:W-:Y:S01]  /*73e0*/  ISETP.GE.AND P6, PT, R5, R194, PT ;  /* 0x000000c20500720c */ /* 0x000fe20003fc6270 */
[C---:B------:R-:W-:Y:S01]  /*73f0*/  FFMA.FTZ R33, R168.reuse, UR5, R33 ;  /* 0x00000005a8217c23 */ /* 0x040fe20008010021 */
[----:B------:R-:W-:Y:S01]  /*7400*/  FFMA.FTZ R168, R168, UR5, R35 ;  /* 0x00000005a8a87c23 */ /* 0x000fe20008010023 */
[----:B------:R-:W-:Y:S01]  /*7410*/  HMMA.16816.F32 R204, R200, R12, R204 ;  /* 0x0000000cc8cc723c */ /* 0x000fe200000018cc */
[----:B------:R-:W-:Y:S02]  /*7420*/  FSEL R210, R169, -INF , !P6 ;  /* 0xff800000a9d27808 */ /* 0x000fe40007000000 */
[----:B------:R-:W-:-:S02]  /*7430*/  I2FP.F32.U32 R169, R15 ;  /* 0x0000000f00a97245 */ /* 0x000fc40000201000 */
[----:B------:R-:W-:Y:S02]  /*7440*/  ISETP.GE.AND P6, PT, R5, R193, PT ;  /* 0x000000c10500720c */ /* 0x000fe40003fc6270 */
[----:B------:R-:W2:Y:S01]  /*7450*/  LDSM.16.M88.4 R4, [R167+0x17000] ;  /* 0x01700000a704783b */ /* 0x000ea20000000200 */
[----:B------:R-:W-:Y:S01]  /*7460*/  FFMA.FTZ R214, R169, UR5, R32 ;  /* 0x00000005a9d67c23 */ /* 0x000fe20008010020 */
[----:B-1----:R-:W-:Y:S01]  /*7470*/  HMMA.16816.F32 R28, R8, R172, R28 ;  /* 0x000000ac081c723c */ /* 0x002fe2000000181c */
[----:B------:R-:W-:Y:S01]  /*7480*/  FSEL R32, R171, -INF , !P6 ;  /* 0xff800000ab207808 */ /* 0x000fe20007000000 */
[----:B------:R-:W-:Y:S01]  /*7490*/  FFMA.FTZ R34, R169, UR5, R34 ;  /* 0x00000005a9227c23 */ /* 0x000fe20008010022 */
[----:B------:R-:W-:Y:S01]  /*74a0*/  ISETP.GE.AND P6, PT, R15, R194, PT ;  /* 0x000000c20f00720c */ /* 0x000fe20003fc6270 */
[----:B------:R-:W-:-:S04]  /*74b0*/  DEPBAR.LE SB0, 0x0 ;  /* 0x000080000000791a */ /* 0x000fc80000000000 */
[----:B------:R-:W-:Y:S01]  /*74c0*/  FSEL R214, R214, -INF , !P6 ;  /* 0xff800000d6d67808 */ /* 0x000fe20007000000 */
[----:B---3--:R-:W-:Y:S01]  /*74d0*/  HMMA.16816.F32 R20, R200, R176, R20 ;  /* 0x000000b0c814723c */ /* 0x008fe20000001814 */
[----:B------:R-:W-:Y:S01]  /*74e0*/  BAR.SYNC.DEFER_BLOCKING 0x0 ;  /* 0x0000000000007b1d */ /* 0x000fe20000010000 */
[----:B------:R-:W-:Y:S01]  /*74f0*/  ISETP.GE.AND P6, PT, R15, R193, PT ;  /* 0x000000c10f00720c */ /* 0x000fe20003fc6270 */
[----:B------:R-:W-:-:S03]  /*7500*/  VIADD R15, R14, 0xffffff90 ;  /* 0xffffff900e0f7836 */ /* 0x000fc60000000000 */
[----:B------:R-:W-:Y:S02]  /*7510*/  FSEL R34, R34, -INF , !P6 ;  /* 0xff80000022227808 */ /* 0x000fe40007000000 */
[----:B------:R-:W-:Y:S01]  /*7520*/  ISETP.GE.AND P6, PT, R166, R194, PT ;  /* 0x000000c2a600720c */ /* 0x000fe20003fc6270 */
[----:B------:R-:W-:Y:S01]  /*7530*/  HMMA.16816.F32 R24, R8, R174, R24 ;  /* 0x000000ae0818723c */ /* 0x000fe20000001818 */
[----:B------:R-:W-:Y:S02]  /*7540*/  I2FP.F32.U32 R35, R15 ;  /* 0x0000000f00237245 */ /* 0x000fe40000201000 */
[----:B------:R-:W-:Y:S01]  /*7550*/  FSEL R216, R33, -INF , !P6 ;  /* 0xff80000021d87808 */ /* 0x000fe20007000000 */
[----:B------:R-:W-:Y:S01]  /*7560*/  VIADD R33, R14, 0xffffff91 ;  /* 0xffffff910e217836 */ /* 0x000fe20000000000 */
[----:B------:R-:W-:Y:S01]  /*7570*/  ISETP.GE.AND P6, PT, R166, R193, PT ;  /* 0x000000c1a600720c */ /* 0x000fe20003fc6270 */
[C---:B------:R-:W-:Y:S01]  /*7580*/  FFMA.FTZ R172, R35.reuse, UR5, R28 ;  /* 0x0000000523ac7c23 */ /* 0x040fe2000801001c */
[----:B------:R-:W-:Y:S01]  /*7590*/  FFMA.FTZ R166, R35, UR5, R30 ;  /* 0x0000000523a67c23 */ /* 0x000fe2000801001e */
[----:B------:R-:W-:Y:S01]  /*75a0*/  HMMA.16816.F32 R16, R200, R178, R16 ;  /* 0x000000b2c810723c */ /* 0x000fe20000001810 */
[----:B------:R-:W-:-:S02]  /*75b0*/  FSEL R28, R168, -INF , !P6 ;  /* 0xff800000a81c7808 */ /* 0x000fc40007000000 */
[C---:B------:R-:W-:Y:S02]  /*75c0*/  ISETP.GE.AND P6, PT, R15.reuse, R194, PT ;  /* 0x000000c20f00720c */ /* 0x040fe40003fc6270 */
[----:B------:R-:W-:Y:S02]  /*75d0*/  I2FP.F32.U32 R30, R33 ;  /* 0x00000021001e7245 */ /* 0x000fe40000201000 */
[----:B------:R-:W-:Y:S01]  /*75e0*/  FSEL R172, R172, -INF , !P6 ;  /* 0xff800000acac7808 */ /* 0x000fe20007000000 */
[----:B------:R-:W-:Y:S01]  /*75f0*/  HMMA.16816.F32 R204, R8, R180, R204 ;  /* 0x000000b408cc723c */ /* 0x000fe200000018cc */
[----:B------:R-:W-:Y:S01]  /*7600*/  ISETP.GE.AND P6, PT, R15, R193, PT ;  /* 0x000000c10f00720c */ /* 0x000fe20003fc6270 */
[----:B------:R-:W-:Y:S02]  /*7610*/  VIADD R15, R14, 0xffffff98 ;  /* 0xffffff980e0f7836 */ /* 0x000fe40000000000 */
[C---:B------:R-:W-:Y:S01]  /*7620*/  FFMA.FTZ R176, R30.reuse, UR5, R29 ;  /* 0x000000051eb07c23 */ /* 0x040fe2000801001d */
[----:B------:R-:W-:Y:S01]  /*7630*/  FFMA.FTZ R31, R30, UR5, R31 ;  /* 0x000000051e1f7c23 */ /* 0x000fe2000801001f */
[----:B------:R-:W-:-:S02]  /*7640*/  FSEL R166, R166, -INF , !P6 ;  /* 0xff800000a6a67808 */ /* 0x000fc40007000000 */
[C---:B------:R-:W-:Y:S01]  /*7650*/  ISETP.GE.AND P6, PT, R33.reuse, R194, PT ;  /* 0x000000c22100720c */ /* 0x040fe20003fc6270 */
[C---:B--2---:R-:W-:Y:S01]  /*7660*/  HMMA.16816.F32 R20, R8.reuse, R4, R20 ;  /* 0x000000040814723c */ /* 0x044fe20000001814 */
[----:B------:R-:W-:Y:S01]  /*7670*/  I2FP.F32.U32 R29, R15 ;  /* 0x0000000f001d7245 */ /* 0x000fe20000201000 */
[----:B------:R-:W-:Y:S01]  /*7680*/  VIADD R4, R14, 0xffffff99 ;  /* 0xffffff990e047836 */ /* 0x000fe20000000000 */
[----:B------:R-:W-:Y:S01]  /*7690*/  FSEL R176, R176, -INF , !P6 ;  /* 0xff800000b0b07808 */ /* 0x000fe20007000000 */
[C---:B------:R-:W-:Y:S01]  /*76a0*/  VIADD R5, R14.reuse, 0xffffffa0 ;  /* 0xffffffa00e057836 */ /* 0x040fe20000000000 */
[----:B------:R-:W-:Y:S01]  /*76b0*/  ISETP.GE.AND P6, PT, R33, R193, PT ;  /* 0x000000c12100720c */ /* 0x000fe20003fc6270 */
[C---:B------:R-:W-:Y:S01]  /*76c0*/  FFMA.FTZ R178, R29.reuse, UR5, R24 ;  /* 0x000000051db27c23 */ /* 0x040fe20008010018 */
[----:B------:R-:W-:Y:S01]  /*76d0*/  FFMA.FTZ R26, R29, UR5, R26 ;  /* 0x000000051d1a7c23 */ /* 0x000fe2000801001a */
[----:B------:R-:W-:Y:S01]  /*76e0*/  I2FP.F32.U32 R24, R4 ;  /* 0x0000000400187245 */ /* 0x000fe20000201000 */
[----:B------:R-:W-:Y:S01]  /*76f0*/  HMMA.16816.F32 R16, R8, R6, R16 ;  /* 0x000000060810723c */ /* 0x000fe20000001810 */
[----:B------:R-:W-:Y:S01]  /*7700*/  FSEL R168, R31, -INF , !P6 ;  /* 0xff8000001fa87808 */ /* 0x000fe20007000000 */
[----:B------:R-:W-:Y:S01]  /*7710*/  VIADD R6, R14, 0xffffffa1 ;  /* 0xffffffa10e067836 */ /* 0x000fe20000000000 */
[----:B------:R-:W-:Y:S01]  /*7720*/  ISETP.GE.AND P6, PT, R15, R194, PT ;  /* 0x000000c20f00720c */ /* 0x000fe20003fc6270 */
[C---:B------:R-:W-:Y:S01]  /*7730*/  FFMA.FTZ R25, R24.reuse, UR5, R25 ;  /* 0x0000000518197c23 */ /* 0x040fe20008010019 */
[----:B------:R-:W-:Y:S01]  /*7740*/  FFMA.FTZ R27, R24, UR5, R27 ;  /* 0x00000005181b7c23 */ /* 0x000fe2000801001b */
[----:B------:R-:W-:-:S02]  /*7750*/  I2FP.F32.U32 R13, R5 ;  /* 0x00000005000d7245 */ /* 0x000fc40000201000 */
[----:B------:R-:W-:Y:S02]  /*7760*/  FSEL R178, R178, -INF , !P6 ;  /* 0xff800000b2b27808 */ /* 0x000fe40007000000 */
[----:B------:R-:W-:Y:S01]  /*7770*/  ISETP.GE.AND P6, PT, R15, R193, PT ;  /* 0x000000c10f00720c */ /* 0x000fe20003fc6270 */
[C---:B------:R-:W-:Y:S01]  /*7780*/  FFMA.FTZ R20, R13.reuse, UR5, R20 ;  /* 0x000000050d147c23 */ /* 0x040fe20008010014 */
[----:B------:R-:W-:Y:S01]  /*7790*/  FFMA.FTZ R22, R13, UR5, R22 ;  /* 0x000000050d167c23 */ /* 0x000fe20008010016 */
[----:B------:R-:W-:Y:S02]  /*77a0*/  I2FP.F32.U32 R12, R6 ;  /* 0x00000006000c7245 */ /* 0x000fe40000201000 */
[----:B------:R-:W-:Y:S02]  /*77b0*/  FSEL R170, R26, -INF , !P6 ;  /* 0xff8000001aaa7808 */ /* 0x000fe40007000000 */
[----:B------:R-:W-:Y:S01]  /*77c0*/  ISETP.GE.AND P6, PT, R4, R194, PT ;  /* 0x000000c20400720c */ /* 0x000fe20003fc6270 */
[C---:B------:R-:W-:Y:S01]  /*77d0*/  FFMA.FTZ R21, R12.reuse, UR5, R21 ;  /* 0x000000050c157c23 */ /* 0x040fe20008010015 */
[----:B------:R-:W-:-:S02]  /*77e0*/  FFMA.FTZ R23, R12, UR5, R23 ;  /* 0x000000050c177c23 */ /* 0x000fc40008010017 */
        /* <DEDUP_REMOVED lines=21> */
[----:B------:R-:W-:Y:S02]  /*7940*/  VIADD R4, R14, 0xffffffb0 ;  /* 0xffffffb00e047836 */ /* 0x000fe40000000000 */
[C---:B------:R-:W-:Y:S01]  /*7950*/  FFMA.FTZ R17, R8.reuse, UR5, R17 ;  /* 0x0000000508117c23 */ /* 0x040fe20008010011 */
[----:B------:R-:W-:Y:S01]  /*7960*/  FFMA.FTZ R19, R8, UR5, R19 ;  /* 0x0000000508137c23 */ /* 0x000fe20008010013 */
[----:B------:R-:W-:Y:S01]  /*7970*/  FSEL R190, R18, -INF , !P6 ;  /* 0xff80000012be7808 */ /* 0x000fe20007000000 */
[----:B------:R-:W-:Y:S01]  /*7980*/  VIADD R14, R14, 0xffffffb9 ;  /* 0xffffffb90e0e7836 */ /* 0x000fe20000000000 */
[----:B------:R-:W-:-:S02]  /*7990*/  ISETP.GE.AND P6, PT, R6, R194, PT ;  /* 0x000000c20600720c */ /* 0x000fc40003fc6270 */
[----:B------:R-:W-:Y:S02]  /*79a0*/  I2FP.F32.U32 R7, R4 ;  /* 0x0000000400077245 */ /* 0x000fe40000201000 */
[----:B------:R-:W-:Y:S02]  /*79b0*/  FSEL R252, R17, -INF , !P6 ;  /* 0xff80000011fc7808 */ /* 0x000fe40007000000 */
[----:B------:R-:W-:Y:S01]  /*79c0*/  ISETP.GE.AND P6, PT, R6, R193, PT ;  /* 0x000000c10600720c */ /* 0x000fe20003fc6270 */
[C---:B------:R-:W-:Y:S01]  /*79d0*/  FFMA.FTZ R204, R7.reuse, UR5, R204 ;  /* 0x0000000507cc7c23 */ /* 0x040fe200080100cc */
[----:B------:R-:W-:Y:S01]  /*79e0*/  I2FP.F32.U32 R6, R5 ;  /* 0x0000000500067245 */ /* 0x000fe20000201000 */
[----:B------:R-:W-:Y:S01]  /*79f0*/  FFMA.FTZ R206, R7, UR5, R206 ;  /* 0x0000000507ce7c23 */ /* 0x000fe200080100ce */
[----:B------:R-:W-:Y:S02]  /*7a00*/  FSEL R188, R19, -INF , !P6 ;  /* 0xff80000013bc7808 */ /* 0x000fe40007000000 */
[----:B------:R-:W-:Y:S01]  /*7a10*/  ISETP.GE.AND P6, PT, R4, R194, PT ;  /* 0x000000c20400720c */ /* 0x000fe20003fc6270 */
[----:B------:R-:W-:Y:S01]  /*7a20*/  FFMA.FTZ R205, R6, UR5, R205 ;  /* 0x0000000506cd7c23 */ /* 0x000fe200080100cd */
[----:B------:R-:W-:Y:S01]  /*7a30*/  FMNMX3.FTZ R7, R164, R186, R210, !PT ;  /* 0x000000baa4077276 */ /* 0x000fe200078100d2 */
[----:B------:R-:W-:Y:S01]  /*7a40*/  FFMA.FTZ R207, R6, UR5, R207 ;  /* 0x0000000506cf7c23 */ /* 0x000fe200080100cf */
[----:B------:R-:W-:-:S02]  /*7a50*/  FSEL R244, R204, -INF , !P6 ;  /* 0xff800000ccf47808 */ /* 0x000fc40007000000 */
[----:B------:R-:W-:Y:S02]  /*7a60*/  ISETP.GE.AND P6, PT, R4, R193, PT ;  /* 0x000000c10400720c */ /* 0x000fe40003fc6270 */
[----:B------:R-:W-:Y:S02]  /*7a70*/  FMNMX3.FTZ R7, R7, R214, R216, !PT ;  /* 0x000000d607077276 */ /* 0x000fe400078100d8 */
[----:B------:R-:W-:Y:S02]  /*7a80*/  FSEL R234, R206, -INF , !P6 ;  /* 0xff800000ceea7808 */ /* 0x000fe40007000000 */
[----:B------:R-:W-:Y:S02]  /*7a90*/  ISETP.GE.AND P6, PT, R5, R194, PT ;  /* 0x000000c20500720c */ /* 0x000fe40003fc6270 */
[----:B------:R-:W-:Y:S02]  /*7aa0*/  FMNMX3.FTZ R7, R7, R172, R176, !PT ;  /* 0x000000ac07077276 */ /* 0x000fe400078100b0 */
[----:B------:R-:W-:-:S02]  /*7ab0*/  FSEL R242, R205, -INF , !P6 ;  /* 0xff800000cdf27808 */ /* 0x000fc40007000000 */
[----:B------:R-:W-:Y:S02]  /*7ac0*/  ISETP.GE.AND P6, PT, R5, R193, PT ;  /* 0x000000c10500720c */ /* 0x000fe40003fc6270 */
[----:B------:R-:W-:Y:S02]  /*7ad0*/  FMNMX3.FTZ R5, R3, R212, R32, !PT ;  /* 0x000000d403057276 */ /* 0x000fe40007810020 */
[----:B------:R-:W-:Y:S02]  /*7ae0*/  FMNMX3.FTZ R7, R7, R178, R184, !PT ;  /* 0x000000b207077276 */ /* 0x000fe400078100b8 */
[----:B------:R-:W-:Y:S02]  /*7af0*/  FMNMX3.FTZ R5, R5, R34, R28, !PT ;  /* 0x0000002205057276 */ /* 0x000fe4000781001c */
[----:B------:R-:W-:Y:S02]  /*7b00*/  I2FP.F32.U32 R4, R14 ;  /* 0x0000000e00047245 */ /* 0x000fe40000201000 */
[----:B------:R-:W-:-:S02]  /*7b10*/  FMNMX3.FTZ R5, R5, R166, R168, !PT ;  /* 0x000000a605057276 */ /* 0x000fc400078100a8 */
[----:B------:R-:W-:Y:S01]  /*7b20*/  FMNMX3.FTZ R7, R7, R246, R250, !PT ;  /* 0x000000f607077276 */ /* 0x000fe200078100fa */
[C---:B------:R-:W-:Y:S01]  /*7b30*/  FFMA.FTZ R197, R4.reuse, UR5, R197 ;  /* 0x0000000504c57c23 */ /* 0x040fe200080100c5 */
[----:B------:R-:W-:Y:S01]  /*7b40*/  FSEL R226, R207, -INF , !P6 ;  /* 0xff800000cfe27808 */ /* 0x000fe20007000000 */
[----:B------:R-:W-:Y:S01]  /*7b50*/  FFMA.FTZ R199, R4, UR5, R199 ;  /* 0x0000000504c77c23 */ /* 0x000fe200080100c7 */
[----:B------:R-:W-:Y:S02]  /*7b60*/  ISETP.GE.AND P6, PT, R14, R194, PT ;  /* 0x000000c20e00720c */ /* 0x000fe40003fc6270 */
[----:B------:R-:W-:Y:S02]  /*7b70*/  FMNMX3.FTZ R5, R5, R170, R174, !PT ;  /* 0x000000aa05057276 */ /* 0x000fe400078100ae */
[----:B------:R-:W-:Y:S02]  /*7b80*/  FMNMX3.FTZ R7, R7, R180, R252, !PT ;  /* 0x000000b407077276 */ /* 0x000fe400078100fc */
[----:B------:R-:W-:-:S02]  /*7b90*/  FSEL R233, R197, -INF , !P6 ;  /* 0xff800000c5e97808 */ /* 0x000fc40007000000 */
[----:B------:R-:W-:Y:S02]  /*7ba0*/  ISETP.GE.AND P6, PT, R14, R193, PT ;  /* 0x000000c10e00720c */ /* 0x000fe40003fc6270 */
[----:B------:R-:W-:Y:S02]  /*7bb0*/  FMNMX3.FTZ R5, R5, R182, R248, !PT ;  /* 0x000000b605057276 */ /* 0x000fe400078100f8 */
[----:B------:R-:W-:Y:S02]  /*7bc0*/  FMNMX3.FTZ R6, R7, R244, R242, !PT ;  /* 0x000000f407067276 */ /* 0x000fe400078100f2 */
[----:B------:R-:W-:Y:S02]  /*7bd0*/  FSEL R199, R199, -INF , !P6 ;  /* 0xff800000c7c77808 */ /* 0x000fe40007000000 */
[----:B------:R-:W-:Y:S02]  /*7be0*/  FMNMX3.FTZ R7, R5, R190, R188, !PT ;  /* 0x000000be05077276 */ /* 0x000fe400078100bc */
[----:B------:R-:W-:Y:S01]  /*7bf0*/  FMNMX3.FTZ R6, R6, R198, R233, !PT ;  /* 0x000000c606067276 */ /* 0x000fe200078100e9 */
[----:B------:R-:W-:Y:S06]  /*7c00*/  BRA.U !UP0, `(.L_x_299) ;  /* 0x0000000108e47547 */ /* 0x000fec000b800000 */
        /* <DEDUP_REMOVED lines=57> */
.L_x_299:
[----:B------:R-:W-:Y:S01]  /*7fa0*/  FMNMX3.FTZ R7, R7, R234, R226, !PT ;  /* 0x000000ea07077276 */ /* 0x000fe200078100e2 */
[----:B------:R-:W2:Y:S01]  /*7fb0*/  SHFL.BFLY PT, R5, R6, 0x2, 0x1f ;  /* 0x0c401f0006057f89 */ /* 0x000ea200000e0000 */
[----:B------:R-:W3:Y:S01]  /*7fc0*/  LDCU UR4, c[0x0][0x45c] ;  /* 0x00008b80ff0477ac */ /* 0x000ee20008000800 */
[----:B------:R-:W-:Y:S02]  /*7fd0*/  SEL R165, R165, 0xffffffe0, !P2 ;  /* 0xffffffe0a5a57807 */ /* 0x000fe40005000000 */
[----:B-1----:R-:W-:Y:S01]  /*7fe0*/  FMNMX3.FTZ R8, R7, R196, R199, !PT ;  /* 0x000000c407087276 */ /* 0x002fe200078100c7 */
[----:B------:R-:W-:Y:S01]  /*7ff0*/  LDSM.16.MT88.4 R12, [R192+0x18000] ;  /* 0x01800000c00c783b */ /* 0x000fe20000004200 */
[----:B------:R-:W-:Y:S02]  /*8000*/  IADD3 R197, PT, PT, R165, R192, RZ ;  /* 0x000000c0a5c57210 */ /* 0x000fe40007ffe0ff */
[----:B------:R-:W-:Y:S01]  /*8010*/  IADD3 R16, PT, PT, R192, 0x18000, RZ ;  /* 0x00018000c0107810 */ /* 0x000fe20007ffe0ff */
[----:B------:R-:W1:Y:S04]  /*8020*/  SHFL.BFLY PT, R7, R8, 0x2, 0x1f ;  /* 0x0c401f0008077f89 */ /* 0x000e6800000e0000 */
        /* <DEDUP_REMOVED lines=23> */
[----:B------:R-:W-:Y:S01]  /*81a0*/  IADD3 R212, PT, PT, R192, 0x18040, RZ ;  /* 0x00018040c0d47810 */ /* 0x000fe20007ffe0ff */
[----:B------:R-:W-:Y:S01]  /*81b0*/  FMUL.FTZ R3, R4, UR4 ;  /* 0x0000000404037c20 */ /* 0x000fe20008410000 */
[----:B------:R-:W-:Y:S01]  /*81c0*/  @P0 IADD3 R212, PT, PT, R16, -0x40, RZ ;  /* 0xffffffc010d40810 */ /* 0x000fe20007ffe0ff */
[----:B------:R-:W-:Y:S01]  /*81d0*/  FFMA.FTZ R210, R28, UR4, -R225 ;  /* 0x000000041cd27c23 */ /* 0x000fe200080108e1 */
[----:B------:R-:W-:Y:S01]  /*81e0*/  FFMA.FTZ R201, R216, UR4, -R235 ;  /* 0x00000004d8c97c23 */ /* 0x000fe200080108eb */
[--C-:B------:R-:W-:Y:S01]  /*81f0*/  FFMA.FTZ R200, R32, UR4, -R225.reuse ;  /* 0x0000000420c87c23 */ /* 0x100fe200080108e1 */
[----:B------:R-:W-:Y:S01]  /*8200*/  IADD3 R211, PT, PT, R165, R212, RZ ;  /* 0x000000d4a5d37210 */ /* 0x000fe20007ffe0ff */
[----:B------:R-:W2:Y:S01]  /*8210*/  MUFU.EX2 R3, R3 ;  /* 0x0000000300037308 */ /* 0x000ea20000000800 */
[----:B------:R-:W3:Y:S01]  /*8220*/  LDSM.16.MT88.4 R28, [R212] ;  /* 0x00000000d41c783b */ /* 0x000ee20000004200 */
[----:B------:R-:W-:Y:S01]  /*8230*/  FFMA.FTZ R205, R34, UR4, -R225 ;  /* 0x0000000422cd7c23 */ /* 0x000fe200080108e1 */
[----:B------:R-:W-:Y:S01]  /*8240*/  FFMA.FTZ R217, R172, UR4, -R235 ;  /* 0x00000004acd97c23 */ /* 0x000fe200080108eb */
[----:B------:R-:W-:Y:S01]  /*8250*/  MUFU.EX2 R206, R206 ;  /* 0x000000ce00ce7308 */ /* 0x000fe20000000800 */
[-C--:B-1----:R-:W-:Y:S01]  /*8260*/  FMUL.FTZ R24, R44, R207.reuse ;  /* 0x000000cf2c187220 */ /* 0x082fe20000410000 */
[-C--:B------:R-:W-:Y:S01]  /*8270*/  FMUL.FTZ R25, R45, R207.reuse ;  /* 0x000000cf2d197220 */ /* 0x080fe20000410000 */
[-C--:B------:R-:W-:Y:S01]  /*8280*/  FMUL.FTZ R16, R36, R207.reuse ;  /* 0x000000cf24107220 */ /* 0x080fe20000410000 */
[-C--:B------:R-:W-:Y:S01]  /*8290*/  FMUL.FTZ R17, R37, R207.reuse ;  /* 0x000000cf25117220 */ /* 0x080fe20000410000 */
[----:B------:R-:W1:Y:S01]  /*82a0*/  MUFU.EX2 R203, R203 ;  /* 0x000000cb00cb7308 */ /* 0x000e620000000800 */
[-C--:B------:R-:W-:Y:S01]  /*82b0*/  FMUL.FTZ R40, R40, R207.reuse ;  /* 0x000000cf28287220 */ /* 0x080fe20000410000 */
[-C--:B------:R-:W-:Y:S01]  /*82c0*/  FMUL.FTZ R41, R41, R207.reuse ;  /* 0x000000cf29297220 */ /* 0x080fe20000410000 */
[----:B------:R-:W-:Y:S01]  /*82d0*/  FMUL.FTZ R32, R52, R207 ;  /* 0x000000cf34207220 */ /* 0x000fe20000410000 */
[----:B------:R-:W-:Y:S01]  /*82e0*/  MUFU.EX2 R204, R204 ;  /* 0x000000cc00cc7308 */ /* 0x000fe20000000800 */
[-C--:B--2---:R-:W-:Y:S01]  /*82f0*/  FMUL.FTZ R26, R46, R3.reuse ;  /* 0x000000032e1a7220 */ /* 0x084fe20000410000 */
[-C--:B------:R-:W-:Y:S01]  /*8300*/  FMUL.FTZ R27, R47, R3.reuse ;  /* 0x000000032f1b7220 */ /* 0x080fe20000410000 */
[-C--:B------:R-:W-:Y:S01]  /*8310*/  FMUL.FTZ R18, R38, R3.reuse ;  /* 0x0000000326127220 */ /* 0x080fe20000410000 */
[-C--:B------:R-:W-:Y:S01]  /*8320*/  FMUL.FTZ R19, R39, R3.reuse ;  /* 0x0000000327137220 */ /* 0x080fe20000410000 */
[----:B------:R-:W2:Y:S01]  /*8330*/  LDSM.16.MT88.4 R44, [R192+0x1a000] ;  /* 0x01a00000c02c783b */ /* 0x000ea20000004200 */
[----:B------:R-:W4:Y:S01]  /*8340*/  MUFU.EX2 R201, R201 ;  /* 0x000000c900c97308 */ /* 0x000f220000000800 */
[-C--:B------:R-:W-:Y:S01]  /*8350*/  FMUL.FTZ R42, R42, R3.reuse ;  /* 0x000000032a2a7220 */ /* 0x080fe20000410000 */
[----:B------:R-:W-:Y:S01]  /*8360*/  FMUL.FTZ R43, R43, R3 ;  /* 0x000000032b2b7220 */ /* 0x000fe20000410000 */
[----:B------:R-:W5:Y:S01]  /*8370*/  LDSM.16.MT88.4 R36, [R211] ;  /* 0x00000000d324783b */ /* 0x000f620000004200 */
[----:B------:R-:W-:Y:S01]  /*8380*/  MUFU.EX2 R202, R202 ;  /* 0x000000ca00ca7308 */ /* 0x000fe20000000800 */
[----:B-1----:R-:W-:Y:S01]  /*8390*/  F2FP.F16.F32.PACK_AB R4, R203, R206 ;  /* 0x000000cecb04723e */ /* 0x002fe200000000ff */
[----:B------:R-:W-:Y:S01]  /*83a0*/  FMUL.FTZ R33, R53, R207 ;  /* 0x000000cf35217220 */ /* 0x000fe20000410000 */
[-C--:B------:R-:W-:Y:S01]  /*83b0*/  FMUL.FTZ R34, R54, R3.reuse ;  /* 0x0000000336227220 */ /* 0x080fe20000410000 */
[----:B------:R-:W1:Y:S01]  /*83c0*/  MUFU.EX2 R200, R200 ;  /* 0x000000c800c87308 */ /* 0x000e620000000800 */
[----:B------:R-:W-:Y:S01]  /*83d0*/  FMUL.FTZ R35, R55, R3 ;  /* 0x0000000337237220 */ /* 0x000fe20000410000 */
[-C--:B------:R-:W-:Y:S01]  /*83e0*/  FMUL.FTZ R48, R48, R207.reuse ;  /* 0x000000cf30307220 */ /* 0x080fe20000410000 */
[----:B------:R-:W5:Y:S01]  /*83f0*/  LDSM.16.MT88.4 R52, [R197+0x1a000] ;  /* 0x01a00000c534783b */ /* 0x000f620000004200 */
[----:B------:R-:W-:Y:S01]  /*8400*/  MUFU.EX2 R205, R205 ;  /* 0x000000cd00cd7308 */ /* 0x000fe20000000800 */
[----:B------:R-:W-:Y:S01]  /*8410*/  FMUL.FTZ R49, R49, R207 ;  /* 0x000000cf31317220 */ /* 0x000fe20000410000 */
[----:B----4-:R-:W-:Y:S01]  /*8420*/  F2FP.F16.F32.PACK_AB R6, R201, R204 ;  /* 0x000000ccc906723e */ /* 0x010fe200000000ff */
[-C--:B------:R-:W-:Y:S01]  /*8430*/  FMUL.FTZ R50, R50, R3.reuse ;  /* 0x0000000332327220 */ /* 0x080fe20000410000 */
[----:B------:R-:W4:Y:S01]  /*8440*/  MUFU.EX2 R210, R210 ;  /* 0x000000d200d27308 */ /* 0x000f220000000800 */
[----:B------:R-:W-:Y:S01]  /*8450*/  FMUL.FTZ R51, R51, R3 ;  /* 0x0000000333337220 */ /* 0x000fe20000410000 */
[-C--:B------:R-:W-:Y:S01]  /*8460*/  FMUL.FTZ R64, R64, R207.reuse ;  /* 0x000000cf40407220 */ /* 0x080fe20000410000 */
[----:B------:R-:W-:Y:S01]  /*8470*/  FMUL.FTZ R65, R65, R207 ;  /* 0x000000cf41417220 */ /* 0x000fe20000410000 */
[-C--:B------:R-:W-:Y:S01]  /*8480*/  FMUL.FTZ R66, R66, R3.reuse ;  /* 0x0000000342427220 */ /* 0x080fe20000410000 */
[----:B------:R-:W-:Y:S01]  /*8490*/  FMUL.FTZ R67, R67, R3 ;  /* 0x0000000343437220 */ /* 0x000fe20000410000 */
[----:B-1----:R-:W-:Y:S01]  /*84a0*/  F2FP.F16.F32.PACK_AB R5, R200, R202 ;  /* 0x000000cac805723e */ /* 0x002fe200000000ff */
[-C--:B------:R-:W-:Y:S01]  /*84b0*/  FMUL.FTZ R56, R56, R207.reuse ;  /* 0x000000cf38387220 */ /* 0x080fe20000410000 */
[----:B------:R-:W-:Y:S01]  /*84c0*/  FMUL.FTZ R57, R57, R207 ;  /* 0x000000cf39397220 */ /* 0x000fe20000410000 */
[-C--:B------:R-:W-:Y:S01]  /*84d0*/  FMUL.FTZ R58, R58, R3.reuse ;  /* 0x000000033a3a7220 */ /* 0x080fe20000410000 */
[----:B------:R-:W-:Y:S01]  /*84e0*/  FMUL.FTZ R59, R59, R3 ;  /* 0x000000033b3b7220 */ /* 0x000fe20000410000 */
[-C--:B------:R-:W-:Y:S01]  /*84f0*/  FMUL.FTZ R72, R72, R207.reuse ;  /* 0x000000cf48487220 */ /* 0x080fe20000410000 */
[----:B------:R-:W-:Y:S01]  /*8500*/  FMUL.FTZ R73, R73, R207 ;  /* 0x000000cf49497220 */ /* 0x000fe20000410000 */
[----:B------:R-:W-:Y:S01]  /*8510*/  FMUL.FTZ R74, R74, R3 ;  /* 0x000000034a4a7220 */ /* 0x000fe20000410000 */
[----:B----4-:R-:W-:Y:S01]  /*8520*/  F2FP.F16.F32.PACK_AB R7, R210, R205 ;  /* 0x000000cdd207723e */ /* 0x010fe200000000ff */
        /* <DEDUP_REMOVED lines=30> */
[C---:B--2---:R-:W-:Y:S01]  /*8710*/  HMMA.16816.F32 R40, R4.reuse, R44, R40 ;  /* 0x0000002c0428723c */ /* 0x044fe20000001828 */
        /* <DEDUP_REMOVED lines=13> */
[----:B------:R-:W2:Y:S01]  /*87f0*/  LDSM.16.MT88.4 R68, [R211+0x2000] ;  /* 0x00200000d344783b */ /* 0x000ea20000004200 */
        /* <DEDUP_REMOVED lines=15> */
[----:B------:R-:W3:Y:S01]  /*88f0*/  LDSM.16.MT88.4 R84, [R197+0x1c000] ;  /* 0x01c00000c554783b */ /* 0x000ee20000004200 */
[----:B------:R-:W-:Y:S01]  /*8900*/  FMUL.FTZ R10, R162, R3 ;  /* 0x00000003a20a7220 */ /* 0x000fe20000410000 */
[C---:B------:R-:W-:Y:S01]  /*8910*/  HMMA.16816.F32 R36, R4.reuse, R38, R56 ;  /* 0x000000260424723c */ /* 0x040fe20000001838 */
[-C--:B------:R-:W-:Y:S01]  /*8920*/  FMUL.FTZ R56, R76, R207.reuse ;  /* 0x000000cf4c387220 */ /* 0x080fe20000410000 */
[----:B------:R-:W-:Y:S01]  /*8930*/  FMUL.FTZ R57, R77, R207 ;  /* 0x000000cf4d397220 */ /* 0x000fe20000410000 */
[-C--:B------:R-:W-:Y:S01]  /*8940*/  FMUL.FTZ R58, R78, R3.reuse ;  /* 0x000000034e3a7220 */ /* 0x080fe20000410000 */
[-C--:B------:R-:W-:Y:S01]  /*8950*/  FMUL.FTZ R59, R79, R3.reuse ;  /* 0x000000034f3b7220 */ /* 0x080fe20000410000 */
[----:B------:R-:W-:Y:S01]  /*8960*/  FMUL.FTZ R11, R163, R3 ;  /* 0x00000003a30b7220 */ /* 0x000fe20000410000 */
[----:B------:R-:W4:Y:S01]  /*8970*/  LDSM.16.MT88.4 R76, [R192+0x1c000] ;  /* 0x01c00000c04c783b */ /* 0x000f220000004200 */
[----:B------:R-:W-:Y:S01]  /*8980*/  FFMA.FTZ R227, R174, UR4, -R225 ;  /* 0x00000004aee37c23 */ /* 0x000fe200080108e1 */
        /* <DEDUP_REMOVED lines=8> */
[C---:B------:R-:W-:Y:S01]  /*8a10*/  HMMA.16816.F32 R52, R4.reuse, R54, R72 ;  /* 0x000000360434723c */ /* 0x040fe20000001848 */
[-C--:B------:R-:W-:Y:S01]  /*8a20*/  FMUL.FTZ R72, R92, R207.reuse ;  /* 0x000000cf5c487220 */ /* 0x080fe20000410000 */
[----:B------:R-:W-:Y:S01]  /*8a30*/  FMUL.FTZ R73, R93, R207 ;  /* 0x000000cf5d497220 */ /* 0x000fe20000410000 */
[-C--:B------:R-:W-:Y:S01]  /*8a40*/  FMUL.FTZ R74, R94, R3.reuse ;  /* 0x000000035e4a7220 */ /* 0x080fe20000410000 */
[----:B------:R-:W-:Y:S01]  /*8a50*/  FMUL.FTZ R75, R95, R3 ;  /* 0x000000035f4b7220 */ /* 0x000fe20000410000 */
[----:B------:R-:W-:Y:S01]  /*8a60*/  FFMA.FTZ R214, R184, UR4, -R235 ;  /* 0x00000004b8d67c23 */ /* 0x000fe200080108eb */
[----:B------:R-:W5:Y:S01]  /*8a70*/  LDSM.16.MT88.4 R92, [R212+0x4000] ;  /* 0x00400000d45c783b */ /* 0x000f620000004200 */
[--C-:B------:R-:W-:Y:S01]  /*8a80*/  FFMA.FTZ R224, R166, UR4, -R225.reuse ;  /* 0x00000004a6e07c23 */ /* 0x100fe200080108e1 */
[C---:B-1----:R-:W-:Y:S01]  /*8a90*/  HMMA.16816.F32 R56, R4.reuse, R60, R56 ;  /* 0x0000003c0438723c */ /* 0x042fe20000001838 */
[--C-:B------:R-:W-:Y:S01]  /*8aa0*/  FFMA.FTZ R223, R168, UR4, -R225.reuse ;  /* 0x00000004a8df7c23 */ /* 0x100fe200080108e1 */
[----:B------:R-:W-:Y:S01]  /*8ab0*/  FFMA.FTZ R222, R170, UR4, -R225 ;  /* 0x00000004aade7c23 */ /* 0x000fe200080108e1 */
[----:B------:R-:W-:Y:S01]  /*8ac0*/  MUFU.EX2 R217, R217 ;  /* 0x000000d900d97308 */ /* 0x000fe20000000800 */
[----:B------:R-:W-:Y:S01]  /*8ad0*/  LDSM.16.MT88.4 R164, [R192+0x1c800] ;  /* 0x01c80000c0a4783b */ /* 0x000fe20000004200 */
[--C-:B------:R-:W-:Y:S01]  /*8ae0*/  FFMA.FTZ R243, R246, UR4, -R235.reuse ;  /* 0x00000004f6f37c23 */ /* 0x100fe200080108eb */
[--C-:B------:R-:W-:Y:S01]  /*8af0*/  FFMA.FTZ R246, R250, UR4, -R235.reuse ;  /* 0x00000004faf67c23 */ /* 0x100fe200080108eb */
[----:B------:R-:W1:Y:S01]  /*8b00*/  MUFU.EX2 R216, R216 ;  /* 0x000000d800d87308 */ /* 0x000e620000000800 */
[C---:B------:R-:W-:Y:S01]  /*8b10*/  HMMA.16816.F32 R60, R4.reuse, R62, R80 ;  /* 0x0000003e043c723c */ /* 0x040fe20000001850 */
[-C--:B------:R-:W-:Y:S01]  /*8b20*/  FMUL.FTZ R80, R100, R207.reuse ;  /* 0x000000cf64507220 */ /* 0x080fe20000410000 */
[----:B------:R-:W-:Y:S01]  /*8b30*/  FMUL.FTZ R81, R101, R207 ;  /* 0x000000cf65517220 */ /* 0x000fe20000410000 */
[-C--:B------:R-:W-:Y:S01]  /*8b40*/  FMUL.FTZ R82, R102, R3.reuse ;  /* 0x0000000366527220 */ /* 0x080fe20000410000 */
[----:B------:R-:W-:Y:S01]  /*8b50*/  FMUL.FTZ R83, R103, R3 ;  /* 0x0000000367537220 */ /* 0x000fe20000410000 */
[----:B------:R-:W-:Y:S01]  /*8b60*/  MUFU.EX2 R215, R215 ;  /* 0x000000d700d77308 */ /* 0x000fe20000000800 */
[----:B------:R-:W1:Y:S01]  /*8b70*/  LDSM.16.MT88.4 R100, [R211+0x4000] ;  /* 0x00400000d364783b */ /* 0x000e620000004200 */
[----:B------:R-:W-:Y:S01]  /*8b80*/  FFMA.FTZ R245, R252, UR4, -R235 ;  /* 0x00000004fcf57c23 */ /* 0x000fe200080108eb */
[C---:B--2---:R-:W-:Y:S01]  /*8b90*/  HMMA.16816.F32 R64, R4.reuse, R68, R64 ;  /* 0x000000440440723c */ /* 0x044fe20000001840 */
[----:B------:R-:W-:Y:S01]  /*8ba0*/  MUFU.EX2 R214, R214 ;  /* 0x000000d600d67308 */ /* 0x000fe20000000800 */
[----:B------:R-:W-:Y:S01]  /*8bb0*/  LDSM.16.MT88.4 R168, [R212+0x4800] ;  /* 0x00480000d4a8783b */ /* 0x000fe20000004200 */
[----:B------:R-:W-:Y:S01]  /*8bc0*/  FFMA.FTZ R247, R248, UR4, -R225 ;  /* 0x00000004f8f77c23 */ /* 0x000fe200080108e1 */
[----:B------:R-:W-:Y:S01]  /*8bd0*/  FFMA.FTZ R250, R180, UR4, -R235 ;  /* 0x00000004b4fa7c23 */ /* 0x000fe200080108eb */
[----:B------:R-:W-:Y:S01]  /*8be0*/  MUFU.EX2 R224, R224 ;  /* 0x000000e000e07308 */ /* 0x000fe20000000800 */
[----:B------:R-:W-:Y:S01]  /*8bf0*/  LDSM.16.MT88.4 R176, [R197+0x1e800] ;  /* 0x01e80000c5b0783b */ /* 0x000fe20000004200 */
[--C-:B------:R-:W-:Y:S01]  /*8c00*/  FFMA.FTZ R252, R182, UR4, -R225.reuse ;  /* 0x00000004b6fc7c23 */ /* 0x100fe200080108e1 */
[C---:B---3--:R-:W-:Y:S01]  /*8c10*/  HMMA.16816.F32 R80, R4.reuse, R84, R80 ;  /* 0x000000540450723c */ /* 0x048fe20000001850 */
[----:B------:R-:W2:Y:S01]  /*8c20*/  MUFU.EX2 R223, R223 ;  /* 0x000000df00df7308 */ /* 0x000ea20000000800 */
[----:B------:R-:W-:Y:S01]  /*8c30*/  LDSM.16.MT88.4 R184, [R212+0x6800] ;  /* 0x00680000d4b8783b */ /* 0x000fe20000004200 */
[--C-:B------:R-:W-:Y:S01]  /*8c40*/  FFMA.FTZ R248, R190, UR4, -R225.reuse ;  /* 0x00000004bef87c23 */ /* 0x100fe200080108e1 */
[----:B------:R-:W-:Y:S01]  /*8c50*/  FFMA.FTZ R249, R188, UR4, -R225 ;  /* 0x00000004bcf97c23 */ /* 0x000fe200080108e1 */
        /* <DEDUP_REMOVED lines=11> */
[----:B----4-:R-:W-:Y:S01]  /*8d10*/  HMMA.16816.F32 R72, R4, R76, R72 ;  /* 0x0000004c0448723c */ /* 0x010fe20000001848 */
[----:B------:R-:W-:Y:S01]  /*8d20*/  MUFU.EX2 R243, R243 ;  /* 0x000000f300f37308 */ /* 0x000fe20000000800 */
[----:B------:R-:W-:Y:S01]  /*8d30*/  FFMA.FTZ R198, R198, UR4, -R235 ;  /* 0x00000004c6c67c23 */ /* 0x000fe200080108eb */
[--C-:B------:R-:W-:Y:S01]  /*8d40*/  FFMA.FTZ R226, R226, UR4, -R225.reuse ;  /* 0x00000004e2e27c23 */ /* 0x100fe200080108e1 */
[----:B------:R-:W-:Y:S01]  /*8d50*/  FFMA.FTZ R196, R196, UR4, -R225 ;  /* 0x00000004c4c47c23 */ /* 0x000fe200080108e1 */
[----:B------:R-:W4:Y:S01]  /*8d60*/  MUFU.EX2 R246, R246 ;  /* 0x000000f600f67308 */ /* 0x000f220000000800 */
[----:B------:R-:W-:-:S02]  /*8d70*/  FFMA.FTZ R206, R239, R207, R206 ;  /* 0x000000cfefce7223 */ /* 0x000fc400000100ce */
        /* <DEDUP_REMOVED lines=16> */
[----:B-----5:R-:W-:Y:S01]  /*8e80*/  HMMA.16816.F32 R88, R4, R92, R88 ;  /* 0x0000005c0458723c */ /* 0x020fe20000001858 */
[----:B------:R-:W-:Y:S02]  /*8e90*/  MUFU.EX2 R252, R252 ;  /* 0x000000fc00fc7308 */ /* 0x000fe40000000800 */
[----:B------:R-:W-:-:S02]  /*8ea0*/  FADD.FTZ R204, R201, R204 ;  /* 0x000000ccc9cc7221 */ /* 0x000fc40000010000 */
[----:B------:R-:W5:Y:S03]  /*8eb0*/  MUFU.EX2 R247, R247 ;  /* 0x000000f700f77308 */ /* 0x000f660000000800 */
[C---:B------:R-:W-:Y:S01]  /*8ec0*/  HMMA.16816.F32 R92, R4.reuse, R94, R112 ;  /* 0x0000005e045c723c */ /* 0x040fe20000001870 */
[-C--:B------:R-:W-:Y:S01]  /*8ed0*/  FMUL.FTZ R112, R132, R207.reuse ;  /* 0x000000cf84707220 */ /* 0x080fe20000410000 */
[----:B------:R-:W-:Y:S01]  /*8ee0*/  FMUL.FTZ R113, R133, R207 ;  /* 0x000000cf85717220 */ /* 0x000fe20000410000 */
[-C--:B------:R-:W-:Y:S01]  /*8ef0*/  FMUL.FTZ R114, R134, R3.reuse ;  /* 0x0000000386727220 */ /* 0x080fe20000410000 */
[----:B------:R-:W-:Y:S01]  /*8f00*/  FMUL.FTZ R115, R135, R3 ;  /* 0x0000000387737220 */ /* 0x000fe20000410000 */
[----:B------:R-:W-:Y:S01]  /*8f10*/  MUFU.EX2 R248, R248 ;  /* 0x000000f800f87308 */ /* 0x000fe20000000800 */
[----:B------:R-:W5:Y:S02]  /*8f20*/  LDSM.16.MT88.4 R132, [R211+0x6000] ;  /* 0x00600000d384783b */ /* 0x000f640000004200 */
[C---:B-1----:R-:W-:Y:S01]  /*8f30*/  HMMA.16816.F32 R96, R4.reuse, R100, R96 ;  /* 0x000000640460723c */ /* 0x042fe20000001860 */
[----:B------:R-:W1:Y:S04]  /*8f40*/  MUFU.EX2 R249, R249 ;  /* 0x000000f900f97308 */ /* 0x000e680000000800 */
[----:B------:R3:W-:Y:S03]  /*8f50*/  MUFU.EX2 R242, R244 ;  /* 0x000000f400f27308 */ /* 0x0007e60000000800 */
[C---:B------:R-:W-:Y:S01]  /*8f60*/  HMMA.16816.F32 R100, R4.reuse, R102, R120 ;  /* 0x000000660464723c */ /* 0x040fe20000001878 */
[-C--:B------:R-:W-:Y:S01]  /*8f70*/  FMUL.FTZ R120, R140, R207.reuse ;  /* 0x000000cf8c787220 */ /* 0x080fe20000410000 */
[----:B------:R-:W-:Y:S01]  /*8f80*/  FMUL.FTZ R121, R141, R207 ;  /* 0x000000cf8d797220 */ /* 0x000fe20000410000 */
[-C--:B------:R-:W-:Y:S01]  /*8f90*/  FMUL.FTZ R122, R142, R3.reuse ;  /* 0x000000038e7a7220 */ /* 0x080fe20000410000 */
[----:B------:R-:W-:Y:S01]  /*8fa0*/  FMUL.FTZ R123, R143, R3 ;  /* 0x000000038f7b7220 */ /* 0x000fe20000410000 */
[----:B------:R-:W1:Y:S01]  /*8fb0*/  MUFU.EX2 R251, R251 ;  /* 0x000000fb00fb7308 */ /* 0x000e620000000800 */
[----:B------:R-:W1:Y:S02]  /*8fc0*/  LDSM.16.MT88.4 R140, [R192+0x18800] ;  /* 0x01880000c08c783b */ /* 0x000e640000004200 */
[----:B--2---:R-:W-:Y:S01]  /*8fd0*/  HMMA.16816.F32 R104, R4, R108, R104 ;  /* 0x0000006c0468723c */ /* 0x004fe20000001868 */
[----:B------:R-:W-:Y:S01]  /*8fe0*/  MUFU.EX2 R226, R226 ;  /* 0x000000e200e27308 */ /* 0x000fe20000000800 */
[----:B---3--:R-:W-:-:S06]  /*8ff0*/  FFMA.FTZ R244, R199, UR4, -R225 ;  /* 0x00000004c7f47c23 */ /* 0x008fcc00080108e1 */
[C---:B------:R-:W-:Y:S01]  /*9000*/  HMMA.16816.F32 R120, R4.reuse, R124, R120 ;  /* 0x0000007c0478723c */ /* 0x040fe20000001878 */
[----:B------:R-:W-:Y:S07]  /*9010*/  MUFU.EX2 R244, R244 ;  /* 0x000000f400f47308 */ /* 0x000fee0000000800 */
[----:B------:R-:W-:Y:S01]  /*9020*/  HMMA.16816.F32 R108, R4, R110, R128 ;  /* 0x0000006e046c723c */ /* 0x000fe20000001880 */
[-C--:B------:R-:W-:Y:S01]  /*9030*/  FMUL.FTZ R128, R152, R207.reuse ;  /* 0x000000cf98807220 */ /* 0x080fe20000410000 */
[----:B------:R-:W-:Y:S01]  /*9040*/  FMUL.FTZ R129, R153, R207 ;  /* 0x000000cf99817220 */ /* 0x000fe20000410000 */
[-C--:B------:R-:W-:Y:S01]  /*9050*/  FMUL.FTZ R130, R154, R3.reuse ;  /* 0x000000039a827220 */ /* 0x080fe20000410000 */
[----:B------:R-:W-:-:S02]  /*9060*/  FMUL.FTZ R131, R155, R3 ;  /* 0x000000039b837220 */ /* 0x000fc40000410000 */
[----:B------:R-:W-:Y:S02]  /*9070*/  LDSM.16.MT88.4 R152, [R212+0x800] ;  /* 0x00080000d498783b */ /* 0x000fe40000004200 */
        /* <DEDUP_REMOVED lines=9> */
[----:B------:R-:W-:Y:S01]  /*9110*/  FADD.FTZ R200, R200, R3 ;  /* 0x00000003c8c87221 */ /* 0x000fe20000010000 */
[----:B------:R-:W2:Y:S01]  /*9120*/  LDSM.16.MT88.4 R136, [R197+0x18800] ;  /* 0x01880000c588783b */ /* 0x000ea20000004200 */
[----:B------:R-:W-:-:S02]  /*9130*/  MOV R3, R208 ;  /* 0x000000d000037202 */ /* 0x000fc40000000f00 */
[----:B------:R-:W-:-:S03]  /*9140*/  FADD.FTZ R205, R205, R200 ;  /* 0x000000c8cdcd7221 */ /* 0x000fc60000010000 */
[----:B------:R-:W-:Y:S01]  /*9150*/  HMMA.16816.F32 R8, R4, R12, R8 ;  /* 0x0000000c0408723c */ /* 0x000fe20000001808 */
[----:B------:R-:W-:-:S07]  /*9160*/  FADD.FTZ R205, R210, R205 ;  /* 0x000000cdd2cd7221 */ /* 0x000fce0000010000 */
[C---:B------:R-:W-:Y:S01]  /*9170*/  HMMA.16816.F32 R12, R4.reuse, R14, R156 ;  /* 0x0000000e040c723c */ /* 0x040fe2000000189c */
[----:B------:R-:W3:Y:S07]  /*9180*/  LDSM.16.MT88.4 R156, [R192+0x1e800] ;  /* 0x01e80000c09c783b */ /* 0x000eee0000004200 */
[----:B-----5:R-:W-:Y:S01]  /*9190*/  HMMA.16816.F32 R128, R4, R132, R128 ;  /* 0x000000840480723c */ /* 0x020fe20000001880 */
[----:B------:R-:W-:Y:S01]  /*91a0*/  F2FP.F16.F32.PACK_AB R132, R216, R217 ;  /* 0x000000d9d884723e */ /* 0x000fe200000000ff */
[----:B------:R-:W-:Y:S01]  /*91b0*/  FADD.FTZ R217, R217, R204 ;  /* 0x000000ccd9d97221 */ /* 0x000fe20000010000 */
[----:B------:R-:W-:Y:S01]  /*91c0*/  F2FP.F16.F32.PACK_AB R133, R223, R224 ;  /* 0x000000e0df85723e */ /* 0x000fe200000000ff */
[----:B------:R-:W-:-:S02]  /*91d0*/  FADD.FTZ R224, R224, R205 ;  /* 0x000000cde0e07221 */ /* 0x000fc40000010000 */
        /* <DEDUP_REMOVED lines=9> */
[----:B-1----:R-:W-:Y:S02]  /*9270*/  HMMA.16816.F32 R8, R132, R140, R8 ;  /* 0x0000008c8408723c */ /* 0x002fe40000001808 */
[----:B------:R-:W-:-:S06]  /*9280*/  FADD.FTZ R227, R227, R222 ;  /* 0x000000dee3e37221 */ /* 0x000fcc0000010000 */
[C---:B------:R-:W-:Y:S01]  /*9290*/  HMMA.16816.F32 R12, R132.reuse, R142, R12 ;  /* 0x0000008e840c723c */ /* 0x040fe2000000180c */
[----:B------:R-:W1:Y:S07]  /*92a0*/  LDSM.16.MT88.4 R140, [R192+0x1a800] ;  /* 0x01a80000c08c783b */ /* 0x000e6e0000004200 */
[C---:B--2---:R-:W-:Y:S08]  /*92b0*/  HMMA.16816.F32 R16, R132.reuse, R136, R16 ;  /* 0x000000888410723c */ /* 0x044ff00000001810 */
[C---:B------:R-:W-:Y:S01]  /*92c0*/  HMMA.16816.F32 R20, R132.reuse, R138, R20 ;  /* 0x0000008a8414723c */ /* 0x040fe20000001814 */
[----:B------:R-:W2:Y:S07]  /*92d0*/  LDSM.16.MT88.4 R136, [R197+0x1a800] ;  /* 0x01a80000c588783b */ /* 0x000eae0000004200 */
[C---:B------:R-:W-:Y:S08]  /*92e0*/  HMMA.16816.F32 R24, R132.reuse, R152, R24 ;  /* 0x000000988418723c */ /* 0x040ff00000001818 */
[C---:B------:R-:W-:Y:S01]  /*92f0*/  HMMA.16816.F32 R28, R132.reuse, R154, R28 ;  /* 0x0000009a841c723c */ /* 0x040fe2000000181c */
[----:B------:R-:W4:Y:S07]  /*9300*/  LDSM.16.MT88.4 R152, [R197+0x1c800] ;  /* 0x01c80000c598783b */ /* 0x000f2e0000004200 */
[C---:B------:R-:W-:Y:S08]  /*9310*/  HMMA.16816.F32 R32, R132.reuse, R148, R32 ;  /* 0x000000948420723c */ /* 0x040ff00000001820 */
[C---:B------:R-:W-:Y:S08]  /*9320*/  HMMA.16816.F32 R36, R132.reuse, R150, R36 ;  /* 0x000000968424723c */ /* 0x040ff00000001824 */
[C---:B------:R-:W-:Y:S01]  /*9330*/  HMMA.16816.F32 R148, R132.reuse, R172, R64 ;  /* 0x000000ac8494723c */ /* 0x040fe20000001840 */
[----:B------:R-:W5:Y:S07]  /*9340*/  LDSM.16.MT88.4 R64, [R211+0x6800] ;  /* 0x00680000d340783b */ /* 0x000f6e0000004200 */
[C---:B---3--:R-:W-:Y:S08]  /*9350*/  HMMA.16816.F32 R104, R132.reuse, R156, R104 ;  /* 0x0000009c8468723c */ /* 0x048ff00000001868 */
[C---:B------:R-:W-:Y:S01]  /*9360*/  HMMA.16816.F32 R108, R132.reuse, R158, R108 ;  /* 0x0000009e846c723c */ /* 0x040fe2000000186c */
[----:B------:R-:W3:Y:S07]  /*9370*/  LDSM.16.MT88.4 R156, [R192+0x19000] ;  /* 0x01900000c09c783b */ /* 0x000eee0000004200 */
[C---:B-1----:R-:W-:Y:S08]  /*9380*/  HMMA.16816.F32 R40, R132.reuse, R140, R40 ;  /* 0x0000008c8428723c */ /* 0x042ff00000001828 */
[C---:B------:R-:W-:Y:S08]  /*9390*/  HMMA.16816.F32 R44, R132.reuse, R142, R44 ;  /* 0x0000008e842c723c */ /* 0x040ff0000000182c */
[C---:B------:R-:W-:Y:S08]  /*93a0*/  HMMA.16816.F32 R72, R132.reuse, R164, R72 ;  /* 0x000000a48448723c */ /* 0x040ff00000001848 */
[C---:B------:R-:W-:Y:S08]  /*93b0*/  HMMA.16816.F32 R76, R132.reuse, R166, R76 ;  /* 0x000000a6844c723c */ /* 0x040ff0000000184c */
[C---:B--2---:R-:W-:Y:S08]  /*93c0*/  HMMA.16816.F32 R48, R132.reuse, R136, R48 ;  /* 0x000000888430723c */ /* 0x044ff00000001830 */
[C---:B------:R-:W-:Y:S01]  /*93d0*/  HMMA.16816.F32 R140, R132.reuse, R144, R56 ;  /* 0x00000090848c723c */ /* 0x040fe20000001838 */
[----:B------:R-:W-:Y:S07]  /*93e0*/  LDSM.16.MT88.4 R56, [R211+0x1000] ;  /* 0x00100000d338783b */ /* 0x000fee0000004200 */
        /* <DEDUP_REMOVED lines=12> */
[----:B------:R-:W1:Y:S07]  /*94b0*/  LDSM.16.MT88.4 R84, [R212+0x3000] ;  /* 0x00300000d454783b */ /* 0x000e6e0000004200 */
[C---:B------:R-:W-:Y:S01]  /*94c0*/  HMMA.16816.F32 R168, R132.reuse, R170, R92 ;  /* 0x000000aa84a8723c */ /* 0x040fe2000000185c */
[----:B------:R-:W-:Y:S07]  /*94d0*/  LDSM.16.MT88.4 R92, [R197+0x1b000] ;  /* 0x01b00000c55c783b */ /* 0x000fee0000004200 */
[C---:B------:R-:W-:Y:S01]  /*94e0*/  HMMA.16816.F32 R172, R132.reuse, R160, R96 ;  /* 0x000000a084ac723c */ /* 0x040fe20000001860 */
[----:B------:R-:W-:Y:S07]  /*94f0*/  LDSM.16.MT88.4 R96, [R192+0x1d000] ;  /* 0x01d00000c060783b */ /* 0x000fee0000004200 */
[C---:B------:R-:W-:Y:S08]  /*9500*/  HMMA.16816.F32 R100, R132.reuse, R162, R100 ;  /* 0x000000a28464723c */ /* 0x040ff00000001864 */
[C---:B------:R-:W-:Y:S08]  /*9510*/  HMMA.16816.F32 R176, R132.reuse, R178, R116 ;  /* 0x000000b284b0723c */ /* 0x040ff00000001874 */
[C---:B------:R-:W-:Y:S08]  /*9520*/  HMMA.16816.F32 R184, R132.reuse, R186, R124 ;  /* 0x000000ba84b8723c */ /* 0x040ff0000000187c */
[C---:B-----5:R-:W-:Y:S01]  /*9530*/  HMMA.16816.F32 R188, R132.reuse, R64, R128 ;  /* 0x0000004084bc723c */ /* 0x060fe20000001880 */
[----:B------:R-:W-:Y:S07]  /*9540*/  LDSM.16.MT88.4 R128, [R192+0x1f000] ;  /* 0x01f00000c080783b */ /* 0x000fee0000004200 */
[----:B------:R-:W-:Y:S01]  /*9550*/  HMMA.16816.F32 R4, R132, R66, R4 ;  /* 0x000000428404723c */ /* 0x000fe20000001804 */
[----:B------:R-:W-:Y:S01]  /*9560*/  F2FP.F16.F32.PACK_AB R132, R246, R243 ;  /* 0x000000f3f684723e */ /* 0x000fe200000000ff */
[----:B------:R-:W-:Y:S01]  /*9570*/  LDSM.16.MT88.4 R64, [R192+0x1b000] ;  /* 0x01b00000c040783b */ /* 0x000fe20000004200 */
        /* <DEDUP_REMOVED lines=8> */
[----:B---3--:R-:W-:Y:S01]  /*9600*/  HMMA.16816.F32 R160, R132, R156, R8 ;  /* 0x0000009c84a0723c */ /* 0x008fe20000001808 */
[----:B------:R-:W2:Y:S01]  /*9610*/  LDSM.16.MT88.4 R8, [R197+0x1f000] ;  /* 0x01f00000c508783b */ /* 0x000ea20000004200 */
[----:B------:R-:W-:Y:S01]  /*9620*/  FADD.FTZ R248, R248, R247 ;  /* 0x000000f7f8f87221 */ /* 0x000fe20000010000 */
[----:B------:R-:W-:-:S03]  /*9630*/  FADD.FTZ R245, R245, R250 ;  /* 0x000000faf5f57221 */ /* 0x000fc60000010000 */
[----:B------:R-:W-:Y:S02]  /*9640*/  FADD.FTZ R248, R249, R248 ;  /* 0x000000f8f9f87221 */ /* 0x000fe40000010000 */
[C---:B------:R-:W-:Y:S01]  /*9650*/  HMMA.16816.F32 R156, R132.reuse, R158, R12 ;  /* 0x0000009e849c723c */ /* 0x040fe2000000180c */
[----:B------:R-:W3:Y:S07]  /*9660*/  LDSM.16.MT88.4 R12, [R197+0x1d000] ;  /* 0x01d00000c50c783b */ /* 0x000eee0000004200 */
[C---:B-1----:R-:W-:Y:S08]  /*9670*/  HMMA.16816.F32 R140, R132.reuse, R84, R140 ;  /* 0x00000054848c723c */ /* 0x042ff0000000188c */
[C---:B------:R-:W-:Y:S08]  /*9680*/  HMMA.16816.F32 R144, R132.reuse, R86, R144 ;  /* 0x000000568490723c */ /* 0x040ff00000001890 */
[C---:B------:R-:W-:Y:S01]  /*9690*/  HMMA.16816.F32 R84, R132.reuse, R88, R148 ;  /* 0x000000588454723c */ /* 0x040fe20000001894 */
[----:B------:R-:W1:Y:S07]  /*96a0*/  LDSM.16.MT88.4 R148, [R211+0x7000] ;  /* 0x00700000d394783b */ /* 0x000e6e0000004200 */
[C---:B------:R-:W-:Y:S08]  /*96b0*/  HMMA.16816.F32 R24, R132.reuse, R52, R24 ;  /* 0x000000348418723c */ /* 0x040ff00000001818 */
[C---:B--2---:R-:W-:Y:S01]  /*96c0*/  HMMA.16816.F32 R112, R132.reuse, R8, R112 ;  /* 0x000000088470723c */ /* 0x044fe20000001870 */
[----:B------:R-:W-:Y:S01]  /*96d0*/  FFMA.FTZ R8, R233, UR4, -R235 ;  /* 0x00000004e9087c23 */ /* 0x000fe200080108eb */
[----:B------:R-:W-:Y:S01]  /*96e0*/  FFMA.FTZ R235, R234, UR4, -R225 ;  /* 0x00000004eaeb7c23 */ /* 0x000fe200080108e1 */
[----:B------:R-:W-:Y:S04]  /*96f0*/  MUFU.EX2 R233, R198 ;  /* 0x000000c600e97308 */ /* 0x000fe80000000800 */
[----:B------:R2:W-:Y:S01]  /*9700*/  MUFU.EX2 R234, R8 ;  /* 0x0000000800ea7308 */ /* 0x0005e20000000800 */
[C---:B------:R-:W-:Y:S03]  /*9710*/  HMMA.16816.F32 R28, R132.reuse, R54, R28 ;  /* 0x00000036841c723c */ /* 0x040fe6000000181c */
[----:B------:R-:W4:Y:S04]  /*9720*/  MUFU.EX2 R235, R235 ;  /* 0x000000eb00eb7308 */ /* 0x000f280000000800 */
[----:B------:R-:W5:Y:S01]  /*9730*/  MUFU.EX2 R225, R196 ;  /* 0x000000c400e17308 */ /* 0x000f620000000800 */
[C---:B------:R-:W-:Y:S08]  /*9740*/  HMMA.16816.F32 R48, R132.reuse, R92, R48 ;  /* 0x0000005c8430723c */ /* 0x040ff00000001830 */
[C---:B------:R-:W-:Y:S08]  /*9750*/  HMMA.16816.F32 R136, R132.reuse, R94, R136 ;  /* 0x0000005e8488723c */ /* 0x040ff00000001888 */
[C---:B------:R-:W-:Y:S01]  /*9760*/  HMMA.16816.F32 R52, R132.reuse, R56, R32 ;  /* 0x000000388434723c */ /* 0x040fe20000001820 */
[----:B------:R-:W-:Y:S07]  /*9770*/  LDSM.16.MT88.4 R32, [R212+0x5000] ;  /* 0x00500000d420783b */ /* 0x000fee0000004200 */
[C---:B------:R-:W-:Y:S01]  /*9780*/  HMMA.16816.F32 R92, R132.reuse, R96, R72 ;  /* 0x00000060845c723c */ /* 0x040fe20000001848 */
[----:B------:R-:W5:Y:S07]  /*9790*/  LDSM.16.MT88.4 R72, [R197+0x1b800] ;  /* 0x01b80000c548783b */ /* 0x000f6e0000004200 */
[C---:B------:R-:W-:Y:S01]  /*97a0*/  HMMA.16816.F32 R56, R132.reuse, R58, R36 ;  /* 0x0000003a8438723c */ /* 0x040fe20000001824 */
[----:B------:R-:W5:Y:S07]  /*97b0*/  LDSM.16.MT88.4 R36, [R212+0x7000] ;  /* 0x00700000d424783b */ /* 0x000f6e0000004200 */
[C---:B------:R-:W-:Y:S01]  /*97c0*/  HMMA.16816.F32 R176, R132.reuse, R10, R176 ;  /* 0x0000000a84b0723c */ /* 0x040fe200000018b0 */
[----:B--2---:R-:W2:Y:S07]  /*97d0*/  LDSM.16.MT88.4 R8, [R197+0x1f800] ;  /* 0x01f80000c508783b */ /* 0x004eae0000004200 */
[C---:B---3--:R-:W-:Y:S08]  /*97e0*/  HMMA.16816.F32 R80, R132.reuse, R12, R80 ;  /* 0x0000000c8450723c */ /* 0x048ff00000001850 */
[C---:B------:R-:W-:Y:S08]  /*97f0*/  HMMA.16816.F32 R12, R132.reuse, R14, R152 ;  /* 0x0000000e840c723c */ /* 0x040ff00000001898 */
[C---:B-1----:R-:W-:Y:S01]  /*9800*/  HMMA.16816.F32 R152, R132.reuse, R148, R188 ;  /* 0x000000948498723c */ /* 0x042fe200000018bc */
[----:B------:R-:W-:Y:S07]  /*9810*/  LDSM.16.MT88.4 R188, [R212+0x7800] ;  /* 0x00780000d4bc783b */ /* 0x000fee0000004200 */
[C---:B------:R-:W-:Y:S01]  /*9820*/  HMMA.16816.F32 R148, R132.reuse, R150, R4 ;  /* 0x000000968494723c */ /* 0x040fe20000001804 */
[----:B------:R-:W-:Y:S01]  /*9830*/  F2FP.F16.F32.PACK_AB R4, R251, R242 ;  /* 0x000000f2fb04723e */ /* 0x000fe200000000ff */
[----:B------:R-:W-:Y:S01]  /*9840*/  FADD.FTZ R242, R242, R245 ;  /* 0x000000f5f2f27221 */ /* 0x000fe20000010000 */
[----:B----4-:R-:W-:Y:S01]  /*9850*/  F2FP.F16.F32.PACK_AB R5, R226, R235 ;  /* 0x000000ebe205723e */ /* 0x010fe200000000ff */
[----:B------:R-:W-:Y:S01]  /*9860*/  FADD.FTZ R235, R235, R248 ;  /* 0x000000f8ebeb7221 */ /* 0x000fe20000010000 */
[----:B------:R-:W-:Y:S01]  /*9870*/  F2FP.F16.F32.PACK_AB R6, R234, R233 ;  /* 0x000000e9ea06723e */ /* 0x000fe200000000ff */
[----:B------:R-:W-:Y:S01]  /*9880*/  FADD.FTZ R242, R251, R242 ;  /* 0x000000f2fbf27221 */ /* 0x000fe20000010000 */
[----:B-----5:R-:W-:Y:S01]  /*9890*/  F2FP.F16.F32.PACK_AB R7, R244, R225 ;  /* 0x000000e1f407723e */ /* 0x020fe200000000ff */
        /* <DEDUP_REMOVED lines=8> */
[C---:B------:R-:W-:Y:S01]  /*9920*/  HMMA.16816.F32 R60, R132.reuse, R64, R40 ;  /* 0x00000040843c723c */ /* 0x040fe20000001828 */
[----:B------:R-:W1:Y:S07]  /*9930*/  LDSM.16.MT88.4 R40, [R197+0x19800] ;  /* 0x01980000c528783b */ /* 0x000e6e0000004200 */
[C---:B------:R-:W-:Y:S01]  /*9940*/  HMMA.16816.F32 R116, R132.reuse, R120, R172 ;  /* 0x000000788474723c */ /* 0x040fe200000018ac */
[----:B------:R-:W-:Y:S07]  /*9950*/  LDSM.16.MT88.4 R172, [R192+0x19800] ;  /* 0x01980000c0ac783b */ /* 0x000fee0000004200 */
[----:B------:R-:W-:Y:S01]  /*9960*/  HMMA.16816.F32 R124, R132, R128, R104 ;  /* 0x00000080847c723c */ /* 0x000fe20000001868 */
[----:B------:R-:W3:Y:S04]  /*9970*/  LDSM.16.MT88.4 R104, [R197+0x1d800] ;  /* 0x01d80000c568783b */ /* 0x000ee80000004200 */
[----:B------:R-:W-:Y:S03]  /*9980*/  LDSM.16.MT88.4 R196, [R212+0x5800] ;  /* 0x00580000d4c4783b */ /* 0x000fe60000004200 */
[----:B------:R-:W-:Y:S08]  /*9990*/  HMMA.16816.F32 R68, R4, R72, R48 ;  /* 0x000000480444723c */ /* 0x000ff00000001830 */
[C---:B------:R-:W-:Y:S08]  /*99a0*/  HMMA.16816.F32 R64, R132.reuse, R66, R44 ;  /* 0x000000428440723c */ /* 0x040ff0000000182c */
        /* <DEDUP_REMOVED lines=8> */
[C---:B------:R-:W-:Y:S08]  /*9a30*/  HMMA.16816.F32 R180, R132.reuse, R36, R180 ;  /* 0x0000002484b4723c */ /* 0x040ff000000018b4 */
[----:B------:R-:W-:Y:S08]  /*9a40*/  HMMA.16816.F32 R184, R132, R38, R184 ;  /* 0x0000002684b8723c */ /* 0x000ff000000018b8 */
[C---:B------:R-:W-:Y:S08]  /*9a50*/  HMMA.16816.F32 R72, R4.reuse, R74, R136 ;  /* 0x0000004a0448723c */ /* 0x040ff00000001888 */
[C---:B--2---:R-:W-:Y:S08]  /*9a60*/  HMMA.16816.F32 R132, R4.reuse, R8, R112 ;  /* 0x000000080484723c */ /* 0x044ff00000001870 */
[C---:B------:R-:W-:Y:S01]  /*9a70*/  HMMA.16816.F32 R136, R4.reuse, R10, R176 ;  /* 0x0000000a0488723c */ /* 0x040fe200000018b0 */
[----:B------:R-:W2:Y:S07]  /*9a80*/  LDSM.16.MT88.4 R8, [R192+0x1d800] ;  /* 0x01d80000c008783b */ /* 0x000eae0000004200 */
[C---:B-1----:R-:W-:Y:S01]  /*9a90*/  HMMA.16816.F32 R36, R4.reuse, R40, R16 ;  /* 0x000000280424723c */ /* 0x042fe20000001810 */
[----:B------:R-:W-:Y:S07]  /*9aa0*/  LDSM.16.MT88.4 R16, [R211+0x3800] ;  /* 0x00380000d310783b */ /* 0x000fee0000004200 */
[C---:B---3--:R-:W-:Y:S08]  /*9ab0*/  HMMA.16816.F32 R100, R4.reuse, R104, R80 ;  /* 0x000000680464723c */ /* 0x048ff00000001850 */
[C---:B------:R-:W-:Y:S01]  /*9ac0*/  HMMA.16816.F32 R40, R4.reuse, R42, R20 ;  /* 0x0000002a0428723c */ /* 0x040fe20000001814 */
[----:B------:R-:W1:Y:S07]  /*9ad0*/  LDSM.16.MT88.4 R20, [R192+0x1b800] ;  /* 0x01b80000c014783b */ /* 0x000e6e0000004200 */
[C---:B------:R-:W-:Y:S01]  /*9ae0*/  HMMA.16816.F32 R104, R4.reuse, R106, R12 ;  /* 0x0000006a0468723c */ /* 0x040fe2000000180c */
[----:B------:R-:W3:Y:S07]  /*9af0*/  LDSM.16.MT88.4 R12, [R211+0x5800] ;  /* 0x00580000d30c783b */ /* 0x000eee0000004200 */
[C---:B----4-:R-:W-:Y:S01]  /*9b00*/  HMMA.16816.F32 R44, R4.reuse, R76, R24 ;  /* 0x0000004c042c723c */ /* 0x050fe20000001818 */
[----:B------:R-:W4:Y:S07]  /*9b10*/  LDSM.16.MT88.4 R24, [R192+0x1f800] ;  /* 0x01f80000c018783b */ /* 0x000f2e0000004200 */
[C---:B--2---:R-:W-:Y:S08]  /*9b20*/  HMMA.16816.F32 R92, R4.reuse, R8, R92 ;  /* 0x00000008045c723c */ /* 0x044ff0000000185c */
[C---:B------:R-:W-:Y:S01]  /*9b30*/  HMMA.16816.F32 R96, R4.reuse, R10, R96 ;  /* 0x0000000a0460723c */ /* 0x040fe20000001860 */
[----:B------:R-:W2:Y:S07]  /*9b40*/  LDSM.16.MT88.4 R8, [R211+0x7800] ;  /* 0x00780000d308783b */ /* 0x000eae0000004200 */
        /* <DEDUP_REMOVED lines=14> */
[C---:B---3--:R-:W-:Y:S08]  /*9c30*/  HMMA.16816.F32 R116, R4.reuse, R12, R116 ;  /* 0x0000000c0474723c */ /* 0x048ff00000001874 */
[C---:B------:R-:W-:Y:S08]  /*9c40*/  HMMA.16816.F32 R120, R4.reuse, R14, R120 ;  /* 0x0000000e0478723c */ /* 0x040ff00000001878 */
[C---:B----4-:R-:W-:Y:S08]  /*9c50*/  HMMA.16816.F32 R124, R4.reuse, R24, R124 ;  /* 0x00000018047c723c */ /* 0x050ff0000000187c */
[C---:B------:R-:W-:Y:S08]  /*9c60*/  HMMA.16816.F32 R128, R4.reuse, R26, R128 ;  /* 0x0000001a0480723c */ /* 0x040ff00000001880 */
[C---:B--2---:R-:W-:Y:S08]  /*9c70*/  HMMA.16816.F32 R152, R4.reuse, R8, R152 ;  /* 0x000000080498723c */ /* 0x044ff00000001898 */
[C---:B------:R-:W-:Y:S08]  /*9c80*/  HMMA.16816.F32 R148, R4.reuse, R10, R148 ;  /* 0x0000000a0494723c */ /* 0x040ff00000001894 */
[----:B------:R-:W-:Y:S01]  /*9c90*/  HMMA.16816.F32 R108, R4, R196, R164 ;  /* 0x000000c4046c723c */ /* 0x000fe200000018a4 */
[----:B------:R-:W-:Y:S01]  /*9ca0*/  MOV R164, R209 ;  /* 0x000000d100a47202 */ /* 0x000fe20000000f00 */
[----:B------:R-:W-:-:S03]  /*9cb0*/  NOP ;  /* 0x0000000000007918 */ /* 0x000fc60000000000 */
[----:B------:R-:W-:-:S15]  /*9cc0*/  BRA.U !UP0, `(.L_x_298) ;  /* 0x0000003908f07547 */ /* 0x000fde000b800000 */
        /* <DEDUP_REMOVED lines=30> */
[----:B------:R-:W-:-:S03]  /*9eb0*/  LEA R216, R5, UR6, 0x1 ;  /* 0x0000000605d87c11 */ /* 0x000fc6000f8e08ff */
[C---:B------:R-:W-:Y:S02]  /*9ec0*/  IMAD.IADD R210, R181.reuse, 0x1, R3 ;  /* 0x00000001b5d27824 */ /* 0x040fe400078e0203 */
[--C-:B------:R-:W-:Y:S01]  /*9ed0*/  IMAD.IADD R215, R181, 0x1, R216.reuse ;  /* 0x00000001b5d77824 */ /* 0x100fe200078e02d8 */
[----:B------:R-:W-:Y:S01]  /*9ee0*/  @!PT LDS RZ, [RZ] ;  /* 0x00000000fffff984 */ /* 0x000fe20000000800 */
[----:B------:R-:W-:Y:S01]  /*9ef0*/  @!PT LDS RZ, [RZ] ;  /* 0x00000000fffff984 */ /* 0x000fe20000000800 */
[----:B------:R-:W-:Y:S01]  /*9f00*/  @!PT LDS RZ, [RZ] ;  /* 0x00000000fffff984 */ /* 0x000fe20000000800 */
[----:B------:R-:W-:Y:S01]  /*9f10*/  @!P5 LDGSTS.E.BYPASS.LTC128B.128 [R232+0x18000], desc[UR22][R10.64] ;  /* 0x180000000ae8dfae */ /* 0x000fe2000b981a16 */
[----:B------:R-:W-:-:S03]  /*9f20*/  IMAD.IADD R212, R213, 0x1, R216 ;  /* 0x00000001d5d47824 */ /* 0x000fc600078e02d8 */
        /* <DEDUP_REMOVED lines=240> */
[----:B------:R-:W-:-:S03]  /*ae30*/  ISETP.GE.AND P6, PT, R5, R194, PT ;  /* 0x000000c20500720c */ /* 0x000fc60003fc6270 */
[----:B------:R-:W-:-:S04]  /*ae40*/  FFMA.FTZ R164, R15, UR5, R164 ;  /* 0x000000050fa47c23 */ /* 0x000fc800080100a4 */
[----:B------:R-:W-:Y:S08]  /*ae50*/  HMMA.16816.F32 R188, R8, R178, R188 ;  /* 0x000000b208bc723c */ /* 0x000ff000000018bc */
[----:B------:R-:W-:Y:S01]  /*ae60*/  HMMA.16816.F32 R28, R196, R204, R28 ;  /* 0x000000ccc41c723c */ /* 0x000fe2000000181c */
[----:B------:R-:W-:Y:S01]  /*ae70*/  FFMA.FTZ R204, R15, UR5, R166 ;  /* 0x000000050fcc7c23 */ /* 0x000fe200080100a6 */
[----:B------:R-:W-:-:S02]  /*ae80*/  I2FP.F32.U32 R15, R4 ;  /* 0x00000004000f7245 */ /* 0x000fc40000201000 */
[----:B------:R-:W-:Y:S01]  /*ae90*/  FSEL R166, R164, -INF , !P6 ;  /* 0xff800000a4a67808 */ /* 0x000fe20007000000 */
[C---:B--2---:R-:W-:Y:S01]  /*aea0*/  VIADD R3, R14.reuse, 0xffffff48 ;  /* 0xffffff480e037836 */ /* 0x044fe20000000000 */
[----:B------:R-:W-:Y:S01]  /*aeb0*/  ISETP.GE.AND P6, PT, R5, R193, PT ;  /* 0x000000c10500720c */ /* 0x000fe20003fc6270 */
[C---:B------:R-:W-:Y:S01]  /*aec0*/  VIADD R5, R14.reuse, 0xffffff41 ;  /* 0xffffff410e057836 */ /* 0x040fe20000000000 */
[----:B------:R-:W-:Y:S01]  /*aed0*/  HMMA.16816.F32 R32, R8, R6, R32 ;  /* 0x000000060820723c */ /* 0x000fe20000001820 */
[----:B------:R-:W-:Y:S01]  /*aee0*/  VIADD R164, R14, 0xffffff49 ;  /* 0xffffff490ea47836 */ /* 0x000fe20000000000 */
[----:B------:R-:W-:Y:S01]  /*aef0*/  FSEL R204, R204, -INF , !P6 ;  /* 0xff800000cccc7808 */ /* 0x000fe20007000000 */
[C---:B------:R-:W-:Y:S01]  /*af00*/  FFMA.FTZ R7, R15.reuse, UR5, R188 ;  /* 0x000000050f077c23 */ /* 0x040fe200080100bc */
[----:B------:R-:W-:Y:S01]  /*af10*/  ISETP.GE.AND P6, PT, R4, R194, PT ;  /* 0x000000c20400720c */ /* 0x000fe20003fc6270 */
[----:B------:R-:W-:Y:S01]  /*af20*/  FFMA.FTZ R188, R15, UR5, R190 ;  /* 0x000000050fbc7c23 */ /* 0x000fe200080100be */
[----:B------:R-:W-:-:S02]  /*af30*/  I2FP.F32.U32 R6, R5 ;  /* 0x0000000500067245 */ /* 0x000fc40000201000 */
[----:B------:R-:W-:Y:S01]  /*af40*/  FSEL R190, R7, -INF , !P6 ;  /* 0xff80000007be7808 */ /* 0x000fe20007000000 */
[----:B------:R-:W-:Y:S01]  /*af50*/  HMMA.16816.F32 R24, R196, R206, R24 ;  /* 0x000000cec418723c */ /* 0x000fe20000001818 */
[----:B------:R-:W-:Y:S01]  /*af60*/  ISETP.GE.AND P6, PT, R4, R193, PT ;  /* 0x000000c10400720c */ /* 0x000fe20003fc6270 */
[C---:B------:R-:W-:Y:S01]  /*af70*/  FFMA.FTZ R165, R6.reuse, UR5, R165 ;  /* 0x0000000506a57c23 */ /* 0x040fe200080100a5 */
[----:B------:R-:W-:Y:S01]  /*af80*/  I2FP.F32.U32 R15, R3 ;  /* 0x00000003000f7245 */ /* 0x000fe20000201000 */
[----:B------:R-:W-:Y:S01]  /*af90*/  FFMA.FTZ R167, R6, UR5, R167 ;  /* 0x0000000506a77c23 */ /* 0x000fe200080100a7 */
[----:B------:R-:W-:Y:S02]  /*afa0*/  FSEL R188, R188, -INF , !P6 ;  /* 0xff800000bcbc7808 */ /* 0x000fe40007000000 */
[----:B------:R-:W-:Y:S01]  /*afb0*/  ISETP.GE.AND P6, PT, R5, R194, PT ;  /* 0x000000c20500720c */ /* 0x000fe20003fc6270 */
[----:B-1----:R-:W-:Y:S01]  /*afc0*/  HMMA.16816.F32 R28, R8, R168, R28 ;  /* 0x000000a8081c723c */ /* 0x002fe2000000181c */
[----:B------:R-:W-:Y:S01]  /*afd0*/  I2FP.F32.U32 R168, R164 ;  /* 0x000000a400a87245 */ /* 0x000fe20000201000 */
[----:B------:R-:W-:Y:S01]  /*afe0*/  FFMA.FTZ R216, R15, UR5, R32 ;  /* 0x000000050fd87c23 */ /* 0x000fe20008010020 */
[----:B------:R-:W-:Y:S01]  /*aff0*/  FSEL R206, R165, -INF , !P6 ;  /* 0xff800000a5ce7808 */ /* 0x000fe20007000000 */
[----:B------:R-:W-:Y:S01]  /*b000*/  FFMA.FTZ R34, R15, UR5, R34 ;  /* 0x000000050f227c23 */ /* 0x000fe20008010022 */
[----:B------:R-:W-:Y:S01]  /*b010*/  ISETP.GE.AND P6, PT, R5, R193, PT ;  /* 0x000000c10500720c */ /* 0x000fe20003fc6270 */
[C---:B------:R-:W-:Y:S01]  /*b020*/  FFMA.FTZ R246, R168.reuse, UR5, R33 ;  /* 0x00000005a8f67c23 */ /* 0x040fe20008010021 */
[----:B------:R1:W2:Y:S01]  /*b030*/  LDSM.16.M88.4 R4, [R210+0x17000] ;  /* 0x01700000d204783b */ /* 0x0002a20000000200 */
[----:B------:R-:W-:Y:S01]  /*b040*/  FFMA.FTZ R35, R168, UR5, R35 ;  /* 0x00000005a8237c23 */ /* 0x000fe20008010023 */
[----:B------:R-:W-:Y:S01]  /*b050*/  FSEL R32, R167, -INF , !P6 ;  /* 0xff800000a7207808 */ /* 0x000fe20007000000 */
[----:B---3--:R-:W-:Y:S01]  /*b060*/  HMMA.16816.F32 R20, R196, R172, R20 ;  /* 0x000000acc414723c */ /* 0x008fe20000001814 */
[----:B------:R-:W-:Y:S01]  /*b070*/  ISETP.GE.AND P6, PT, R3, R194, PT ;  /* 0x000000c20300720c */ /* 0x000fe20003fc6270 */
[----:B------:R-:W-:Y:S01]  /*b080*/  VIADD R15, R14, 0xffffff51 ;  /* 0xffffff510e0f7836 */ /* 0x000fe20000000000 */
[----:B------:R-:W-:-:S04]  /*b090*/  DEPBAR.LE SB0, 0x0 ;  /* 0x000080000000791a */ /* 0x000fc80000000000 */
[----:B------:R-:W-:Y:S01]  /*b0a0*/  FSEL R216, R216, -INF , !P6 ;  /* 0xff800000d8d87808 */ /* 0x000fe20007000000 */
[----:B------:R-:W-:Y:S01]  /*b0b0*/  HMMA.16816.F32 R24, R8, R170, R24 ;  /* 0x000000aa0818723c */ /* 0x000fe20000001818 */
[----:B------:R-:W-:Y:S01]  /*b0c0*/  BAR.SYNC.DEFER_BLOCKING 0x0 ;  /* 0x0000000000007b1d */ /* 0x000fe20000010000 */
[----:B------:R-:W-:Y:S01]  /*b0d0*/  ISETP.GE.AND P6, PT, R3, R193, PT ;  /* 0x000000c10300720c */ /* 0x000fe20003fc6270 */
[----:B------:R-:W-:-:S03]  /*b0e0*/  VIADD R3, R14, 0xffffff50 ;  /* 0xffffff500e037836 */ /* 0x000fc60000000000 */
[----:B------:R-:W-:Y:S02]  /*b0f0*/  FSEL R34, R34, -INF , !P6 ;  /* 0xff80000022227808 */ /* 0x000fe40007000000 */
[----:B------:R-:W-:Y:S01]  /*b100*/  ISETP.GE.AND P6, PT, R164, R194, PT ;  /* 0x000000c2a400720c */ /* 0x000fe20003fc6270 */
[C---:B------:R-:W-:Y:S01]  /*b110*/  HMMA.16816.F32 R16, R196.reuse, R174, R16 ;  /* 0x000000aec410723c */ /* 0x040fe20000001810 */
        /* <DEDUP_REMOVED lines=8> */
[C---:B------:R-:W-:Y:S01]  /*b1a0*/  ISETP.GE.AND P6, PT, R3.reuse, R194, PT ;  /* 0x000000c20300720c */ /* 0x040fe20003fc6270 */
[C---:B-1----:R-:W-:Y:S01]  /*b1b0*/  FFMA.FTZ R210, R30.reuse, UR5, R29 ;  /* 0x000000051ed27c23 */ /* 0x042fe2000801001d */
[----:B------:R-:W-:Y:S02]  /*b1c0*/  FFMA.FTZ R31, R30, UR5, R31 ;  /* 0x000000051e1f7c23 */ /* 0x000fe4000801001f */
[----:B------:R-:W-:Y:S02]  /*b1d0*/  FSEL R178, R178, -INF , !P6 ;  /* 0xff800000b2b27808 */ /* 0x000fe40007000000 */
[----:B------:R-:W-:Y:S01]  /*b1e0*/  ISETP.GE.AND P6, PT, R3, R193, PT ;  /* 0x000000c10300720c */ /* 0x000fe20003fc6270 */
[C---:B------:R-:W-:Y:S01]  /*b1f0*/  VIADD R3, R14.reuse, 0xffffff58 ;  /* 0xffffff580e037836 */ /* 0x040fe20000000000 */
[----:B--2---:R-:W-:Y:S01]  /*b200*/  HMMA.16816.F32 R20, R8, R4, R20 ;  /* 0x000000040814723c */ /* 0x004fe20000001814 */
[----:B------:R-:W-:Y:S01]  /*b210*/  VIADD R4, R14, 0xffffff59 ;  /* 0xffffff590e047836 */ /* 0x000fe20000000000 */
[----:B------:R-:W-:-:S02]  /*b220*/  FSEL R168, R168, -INF , !P6 ;  /* 0xff800000a8a87808 */ /* 0x000fc40007000000 */
[C---:B------:R-:W-:Y:S02]  /*b230*/  ISETP.GE.AND P6, PT, R15.reuse, R194, PT ;  /* 0x000000c20f00720c */ /* 0x040fe40003fc6270 */
[----:B------:R-:W-:Y:S02]  /*b240*/  I2FP.F32.U32 R29, R3 ;  /* 0x00000003001d7245 */ /* 0x000fe40000201000 */
[----:B------:R-:W-:Y:S01]  /*b250*/  FSEL R210, R210, -INF , !P6 ;  /* 0xff800000d2d27808 */ /* 0x000fe20007000000 */
[----:B------:R-:W-:Y:S01]  /*b260*/  HMMA.16816.F32 R16, R8, R6, R16 ;  /* 0x000000060810723c */ /* 0x000fe20000001810 */
[----:B------:R-:W-:Y:S01]  /*b270*/  ISETP.GE.AND P6, PT, R15, R193, PT ;  /* 0x000000c10f00720c */ /* 0x000fe20003fc6270 */
[C---:B------:R-:W-:Y:S01]  /*b280*/  FFMA.FTZ R212, R29.reuse, UR5, R24 ;  /* 0x000000051dd47c23 */ /* 0x040fe20008010018 */
[----:B------:R-:W-:Y:S01]  /*b290*/  FFMA.FTZ R26, R29, UR5, R26 ;  /* 0x000000051d1a7c23 */ /* 0x000fe2000801001a */
[----:B------:R-:W-:Y:S02]  /*b2a0*/  I2FP.F32.U32 R24, R4 ;  /* 0x0000000400187245 */ /* 0x000fe40000201000 */
[----:B------:R-:W-:-:S02]  /*b2b0*/  FSEL R170, R31, -INF , !P6 ;  /* 0xff8000001faa7808 */ /* 0x000fc40007000000 */
[C---:B------:R-:W-:Y:S01]  /*b2c0*/  ISETP.GE.AND P6, PT, R3.reuse, R194, PT ;  /* 0x000000c20300720c */ /* 0x040fe20003fc6270 */
[C---:B------:R-:W-:Y:S01]  /*b2d0*/  FFMA.FTZ R25, R24.reuse, UR5, R25 ;  /* 0x0000000518197c23 */ /* 0x040fe20008010019 */
[----:B------:R-:W-:Y:S01]  /*b2e0*/  FFMA.FTZ R27, R24, UR5, R27 ;  /* 0x00000005181b7c23 */ /* 0x000fe2000801001b */
[----:B------:R-:W-:Y:S01]  /*b2f0*/  HMMA.16816.F32 R200, R8, R176, R200 ;  /* 0x000000b008c8723c */ /* 0x000fe200000018c8 */
[----:B------:R-:W-:Y:S02]  /*b300*/  FSEL R212, R212, -INF , !P6 ;  /* 0xff800000d4d47808 */ /* 0x000fe40007000000 */
[----:B------:R-:W-:Y:S01]  /*b310*/  ISETP.GE.AND P6, PT, R3, R193, PT ;  /* 0x000000c10300720c */ /* 0x000fe20003fc6270 */
[----:B------:R-:W-:-:S03]  /*b320*/  VIADD R3, R14, 0xffffff60 ;  /* 0xffffff600e037836 */ /* 0x000fc60000000000 */
[----:B------:R-:W-:Y:S02]  /*b330*/  FSEL R172, R26, -INF , !P6 ;  /* 0xff8000001aac7808 */ /* 0x000fe40007000000 */
[C---:B------:R-:W-:Y:S02]  /*b340*/  ISETP.GE.AND P6, PT, R4.reuse, R194, PT ;  /* 0x000000c20400720c */ /* 0x040fe40003fc6270 */
[----:B------:R-:W-:Y:S02]  /*b350*/  I2FP.F32.U32 R5, R3 ;  /* 0x0000000300057245 */ /* 0x000fe40000201000 */
[----:B------:R-:W-:Y:S02]  /*b360*/  FSEL R214, R25, -INF , !P6 ;  /* 0xff80000019d67808 */ /* 0x000fe40007000000 */
[----:B------:R-:W-:Y:S01]  /*b370*/  ISETP.GE.AND P6, PT, R4, R193, PT ;  /* 0x000000c10400720c */ /* 0x000fe20003fc6270 */
[----:B------:R-:W-:Y:S02]  /*b380*/  VIADD R4, R14, 0xffffff61 ;  /* 0xffffff610e047836 */ /* 0x000fe40000000000 */
[C---:B------:R-:W-:Y:S01]  /*b390*/  FFMA.FTZ R20, R5.reuse, UR5, R20 ;  /* 0x0000000505147c23 */ /* 0x040fe20008010014 */
[----:B------:R-:W-:Y:S01]  /*b3a0*/  FFMA.FTZ R22, R5, UR5, R22 ;  /* 0x0000000505167c23 */ /* 0x000fe20008010016 */
[----:B------:R-:W-:-:S02]  /*b3b0*/  FSEL R174, R27, -INF , !P6 ;  /* 0xff8000001bae7808 */ /* 0x000fc40007000000 */
        /* <DEDUP_REMOVED lines=24> */
[CC--:B------:R-:W-:Y:S02]  /*b540*/  ISETP.GE.AND P6, PT, R4.reuse, R194.reuse, PT ;  /* 0x000000c20400720c */ /* 0x0c0fe40003fc6270 */
[----:B------:R-:W-:Y:S02]  /*b550*/  I2FP.F32.U32 R5, R3 ;  /* 0x0000000300057245 */ /* 0x000fe40000201000 */
[----:B------:R-:W-:Y:S02]  /*b560*/  FSEL R226, R17, -INF , !P6 ;  /* 0xff80000011e27808 */ /* 0x000fe40007000000 */
[----:B------:R-:W-:Y:S01]  /*b570*/  ISETP.GE.AND P6, PT, R4, R193, PT ;  /* 0x000000c10400720c */ /* 0x000fe20003fc6270 */
[C---:B------:R-:W-:Y:S01]  /*b580*/  FFMA.FTZ R200, R5.reuse, UR5, R200 ;  /* 0x0000000505c87c23 */ /* 0x040fe200080100c8 */
[C---:B------:R-:W-:Y:S02]  /*b590*/  VIADD R4, R14.reuse, 0xffffff71 ;  /* 0xffffff710e047836 */ /* 0x040fe40000000000 */
        /* <DEDUP_REMOVED lines=8> */
[----:B------:R-:W-:Y:S01]  /*b620*/  FMNMX3.FTZ R3, R209, R166, R206, !PT ;  /* 0x000000a6d1037276 */ /* 0x000fe200078100ce */
[----:B------:R-:W-:Y:S01]  /*b630*/  FFMA.FTZ R196, R6, UR5, R203 ;  /* 0x0000000506c47c23 */ /* 0x000fe200080100cb */
[----:B------:R-:W-:Y:S02]  /*b640*/  FSEL R198, R198, -INF , !P6 ;  /* 0xff800000c6c67808 */ /* 0x000fe40007000000 */
[----:B------:R-:W-:-:S02]  /*b650*/  FMNMX3.FTZ R3, R3, R216, R246, !PT ;  /* 0x000000d803037276 */ /* 0x000fc400078100f6 */
[----:B------:R-:W-:Y:S02]  /*b660*/  ISETP.GE.AND P6, PT, R4, R194, PT ;  /* 0x000000c20400720c */ /* 0x000fe40003fc6270 */
[----:B------:R-:W-:Y:S02]  /*b670*/  FMNMX3.FTZ R5, R208, R204, R32, !PT ;  /* 0x000000ccd0057276 */ /* 0x000fe40007810020 */
[----:B------:R-:W-:Y:S02]  /*b680*/  FMNMX3.FTZ R3, R3, R178, R210, !PT ;  /* 0x000000b203037276 */ /* 0x000fe400078100d2 */
[----:B------:R-:W-:Y:S02]  /*b690*/  I2FP.F32.U32 R6, R14 ;  /* 0x0000000e00067245 */ /* 0x000fe40000201000 */
[----:B------:R-:W-:Y:S02]  /*b6a0*/  FSEL R222, R201, -INF , !P6 ;  /* 0xff800000c9de7808 */ /* 0x000fe40007000000 */
[----:B------:R-:W-:Y:S01]  /*b6b0*/  FMNMX3.FTZ R5, R5, R34, R28, !PT ;  /* 0x0000002205057276 */ /* 0x000fe2000781001c */
[----:B------:R-:W-:Y:S01]  /*b6c0*/  FFMA.FTZ R189, R6, UR5, R189 ;  /* 0x0000000506bd7c23 */ /* 0x000fe200080100bd */
[----:B------:R-:W-:-:S02]  /*b6d0*/  FMNMX3.FTZ R3, R3, R212, R214, !PT ;  /* 0x000000d403037276 */ /* 0x000fc400078100d6 */
[----:B------:R-:W-:Y:S02]  /*b6e0*/  ISETP.GE.AND P6, PT, R4, R193, PT ;  /* 0x000000c10400720c */ /* 0x000fe40003fc6270 */
[----:B------:R-:W-:Y:S02]  /*b6f0*/  FMNMX3.FTZ R5, R5, R168, R170, !PT ;  /* 0x000000a805057276 */ /* 0x000fe400078100aa */
[----:B------:R-:W-:Y:S02]  /*b700*/  FMNMX3.FTZ R3, R3, R234, R242, !PT ;  /* 0x000000ea03037276 */ /* 0x000fe400078100f2 */
[----:B------:R-:W-:Y:S02]  /*b710*/  FSEL R196, R196, -INF , !P6 ;  /* 0xff800000c4c47808 */ /* 0x000fe40007000000 */
[----:B------:R-:W-:Y:S02]  /*b720*/  ISETP.GE.AND P6, PT, R14, R194, PT ;  /* 0x000000c20e00720c */ /* 0x000fe40003fc6270 */
[----:B------:R-:W-:-:S02]  /*b730*/  FMNMX3.FTZ R5, R5, R172, R174, !PT ;  /* 0x000000ac05057276 */ /* 0x000fc400078100ae */
[----:B------:R-:W-:Y:S02]  /*b740*/  FMNMX3.FTZ R3, R3, R244, R226, !PT ;  /* 0x000000f403037276 */ /* 0x000fe400078100e2 */
[----:B------:R-:W-:Y:S01]  /*b750*/  FSEL R195, R189, -INF , !P6 ;  /* 0xff800000bdc37808 */ /* 0x000fe20007000000 */
[----:B------:R-:W-:Y:S01]  /*b760*/  FFMA.FTZ R189, R6, UR5, R191 ;  /* 0x0000000506bd7c23 */ /* 0x000fe200080100bf */
[----:B------:R-:W-:Y:S02]  /*b770*/  ISETP.GE.AND P6, PT, R14, R193, PT ;  /* 0x000000c10e00720c */ /* 0x000fe40003fc6270 */
[----:B------:R-:W-:Y:S02]  /*b780*/  FMNMX3.FTZ R5, R5, R180, R186, !PT ;  /* 0x000000b405057276 */ /* 0x000fe400078100ba */
[----:B------:R-:W-:Y:S02]  /*b790*/  FMNMX3.FTZ R3, R3, R224, R222, !PT ;  /* 0x000000e003037276 */ /* 0x000fe400078100de */
[----:B------:R-:W-:-:S02]  /*b7a0*/  FSEL R189, R189, -INF , !P6 ;  /* 0xff800000bdbd7808 */ /* 0x000fc40007000000 */
        /* <DEDUP_REMOVED lines=60> */
.L_x_300:
[----:B------:R-:W-:Y:S01]  /*bb70*/  FMNMX3.FTZ R7, R5, R198, R196, !PT ;  /* 0x000000c605077276 */ /* 0x000fe200078100c4 */
[----:B------:R-:W2:Y:S01]  /*bb80*/  LDCU UR4, c[0x0][0x45c] ;  /* 0x00008b80ff0477ac */ /* 0x000ea20008000800 */
[----:B------:R-:W3:Y:S01]  /*bb90*/  SHFL.BFLY PT, R5, R6, 0x2, 0x1f ;  /* 0x0c401f0006057f89 */ /* 0x000ee200000e0000 */
[----:B------:R-:W-:Y:S02]  /*bba0*/  MOV R207, 0x20 ;  /* 0x0000002000cf7802 */ /* 0x000fe40000000f00 */
[----:B------:R-:W-:Y:S01]  /*bbb0*/  FMNMX3.FTZ R7, R7, R188, R189, !PT ;  /* 0x000000bc07077276 */ /* 0x000fe200078100bd */
[----:B------:R-:W-:Y:S01]  /*bbc0*/  LDSM.16.MT88.4 R12, [R192+0x18000] ;  /* 0x01800000c00c783b */ /* 0x000fe20000004200 */
[----:B------:R-:W-:Y:S01]  /*bbd0*/  IADD3 R16, PT, PT, R192, 0x18000, RZ ;  /* 0x00018000c0107810 */ /* 0x000fe20007ffe0ff */
[----:B------:R-:W-:Y:S01]  /*bbe0*/  UIADD3 UR7, UPT, UPT, UR20, -0x4, URZ ;  /* 0xfffffffc14077890 */ /* 0x000fe2000fffe0ff */
[----:B------:R-:W-:Y:S01]  /*bbf0*/  SEL R207, R207, 0xffffffe0, !P2 ;  /* 0xffffffe0cfcf7807 */ /* 0x000fe20005000000 */
[----:B------:R-:W4:Y:S01]  /*bc00*/  SHFL.BFLY PT, R4, R7, 0x2, 0x1f ;  /* 0x0c401f0007047f89 */ /* 0x000f2200000e0000 */
[----:B---3--:R-:W-:-:S05]  /*bc10*/  FMNMX.FTZ R5, R6, R5, !PT ;  /* 0x0000000506057209 */ /* 0x008fca0007810000 */
[----:B------:R-:W3:Y:S01]  /*bc20*/  SHFL.BFLY PT, R164, R5, 0x1, 0x1f ;  /* 0x0c201f0005a47f89 */ /* 0x000ee200000e0000 */
[----:B----4-:R-:W-:-:S05]  /*bc30*/  FMNMX.FTZ R4, R7, R4, !PT ;  /* 0x0000000407047209 */ /* 0x010fca0007810000 */
[----:B------:R-:W4:Y:S01]  /*bc40*/  SHFL.BFLY PT, R3, R4, 0x1, 0x1f ;  /* 0x0c201f0004037f89 */ /* 0x000f2200000e0000 */
[----:B---3--:R-:W-:-:S04]  /*bc50*/  FMNMX.FTZ R164, R5, R164, !PT ;  /* 0x000000a405a47209 */ /* 0x008fc80007810000 */
[C---:B------:R-:W-:Y:S01]  /*bc60*/  FSETP.NEU.FTZ.AND P3, PT, R164.reuse, -INF , PT ;  /* 0xff800000a400780b */ /* 0x040fe20003f7d000 */
[----:B--2---:R-:W-:Y:S01]  /*bc70*/  FMUL.FTZ R193, R164, UR4 ;  /* 0x00000004a4c17c20 */ /* 0x004fe20008410000 */
[----:B----4-:R-:W-:Y:S02]  /*bc80*/  FMNMX.FTZ R3, R4, R3, !PT ;  /* 0x0000000304037209 */ /* 0x010fe40007810000 */
[----:B------:R-:W-:Y:S02]  /*bc90*/  FSEL R4, R164, RZ, P3 ;  /* 0x000000ffa4047208 */ /* 0x000fe40001800000 */
[C---:B------:R-:W-:Y:S01]  /*bca0*/  FSETP.NEU.FTZ.AND P1, PT, R3.reuse, -INF , PT ;  /* 0xff8000000300780b */ /* 0x040fe20003f3d000 */
[----:B------:R-:W-:Y:S01]  /*bcb0*/  FMUL.FTZ R191, R3, UR4 ;  /* 0x0000000403bf7c20 */ /* 0x000fe20008410000 */
[----:B------:R-:W-:Y:S01]  /*bcc0*/  FSEL R193, R193, RZ, P3 ;  /* 0x000000ffc1c17208 */ /* 0x000fe20001800000 */
[----:B------:R-:W-:Y:S01]  /*bcd0*/  FADD.FTZ R4, R209, -R4 ;  /* 0x80000004d1047221 */ /* 0x000fe20000010000 */
[----:B------:R-:W-:-:S02]  /*bce0*/  FSEL R5, R3, RZ, P1 ;  /* 0x000000ff03057208 */ /* 0x000fc40000800000 */
[----:B------:R-:W-:Y:S01]  /*bcf0*/  IADD3 R209, PT, PT, R207, R192, RZ ;  /* 0x000000c0cfd17210 */ /* 0x000fe20007ffe0ff */
[----:B------:R-:W-:Y:S01]  /*bd00*/  FFMA.FTZ R201, R206, UR4, -R193 ;  /* 0x00000004cec97c23 */ /* 0x000fe200080108c1 */
[----:B------:R-:W-:Y:S01]  /*bd10*/  FMUL.FTZ R206, R4, UR4 ;  /* 0x0000000404ce7c20 */ /* 0x000fe20008410000 */
[----:B------:R-:W-:Y:S01]  /*bd20*/  FADD.FTZ R5, R208, -R5 ;  /* 0x80000005d0057221 */ /* 0x000fe20000010000 */
[----:B------:R-:W-:Y:S01]  /*bd30*/  IADD3 R208, PT, PT, R192, 0x18040, RZ ;  /* 0x00018040c0d07810 */ /* 0x000fe20007ffe0ff */
[----:B------:R-:W2:Y:S01]  /*bd40*/  LDSM.16.MT88.4 R20, [R209+0x18000] ;  /* 0x01800000d114783b */ /* 0x000ea20000004200 */
[----:B------:R-:W-:Y:S01]  /*bd50*/  @P0 IADD3 R208, PT, PT, R16, -0x40, RZ ;  /* 0xffffffc010d00810 */ /* 0x000fe20007ffe0ff */
[----:B------:R-:W-:Y:S01]  /*bd60*/  FMUL.FTZ R205, R5, UR4 ;  /* 0x0000000405cd7c20 */ /* 0x000fe20008410000 */
[----:B------:R-:W3:Y:S01]  /*bd70*/  MUFU.EX2 R206, R206 ;  /* 0x000000ce00ce7308 */ /* 0x000ee20000000800 */
[----:B------:R-:W-:Y:S01]  /*bd80*/  FSEL R191, R191, RZ, P1 ;  /* 0x000000ffbfbf7208 */ /* 0x000fe20000800000 */
[--C-:B------:R-:W-:Y:S01]  /*bd90*/  FFMA.FTZ R202, R166, UR4, -R193.reuse ;  /* 0x00000004a6ca7c23 */ /* 0x100fe200080108c1 */
[----:B------:R-:W-:Y:S01]  /*bda0*/  IADD3 R207, PT, PT, R207, R208, RZ ;  /* 0x000000d0cfcf7210 */ /* 0x000fe20007ffe0ff */
[----:B------:R-:W-:Y:S01]  /*bdb0*/  FFMA.FTZ R200, R216, UR4, -R193 ;  /* 0x00000004d8c87c23 */ /* 0x000fe200080108c1 */
[----:B------:R-:W4:Y:S01]  /*bdc0*/  MUFU.EX2 R205, R205 ;  /* 0x000000cd00cd7308 */ /* 0x000f220000000800 */
[--C-:B------:R-:W-:Y:S01]  /*bdd0*/  FFMA.FTZ R166, R204, UR4, -R191.reuse ;  /* 0x00000004cca67c23 */ /* 0x100fe200080108bf */
[----:B------:R-:W-:Y:S01]  /*bde0*/  FFMA.FTZ R204, R28, UR4, -R191 ;  /* 0x000000041ccc7c23 */ /* 0x000fe200080108bf */
[----:B------:R-:W-:Y:S01]  /*bdf0*/  FFMA.FTZ R167, R246, UR4, -R193 ;  /* 0x00000004f6a77c23 */ /* 0x000fe200080108c1 */
[----:B------:R-:W-:Y:S01]  /*be00*/  LDSM.16.MT88.4 R28, [R208] ;  /* 0x00000000d01c783b */ /* 0x000fe20000004200 */
[--C-:B------:R-:W-:Y:S01]  /*be10*/  FFMA.FTZ R165, R32, UR4, -R191.reuse ;  /* 0x0000000420a57c23 */ /* 0x100fe200080108bf */
[----:B------:R-:W-:Y:S01]  /*be20*/  FFMA.FTZ R203, R34, UR4, -R191 ;  /* 0x0000000422cb7c23 */ /* 0x000fe200080108bf */
[----:B------:R-:W-:Y:S01]  /*be30*/  MUFU.EX2 R202, R202 ;  /* 0x000000ca00ca7308 */ /* 0x000fe20000000800 */
[--C-:B------:R-:W-:Y:S01]  /*be40*/  FFMA.FTZ R215, R178, UR4, -R193.reuse ;  /* 0x00000004b2d77c23 */ /* 0x100fe200080108c1 */
[-C--:B---3--:R-:W-:Y:S01]  /*be50*/  FMUL.FTZ R16, R36, R206.reuse ;  /* 0x000000ce24107220 */ /* 0x088fe20000410000 */
[-C--:B------:R-:W-:Y:S01]  /*be60*/  FMUL.FTZ R17, R37, R206.reuse ;  /* 0x000000ce25117220 */ /* 0x080fe20000410000 */
[-C--:B------:R-:W-:Y:S01]  /*be70*/  FMUL.FTZ R24, R44, R206.reuse ;  /* 0x000000ce2c187220 */ /* 0x080fe20000410000 */
[-C--:B------:R-:W-:Y:S01]  /*be80*/  FMUL.FTZ R25, R45, R206.reuse ;  /* 0x000000ce2d197220 */ /* 0x080fe20000410000 */
[----:B------:R-:W3:Y:S01]  /*be90*/  MUFU.EX2 R201, R201 ;  /* 0x000000c900c97308 */ /* 0x000ee20000000800 */
[-C--:B----4-:R-:W-:Y:S01]  /*bea0*/  FMUL.FTZ R18, R38, R205.reuse ;  /* 0x000000cd26127220 */ /* 0x090fe20000410000 */
[-C--:B------:R-:W-:Y:S01]  /*beb0*/  FMUL.FTZ R19, R39, R205.reuse ;  /* 0x000000cd27137220 */ /* 0x080fe20000410000 */
[-C--:B------:R-:W-:Y:S01]  /*bec0*/  FMUL.FTZ R26, R46, R205.reuse ;  /* 0x000000cd2e1a7220 */ /* 0x080fe20000410000 */
[----:B------:R-:W4:Y:S01]  /*bed0*/  LDSM.16.MT88.4 R36, [R207] ;  /* 0x00000000cf24783b */ /* 0x000f220000004200 */
[-C--:B------:R-:W-:Y:S01]  /*bee0*/  FMUL.FTZ R27, R47, R205.reuse ;  /* 0x000000cd2f1b7220 */ /* 0x080fe20000410000 */
[----:B------:R-:W-:Y:S01]  /*bef0*/  MUFU.EX2 R200, R200 ;  /* 0x000000c800c87308 */ /* 0x000fe20000000800 */
[-C--:B------:R-:W-:Y:S01]  /*bf00*/  FMUL.FTZ R32, R52, R206.reuse ;  /* 0x000000ce34207220 */ /* 0x080fe20000410000 */
[----:B------:R-:W5:Y:S01]  /*bf10*/  LDSM.16.MT88.4 R44, [R192+0x1a000] ;  /* 0x01a00000c02c783b */ /* 0x000f620000004200 */
[-C--:B------:R-:W-:Y:S01]  /*bf20*/  FMUL.FTZ R33, R53, R206.reuse ;  /* 0x000000ce35217220 */ /* 0x080fe20000410000 */
[----:B------:R-:W1:Y:S01]  /*bf30*/  MUFU.EX2 R167, R167 ;  /* 0x000000a700a77308 */ /* 0x000e620000000800 */
[-C--:B------:R-:W-:Y:S01]  /*bf40*/  FMUL.FTZ R34, R54, R205.reuse ;  /* 0x000000cd36227220 */ /* 0x080fe20000410000 */
[-C--:B------:R-:W-:Y:S01]  /*bf50*/  FMUL.FTZ R35, R55, R205.reuse ;  /* 0x000000cd37237220 */ /* 0x080fe20000410000 */
[----:B------:R-:W-:Y:S01]  /*bf60*/  FMUL.FTZ R40, R40, R206 ;  /* 0x000000ce28287220 */ /* 0x000fe20000410000 */
[----:B------:R-:W-:Y:S01]  /*bf70*/  MUFU.EX2 R166, R166 ;  /* 0x000000a600a67308 */ /* 0x000fe20000000800 */
[----:B---3--:R-:W-:Y:S01]  /*bf80*/  F2FP.F16.F32.PACK_AB R4, R201, R202 ;  /* 0x000000cac904723e */ /* 0x008fe200000000ff */
[-C--:B------:R-:W-:Y:S01]  /*bf90*/  FMUL.FTZ R41, R41, R206.reuse ;  /* 0x000000ce29297220 */ /* 0x080fe20000410000 */
[-C--:B------:R-:W-:Y:S01]  /*bfa0*/  FMUL.FTZ R42, R42, R205.reuse ;  /* 0x000000cd2a2a7220 */ /* 0x080fe20000410000 */
[----:B------:R-:W3:Y:S01]  /*bfb0*/  MUFU.EX2 R165, R165 ;  /* 0x000000a500a57308 */ /* 0x000ee20000000800 */
[-C--:B------:R-:W-:Y:S01]  /*bfc0*/  FMUL.FTZ R43, R43, R205.reuse ;  /* 0x000000cd2b2b7220 */ /* 0x080fe20000410000 */
[----:B------:R-:W-:Y:S01]  /*bfd0*/  LDSM.16.MT88.4 R52, [R209+0x1a000] ;  /* 0x01a00000d134783b */ /* 0x000fe20000004200 */
[-C--:B------:R-:W-:Y:S01]  /*bfe0*/  FMUL.FTZ R56, R56, R206.reuse ;  /* 0x000000ce38387220 */ /* 0x080fe20000410000 */
[----:B------:R-:W-:Y:S01]  /*bff0*/  MUFU.EX2 R203, R203 ;  /* 0x000000cb00cb7308 */ /* 0x000fe20000000800 */
[----:B------:R-:W-:Y:S01]  /*c000*/  FMUL.FTZ R57, R57, R206 ;  /* 0x000000ce39397220 */ /* 0x000fe20000410000 */
[----:B-1----:R-:W-:Y:S01]  /*c010*/  F2FP.F16.F32.PACK_AB R6, R167, R200 ;  /* 0x000000c8a706723e */ /* 0x002fe200000000ff */
[-C--:B------:R-:W-:Y:S01]  /*c020*/  FMUL.FTZ R58, R58, R205.reuse ;  /* 0x000000cd3a3a7220 */ /* 0x080fe20000410000 */
[----:B------:R-:W1:Y:S01]  /*c030*/  MUFU.EX2 R204, R204 ;  /* 0x000000cc00cc7308 */ /* 0x000e620000000800 */
[-C--:B------:R-:W-:Y:S01]  /*c040*/  FMUL.FTZ R59, R59, R205.reuse ;  /* 0x000000cd3b3b7220 */ /* 0x080fe20000410000 */
[-C--:B------:R-:W-:Y:S01]  /*c050*/  FMUL.FTZ R64, R64, R206.reuse ;  /* 0x000000ce40407220 */ /* 0x080fe20000410000 */
[----:B------:R-:W-:Y:S01]  /*c060*/  FMUL.FTZ R65, R65, R206 ;  /* 0x000000ce41417220 */ /* 0x000fe20000410000 */
[-C--:B------:R-:W-:Y:S01]  /*c070*/  FMUL.FTZ R66, R66, R205.reuse ;  /* 0x000000cd42427220 */ /* 0x080fe20000410000 */
        /* <DEDUP_REMOVED lines=9> */
[----:B-1----:R-:W-:Y:S01]  /*c110*/  F2FP.F16.F32.PACK_AB R7, R204, R203 ;  /* 0x000000cbcc07723e */ /* 0x002fe200000000ff */
[-C--:B------:R-:W-:Y:S01]  /*c120*/  FMUL.FTZ R75, R75, R205.reuse ;  /* 0x000000cd4b4b7220 */ /* 0x080fe20000410000 */
[-C--:B------:R-:W-:Y:S01]  /*c130*/  FMUL.FTZ R80, R80, R206.reuse ;  /* 0x000000ce50507220 */ /* 0x080fe20000410000 */
[-C--:B------:R-:W-:Y:S01]  /*c140*/  FMUL.FTZ R81, R81, R206.reuse ;  /* 0x000000ce51517220 */ /* 0x080fe20000410000 */
[-C--:B------:R-:W-:Y:S01]  /*c150*/  FMUL.FTZ R82, R82, R205.reuse ;  /* 0x000000cd52527220 */ /* 0x080fe20000410000 */
[-C--:B------:R-:W-:Y:S01]  /*c160*/  FMUL.FTZ R83, R83, R205.reuse ;  /* 0x000000cd53537220 */ /* 0x080fe20000410000 */
[-C--:B------:R-:W-:Y:S01]  /*c170*/  FMUL.FTZ R96, R96, R206.reuse ;  /* 0x000000ce60607220 */ /* 0x080fe20000410000 */
[C---:B--2---:R-:W-:Y:S01]  /*c180*/  HMMA.16816.F32 R16, R4.reuse, R20, R16 ;  /* 0x000000140410723c */ /* 0x044fe20000001810 */
        /* <DEDUP_REMOVED lines=31> */
[C---:B-----5:R-:W-:Y:S01]  /*c380*/  HMMA.16816.F32 R40, R4.reuse, R44, R40 ;  /* 0x0000002c0428723c */ /* 0x060fe20000001828 */
        /* <DEDUP_REMOVED lines=20> */
[----:B------:R-:W-:Y:S01]  /*c4d0*/  FFMA.FTZ R211, R212, UR4, -R193 ;  /* 0x00000004d4d37c23 */ /* 0x000fe200080108c1 */
[--C-:B------:R-:W-:Y:S01]  /*c4e0*/  FFMA.FTZ R217, R170, UR4, -R191.reuse ;  /* 0x00000004aad97c23 */ /* 0x100fe200080108bf */
[--C-:B------:R-:W-:Y:S01]  /*c4f0*/  FFMA.FTZ R213, R172, UR4, -R191.reuse ;  /* 0x00000004acd57c23 */ /* 0x100fe200080108bf */
[C---:B------:R-:W-:Y:S01]  /*c500*/  HMMA.16816.F32 R28, R4.reuse, R30, R48 ;  /* 0x0000001e041c723c */ /* 0x040fe20000001830 */
[-C--:B------:R-:W-:Y:S01]  /*c510*/  FMUL.FTZ R48, R68, R206.reuse ;  /* 0x000000ce44307220 */ /* 0x080fe20000410000 */
[-C--:B------:R-:W-:Y:S01]  /*c520*/  FMUL.FTZ R49, R69, R206.reuse ;  /* 0x000000ce45317220 */ /* 0x080fe20000410000 */
[-C--:B------:R-:W-:Y:S01]  /*c530*/  FMUL.FTZ R50, R70, R205.reuse ;  /* 0x000000cd46327220 */ /* 0x080fe20000410000 */
[-C--:B------:R-:W-:Y:S01]  /*c540*/  FMUL.FTZ R51, R71, R205.reuse ;  /* 0x000000cd47337220 */ /* 0x080fe20000410000 */
[----:B------:R-:W-:Y:S01]  /*c550*/  FFMA.FTZ R216, R174, UR4, -R191 ;  /* 0x00000004aed87c23 */ /* 0x000fe200080108bf */
[----:B------:R-:W4:Y:S01]  /*c560*/  LDSM.16.MT88.4 R68, [R207+0x2000] ;  /* 0x00200000cf44783b */ /* 0x000f220000004200 */
[----:B------:R-:W-:Y:S01]  /*c570*/  MUFU.EX2 R215, R215 ;  /* 0x000000d700d77308 */ /* 0x000fe20000000800 */
[C---:B-1----:R-:W-:Y:S01]  /*c580*/  HMMA.16816.F32 R56, R4.reuse, R60, R56 ;  /* 0x0000003c0438723c */ /* 0x042fe20000001838 */
[-C--:B------:R-:W-:Y:S01]  /*c590*/  FMUL.FTZ R8, R160, R206.reuse ;  /* 0x000000cea0087220 */ /* 0x080fe20000410000 */
[-C--:B------:R-:W-:Y:S01]  /*c5a0*/  FMUL.FTZ R9, R161, R206.reuse ;  /* 0x000000cea1097220 */ /* 0x080fe20000410000 */
[----:B------:R-:W-:Y:S01]  /*c5b0*/  MUFU.EX2 R211, R211 ;  /* 0x000000d300d37308 */ /* 0x000fe20000000800 */
[-C--:B------:R-:W-:Y:S01]  /*c5c0*/  FMUL.FTZ R10, R162, R205.reuse ;  /* 0x000000cda20a7220 */ /* 0x080fe20000410000 */
[-C--:B------:R-:W-:Y:S01]  /*c5d0*/  FMUL.FTZ R11, R163, R205.reuse ;  /* 0x000000cda30b7220 */ /* 0x080fe20000410000 */
[-C--:B------:R-:W-:Y:S01]  /*c5e0*/  FMUL.FTZ R156, R156, R206.reuse ;  /* 0x000000ce9c9c7220 */ /* 0x080fe20000410000 */
[----:B------:R-:W-:Y:S01]  /*c5f0*/  MUFU.EX2 R217, R217 ;  /* 0x000000d900d97308 */ /* 0x000fe20000000800 */
[C---:B------:R-:W-:Y:S01]  /*c600*/  HMMA.16816.F32 R48, R4.reuse, R52, R48 ;  /* 0x000000340430723c */ /* 0x040fe20000001830 */
        /* <DEDUP_REMOVED lines=10> */
[-C--:B------:R-:W-:Y:S01]  /*c6b0*/  FMUL.FTZ R74, R94, R205.reuse ;  /* 0x000000cd5e4a7220 */ /* 0x080fe20000410000 */
[-C--:B------:R-:W-:Y:S01]  /*c6c0*/  FMUL.FTZ R75, R95, R205.reuse ;  /* 0x000000cd5f4b7220 */ /* 0x080fe20000410000 */
[-C--:B------:R-:W-:Y:S01]  /*c6d0*/  FMUL.FTZ R150, R150, R205.reuse ;  /* 0x000000cd96967220 */ /* 0x080fe20000410000 */
[----:B------:R-:W-:Y:S01]  /*c6e0*/  LDSM.16.MT88.4 R92, [R208+0x4000] ;  /* 0x00400000d05c783b */ /* 0x000fe20000004200 */
        /* <DEDUP_REMOVED lines=9> */
[C---:B--2---:R-:W-:Y:S01]  /*c780*/  HMMA.16816.F32 R72, R4.reuse, R76, R72 ;  /* 0x0000004c0448723c */ /* 0x044fe20000001848 */
[----:B------:R-:W1:Y:S01]  /*c790*/  LDSM.16.MT88.4 R100, [R207+0x4000] ;  /* 0x00400000cf64783b */ /* 0x000e620000004200 */
[----:B------:R-:W-:Y:S01]  /*c7a0*/  FFMA.FTZ R225, R226, UR4, -R193 ;  /* 0x00000004e2e17c23 */ /* 0x000fe200080108c1 */
[--C-:B------:R-:W-:Y:S01]  /*c7b0*/  FFMA.FTZ R233, R180, UR4, -R191.reuse ;  /* 0x00000004b4e97c23 */ /* 0x100fe200080108bf */
[--C-:B------:R-:W-:Y:S01]  /*c7c0*/  FFMA.FTZ R242, R186, UR4, -R191.reuse ;  /* 0x00000004baf27c23 */ /* 0x100fe200080108bf */
[----:B------:R-:W-:Y:S01]  /*c7d0*/  LDSM.16.MT88.4 R176, [R208+0x2800] ;  /* 0x00280000d0b0783b */ /* 0x000fe20000004200 */
[----:B------:R-:W-:Y:S01]  /*c7e0*/  FFMA.FTZ R227, R184, UR4, -R191 ;  /* 0x00000004b8e37c23 */ /* 0x000fe200080108bf */
[----:B------:R-:W-:Y:S01]  /*c7f0*/  MUFU.EX2 R223, R223 ;  /* 0x000000df00df7308 */ /* 0x000fe20000000800 */
[C---:B------:R-:W-:Y:S01]  /*c800*/  HMMA.16816.F32 R76, R4.reuse, R78, R96 ;  /* 0x0000004e044c723c */ /* 0x040fe20000001860 */
[-C--:B------:R-:W-:Y:S01]  /*c810*/  FMUL.FTZ R96, R116, R206.reuse ;  /* 0x000000ce74607220 */ /* 0x080fe20000410000 */
[-C--:B------:R-:W-:Y:S01]  /*c820*/  FMUL.FTZ R97, R117, R206.reuse ;  /* 0x000000ce75617220 */ /* 0x080fe20000410000 */
[-C--:B------:R-:W-:Y:S01]  /*c830*/  FMUL.FTZ R98, R118, R205.reuse ;  /* 0x000000cd76627220 */ /* 0x080fe20000410000 */
[-C--:B------:R-:W-:Y:S01]  /*c840*/  FMUL.FTZ R99, R119, R205.reuse ;  /* 0x000000cd77637220 */ /* 0x080fe20000410000 */
[----:B------:R-:W-:Y:S01]  /*c850*/  LDSM.16.MT88.4 R172, [R207+0x2800] ;  /* 0x00280000cfac783b */ /* 0x000fe20000004200 */
[----:B------:R-:W-:Y:S01]  /*c860*/  MUFU.EX2 R234, R234 ;  /* 0x000000ea00ea7308 */ /* 0x000fe20000000800 */
[----:B------:R-:W-:Y:S01]  /*c870*/  FFMA.FTZ R235, R222, UR4, -R193 ;  /* 0x00000004deeb7c23 */ /* 0x000fe200080108c1 */
[C---:B---3--:R-:W-:Y:S01]  /*c880*/  HMMA.16816.F32 R80, R4.reuse, R84, R80 ;  /* 0x000000540450723c */ /* 0x048fe20000001850 */
[----:B------:R-:W2:Y:S01]  /*c890*/  LDSM.16.MT88.4 R116, [R209+0x1e000] ;  /* 0x01e00000d174783b */ /* 0x000ea20000004200 */
[----:B------:R-:W-:Y:S01]  /*c8a0*/  MUFU.EX2 R225, R225 ;  /* 0x000000e100e17308 */ /* 0x000fe20000000800 */
[--C-:B------:R-:W-:Y:S01]  /*c8b0*/  FFMA.FTZ R245, R198, UR4, -R191.reuse ;  /* 0x00000004c6f57c23 */ /* 0x100fe200080108bf */
[--C-:B------:R-:W-:Y:S01]  /*c8c0*/  FFMA.FTZ R246, R196, UR4, -R191.reuse ;  /* 0x00000004c4f67c23 */ /* 0x100fe200080108bf */
[----:B------:R-:W-:Y:S01]  /*c8d0*/  LDSM.16.MT88.4 R184, [R192+0x1b000] ;  /* 0x01b00000c0b8783b */ /* 0x000fe20000004200 */
[----:B------:R-:W-:Y:S01]  /*c8e0*/  MUFU.EX2 R233, R233 ;  /* 0x000000e900e97308 */ /* 0x000fe20000000800 */
[--C-:B------:R-:W-:Y:S01]  /*c8f0*/  FFMA.FTZ R247, R188, UR4, -R191.reuse ;  /* 0x00000004bcf77c23 */ /* 0x100fe200080108bf */
[C---:B------:R-:W-:Y:S01]  /*c900*/  HMMA.16816.F32 R84, R4.reuse, R86, R104 ;  /* 0x000000560454723c */ /* 0x040fe20000001868 */
[-C--:B------:R-:W-:Y:S01]  /*c910*/  FMUL.FTZ R104, R124, R206.reuse ;  /* 0x000000ce7c687220 */ /* 0x080fe20000410000 */
[-C--:B------:R-:W-:Y:S01]  /*c920*/  FMUL.FTZ R105, R125, R206.reuse ;  /* 0x000000ce7d697220 */ /* 0x080fe20000410000 */
[-C--:B------:R-:W-:Y:S01]  /*c930*/  FMUL.FTZ R106, R126, R205.reuse ;  /* 0x000000cd7e6a7220 */ /* 0x080fe20000410000 */
[-C--:B------:R-:W-:Y:S01]  /*c940*/  FMUL.FTZ R107, R127, R205.reuse ;  /* 0x000000cd7f6b7220 */ /* 0x080fe20000410000 */
[----:B------:R-:W-:Y:S01]  /*c950*/  MUFU.EX2 R242, R242 ;  /* 0x000000f200f27308 */ /* 0x000fe20000000800 */
[----:B------:R-:W3:Y:S01]  /*c960*/  LDSM.16.MT88.4 R124, [R208+0x6000] ;  /* 0x00600000d07c783b */ /* 0x000ee20000004200 */
[----:B------:R-:W-:Y:S01]  /*c970*/  FFMA.FTZ R248, R189, UR4, -R191 ;  /* 0x00000004bdf87c23 */ /* 0x000fe200080108bf */
[C---:B----4-:R-:W-:Y:S01]  /*c980*/  HMMA.16816.F32 R64, R4.reuse, R68, R64 ;  /* 0x000000440440723c */ /* 0x050fe20000001840 */
[----:B------:R-:W-:Y:S01]  /*c990*/  MUFU.EX2 R227, R227 ;  /* 0x000000e300e37308 */ /* 0x000fe20000000800 */
[----:B------:R-:W-:Y:S01]  /*c9a0*/  LDSM.16.MT88.4 R196, [R209+0x1f800] ;  /* 0x01f80000d1c4783b */ /* 0x000fe20000004200 */
[----:B------:R-:W-:Y:S01]  /*c9b0*/  FFMA.FTZ R243, R195, UR4, -R193 ;  /* 0x00000004c3f37c23 */ /* 0x000fe200080108c1 */
[-C--:B------:R-:W-:Y:S01]  /*c9c0*/  FFMA.FTZ R202, R239, R206.reuse, R202 ;  /* 0x000000ceefca7223 */ /* 0x080fe200000100ca */
[----:B------:R-:W-:Y:S03]  /*c9d0*/  MUFU.EX2 R235, R235 ;  /* 0x000000eb00eb7308 */ /* 0x000fe60000000800 */
        /* <DEDUP_REMOVED lines=8> */
[----:B-1----:R-:W-:Y:S01]  /*ca60*/  HMMA.16816.F32 R96, R4, R100, R96 ;  /* 0x000000640460723c */ /* 0x002fe20000001860 */
[----:B------:R-:W-:Y:S02]  /*ca70*/  MUFU.EX2 R245, R245 ;  /* 0x000000f500f57308 */ /* 0x000fe40000000800 */
[----:B------:R-:W-:-:S02]  /*ca80*/  FADD.FTZ R200, R200, R201 ;  /* 0x000000c9c8c87221 */ /* 0x000fc40000010000 */
[----:B------:R-:W-:Y:S02]  /*ca90*/  MUFU.EX2 R246, R246 ;  /* 0x000000f600f67308 */ /* 0x000fe40000000800 */
[----:B------:R-:W-:Y:S01]  /*caa0*/  FADD.FTZ R200, R167, R200 ;  /* 0x000000c8a7c87221 */ /* 0x000fe20000010000 */
        /* <DEDUP_REMOVED lines=26> */
[-C--:B------:R-:W-:Y:S01]  /*cc50*/  FMUL.FTZ R129, R153, R206.reuse ;  /* 0x000000ce99817220 */ /* 0x080fe20000410000 */
[----:B------:R4:W5:Y:S01]  /*cc60*/  MUFU.EX2 R212, R128 ;  /* 0x0000008000d47308 */ /* 0x0009620000000800 */
[-C--:B------:R-:W-:Y:S01]  /*cc70*/  FMUL.FTZ R130, R154, R205.reuse ;  /* 0x000000cd9a827220 */ /* 0x080fe20000410000 */
[----:B------:R-:W-:Y:S01]  /*cc80*/  FMUL.FTZ R131, R155, R205 ;  /* 0x000000cd9b837220 */ /* 0x000fe20000410000 */
[C---:B------:R-:W-:Y:S01]  /*cc90*/  HMMA.16816.F32 R8, R4.reuse, R12, R8 ;  /* 0x0000000c0408723c */ /* 0x040fe20000001808 */
[----:B------:R-:W-:Y:S01]  /*cca0*/  MUFU.EX2 R210, R210 ;  /* 0x000000d200d27308 */ /* 0x000fe20000000800 */
[----:B------:R-:W-:Y:S03]  /*ccb0*/  LDSM.16.MT88.4 R168, [R208+0x4800] ;  /* 0x00480000d0a8783b */ /* 0x000fe60000004200 */
[----:B------:R-:W2:Y:S03]  /*ccc0*/  MUFU.EX2 R214, R214 ;  /* 0x000000d600d67308 */ /* 0x000ea60000000800 */
[----:B------:R-:W-:Y:S01]  /*ccd0*/  HMMA.16816.F32 R12, R4, R14, R156 ;  /* 0x0000000e040c723c */ /* 0x000fe2000000189c */
[----:B------:R-:W-:Y:S01]  /*cce0*/  LDSM.16.MT88.4 R156, [R192+0x1e800] ;  /* 0x01e80000c09c783b */ /* 0x000fe20000004200 */
[----:B----4-:R-:W-:-:S03]  /*ccf0*/  FMUL.FTZ R128, R152, R206 ;  /* 0x000000ce98807220 */ /* 0x010fc60000410000 */
[----:B------:R-:W4:Y:S04]  /*cd00*/  LDSM.16.MT88.4 R152, [R207+0x800] ;  /* 0x00080000cf98783b */ /* 0x000f280000004200 */
[----:B-1----:R-:W-:Y:S01]  /*cd10*/  HMMA.16816.F32 R128, R4, R132, R128 ;  /* 0x000000840480723c */ /* 0x002fe20000001880 */
[----:B-----5:R-:W-:Y:S01]  /*cd20*/  F2FP.F16.F32.PACK_AB R132, R212, R215 ;  /* 0x000000d7d484723e */ /* 0x020fe200000000ff */
[----:B------:R-:W-:Y:S01]  /*cd30*/  FADD.FTZ R215, R215, R200 ;  /* 0x000000c8d7d77221 */ /* 0x000fe20000010000 */
[----:B--2---:R-:W-:-:S03]  /*cd40*/  F2FP.F16.F32.PACK_AB R133, R217, R214 ;  /* 0x000000d6d985723e */ /* 0x004fc600000000ff */
[----:B------:R-:W-:Y:S02]  /*cd50*/  FADD.FTZ R212, R212, R215 ;  /* 0x000000d7d4d47221 */ /* 0x000fe40000010000 */
[----:B------:R-:W-:Y:S01]  /*cd60*/  HMMA.16816.F32 R4, R4, R134, R148 ;  /* 0x000000860404723c */ /* 0x000fe20000001894 */
[----:B------:R-:W-:Y:S01]  /*cd70*/  F2FP.F16.F32.PACK_AB R134, R210, R211 ;  /* 0x000000d3d286723e */ /* 0x000fe200000000ff */
[----:B------:R-:W-:Y:S01]  /*cd80*/  LDSM.16.MT88.4 R148, [R192+0x1c800] ;  /* 0x01c80000c094783b */ /* 0x000fe20000004200 */
[----:B------:R-:W-:Y:S01]  /*cd90*/  F2FP.F16.F32.PACK_AB R135, R216, R213 ;  /* 0x000000d5d887723e */ /* 0x000fe200000000ff */
[----:B------:R-:W-:-:S04]  /*cda0*/  FADD.FTZ R211, R211, R212 ;  /* 0x000000d4d3d37221 */ /* 0x000fc80000010000 */
[----:B------:R-:W-:Y:S02]  /*cdb0*/  FADD.FTZ R210, R210, R211 ;  /* 0x000000d3d2d27221 */ /* 0x000fe40000010000 */
[C---:B------:R-:W-:Y:S08]  /*cdc0*/  HMMA.16816.F32 R16, R132.reuse, R136, R16 ;  /* 0x000000888410723c */ /* 0x040ff00000001810 */
[C---:B------:R-:W-:Y:S01]  /*cdd0*/  HMMA.16816.F32 R20, R132.reuse, R138, R20 ;  /* 0x0000008a8414723c */ /* 0x040fe20000001814 */
[----:B------:R-:W1:Y:S07]  /*cde0*/  LDSM.16.MT88.4 R136, [R209+0x1a800] ;  /* 0x01a80000d188783b */ /* 0x000e6e0000004200 */
[C---:B---3--:R-:W-:Y:S08]  /*cdf0*/  HMMA.16816.F32 R24, R132.reuse, R144, R24 ;  /* 0x000000908418723c */ /* 0x048ff00000001818 */
        /* <DEDUP_REMOVED lines=23> */
[----:B------:R3:W2:Y:S03]  /*cf70*/  MUFU.EX2 R226, R56 ;  /* 0x0000003800e27308 */ /* 0x0006a60000000800 */
        /* <DEDUP_REMOVED lines=25> */
[----:B------:R-:W-:-:S02]  /*d110*/  F2FP.F16.F32.PACK_AB R133, R242, R233 ;  /* 0x000000e9f285723e */ /* 0x000fc400000000ff */
[----:B--2---:R-:W-:Y:S01]  /*d120*/  F2FP.F16.F32.PACK_AB R134, R225, R226 ;  /* 0x000000e2e186723e */ /* 0x004fe200000000ff */
[----:B------:R-:W-:Y:S01]  /*d130*/  FADD.FTZ R223, R234, R223 ;  /* 0x000000dfeadf7221 */ /* 0x000fe20000010000 */
[----:B------:R-:W-:-:S03]  /*d140*/  F2FP.F16.F32.PACK_AB R135, R244, R227 ;  /* 0x000000e3f487723e */ /* 0x000fc600000000ff */
[----:B------:R-:W-:-:S04]  /*d150*/  FADD.FTZ R226, R226, R223 ;  /* 0x000000dfe2e27221 */ /* 0x000fc80000010000 */
[----:B------:R-:W-:Y:S01]  /*d160*/  HMMA.16816.F32 R160, R132, R84, R8 ;  /* 0x0000005484a0723c */ /* 0x000fe20000001808 */
[----:B------:R-:W2:Y:S01]  /*d170*/  LDSM.16.MT88.4 R8, [R208+0x3000] ;  /* 0x00300000d008783b */ /* 0x000ea20000004200 */
[----:B------:R-:W-:-:S06]  /*d180*/  FADD.FTZ R225, R225, R226 ;  /* 0x000000e2e1e17221 */ /* 0x000fcc0000010000 */
        /* <DEDUP_REMOVED lines=9> */
[C---:B--2---:R-:W-:Y:S08]  /*d220*/  HMMA.16816.F32 R140, R132.reuse, R8, R140 ;  /* 0x00000008848c723c */ /* 0x044ff0000000188c */
[C---:B----4-:R-:W-:Y:S01]  /*d230*/  HMMA.16816.F32 R32, R132.reuse, R12, R148 ;  /* 0x0000000c8420723c */ /* 0x050fe20000001894 */
[----:B------:R-:W1:Y:S07]  /*d240*/  LDSM.16.MT88.4 R148, [R207+0x7000] ;  /* 0x00700000cf94783b */ /* 0x000e6e0000004200 */
        /* <DEDUP_REMOVED lines=10> */
[----:B------:R-:W5:Y:S07]  /*d2f0*/  MUFU.EX2 R224, R224 ;  /* 0x000000e000e07308 */ /* 0x000f6e0000000800 */
[C---:B------:R-:W-:Y:S01]  /*d300*/  HMMA.16816.F32 R36, R132.reuse, R186, R44 ;  /* 0x000000ba8424723c */ /* 0x040fe2000000182c */
[----:B---3--:R-:W3:Y:S07]  /*d310*/  LDSM.16.MT88.4 R64, [R192+0x1b800] ;  /* 0x01b80000c040783b */ /* 0x008eee0000004200 */
[C---:B------:R-:W-:Y:S08]  /*d320*/  HMMA.16816.F32 R80, R132.reuse, R116, R80 ;  /* 0x000000748450723c */ /* 0x040ff00000001850 */
[C---:B------:R-:W-:Y:S08]  /*d330*/  HMMA.16816.F32 R44, R132.reuse, R118, R144 ;  /* 0x00000076842c723c */ /* 0x040ff00000001890 */
[C---:B------:R-:W-:Y:S01]  /*d340*/  HMMA.16816.F32 R12, R132.reuse, R14, R92 ;  /* 0x0000000e840c723c */ /* 0x040fe2000000185c */
[----:B------:R-:W3:Y:S07]  /*d350*/  LDSM.16.MT88.4 R92, [R192+0x19800] ;  /* 0x01980000c05c783b */ /* 0x000eee0000004200 */
[C---:B------:R-:W-:Y:S08]  /*d360*/  HMMA.16816.F32 R112, R132.reuse, R176, R112 ;  /* 0x000000b08470723c */ /* 0x040ff00000001870 */
[C---:B------:R-:W-:Y:S01]  /*d370*/  HMMA.16816.F32 R88, R132.reuse, R90, R68 ;  /* 0x0000005a8458723c */ /* 0x040fe20000001844 */
[----:B------:R-:W-:Y:S07]  /*d380*/  LDSM.16.MT88.4 R68, [R209+0x19800] ;  /* 0x01980000d144783b */ /* 0x000fee0000004200 */
[C---:B------:R-:W-:Y:S01]  /*d390*/  HMMA.16816.F32 R116, R132.reuse, R120, R96 ;  /* 0x000000788474723c */ /* 0x040fe20000001860 */
[----:B------:R-:W3:Y:S07]  /*d3a0*/  LDSM.16.MT88.4 R96, [R192+0x1d800] ;  /* 0x01d80000c060783b */ /* 0x000eee0000004200 */
[C---:B------:R-:W-:Y:S08]  /*d3b0*/  HMMA.16816.F32 R176, R132.reuse, R178, R152 ;  /* 0x000000b284b0723c */ /* 0x040ff00000001898 */
[C---:B------:R-:W-:Y:S01]  /*d3c0*/  HMMA.16816.F32 R120, R132.reuse, R122, R100 ;  /* 0x0000007a8478723c */ /* 0x040fe20000001864 */
[----:B------:R-:W-:Y:S07]  /*d3d0*/  LDSM.16.MT88.4 R100, [R209+0x1b800] ;  /* 0x01b80000d164783b */ /* 0x000fee0000004200 */
[C---:B------:R-:W-:Y:S08]  /*d3e0*/  HMMA.16816.F32 R104, R132.reuse, R172, R104 ;  /* 0x000000ac8468723c */ /* 0x040ff00000001868 */
[C---:B------:R-:W-:Y:S08]  /*d3f0*/  HMMA.16816.F32 R108, R132.reuse, R174, R108 ;  /* 0x000000ae846c723c */ /* 0x040ff0000000186c */
[C---:B-1----:R-:W-:Y:S01]  /*d400*/  HMMA.16816.F32 R152, R132.reuse, R148, R168 ;  /* 0x000000948498723c */ /* 0x042fe200000018a8 */
[----:B------:R-:W1:Y:S04]  /*d410*/  LDSM.16.MT88.4 R168, [R192+0x1f800] ;  /* 0x01f80000c0a8783b */ /* 0x000e680000004200 */
        /* <DEDUP_REMOVED lines=12> */
[----:B------:R-:W-:-:S02]  /*d4e0*/  F2FP.F16.F32.PACK_AB R5, R246, R245 ;  /* 0x000000f5f605723e */ /* 0x000fc400000000ff */
[----:B-----5:R-:W-:Y:S01]  /*d4f0*/  F2FP.F16.F32.PACK_AB R6, R243, R224 ;  /* 0x000000e0f306723e */ /* 0x020fe200000000ff */
[----:B------:R-:W-:Y:S01]  /*d500*/  FADD.FTZ R235, R235, R222 ;  /* 0x000000deebeb7221 */ /* 0x000fe20000010000 */
[----:B------:R-:W-:-:S03]  /*d510*/  F2FP.F16.F32.PACK_AB R7, R248, R247 ;  /* 0x000000f7f807723e */ /* 0x000fc600000000ff */
[----:B------:R-:W-:-:S04]  /*d520*/  FADD.FTZ R224, R224, R235 ;  /* 0x000000ebe0e07221 */ /* 0x000fc80000010000 */
[----:B---3--:R-:W-:Y:S01]  /*d530*/  HMMA.16816.F32 R60, R4, R64, R40 ;  /* 0x00000040043c723c */ /* 0x008fe20000001828 */
[----:B------:R-:W-:-:S07]  /*d540*/  FADD.FTZ R239, R243, R224 ;  /* 0x000000e0f3ef7221 */ /* 0x000fce0000010000 */
[C---:B------:R-:W-:Y:S08]  /*d550*/  HMMA.16816.F32 R160, R4.reuse, R92, R160 ;  /* 0x0000005c04a0723c */ /* 0x040ff000000018a0 */
[C---:B------:R-:W-:Y:S08]  /*d560*/  HMMA.16816.F32 R156, R4.reuse, R94, R128 ;  /* 0x0000005e049c723c */ /* 0x040ff00000001880 */
[C---:B------:R-:W-:Y:S08]  /*d570*/  HMMA.16816.F32 R64, R4.reuse, R66, R36 ;  /* 0x000000420440723c */ /* 0x040ff00000001824 */
[C---:B------:R-:W-:Y:S08]  /*d580*/  HMMA.16816.F32 R92, R4.reuse, R96, R72 ;  /* 0x00000060045c723c */ /* 0x040ff00000001848 */
[C---:B------:R-:W-:Y:S01]  /*d590*/  HMMA.16816.F32 R36, R4.reuse, R68, R16 ;  /* 0x000000440424723c */ /* 0x040fe20000001810 */
[----:B------:R-:W-:Y:S07]  /*d5a0*/  LDSM.16.MT88.4 R16, [R207+0x3800] ;  /* 0x00380000cf10783b */ /* 0x000fee0000004200 */
[C---:B------:R-:W-:Y:S01]  /*d5b0*/  HMMA.16816.F32 R40, R4.reuse, R70, R20 ;  /* 0x000000460428723c */ /* 0x040fe20000001814 */
[----:B------:R-:W-:Y:S07]  /*d5c0*/  LDSM.16.MT88.4 R20, [R207+0x5800] ;  /* 0x00580000cf14783b */ /* 0x000fee0000004200 */
[C---:B-1----:R-:W-:Y:S08]  /*d5d0*/  HMMA.16816.F32 R124, R4.reuse, R168, R104 ;  /* 0x000000a8047c723c */ /* 0x042ff00000001868 */
[C---:B------:R-:W-:Y:S08]  /*d5e0*/  HMMA.16816.F32 R68, R4.reuse, R100, R48 ;  /* 0x000000640444723c */ /* 0x040ff00000001830 */
[C---:B------:R-:W-:Y:S08]  /*d5f0*/  HMMA.16816.F32 R72, R4.reuse, R102, R136 ;  /* 0x000000660448723c */ /* 0x040ff00000001888 */
[C---:B--2---:R-:W-:Y:S08]  /*d600*/  HMMA.16816.F32 R100, R4.reuse, R132, R80 ;  /* 0x000000840464723c */ /* 0x044ff00000001850 */
[C---:B------:R-:W-:Y:S08]  /*d610*/  HMMA.16816.F32 R104, R4.reuse, R134, R44 ;  /* 0x000000860468723c */ /* 0x040ff0000000182c */
[C---:B------:R-:W-:Y:S08]  /*d620*/  HMMA.16816.F32 R132, R4.reuse, R196, R112 ;  /* 0x000000c40484723c */ /* 0x040ff00000001870 */
[----:B------:R-:W-:Y:S01]  /*d630*/  HMMA.16816.F32 R112, R4, R186, R12 ;  /* 0x000000ba0470723c */ /* 0x000fe2000000180c */
[----:B------:R-:W-:-:S04]  /*d640*/  FFMA.FTZ R12, R237, R205, R166 ;  /* 0x000000cded0c7223 */ /* 0x000fc800000100a6 */
[----:B------:R-:W-:-:S03]  /*d650*/  FADD.FTZ R12, R165, R12 ;  /* 0x0000000ca50c7221 */ /* 0x000fc60000010000 */
[----:B------:R-:W-:Y:S01]  /*d660*/  HMMA.16816.F32 R128, R4, R170, R108 ;  /* 0x000000aa0480723c */ /* 0x000fe2000000186c */
[----:B------:R-:W1:Y:S01]  /*d670*/  LDSM.16.MT88.4 R168, [R207+0x1800] ;  /* 0x00180000cfa8783b */ /* 0x000e620000004200 */
[----:B------:R-:W-:-:S04]  /*d680*/  FADD.FTZ R13, R203, R12 ;  /* 0x0000000ccb0d7221 */ /* 0x000fc80000010000 */
[----:B------:R-:W-:Y:S02]  /*d690*/  FADD.FTZ R13, R204, R13 ;  /* 0x0000000dcc0d7221 */ /* 0x000fe40000010000 */
[----:B------:R-:W-:Y:S01]  /*d6a0*/  HMMA.16816.F32 R80, R4, R190, R8 ;  /* 0x000000be0450723c */ /* 0x000fe20000001808 */
[----:B------:R-:W2:Y:S01]  /*d6b0*/  LDSM.16.MT88.4 R8, [R207+0x7800] ;  /* 0x00780000cf08783b */ /* 0x000ea20000004200 */
[----:B------:R-:W-:-:S04]  /*d6c0*/  FADD.FTZ R12, R214, R13 ;  /* 0x0000000dd60c7221 */ /* 0x000fc80000010000 */
[----:B------:R-:W-:Y:S02]  /*d6d0*/  FADD.FTZ R12, R217, R12 ;  /* 0x0000000cd90c7221 */ /* 0x000fe40000010000 */
[----:B------:R-:W-:Y:S02]  /*d6e0*/  HMMA.16816.F32 R96, R4, R98, R76 ;  /* 0x000000620460723c */ /* 0x000fe4000000184c */
        /* <DEDUP_REMOVED lines=26> */
.L_x_298:
[----:B------:R-:W-:-:S09]  /*d890*/  UISETP.GE.AND UP0, UPT, UR7, URZ, UPT ;  /* 0x000000ff0700728c */ /* 0x000fd2000bf06270 */
[----:B------:R-:W-:Y:S05]  /*d8a0*/  BRA.U !UP0, `(.L_x_301) ;  /* 0x00000039086c7547 */ /* 0x000fea000b800000 */
[----:B------:R-:W-:Y:S01]  /*d8b0*/  SHF.R.U32.HI R5, RZ, 0x1, R218 ;  /* 0x00000001ff057819 */ /* 0x000fe200000116da */
[----:B------:R-:W-:Y:S01]  /*d8c0*/  IMAD.SHL.U32 R224, R218, 0x2, RZ ;  /* 0x00000002dae07824 */ /* 0x000fe200078e00ff */
[----:B------:R-:W1:Y:S01]  /*d8d0*/  S2UR UR8, SR_CgaCtaId ;  /* 0x00000000000879c3 */ /* 0x000e620000008800 */
[----:B------:R-:W2:Y:S01]  /*d8e0*/  S2R R218, SR_TID.X ;  /* 0x0000000000da7919 */ /* 0x000ea20000002100 */
[----:B------:R-:W3:Y:S01]  /*d8f0*/  LDCU UR4, c[0x0][0x440] ;  /* 0x00008800ff0477ac */ /* 0x000ee20008000800 */
[----:B------:R-:W-:Y:S01]  /*d900*/  LOP3.LUT R5, R0, 0x8, R5, 0x78, !PT ;  /* 0x0000000800057812 */ /* 0x000fe200078e7805 */
[----:B------:R-:W-:Y:S01]  /*d910*/  IMAD.MOV.U32 R216, RZ, RZ, 0x20 ;  /* 0x00000020ffd87424 */ /* 0x000fe200078e00ff */
[----:B------:R-:W-:Y:S01]  /*d920*/  MOV R215, 0x40 ;  /* 0x0000004000d77802 */ /* 0x000fe20000000f00 */
[----:B------:R-:W-:Y:S01]  /*d930*/  IMAD.MOV.U32 R212, RZ, RZ, 0x20 ;  /* 0x00000020ffd47424 */ /* 0x000fe200078e00ff */
[----:B------:R-:W-:Y:S01]  /*d940*/  LOP3.LUT R217, R5, 0x200, R2, 0xf8, !PT ;  /* 0x0000020005d97812 */ /* 0x000fe200078ef802 */
[----:B------:R-:W4:Y:S01]  /*d950*/  LDC.64 R226, c[0x0][0x3c0] ;  /* 0x0000f000ffe27b82 */ /* 0x000f220000000a00 */
[----:B------:R-:W-:Y:S01]  /*d960*/  SEL R216, R216, 0xffffffe0, !P2 ;  /* 0xffffffe0d8d87807 */ /* 0x000fe20005000000 */
[----:B------:R-:W-:Y:S01]  /*d970*/  IMAD.MOV.U32 R0, RZ, RZ, R3 ;  /* 0x000000ffff007224 */ /* 0x000fe200078e0003 */
[----:B------:R-:W-:Y:S01]  /*d980*/  LEA R217, R217, UR6, 0x1 ;  /* 0x00000006d9d97c11 */ /* 0x000fe2000f8e08ff */
[----:B------:R-:W-:Y:S01]  /*d990*/  IMAD.MOV.U32 R165, RZ, RZ, R164 ;  /* 0x000000ffffa57224 */ /* 0x000fe200078e00a4 */
[----:B------:R-:W-:Y:S01]  /*d9a0*/  LOP3.LUT R224, R224, 0x6, RZ, 0xc0, !PT ;  /* 0x00000006e0e07812 */ /* 0x000fe200078ec0ff */
[----:B------:R-:W-:Y:S01]  /*d9b0*/  UMOV UR9, 0x400 ;  /* 0x0000040000097882 */ /* 0x000fe20000000000 */
[C---:B------:R-:W-:Y:S01]  /*d9c0*/  IADD3 R235, PT, PT, R217.reuse, 0x18000, RZ ;  /* 0x00018000d9eb7810 */ /* 0x040fe20007ffe0ff */
[----:B------:R-:W-:Y:S01]  /*d9d0*/  IMAD.IADD R216, R216, 0x1, R217 ;  /* 0x00000001d8d87824 */ /* 0x000fe200078e02d9 */
[----:B------:R-:W4:Y:S01]  /*d9e0*/  LDCU UR10, c[0x0][0x440] ;  /* 0x00008800ff0a77ac */ /* 0x000f220008000800 */
[----:B------:R-:W-:Y:S01]  /*d9f0*/  VIADD R234, R217, 0x18040 ;  /* 0x00018040d9ea7836 */ /* 0x000fe20000000000 */
[----:B---3--:R-:W-:Y:S01]  /*da00*/  ISETP.GE.AND P1, PT, R219, UR4, PT ;  /* 0x00000004db007c0c */ /* 0x008fe2000bf26270 */
[----:B------:R-:W3:Y:S01]  /*da10*/  LDCU UR4, c[0x0][0x45c] ;  /* 0x00008b80ff0477ac */ /* 0x000ee20008000800 */
[----:B-1----:R-:W-:Y:S01]  /*da20*/  ULEA UR8, UR8, UR9, 0x18 ;  /* 0x0000000908087291 */ /* 0x002fe2000f8ec0ff */
[C---:B--2---:R-:W-:Y:S01]  /*da30*/  IMAD.SHL.U32 R214, R218.reuse, 0x40, RZ ;  /* 0x00000040dad67824 */ /* 0x044fe200078e00ff */
[C---:B------:R-:W-:Y:S01]  /*da40*/  LOP3.LUT P0, RZ, R218.reuse, 0x2, RZ, 0xc0, !PT ;  /* 0x00000002daff7812 */ /* 0x040fe2000780c0ff */
[----:B------:R-:W-:-:S03]  /*da50*/  IMAD.SHL.U32 R233, R218, 0x20, RZ ;  /* 0x00000020dae97824 */ /* 0x000fc600078e00ff */
[----:B------:R-:W-:Y:S02]  /*da60*/  SEL R212, R212, 0xffffffe0, !P0 ;  /* 0xffffffe0d4d47807 */ /* 0x000fe40004000000 */
[----:B------:R-:W-:Y:S01]  /*da70*/  LOP3.LUT R213, R214, 0x400, RZ, 0xc0, !PT ;  /* 0x00000400d6d57812 */ /* 0x000fe200078ec0ff */
[----:B---3--:R-:W-:Y:S06]  /*da80*/  BRA `(.L_x_302) ;  /* 0x0000000000ec7947 */ /* 0x008fec0003800000 */
.L_x_304:
        /* <DEDUP_REMOVED lines=59> */
.L_x_302:
        /* <DEDUP_REMOVED lines=54> */
[----:B------:R-:W-:Y:S01]  /*e1a0*/  IMAD.IADD R222, R212, 0x1, R225 ;  /* 0x00000001d4de7824 */ /* 0x000fe200078e02e1 */
[----:B------:R-:W-:Y:S01]  /*e1b0*/  IADD3 R167, PT, PT, R166, R225, RZ ;  /* 0x000000e1a6a77210 */ /* 0x000fe20007ffe0ff */
[C---:B------:R-:W-:Y:S02]  /*e1c0*/  IMAD.IADD R164, R197.reuse, 0x1, R212 ;  /* 0x00000001c5a47824 */ /* 0x040fe400078e02d4 */
        /* <DEDUP_REMOVED lines=23> */
[----:B------:R-:W4:Y:S01]  /*e340*/  LDSM.16.M88.4 R180, [R223+UR6+0x11000] ;  /* 0x01100006dfb4783b */ /* 0x000f220008000200 */
[----:B-1----:R-:W-:Y:S04]  /*e350*/  IMAD.IADD R3, R197, 0x1, R166 ;  /* 0x00000001c5037824 */ /* 0x002fe800078e02a6 */
[----:B------:R-:W0:Y:S01]  /*e360*/  LDGDEPBAR ;  /* 0x00000000000079af */ /* 0x000e220000000000 */
[C---:B------:R-:W-:Y:S02]  /*e370*/  IMAD.IADD R166, R212.reuse, 0x1, R167 ;  /* 0x00000001d4a67824 */ /* 0x040fe400078e02a7 */
[----:B------:R-:W-:Y:S02]  /*e380*/  IMAD.IADD R2, R212, 0x1, R3 ;  /* 0x00000001d4027824 */ /* 0x000fe400078e0203 */
[----:B------:R-:W1:Y:S05]  /*e390*/  LDSM.16.M88.4 R184, [R223+UR6+0x11800] ;  /* 0x01180006dfb8783b */ /* 0x000e6a0008000200 */
[----:B------:R-:W-:Y:S05]  /*e3a0*/  LDSM.16.M88.4 R188, [R222] ;  /* 0x00000000debc783b */ /* 0x000fea0000000200 */
[----:B------:R-:W5:Y:S05]  /*e3b0*/  LDSM.16.M88.4 R192, [R164+0x10000] ;  /* 0x01000000a4c0783b */ /* 0x000f6a0000000200 */
[----:B------:R-:W-:Y:S05]  /*e3c0*/  LDSM.16.M88.4 R196, [R166] ;  /* 0x00000000a6c4783b */ /* 0x000fea0000000200 */
[----:B------:R-:W-:Y:S01]  /*e3d0*/  LDSM.16.M88.4 R200, [R2+0x10000] ;  /* 0x0100000002c8783b */ /* 0x000fe20000000200 */
[C---:B--2---:R-:W-:Y:S04]  /*e3e0*/  HMMA.16816.F32 R4, R168.reuse, R172, RZ ;  /* 0x000000aca804723c */ /* 0x044fe800000018ff */
[----:B------:R-:W-:Y:S04]  /*e3f0*/  LDSM.16.M88.4 R204, [R2+0x10800] ;  /* 0x0108000002cc783b */ /* 0x000fe80000000200 */
[C---:B------:R-:W-:Y:S01]  /*e400*/  HMMA.16816.F32 R8, R168.reuse, R174, RZ ;  /* 0x000000aea808723c */ /* 0x040fe200000018ff */
[----:B------:R-:W2:Y:S05]  /*e410*/  LDSM.16.M88.4 R172, [R164+0x10800] ;  /* 0x01080000a4ac783b */ /* 0x000eaa0000000200 */
[----:B------:R-:W-:Y:S02]  /*e420*/  LDSM.16.M88.4 R208, [R3+0x14000] ;  /* 0x0140000003d0783b */ /* 0x000fe40000000200 */
        /* <DEDUP_REMOVED lines=8> */
[----:B------:R-:W1:Y:S05]  /*e4b0*/  LDSM.16.M88.4 R168, [R164+0x11800] ;  /* 0x01180000a4a8783b */ /* 0x000e6a0000000200 */
[----:B------:R-:W4:Y:S02]  /*e4c0*/  LDSM.16.M88.4 R184, [R3+0x10000] ;  /* 0x0100000003b8783b */ /* 0x000f240000000200 */
        /* <DEDUP_REMOVED lines=11> */
[----:B------:R-:W1:Y:S05]  /*e580*/  LDSM.16.M88.4 R168, [R2+0x11000] ;  /* 0x0110000002a8783b */ /* 0x000e6a0000000200 */
[----:B------:R-:W-:Y:S02]  /*e590*/  LDSM.16.M88.4 R188, [R223+UR6+0x13000] ;  /* 0x01300006dfbc783b */ /* 0x000fe40008000200 */
        /* <DEDUP_REMOVED lines=11> */
[----:B------:R-:W3:Y:S05]  /*e650*/  LDSM.16.M88.4 R180, [R223+UR6+0x12800] ;  /* 0x01280006dfb4783b */ /* 0x000eea0008000200 */
[----:B------:R-:W-:Y:S02]  /*e660*/  LDSM.16.M88.4 R192, [R164+0x12000] ;  /* 0x01200000a4c0783b */ /* 0x000fe40000000200 */
        /* <DEDUP_REMOVED lines=11> */
[----:B------:R-:W4:Y:S05]  /*e720*/  LDSM.16.M88.4 R184, [R222+0x4000] ;  /* 0x00400000deb8783b */ /* 0x000f2a0000000200 */
[----:B------:R-:W-:Y:S02]  /*e730*/  LDSM.16.M88.4 R196, [R2+0x12800] ;  /* 0x0128000002c4783b */ /* 0x000fe40000000200 */
        /* <DEDUP_REMOVED lines=11> */
[----:B------:R-:W-:Y:S05]  /*e7f0*/  LDSM.16.M88.4 R168, [R167+0x4000] ;  /* 0x00400000a7a8783b */ /* 0x000fea0000000200 */
[----:B------:R-:W1:Y:S02]  /*e800*/  LDSM.16.M88.4 R172, [R3+0x12000] ;  /* 0x0120000003ac783b */ /* 0x000e640000000200 */
        /* <DEDUP_REMOVED lines=11> */
[----:B------:R-:W-:Y:S05]  /*e8c0*/  LDSM.16.M88.4 R184, [R166+0x4000] ;  /* 0x00400000a6b8783b */ /* 0x000fea0000000200 */
[----:B------:R-:W4:Y:S02]  /*e8d0*/  LDSM.16.M88.4 R188, [R2+0x12000] ;  /* 0x0120000002bc783b */ /* 0x000f240000000200 */
        /* <DEDUP_REMOVED lines=11> */
[----:B------:R-:W5:Y:S05]  /*e990*/  LDSM.16.M88.4 R168, [R223+UR6+0x15000] ;  /* 0x01500006dfa8783b */ /* 0x000f6a0008000200 */
[----:B------:R-:W-:Y:S02]  /*e9a0*/  LDSM.16.M88.4 R192, [R222+0x8000] ;  /* 0x00800000dec0783b */ /* 0x000fe40000000200 */
        /* <DEDUP_REMOVED lines=11> */
[----:B------:R-:W2:Y:S05]  /*ea60*/  LDSM.16.M88.4 R176, [R164+0x15000] ;  /* 0x01500000a4b0783b */ /* 0x000eaa0000000200 */
[----:B------:R-:W2:Y:S02]  /*ea70*/  LDSM.16.M88.4 R184, [R164+0x15800] ;  /* 0x01580000a4b8783b */ /* 0x000ea40000000200 */
        /* <DEDUP_REMOVED lines=11> */
[----:B------:R-:W4:Y:S05]  /*eb30*/  LDSM.16.M88.4 R180, [R3+0x15000] ;  /* 0x0150000003b4783b */ /* 0x000f2a0000000200 */
[----:B------:R-:W4:Y:S02]  /*eb40*/  LDSM.16.M88.4 R188, [R3+0x15800] ;  /* 0x0158000003bc783b */ /* 0x000f240000000200 */
        /* <DEDUP_REMOVED lines=11> */
[----:B------:R-:W2:Y:S05]  /*ec00*/  LDSM.16.M88.4 R184, [R2+0x14800] ;  /* 0x0148000002b8783b */ /* 0x000eaa0000000200 */
[----:B------:R-:W-:Y:S02]  /*ec10*/  LDSM.16.M88.4 R192, [R225+0xc000] ;  /* 0x00c00000e1c0783b */ /* 0x000fe40000000200 */
        /* <DEDUP_REMOVED lines=10> */
[----:B------:R-:W5:Y:S05]  /*ecc0*/  LDSM.16.M88.4 R188, [R223+UR6+0x16800] ;  /* 0x01680006dfbc783b */ /* 0x000f6a0008000200 */
[----:B------:R-:W-:Y:S02]  /*ecd0*/  LDSM.16.M88.4 R200, [R223+UR6+0x17800] ;  /* 0x01780006dfc8783b */ /* 0x000fe40008000200 */
        /* <DEDUP_REMOVED lines=11> */
[----:B------:R-:W4:Y:S05]  /*ed90*/  LDSM.16.M88.4 R172, [R164+0x17000] ;  /* 0x01700000a4ac783b */ /* 0x000f2a0000000200 */
[----:B------:R-:W-:Y:S02]  /*eda0*/  LDSM.16.M88.4 R180, [R167+0xc000] ;  /* 0x00c00000a7b4783b */ /* 0x000fe40000000200 */
        /* <DEDUP_REMOVED lines=22> */
[C---:B-1----:R-:W-:Y:S01]  /*ef10*/  HMMA.16816.F32 R28, R184.reuse, R176, R28 ;  /* 0x000000b0b81c723c */ /* 0x042fe2000000181c */
[----:B--2---:R-:W-:Y:S04]  /*ef20*/  IMAD.U32 R3, RZ, RZ, UR7 ;  /* 0x00000007ff037e24 */ /* 0x004fe8000f8e00ff */
[----:B------:R-:W-:Y:S03]  /*ef30*/  IMAD R3, R3, 0x40, R224 ;  /* 0x0000004003037824 */ /* 0x000fe600078e02e0 */
[----:B------:R-:W-:Y:S01]  /*ef40*/  HMMA.16816.F32 R32, R184, R178, R32 ;  /* 0x000000b2b820723c */ /* 0x000fe20000001820 */
[----:B------:R-:W1:Y:S02]  /*ef50*/  LDSM.16.M88.4 R176, [R2+0x17000] ;  /* 0x0170000002b0783b */ /* 0x000e640000000200 */
[C---:B------:R-:W-:Y:S05]  /*ef60*/  VIADD R167, R3.reuse, 0x8 ;  /* 0x0000000803a77836 */ /* 0x040fea0000000000 */
[C---:B------:R-:W-:Y:S08]  /*ef70*/  HMMA.16816.F32 R4, R180.reuse, R188, R4 ;  /* 0x000000bcb404723c */ /* 0x040ff00000001804 */
[C---:B------:R-:W-:Y:S08]  /*ef80*/  HMMA.16816.F32 R8, R180.reuse, R190, R8 ;  /* 0x000000beb408723c */ /* 0x040ff00000001808 */
[C---:B-----5:R-:W-:Y:S08]  /*ef90*/  HMMA.16816.F32 R12, R180.reuse, R192, R12 ;  /* 0x000000c0b40c723c */ /* 0x060ff0000000180c */
[C---:B------:R-:W-:Y:S08]  /*efa0*/  HMMA.16816.F32 R16, R180.reuse, R194, R16 ;  /* 0x000000c2b410723c */ /* 0x040ff00000001810 */
[C---:B------:R-:W-:Y:S03]  /*efb0*/  HMMA.16816.F32 R20, R180.reuse, R196, R20 ;  /* 0x000000c4b414723c */ /* 0x040fe60000001814 */
[C---:B------:R-:W-:Y:S04]  /*efc0*/  IADD3 R196, PT, PT, R3.reuse, 0x1, RZ ;  /* 0x0000000103c47810 */ /* 0x040fe80007ffe0ff */
[----:B------:R-:W-:Y:S01]  /*efd0*/  I2FP.F32.U32 R196, R196 ;  /* 0x000000c400c47245 */ /* 0x000fe20000201000 */
[C---:B------:R-:W-:Y:S03]  /*efe0*/  HMMA.16816.F32 R24, R180.reuse, R198, R24 ;  /* 0x000000c6b418723c */ /* 0x040fe60000001818 */
[----:B------:R-:W-:Y:S01]  /*eff0*/  I2FP.F32.U32 R199, R3 ;  /* 0x0000000300c77245 */ /* 0x000fe20000201000 */
[----:B------:R-:W-:Y:S04]  /*f000*/  VIADD R198, R3, 0x9 ;  /* 0x0000000903c67836 */ /* 0x000fe80000000000 */
[C---:B---3--:R-:W-:Y:S08]  /*f010*/  HMMA.16816.F32 R28, R180.reuse, R168, R28 ;  /* 0x000000a8b41c723c */ /* 0x048ff0000000181c */
        /* <DEDUP_REMOVED lines=17> */
[C---:B------:R-:W-:Y:S02]  /*f130*/  VIADD R167, R3.reuse, 0x18 ;  /* 0x0000001803a77836 */ /* 0x040fe40000000000 */
[----:B------:R-:W-:Y:S01]  /*f140*/  FFMA.FTZ R7, R196, UR5, R7 ;  /* 0x00000005c4077c23 */ /* 0x000fe20008010007 */
[C---:B-1----:R-:W-:Y:S03]  /*f150*/  HMMA.16816.F32 R20, R200.reuse, R176, R20 ;  /* 0x000000b0c814723c */ /* 0x042fe60000001814 */
[----:B------:R-:W-:Y:S02]  /*f160*/  VIADD R196, R3, 0x11 ;  /* 0x0000001103c47836 */ /* 0x000fe40000000000 */
[C---:B------:R-:W-:Y:S01]  /*f170*/  FFMA.FTZ R12, R199.reuse, UR5, R12 ;  /* 0x00000005c70c7c23 */ /* 0x040fe2000801000c */
[----:B------:R-:W-:Y:S01]  /*f180*/  FFMA.FTZ R14, R199, UR5, R14 ;  /* 0x00000005c70e7c23 */ /* 0x000fe2000801000e */
[----:B------:R-:W-:Y:S01]  /*f190*/  I2FP.F32.U32 R199, R167 ;  /* 0x000000a700c77245 */ /* 0x000fe20000201000 */
[----:B------:R-:W-:Y:S01]  /*f1a0*/  VIADD R167, R3, 0x20 ;  /* 0x0000002003a77836 */ /* 0x000fe20000000000 */
[C---:B------:R-:W-:Y:S03]  /*f1b0*/  HMMA.16816.F32 R24, R200.reuse, R178, R24 ;  /* 0x000000b2c818723c */ /* 0x040fe60000001818 */
[C---:B------:R-:W-:Y:S01]  /*f1c0*/  FFMA.FTZ R9, R2.reuse, UR5, R9 ;  /* 0x0000000502097c23 */ /* 0x040fe20008010009 */
[----:B------:R-:W-:Y:S01]  /*f1d0*/  I2FP.F32.U32 R167, R167 ;  /* 0x000000a700a77245 */ /* 0x000fe20000201000 */
[----:B------:R-:W-:Y:S01]  /*f1e0*/  FFMA.FTZ R11, R2, UR5, R11 ;  /* 0x00000005020b7c23 */ /* 0x000fe2000801000b */
[----:B------:R-:W-:Y:S01]  /*f1f0*/  I2FP.F32.U32 R2, R196 ;  /* 0x000000c400027245 */ /* 0x000fe20000201000 */
[----:B------:R-:W-:Y:S01]  /*f200*/  FFMA.FTZ R16, R199, UR5, R16 ;  /* 0x00000005c7107c23 */ /* 0x000fe20008010010 */
[C---:B------:R-:W-:Y:S01]  /*f210*/  IADD3 R196, PT, PT, R3.reuse, 0x19, RZ ;  /* 0x0000001903c47810 */ /* 0x040fe20007ffe0ff */
[C---:B---3--:R-:W-:Y:S03]  /*f220*/  HMMA.16816.F32 R28, R200.reuse, R168, R28 ;  /* 0x000000a8c81c723c */ /* 0x048fe6000000181c */
[C---:B------:R-:W-:Y:S01]  /*f230*/  FFMA.FTZ R13, R2.reuse, UR5, R13 ;  /* 0x00000005020d7c23 */ /* 0x040fe2000801000d */
[----:B------:R-:W-:Y:S01]  /*f240*/  FFMA.FTZ R15, R2, UR5, R15 ;  /* 0x00000005020f7c23 */ /* 0x000fe2000801000f */
[----:B------:R-:W-:Y:S01]  /*f250*/  I2FP.F32.U32 R2, R196 ;  /* 0x000000c400027245 */ /* 0x000fe20000201000 */
[----:B------:R-:W-:Y:S02]  /*f260*/  VIADD R196, R3, 0x21 ;  /* 0x0000002103c47836 */ /* 0x000fe40000000000 */
[C---:B------:R-:W-:Y:S01]  /*f270*/  FFMA.FTZ R20, R167.reuse, UR5, R20 ;  /* 0x00000005a7147c23 */ /* 0x040fe20008010014 */
[----:B------:R-:W-:Y:S01]  /*f280*/  FFMA.FTZ R22, R167, UR5, R22 ;  /* 0x00000005a7167c23 */ /* 0x000fe20008010016 */
[----:B------:R-:W-:Y:S01]  /*f290*/  IADD3 R167, PT, PT, R3, 0x30, RZ ;  /* 0x0000003003a77810 */ /* 0x000fe20007ffe0ff */
[----:B------:R-:W-:Y:S01]  /*f2a0*/  FFMA.FTZ R18, R199, UR5, R18 ;  /* 0x00000005c7127c23 */ /* 0x000fe20008010012 */
[----:B------:R-:W-:Y:S01]  /*f2b0*/  I2FP.F32.U32 R196, R196 ;  /* 0x000000c400c47245 */ /* 0x000fe20000201000 */
[C---:B------:R-:W-:Y:S01]  /*f2c0*/  FFMA.FTZ R17, R2.reuse, UR5, R17 ;  /* 0x0000000502117c23 */ /* 0x040fe20008010011 */
[----:B------:R-:W-:Y:S01]  /*f2d0*/  I2FP.F32.U32 R167, R167 ;  /* 0x000000a700a77245 */ /* 0x000fe20000201000 */
[----:B------:R-:W-:Y:S01]  /*f2e0*/  FFMA.FTZ R19, R2, UR5, R19 ;  /* 0x0000000502137c23 */ /* 0x000fe20008010013 */
[----:B------:R-:W-:Y:S02]  /*f2f0*/  VIADD R199, R3, 0x28 ;  /* 0x0000002803c77836 */ /* 0x000fe40000000000 */
[C---:B------:R-:W-:Y:S01]  /*f300*/  FFMA.FTZ R21, R196.reuse, UR5, R21 ;  /* 0x00000005c4157c23 */ /* 0x040fe20008010015 */
[----:B------:R-:W-:Y:S01]  /*f310*/  FFMA.FTZ R23, R196, UR5, R23 ;  /* 0x00000005c4177c23 */ /* 0x000fe20008010017 */
[----:B------:R-:W-:Y:S01]  /*f320*/  FMNMX3.FTZ R196, R165, R4, R5, !PT ;  /* 0x00000004a5c47276 */ /* 0x000fe20007810005 */
[C---:B------:R-:W-:Y:S01]  /*f330*/  FFMA.FTZ R28, R167.reuse, UR5, R28 ;  /* 0x00000005a71c7c23 */ /* 0x040fe2000801001c */
[----:B------:R-:W-:Y:S01]  /*f340*/  I2FP.F32.U32 R199, R199 ;  /* 0x000000c700c77245 */ /* 0x000fe20000201000 */
[----:B------:R-:W-:Y:S01]  /*f350*/  FFMA.FTZ R30, R167, UR5, R30 ;  /* 0x00000005a71e7c23 */ /* 0x000fe2000801001e */
[----:B------:R-:W-:Y:S01]  /*f360*/  FMNMX3.FTZ R167, R0, R6, R7, !PT ;  /* 0x0000000600a77276 */ /* 0x000fe20007810007 */
[----:B------:R-:W-:Y:S01]  /*f370*/  VIADD R2, R3, 0x29 ;  /* 0x0000002903027836 */ /* 0x000fe20000000000 */
[----:B------:R-:W-:Y:S01]  /*f380*/  FMNMX3.FTZ R196, R196, R8, R9, !PT ;  /* 0x00000008c4c47276 */ /* 0x000fe20007810009 */
[----:B------:R-:W-:Y:S03]  /*f390*/  HMMA.16816.F32 R32, R200, R170, R32 ;  /* 0x000000aac820723c */ /* 0x000fe60000001820 */
[----:B------:R-:W-:Y:S01]  /*f3a0*/  FMNMX3.FTZ R167, R167, R10, R11, !PT ;  /* 0x0000000aa7a77276 */ /* 0x000fe2000781000b */
[----:B------:R-:W-:Y:S01]  /*f3b0*/  VIADD R198, R3, 0x31 ;  /* 0x0000003103c67836 */ /* 0x000fe20000000000 */
[----:B------:R-:W-:Y:S01]  /*f3c0*/  I2FP.F32.U32 R2, R2 ;  /* 0x0000000200027245 */ /* 0x000fe20000201000 */
[C---:B------:R-:W-:Y:S01]  /*f3d0*/  FFMA.FTZ R24, R199.reuse, UR5, R24 ;  /* 0x00000005c7187c23 */ /* 0x040fe20008010018 */
[----:B------:R-:W-:Y:S01]  /*f3e0*/  FMNMX3.FTZ R196, R196, R12, R13, !PT ;  /* 0x0000000cc4c47276 */ /* 0x000fe2000781000d */
[----:B------:R-:W-:Y:S01]  /*f3f0*/  FFMA.FTZ R26, R199, UR5, R26 ;  /* 0x00000005c71a7c23 */ /* 0x000fe2000801001a */
[----:B------:R-:W-:Y:S01]  /*f400*/  FMNMX3.FTZ R167, R167, R14, R15, !PT ;  /* 0x0000000ea7a77276 */ /* 0x000fe2000781000f */
[----:B------:R-:W-:Y:S01]  /*f410*/  FFMA.FTZ R25, R2, UR5, R25 ;  /* 0x0000000502197c23 */ /* 0x000fe20008010019 */
[----:B------:R-:W-:Y:S01]  /*f420*/  FMNMX3.FTZ R196, R196, R16, R17, !PT ;  /* 0x00000010c4c47276 */ /* 0x000fe20007810011 */
[----:B------:R-:W-:Y:S01]  /*f430*/  FFMA.FTZ R27, R2, UR5, R27 ;  /* 0x00000005021b7c23 */ /* 0x000fe2000801001b */
[----:B------:R-:W-:Y:S01]  /*f440*/  FMNMX3.FTZ R167, R167, R18, R19, !PT ;  /* 0x00000012a7a77276 */ /* 0x000fe20007810013 */
[C---:B------:R-:W-:Y:S01]  /*f450*/  VIADD R199, R3.reuse, 0x38 ;  /* 0x0000003803c77836 */ /* 0x040fe20000000000 */
[----:B------:R-:W-:Y:S01]  /*f460*/  I2FP.F32.U32 R198, R198 ;  /* 0x000000c600c67245 */ /* 0x000fe20000201000 */
[----:B------:R-:W-:Y:S01]  /*f470*/  VIADD R2, R3, 0x39 ;  /* 0x0000003903027836 */ /* 0x000fe20000000000 */
        /* <DEDUP_REMOVED lines=17> */
.L_x_303:
        /* <DEDUP_REMOVED lines=461> */
.L_x_301:
        /* <DEDUP_REMOVED lines=14> */
[----:B------:R-:W1:Y:S01]  /*11340*/  S2UR UR7, SR_CTAID.Z ;  /* 0x00000000000779c3 */ /* 0x000e620000002700 */
[----:B--2---:R-:W-:Y:S01]  /*11350*/  FADD.FTZ R8, R8, R239 ;  /* 0x000000ef08087221 */ /* 0x004fe20000010000 */
[----:B------:R-:W2:Y:S01]  /*11360*/  SHFL.BFLY PT, R2, R9, 0x1, 0x1f ;  /* 0x0c201f0009027f89 */ /* 0x000ea200000e0000 */
[----:B------:R-:W-:Y:S01]  /*11370*/  LOP3.LUT R221, R221, 0x6, R0, 0xf8, !PT ;  /* 0x00000006dddd7812 */ /* 0x000fe200078ef800 */
[----:B------:R-:W-:-:S02]  /*11380*/  UISETP.NE.AND UP2, UPT, UR19, -0x1, UPT ;  /* 0xffffffff1300788c */ /* 0x000fc4000bf45270 */
[----:B------:R-:W4:Y:S01]  /*11390*/  SHFL.BFLY PT, R5, R8, 0x1, 0x1f ;  /* 0x0c201f0008057f89 */ /* 0x000f2200000e0000 */
[----:B---3--:R-:W-:Y:S01]  /*113a0*/  @!UP3 UIMAD.WIDE.U32 UR14, UR13, UR8, URZ ;  /* 0x000000080d0eb2a5 */ /* 0x008fe2000f8e00ff */
[----:B------:R-:W3:Y:S01]  /*113b0*/  S2UR UR8, SR_CTAID.X ;  /* 0x00000000000879c3 */ /* 0x000ee20000002500 */
[----:B-----5:R-:W-:Y:S01]  /*113c0*/  @UP3 UIMAD.WIDE.U32 UR16, UR19, UR4, URZ ;  /* 0x00000004131032a5 */ /* 0x020fe2000f8e00ff */
[----:B------:R-:W5:Y:S01]  /*113d0*/  @UP1 LDCU UR10, c[0x0][0x430] ;  /* 0x00008600ff0a17ac */ /* 0x000f620008000800 */
[----:B------:R-:W-:Y:S02]  /*113e0*/  @!UP3 UIMAD UR9, UR13, UR9, UR15 ;  /* 0x000000090d09b2a4 */ /* 0x000fe4000f8e020f */
[----:B------:R-:W-:Y:S02]  /*113f0*/  @UP3 UIMAD UR9, UR19, UR5, UR17 ;  /* 0x00000005130932a4 */ /* 0x000fe4000f8e0211 */
[----:B------:R-:W-:-:S03]  /*11400*/  @!UP2 UIMAD UR19, UR13, UR11, URZ ;  /* 0x0000000b0d13a2a4 */ /* 0x000fc6000f8e02ff */
[----:B------:R-:W5:Y:S01]  /*11410*/  LDCU UR15, c[0x0][0x434] ;  /* 0x00008680ff0f77ac */ /* 0x000f620008000800 */
[----:B------:R-:W-:Y:S01]  /*11420*/  UISETP.NE.AND UP0, UPT, UR12, URZ, !UP1 ;  /* 0x000000ff0c00728c */ /* 0x000fe2000cf05270 */
[----:B--2---:R-:W-:Y:S01]  /*11430*/  FADD.FTZ R2, R9, R2 ;  /* 0x0000000209027221 */ /* 0x004fe20000010000 */
[----:B------:R-:W2:Y:S01]  /*11440*/  @UP1 LDCU UR5, c[0x0][0x430] ;  /* 0x00008600ff0517ac */ /* 0x000ea20008000800 */
[----:B----4-:R-:W-:Y:S02]  /*11450*/  FADD.FTZ R4, R8, R5 ;  /* 0x0000000508047221 */ /* 0x010fe40000010000 */
[----:B------:R-:W4:Y:S01]  /*11460*/  MUFU.RCP R6, R2 ;  /* 0x0000000200067308 */ /* 0x000f220000001000 */
[----:B------:R-:W-:Y:S01]  /*11470*/  SHF.L.U32 R5, R218, 0x4, RZ ;  /* 0x00000004da057819 */ /* 0x000fe200000006ff */
[----:B------:R-:W-:Y:S01]  /*11480*/  @UP1 UMOV UR4, 0x1 ;  /* 0x0000000100041882 */ /* 0x000fe20000000000 */
[----:B------:R-:W-:Y:S01]  /*11490*/  FSETP.NE.FTZ.AND P3, PT, R2, RZ, PT ;  /* 0x000000ff0200720b */ /* 0x000fe20003f75000 */
[----:B-----5:R-:W-:Y:S01]  /*114a0*/  @UP1 UIMAD UR15, UR10, UR11, URZ ;  /* 0x0000000b0a0f12a4 */ /* 0x020fe2000f8e02ff */
[----:B------:R-:W-:Y:S01]  /*114b0*/  LOP3.LUT R5, R5, 0x1c0, RZ, 0xc0, !PT ;  /* 0x000001c005057812 */ /* 0x000fe200078ec0ff */
[----:B------:R-:W-:Y:S01]  /*114c0*/  @UP3 UMOV UR14, UR16 ;  /* 0x00000010000e3c82 */ /* 0x000fe20008000000 */
[----:B------:R-:W-:Y:S01]  /*114d0*/  FSETP.NE.FTZ.AND P4, PT, R4, RZ, PT ;  /* 0x000000ff0400720b */ /* 0x000fe20003f95000 */
[----:B------:R-:W5:Y:S01]  /*114e0*/  MUFU.RCP R7, R4 ;  /* 0x0000000400077308 */ /* 0x000f620000001000 */
[----:B------:R-:W-:-:S02]  /*114f0*/  LOP3.LUT R0, R5, 0x38, R0, 0xf8, !PT ;  /* 0x0000003805007812 */ /* 0x000fc400078ef800 */
[----:B------:R-:W-:Y:S02]  /*11500*/  MOV R5, 0x20 ;  /* 0x0000002000057802 */ /* 0x000fe40000000f00 */
[----:B------:R-:W-:-:S04]  /*11510*/  LOP3.LUT R0, R221, R0, RZ, 0xfc, !PT ;  /* 0x00000000dd007212 */ /* 0x000fc800078efcff */
[----:B------:R-:W-:Y:S02]  /*11520*/  LEA R9, R0, UR6, 0x1 ;  /* 0x0000000600097c11 */ /* 0x000fe4000f8e08ff */
[----:B----4-:R-:W-:Y:S02]  /*11530*/  FSEL R6, R6, 1, P3 ;  /* 0x3f80000006067808 */ /* 0x010fe40001800000 */
[----:B------:R-:W-:Y:S02]  /*11540*/  SEL R0, R5, 0xffffffe0, !P2 ;  /* 0xffffffe005007807 */ /* 0x000fe40005000000 */
[----:B------:R-:W-:Y:S01]  /*11550*/  IADD3 R13, PT, PT, R9, 0x40, RZ ;  /* 0x00000040090d7810 */ /* 0x000fe20007ffe0ff */
[C---:B------:R-:W-:Y:S01]  /*11560*/  FMUL.FTZ R162, R6.reuse, R162 ;  /* 0x000000a206a27220 */ /* 0x040fe20000410000 */
[C---:B------:R-:W-:Y:S01]  /*11570*/  FMUL.FTZ R163, R6.reuse, R163 ;  /* 0x000000a306a37220 */ /* 0x040fe20000410000 */
[----:B-----5:R-:W-:Y:S01]  /*11580*/  FSEL R7, R7, 1, P4 ;  /* 0x3f80000007077808 */ /* 0x020fe20002000000 */
        /* <DEDUP_REMOVED lines=257> */
[----:B----4-:R-:W-:-:S03]  /*125a0*/  LOP3.LUT R5, R236, 0x1f8, RZ, 0xc0, !PT ;  /* 0x000001f8ec057812 */ /* 0x010fc600078ec0ff */
        /* <DEDUP_REMOVED lines=10> */
[----:B-123--:R-:W-:Y:S05]  /*12650*/  BRA.U UP1, `(.L_x_305) ;  /* 0x0000000101207547 */ /* 0x00efea000b800000 */
        /* <DEDUP_REMOVED lines=8> */
.L_x_305:
        /* <DEDUP_REMOVED lines=15> */
[----:B------:R-:W5:Y:S01]  /*127d0*/  @P3 MUFU.LG2 R2, R2 ;  /* 0x0000000200023308 */ /* 0x000f620000000c00 */
[----:B------:R-:W-:Y:S01]  /*127e0*/  USHF.R.S32.HI UR10, URZ, 0x1f, UR15 ;  /* 0x0000001fff0a7899 */ /* 0x000fe2000801140f */
[----:B----4-:R-:W-:Y:S01]  /*127f0*/  MOV R7, 0x7f800000 ;  /* 0x7f80000000077802 */ /* 0x010fe20000000f00 */
[----:B------:R-:W-:Y:S01]  /*12800*/  USHF.R.S32.HI UR4, URZ, 0x1f, UR11 ;  /* 0x0000001fff047899 */ /* 0x000fe2000801140b */
[----:B------:R-:W-:Y:S01]  /*12810*/  LOP3.LUT R6, R13, 0x7, R6, 0xf8, !PT ;  /* 0x000000070d067812 */ /* 0x000fe200078ef806 */
[----:B------:R-:W-:Y:S01]  /*12820*/  UIADD3 UR19, UP1, UP0, UR11, UR19, UR15 ;  /* 0x000000130b137290 */ /* 0x000fe2000f83e00f */
[----:B------:R4:W3:Y:S01]  /*12830*/  LDS.128 R8, [R0+0x3000] ;  /* 0x0030000000087984 */ /* 0x0008e20000000c00 */
[----:B--2---:R-:W-:-:S02]  /*12840*/  @P4 FMUL.FTZ R15, R4, 0.69314718246459960938 ;  /* 0x3f317218040f4820 */ /* 0x004fc40000410000 */
[----:B------:R-:W-:Y:S02]  /*12850*/  UIADD3.X UR4, UPT, UPT, UR4, UR6, UR10, UP1, UP0 ;  /* 0x0000000604047290 */ /* 0x000fe40008fe040a */
        /* <DEDUP_REMOVED lines=21> */
.L_x_307:
[----:B------:R-:W-:Y:S05]  /*129b0*/  BSYNC.RECONVERGENT B0 ;  /* 0x0000000000007941 */ /* 0x000fea0003800200 */
.L_x_306:
        /* <DEDUP_REMOVED lines=42> */
.L_x_309:
[----:B------:R-:W-:Y:S05]  /*12c60*/  BSYNC.RECONVERGENT B0 ;  /* 0x0000000000007941 */ /* 0x000fea0003800200 */
.L_x_308:
        /* <DEDUP_REMOVED lines=27> */
.L_x_311:
[----:B------:R-:W-:Y:S05]  /*12e20*/  BSYNC.RECONVERGENT B0 ;  /* 0x0000000000007941 */ /* 0x000fea0003800200 */
.L_x_310:
        /* <DEDUP_REMOVED lines=27> */
.L_x_313:
[----:B------:R-:W-:Y:S05]  /*12fe0*/  BSYNC.RECONVERGENT B0 ;  /* 0x0000000000007941 */ /* 0x000fea0003800200 */
.L_x_312:
        /* <DEDUP_REMOVED lines=27> */
.L_x_314:
        /* <DEDUP_REMOVED lines=14> */
.L_x_1188:


//--------------------- .text._ZN5flash16flash_fwd_kernelI23Flash_fwd_kernel_traitsILi256ELi64ELi64ELi4ELb0ELb0EN7cutlass6half_tE19Flash_kernel_traitsILi256ELi64ELi64ELi4ES3_EELb1ELb1ELb0ELb0ELb0ELb0ELb0ELb0EEEvNS_16Flash_fwd_paramsE --------------------------
	.section	.text._ZN5flash16flash_fwd_kernelI23Flash_fwd_kernel_traitsILi256ELi64ELi64ELi4ELb0ELb0EN7cutlass6half_tE19Flash_kernel_traitsILi256ELi64ELi64ELi4ES3_EELb1ELb1ELb0ELb0ELb0ELb0ELb0ELb0EEEvNS_16Flash_fwd_paramsE,"ax",@progbits
	.align	128
        .global         _ZN5flash16flash_fwd_kernelI23Flash_fwd_kernel_traitsILi256ELi64ELi64ELi4ELb0ELb0EN7cutlass6half_tE19Flash_kernel_traitsILi256ELi64ELi64ELi4ES3_EELb1ELb1ELb0ELb0ELb0ELb0ELb0ELb0EEEvNS_16Flash_fwd_paramsE
        .type           _ZN5flash16flash_fwd_kernelI23Flash_fwd_kernel_traitsILi256ELi64ELi64ELi4ELb0ELb0EN7cutlass6half_tE19Flash_kernel_traitsILi256ELi64ELi64ELi4ES3_EELb1ELb1ELb0ELb0ELb0ELb0ELb0ELb0EEEvNS_16Flash_fwd_paramsE,@function
        .size           _ZN5flash16flash_fwd_kernelI23Flash_fwd_kernel_traitsILi256ELi64ELi64ELi4ELb0ELb0EN7cutlass6half_tE19Flash_kernel_traitsILi256ELi64ELi64ELi4ES3_EELb1ELb1ELb0ELb0ELb0ELb0ELb0ELb0EEEvNS_16Flash_fwd_paramsE,(.L_x_1189 - _ZN5flash16flash_fwd_kernelI23Flash_fwd_kernel_traitsILi256ELi64ELi64ELi4ELb0ELb0EN7cutlass6half_tE19Flash_kernel_traitsILi256ELi64ELi64ELi4ES3_EELb1ELb1ELb0ELb0ELb0ELb0ELb0ELb0EEEvNS_16Flash_fwd_paramsE)
        .other          _ZN5flash16flash_fwd_kernelI23Flash_fwd_kernel_traitsILi256ELi64ELi64ELi4ELb0ELb0EN7cutlass6half_tE19Flash_kernel_traitsILi256ELi64ELi64ELi4ES3_EELb1ELb1ELb0ELb0ELb0ELb0ELb0ELb0EEEvNS_16Flash_fwd_paramsE,@"STO_CUDA_ENTRY STV_DEFAULT"
_ZN5flash16flash_fwd_kernelI23Flash_fwd_kernel_traitsILi256ELi64ELi64ELi4ELb0ELb0EN7cutlass6half_tE19Flash_kernel_traitsILi256ELi64ELi64ELi4ES3_EELb1ELb1ELb0ELb0ELb0ELb0ELb0ELb0EEEvNS_16Flash_fwd_paramsE:
.text._ZN5flash16flash_fwd_kernelI23Flash_fwd_kernel_traitsILi256ELi64ELi64ELi4ELb0ELb0EN7cutlass6half_tE19Flash_kernel_traitsILi256ELi64ELi64ELi4ES3_EELb1ELb1ELb0ELb0ELb0ELb0ELb0ELb0EEEvNS_16Flash_fwd_paramsE:
[----:B------:R-:W-:Y:S01]  /*0000*/  LDC R1, c[0x0][0x37c] ;  /* 0x0000df00ff017b82 */ /* 0x000fe20000000800 */
[----:B------:R-:W1:Y:S07]  /*0010*/  LDCU.U8 UR4, c[0x0][0x524] ;  /* 0x0000a480ff0477ac */ /* 0x000e6e0008000000 */
[----:B------:R-:W2:Y:S01]  /*0020*/  LDC R85, c[0x0][0x518] ;  /* 0x00014600ff557b82 */ /* 0x000ea20000000800 */
[----:B------:R-:W3:Y:S01]  /*0030*/  LDCU.64 UR28, c[0x0][0x510] ;  /* 0x0000a200ff1c77ac */ /* 0x000ee20008000a00 */
[----:B------:R-:W4:Y:S06]  /*0040*/  LDCU.64 UR24, c[0x0][0x358] ;  /* 0x00006b00ff1877ac */ /* 0x000f2c0008000a00 */
[----:B------:R-:W2:Y:S01]  /*0050*/  LDC R3, c[0x0][0x51c] ;  /* 0x00014700ff037b82 */ /* 0x000ea20000000800 */
[----:B------:R-:W2:Y:S01]  /*0060*/  S2R R209, SR_TID.X ;  /* 0x0000000000d17919 */ /* 0x000ea20000002100 */
[----:B------:R-:W2:Y:S01]  /*0070*/  LDCU.64 UR10, c[0x0][0x460] ;  /* 0x00008c00ff0a77ac */ /* 0x000ea20008000a00 */
[----:B------:R-:W2:Y:S01]  /*0080*/  LDCU.64 UR8, c[0x0][0x470] ;  /* 0x00008e00ff0877ac */ /* 0x000ea20008000a00 */
[----:B-1----:R-:W-:-:S04]  /*0090*/  ISETP.NE.AND P1, PT, RZ, UR4, PT ;  /* 0x00000004ff007c0c */ /* 0x002fc8000bf25270 */
[----:B------:R-:W-:Y:S01]  /*00a0*/  S2UR UR13, SR_CTAID.X ;  /* 0x00000000000d79c3 */ /* 0x000fe20000002500 */
[----:B------:R-:W1:Y:S01]  /*00b0*/  LDCU.64 UR14, c[0x0][0x460] ;  /* 0x00008c00ff0e77ac */ /* 0x000e620008000a00 */
[----:B---3--:R-:W-:Y:S02]  /*00c0*/  IMAD.U32 R8, RZ, RZ, UR28 ;  /* 0x0000001cff087e24 */ /* 0x008fe4000f8e00ff */
[----:B------:R-:W-:-:S04]  /*00d0*/  IMAD.U32 R9, RZ, RZ, UR29 ;  /* 0x0000001dff097e24 */ /* 0x000fc8000f8e00ff */
[----:B------:R-:W1:Y:S08]  /*00e0*/  S2UR UR22, SR_CTAID.Y ;  /* 0x00000000001679c3 */ /* 0x000e700000002600 */
[----:B------:R-:W3:Y:S01]  /*00f0*/  S2UR UR21, SR_CTAID.Z ;  /* 0x00000000001579c3 */ /* 0x000ee20000002700 */
[----:B----4-:R-:W4:Y:S01]  /*0100*/  @P1 LDG.E.64 R8, desc[UR24][R8.64] ;  /* 0x0000001808081981 */ /* 0x010f22000c1e1b00 */
[----:B--2---:R-:W-:Y:S01]  /*0110*/  @P1 IMAD.MOV.U32 R2, RZ, RZ, R85 ;  /* 0x000000ffff021224 */ /* 0x004fe200078e0055 */
[----:B------:R-:W2:Y:S04]  /*0120*/  LDCU.U8 UR12, c[0x0][0x532] ;  /* 0x0000a640ff0c77ac */ /* 0x000ea80008000000 */
[----:B------:R-:W4:Y:S01]  /*0130*/  @P1 LDG.E.64 R6, desc[UR24][R2.64] ;  /* 0x0000001802061981 */ /* 0x000f22000c1e1b00 */
[----:B------:R-:W4:Y:S01]  /*0140*/  @P1 LDC R0, c[0x0][0x520] ;  /* 0x00014800ff001b82 */ /* 0x000f220000000800 */
[----:B------:R-:W2:Y:S01]  /*0150*/  LDCU.64 UR6, c[0x0][0x468] ;  /* 0x00008d00ff0677ac */ /* 0x000ea20008000a00 */
[----:B------:R-:W-:Y:S01]  /*0160*/  ISETP.NE.U32.AND P4, PT, RZ, UR10, PT ;  /* 0x0000000aff007c0c */ /* 0x000fe2000bf85070 */
[----:B------:R-:W-:-:S03]  /*0170*/  UISETP.NE.U32.AND UP4, UPT, UR10, URZ, UPT ;  /* 0x000000ff0a00728c */ /* 0x000fc6000bf85070 */
[----:B------:R-:W-:Y:S01]  /*0180*/  ISETP.NE.AND.EX P4, PT, RZ, UR11, PT, P4 ;  /* 0x0000000bff007c0c */ /* 0x000fe2000bf85340 */
[----:B------:R-:W-:Y:S02]  /*0190*/  UISETP.NE.U32.AND UP3, UPT, UR8, URZ, UPT ;  /* 0x000000ff0800728c */ /* 0x000fe4000bf65070 */
[----:B------:R-:W-:Y:S02]  /*01a0*/  UISETP.NE.AND.EX UP4, UPT, UR11, URZ, UPT, UP4 ;  /* 0x000000ff0b00728c */ /* 0x000fe4000bf85340 */
[----:B------:R-:W-:Y:S02]  /*01b0*/  UISETP.NE.AND.EX UP3, UPT, UR9, URZ, UPT, UP3 ;  /* 0x000000ff0900728c */ /* 0x000fe4000bf65330 */
[----:B-1----:R-:W-:Y:S02]  /*01c0*/  UIMAD.WIDE.U32 UR14, UR22, 0x4, UR14 ;  /* 0x00000004160e78a5 */ /* 0x002fe4000f8e000e */
[----:B------:R-:W-:Y:S01]  /*01d0*/  PLOP3.LUT P2, PT, PT, PT, UP4, 0x80, 0x8 ;  /* 0x000000000008781c */ /* 0x000fe20003f4f048 */
[----:B---3--:R-:W-:-:S02]  /*01e0*/  ULOP3.LUT UR4, UR21, UR13, UR22, 0xfe, !UPT ;  /* 0x0000000d15047292 */ /* 0x008fc4000f8efe16 */
[----:B------:R-:W-:Y:S02]  /*01f0*/  USHF.L.U32 UR11, UR22, 0x2, URZ ;  /* 0x00000002160b7899 */ /* 0x000fe400080006ff */
[----:B--2---:R-:W-:Y:S02]  /*0200*/  UISETP.NE.AND UP5, UPT, UR12, URZ, UPT ;  /* 0x000000ff0c00728c */ /* 0x004fe4000bfa5270 */
[----:B------:R-:W-:Y:S01]  /*0210*/  LOP3.LUT P3, RZ, R209, UR4, RZ, 0xfc, !PT ;  /* 0x00000004d1ff7c12 */ /* 0x000fe2000f86fcff */
[----:B------:R-:W-:Y:S02]  /*0220*/  UISETP.EQ.U32.AND UP2, UPT, UR6, URZ, UPT ;  /* 0x000000ff0600728c */ /* 0x000fe4000bf42070 */
[----:B------:R-:W-:Y:S02]  /*0230*/  USHF.R.U32.HI UR10, URZ, 0x1e, UR22 ;  /* 0x0000001eff0a7899 */ /* 0x000fe40008011616 */
[----:B------:R-:W1:Y:S08]  /*0240*/  LDCU.64 UR4, c[0x0][0x478] ;  /* 0x00008f00ff0477ac */ /* 0x000e700008000a00 */
[----:B------:R-:W2:Y:S01]  /*0250*/  @!P3 LDC.64 R4, c[0x0][0x528] ;  /* 0x00014a00ff04bb82 */ /* 0x000ea20000000a00 */
[----:B------:R-:W-:-:S02]  /*0260*/  UISETP.EQ.OR.EX UP2, UPT, UR7, URZ, !UP5, UP2 ;  /* 0x000000ff0700728c */ /* 0x000fc4000ef42720 */
[----:B-1----:R-:W-:-:S04]  /*0270*/  UISETP.NE.U32.AND UP0, UPT, UR4, URZ, UPT ;  /* 0x000000ff0400728c */ /* 0x002fc8000bf05070 */
[----:B------:R-:W-:Y:S01]  /*0280*/  UISETP.NE.AND.EX UP0, UPT, UR5, URZ, UPT, UP0 ;  /* 0x000000ff0500728c */ /* 0x000fe2000bf05300 */
[----:B----4-:R-:W-:Y:S02]  /*0290*/  @P1 R2UR UR28, R8 ;  /* 0x00000000081c12ca */ /* 0x010fe400000e0000 */
[----:B------:R-:W-:Y:S02]  /*02a0*/  @P1 R2UR UR29, R9 ;  /* 0x00000000091d12ca */ /* 0x000fe400000e0000 */
[----:B------:R-:W-:-:S05]  /*02b0*/  @P1 IADD3 R85, P0, PT, R6, R0, RZ ;  /* 0x0000000006551210 */ /* 0x000fca0007f1e0ff */
[----:B------:R-:W-:-:S04]  /*02c0*/  @P1 IMAD.X R3, RZ, RZ, R7, P0 ;  /* 0x000000ffff031224 */ /* 0x000fc800000e0607 */
[----:B------:R-:W-:Y:S02]  /*02d0*/  IMAD.U32 R8, RZ, RZ, UR28 ;  /* 0x0000001cff087e24 */ /* 0x000fe4000f8e00ff */
[----:B------:R-:W-:Y:S02]  /*02e0*/  IMAD.U32 R9, RZ, RZ, UR29 ;  /* 0x0000001dff097e24 */ /* 0x000fe4000f8e00ff */
[----:B------:R-:W-:-:S03]  /*02f0*/  @!P3 IMAD.MOV.U32 R2, RZ, RZ, R85 ;  /* 0x000000ffff02b224 */ /* 0x000fc600078e0055 */
[----:B--2---:R1:W-:Y:S01]  /*0300*/  @!P3 STG.E.64 desc[UR24][R4.64], R8 ;  /* 0x000000080400b986 */ /* 0x0043e2000c101b18 */
[----:B------:R-:W-:-:S03]  /*0310*/  PLOP3.LUT P1, PT, PT, PT, UP3, 0x80, 0x8 ;  /* 0x000000000008781c */ /* 0x000fc60003f2f038 */
[----:B------:R2:W-:Y:S01]  /*0320*/  @!P3 STG.E.64 desc[UR24][R4.64+0x8], R2 ;  /* 0x000008020400b986 */ /* 0x0005e2000c101b18 */
[----:B------:R-:W-:Y:S02]  /*0330*/  PLOP3.LUT P3, PT, PT, PT, UP2, 0x80, 0x8 ;  /* 0x000000000008781c */ /* 0x000fe40003f6f028 */
[----:B------:R-:W-:Y:S01]  /*0340*/  PLOP3.LUT P0, PT, PT, PT, UP0, 0x80, 0x8 ;  /* 0x000000000008781c */ /* 0x000fe20003f0f008 */
[----:B-1----:R-:W-:Y:S01]  /*0350*/  IMAD.U32 R8, RZ, RZ, UR14 ;  /* 0x0000000eff087e24 */ /* 0x002fe2000f8e00ff */
[----:B------:R-:W-:Y:S01]  /*0360*/  @UP3 UIADD3 UR14, UP1, UPT, UR11, UR8, URZ ;  /* 0x000000080b0e3290 */ /* 0x000fe2000ff3e0ff */
[----:B------:R-:W-:-:S03]  /*0370*/  IMAD.U32 R9, RZ, RZ, UR15 ;  /* 0x0000000fff097e24 */ /* 0x000fc6000f8e00ff */
[----:B------:R-:W-:Y:S02]  /*0380*/  @UP3 UIADD3.X UR15, UPT, UPT, UR10, UR9, URZ, UP1, !UPT ;  /* 0x000000090a0f3290 */ /* 0x000fe40008ffe4ff */
[----:B------:R-:W-:Y:S01]  /*0390*/  UIADD3 UR9, UP1, UPT, UR11, UR6, URZ ;  /* 0x000000060b097290 */ /* 0x000fe2000ff3e0ff */
[----:B------:R-:W3:Y:S04]  /*03a0*/  @P4 LDG.E R6, desc[UR24][R8.64] ;  /* 0x0000001808064981 */ /* 0x000ee8000c1e1900 */
[----:B--2---:R1:W2:Y:S01]  /*03b0*/  @P2 LDG.E R2, desc[UR24][R8.64+0x4] ;  /* 0x0000041808022981 */ /* 0x0042a2000c1e1900 */
[----:B------:R-:W-:Y:S01]  /*03c0*/  UIADD3.X UR8, UPT, UPT, UR10, UR7, URZ, UP1, !UPT ;  /* 0x000000070a087290 */ /* 0x000fe20008ffe4ff */
[----:B------:R-:W-:Y:S02]  /*03d0*/  IMAD.U32 R4, RZ, RZ, UR14 ;  /* 0x0000000eff047e24 */ /* 0x000fe4000f8e00ff */
[----:B------:R-:W-:Y:S01]  /*03e0*/  IMAD.U32 R5, RZ, RZ, UR15 ;  /* 0x0000000fff057e24 */ /* 0x000fe2000f8e00ff */
[----:B------:R-:W-:-:S04]  /*03f0*/  @UP0 UIADD3 UR4, UP1, UPT, UR11, UR4, URZ ;  /* 0x000000040b040290 */ /* 0x000fc8000ff3e0ff */
[----:B------:R-:W4:Y:S01]  /*0400*/  @P1 LDG.E R4, desc[UR24][R4.64] ;  /* 0x0000001804041981 */ /* 0x000f22000c1e1900 */
[----:B------:R-:W-:Y:S01]  /*0410*/  @UP0 UIADD3.X UR5, UPT, UPT, UR10, UR5, URZ, UP1, !UPT ;  /* 0x000000050a050290 */ /* 0x000fe20008ffe4ff */
[----:B------:R-:W-:Y:S02]  /*0420*/  IMAD.U32 R10, RZ, RZ, UR4 ;  /* 0x00000004ff0a7e24 */ /* 0x000fe4000f8e00ff */
[----:B-1----:R-:W-:Y:S02]  /*0430*/  IMAD.U32 R8, RZ, RZ, UR9 ;  /* 0x00000009ff087e24 */ /* 0x002fe4000f8e00ff */
[----:B------:R-:W-:-:S05]  /*0440*/  IMAD.U32 R9, RZ, RZ, UR8 ;  /* 0x00000008ff097e24 */ /* 0x000fca000f8e00ff */
[----:B------:R-:W4:Y:S01]  /*0450*/  @!P3 LDG.E R5, desc[UR24][R8.64] ;  /* 0x000000180805b981 */ /* 0x000f22000c1e1900 */
[----:B------:R-:W-:Y:S01]  /*0460*/  IMAD.U32 R11, RZ, RZ, UR5 ;  /* 0x00000005ff0b7e24 */ /* 0x000fe2000f8e00ff */
[----:B------:R-:W1:Y:S04]  /*0470*/  @!UP4 LDCU UR27, c[0x0][0x434] ;  /* 0x00008680ff1bc7ac */ /* 0x000e680008000800 */
[----:B------:R1:W5:Y:S01]  /*0480*/  @P0 LDG.E R0, desc[UR24][R10.64] ;  /* 0x000000180a000981 */ /* 0x000362000c1e1900 */
[----:B------:R-:W-:Y:S01]  /*0490*/  UMOV UR18, 0xffffffff ;  /* 0xffffffff00127882 */ /* 0x000fe20000000000 */
[----:B------:R-:W1:Y:S01]  /*04a0*/  @!UP0 LDCU.64 UR4, c[0x0][0x488] ;  /* 0x00009100ff0487ac */ /* 0x000e620008000a00 */
[----:B------:R-:W-:Y:S01]  /*04b0*/  UISETP.NE.U32.AND UP1, UPT, UR6, URZ, UPT ;  /* 0x000000ff0600728c */ /* 0x000fe2000bf25070 */
[----:B------:R-:W-:Y:S01]  /*04c0*/  UMOV UR14, 0xffffffff ;  /* 0xffffffff000e7882 */ /* 0x000fe20000000000 */
[----:B------:R-:W-:-:S02]  /*04d0*/  USHF.L.U32 UR23, UR13, 0x6, URZ ;  /* 0x000000060d177899 */ /* 0x000fc400080006ff */
[----:B------:R-:W-:Y:S01]  /*04e0*/  UISETP.NE.AND.EX UP1, UPT, UR7, URZ, UPT, UP1 ;  /* 0x000000ff0700728c */ /* 0x000fe2000bf25310 */
[----:B------:R-:W-:Y:S01]  /*04f0*/  UMOV UR12, URZ ;  /* 0x000000ff000c7c82 */ /* 0x000fe20008000000 */
[----:B------:R-:W1:Y:S01]  /*0500*/  @!UP0 LDCU UR6, c[0x0][0x43c] ;  /* 0x00008780ff0687ac */ /* 0x000e620008000800 */
[----:B---3--:R-:W-:Y:S02]  /*0510*/  @P4 R2UR UR18, R6 ;  /* 0x00000000061242ca */ /* 0x008fe400000e0000 */
[----:B--2---:R-:W-:Y:S02]  /*0520*/  @P2 R2UR UR8, R2 ;  /* 0x00000000020822ca */ /* 0x004fe400000e0000 */
[----:B----4-:R-:W-:-:S11]  /*0530*/  @P1 R2UR UR12, R4 ;  /* 0x00000000040c12ca */ /* 0x010fd600000e0000 */
[----:B-1----:R-:W-:-:S04]  /*0540*/  @UP4 UIADD3 UR27, UPT, UPT, UR8, -UR18, URZ ;  /* 0x80000012081b4290 */ /* 0x002fc8000fffe0ff */
[----:B------:R-:W-:-:S06]  /*0550*/  UISETP.GT.AND UP2, UPT, UR27, UR23, UPT ;  /* 0x000000171b00728c */ /* 0x000fcc000bf44270 */
        /* <DEDUP_REMOVED lines=11> */
.L_x_315:
[----:B-----5:R-:W-:Y:S01]  /*0610*/  @P0 R2UR UR26, R0 ;  /* 0x00000000001a02ca */ /* 0x020fe200000e0000 */
[----:B------:R-:W-:Y:S01]  /*0620*/  @!UP0 UISETP.NE.AND.EX UP2, UPT, UR5, URZ, UPT, UP2 ;  /* 0x000000ff0500828c */ /* 0x000fe2000bf45320 */
[----:B-1----:R-:W-:-:S13]  /*0630*/  @!P1 EXIT ;  /* 0x000000000000994d */ /* 0x002fda0003800000 */
[----:B------:R-:W1:Y:S01]  /*0640*/  LDCU UR20, c[0x0][0x508] ;  /* 0x0000a100ff1477ac */ /* 0x000e620008000800 */
[----:B------:R-:W-:Y:S02]  /*0650*/  @!UP0 USEL UR6, UR6, URZ, UP2 ;  /* 0x000000ff06068287 */ /* 0x000fe40009000000 */
[----:B------:R-:W-:Y:S02]  /*0660*/  @UP0 UIADD3 UR26, UPT, UPT, UR26, -UR12, URZ ;  /* 0x8000000c1a1a0290 */ /* 0x000fe4000fffe0ff */
[----:B------:R-:W-:Y:S02]  /*0670*/  @!UP0 UIADD3 UR26, UPT, UPT, UR6, UR4, -UR12 ;  /* 0x00000004061a8290 */ /* 0x000fe4000fffe80c */
[----:B------:R-:W-:Y:S02]  /*0680*/  UIADD3 UR5, UPT, UPT, UR13, 0x1, URZ ;  /* 0x000000010d057890 */ /* 0x000fe4000fffe0ff */
[----:B------:R-:W-:Y:S02]  /*0690*/  UIADD3 UR7, UPT, UPT, UR26, 0x3f, URZ ;  /* 0x0000003f1a077890 */ /* 0x000fe4000fffe0ff */
[----:B------:R-:W-:-:S02]  /*06a0*/  ULEA UR5, UR5, -UR27, 0x6 ;  /* 0x8000001b05057291 */ /* 0x000fc4000f8e30ff */
[----:B------:R-:W-:Y:S02]  /*06b0*/  USHF.R.S32.HI UR6, URZ, 0x1f, UR7 ;  /* 0x0000001fff067899 */ /* 0x000fe40008011407 */
[----:B-1----:R-:W-:Y:S02]  /*06c0*/  UIADD3 UR5, UPT, UPT, UR7, UR20, UR5 ;  /* 0x0000001407057290 */ /* 0x002fe4000fffe005 */
[----:B------:R-:W-:Y:S02]  /*06d0*/  ULEA.HI UR6, UR6, UR7, URZ, 0x6 ;  /* 0x0000000706067291 */ /* 0x000fe4000f8f30ff */
[----:B------:R-:W-:Y:S02]  /*06e0*/  USHF.R.S32.HI UR4, URZ, 0x1f, UR5 ;  /* 0x0000001fff047899 */ /* 0x000fe40008011405 */
[----:B------:R-:W-:Y:S02]  /*06f0*/  USHF.R.S32.HI UR6, URZ, 0x6, UR6 ;  /* 0x00000006ff067899 */ /* 0x000fe40008011406 */
[----:B------:R-:W-:-:S04]  /*0700*/  ULEA.HI UR4, UR4, UR5, URZ, 0x6 ;  /* 0x0000000504047291 */ /* 0x000fc8000f8f30ff */
[----:B------:R-:W-:-:S04]  /*0710*/  USHF.R.S32.HI UR4, URZ, 0x6, UR4 ;  /* 0x00000006ff047899 */ /* 0x000fc80008011404 */
[----:B------:R-:W-:-:S04]  /*0720*/  UISETP.LT.AND UP0, UPT, UR6, UR4, UPT ;  /* 0x000000040600728c */ /* 0x000fc8000bf01270 */
[----:B------:R-:W-:-:S04]  /*0730*/  USEL UR19, UR6, UR4, UP0 ;  /* 0x0000000406137287 */ /* 0x000fc80008000000 */
[----:B------:R-:W-:-:S09]  /*0740*/  UISETP.GT.AND UP0, UPT, UR19, URZ, UPT ;  /* 0x000000ff1300728c */ /* 0x000fd2000bf04270 */
[----:B------:R-:W-:Y:S05]  /*0750*/  BRA.U UP0, `(.L_x_316) ;  /* 0x0000000d00347547 */ /* 0x000fea000b800000 */
        /* <DEDUP_REMOVED lines=27> */
.L_x_317:
        /* <DEDUP_REMOVED lines=57> */
.L_x_319:
[----:B------:R-:W-:Y:S05]  /*0ca0*/  BSYNC.RECONVERGENT B0 ;  /* 0x0000000000007941 */ /* 0x000fea0003800200 */
.L_x_318:
        /* <DEDUP_REMOVED lines=24> */
.L_x_321:
[----:B------:R-:W-:Y:S05]  /*0e30*/  BSYNC.RECONVERGENT B0 ;  /* 0x0000000000007941 */ /* 0x000fea0003800200 */
.L_x_320:
        /* <DEDUP_REMOVED lines=24> */
.L_x_323:
[----:B------:R-:W-:Y:S05]  /*0fc0*/  BSYNC.RECONVERGENT B0 ;  /* 0x0000000000007941 */ /* 0x000fea0003800200 */
.L_x_322:
        /* <DEDUP_REMOVED lines=26> */
.L_x_325:
[----:B------:R-:W-:Y:S05]  /*1170*/  BSYNC.RECONVERGENT B0 ;  /* 0x0000000000007941 */ /* 0x000fea0003800200 */
.L_x_324:
[----:B------:R-:W-:Y:S04]  /*1180*/  BSSY.RECONVERGENT B0, `(.L_x_326) ;  /* 0x000000a000007945 */ /* 0x000fe80003800200 */
[----:B------:R-:W-:Y:S05]  /*1190*/  @P6 BRA `(.L_x_327) ;  /* 0x0000000000206947 */ /* 0x000fea0003800000 */
[----:B------:R-:W5:Y:S01]  /*11a0*/  LDCU.64 UR4, c[0x0][0x420] ;  /* 0x00008400ff0477ac */ /* 0x000f620008000a00 */
[----:B------:R-:W-:-:S05]  /*11b0*/  IMAD R0, R16, UR6, RZ ;  /* 0x0000000610007c24 */ /* 0x000fca000f8e02ff */
[----:B----4-:R-:W-:-:S04]  /*11c0*/  IADD3 R2, P0, PT, R0, UR7, RZ ;  /* 0x0000000700027c10 */ /* 0x010fc8000ff1e0ff */
[----:B------:R-:W-:Y:S02]  /*11d0*/  LEA.HI.X.SX32 R0, R0, UR10, 0x1, P0 ;  /* 0x0000000a00007c11 */ /* 0x000fe400080f0eff */
[----:B-----5:R-:W-:-:S04]  /*11e0*/  LEA R8, P0, R2, UR4, 0x2 ;  /* 0x0000000402087c11 */ /* 0x020fc8000f8010ff */
[----:B------:R-:W-:Y:S01]  /*11f0*/  LEA.HI.X R9, R2, UR5, R0, 0x2, P0 ;  /* 0x0000000502097c11 */ /* 0x000fe200080f1400 */
[----:B------:R-:W-:-:S05]  /*1200*/  IMAD.MOV.U32 R0, RZ, RZ, 0x7f800000 ;  /* 0x7f800000ff007424 */ /* 0x000fca00078e00ff */
[----:B------:R4:W-:Y:S03]  /*1210*/  STG.E desc[UR24][R8.64], R0 ;  /* 0x0000000008007986 */ /* 0x0009e6000c101918 */
.L_x_327:
[----:B------:R-:W-:Y:S05]  /*1220*/  BSYNC.RECONVERGENT B0 ;  /* 0x0000000000007941 */ /* 0x000fea0003800200 */
.L_x_326:
[----:B------:R-:W-:Y:S04]  /*1230*/  BSSY.RECONVERGENT B0, `(.L_x_328) ;  /* 0x000000a000007945 */ /* 0x000fe80003800200 */
[----:B------:R-:W-:Y:S05]  /*1240*/  @P5 BRA `(.L_x_329) ;  /* 0x0000000000205947 */ /* 0x000fea0003800000 */
[----:B------:R-:W5:Y:S01]  /*1250*/  LDCU.64 UR4, c[0x0][0x420] ;  /* 0x00008400ff0477ac */ /* 0x000f620008000a00 */
[----:B----4-:R-:W-:-:S05]  /*1260*/  IMAD R0, R6, UR6, RZ ;  /* 0x0000000606007c24 */ /* 0x010fca000f8e02ff */
[----:B------:R-:W-:-:S04]  /*1270*/  IADD3 R2, P0, PT, R0, UR7, RZ ;  /* 0x0000000700027c10 */ /* 0x000fc8000ff1e0ff */
[----:B------:R-:W-:Y:S02]  /*1280*/  LEA.HI.X.SX32 R0, R0, UR10, 0x1, P0 ;  /* 0x0000000a00007c11 */ /* 0x000fe400080f0eff */
[----:B-----5:R-:W-:-:S04]  /*1290*/  LEA R6, P0, R2, UR4, 0x2 ;  /* 0x0000000402067c11 */ /* 0x020fc8000f8010ff */
[----:B------:R-:W-:Y:S01]  /*12a0*/  LEA.HI.X R7, R2, UR5, R0, 0x2, P0 ;  /* 0x0000000502077c11 */ /* 0x000fe200080f1400 */
[----:B------:R-:W-:-:S05]  /*12b0*/  IMAD.MOV.U32 R0, RZ, RZ, 0x7f800000 ;  /* 0x7f800000ff007424 */ /* 0x000fca00078e00ff */
[----:B------:R4:W-:Y:S03]  /*12c0*/  STG.E desc[UR24][R6.64], R0 ;  /* 0x0000000006007986 */ /* 0x0009e6000c101918 */
.L_x_329:
[----:B------:R-:W-:Y:S05]  /*12d0*/  BSYNC.RECONVERGENT B0 ;  /* 0x0000000000007941 */ /* 0x000fea0003800200 */
.L_x_328:
        /* <DEDUP_REMOVED lines=10> */
.L_x_331:
[----:B------:R-:W-:Y:S05]  /*1380*/  BSYNC.RECONVERGENT B0 ;  /* 0x0000000000007941 */ /* 0x000fea0003800200 */
.L_x_330:
[----:B------:R-:W-:Y:S05]  /*1390*/  @P3 EXIT ;  /* 0x000000000000394d */ /* 0x000fea0003800000 */
[----:B------:R-:W5:Y:S01]  /*13a0*/  LDCU.64 UR4, c[0x0][0x420] ;  /* 0x00008400ff0477ac */ /* 0x000f620008000a00 */
[----:B----4-:R-:W-:-:S05]  /*13b0*/  IMAD R0, R4, UR6, RZ ;  /* 0x0000000604007c24 */ /* 0x010fca000f8e02ff */
[----:B------:R-:W-:-:S04]  /*13c0*/  IADD3 R2, P0, PT, R0, UR7, RZ ;  /* 0x0000000700027c10 */ /* 0x000fc8000ff1e0ff */
[----:B------:R-:W-:Y:S02]  /*13d0*/  LEA.HI.X.SX32 R0, R0, UR10, 0x1, P0 ;  /* 0x0000000a00007c11 */ /* 0x000fe400080f0eff */
[----:B-----5:R-:W-:-:S04]  /*13e0*/  LEA R4, P0, R2, UR4, 0x2 ;  /* 0x0000000402047c11 */ /* 0x020fc8000f8010ff */
[----:B------:R-:W-:Y:S01]  /*13f0*/  LEA.HI.X R5, R2, UR5, R0, 0x2, P0 ;  /* 0x0000000502057c11 */ /* 0x000fe200080f1400 */
[----:B------:R-:W-:-:S05]  /*1400*/  IMAD.MOV.U32 R0, RZ, RZ, 0x7f800000 ;  /* 0x7f800000ff007424 */ /* 0x000fca00078e00ff */
[----:B------:R-:W-:Y:S01]  /*1410*/  STG.E desc[UR24][R4.64], R0 ;  /* 0x0000000004007986 */ /* 0x000fe2000c101918 */
[----:B------:R-:W-:Y:S05]  /*1420*/  EXIT ;  /* 0x000000000000794d */ /* 0x000fea0003800000 */
.L_x_316:
        /* <DEDUP_REMOVED lines=21> */
.L_x_332:
[----:B------:R-:W1:Y:S01]  /*1580*/  LDCU.64 UR10, c[0x0][0x3b8] ;  /* 0x00007700ff0a77ac */ /* 0x000e620008000a00 */
[----:B------:R-:W-:-:S04]  /*1590*/  UIADD3 UR13, UPT, UPT, UR12, UR14, URZ ;  /* 0x0000000e0c0d7290 */ /* 0x000fc8000fffe0ff */
[----:B-1----:R-:W-:Y:S02]  /*15a0*/  UIMAD.WIDE.U32 UR6, UR13, UR10, URZ ;  /* 0x0000000a0d0672a5 */ /* 0x002fe4000f8e00ff */
[----:B------:R-:W-:-:S04]  /*15b0*/  UIMAD UR13, UR13, UR11, URZ ;  /* 0x0000000b0d0d72a4 */ /* 0x000fc8000f8e02ff */
[----:B------:R-:W-:Y:S02]  /*15c0*/  UIADD3 UR13, UPT, UPT, UR7, UR13, URZ ;  /* 0x0000000d070d7290 */ /* 0x000fe4000fffe0ff */
.L_x_333:
        /* <DEDUP_REMOVED lines=11> */
[----:B------:R-:W-:-:S04]  /*1680*/  IMAD.HI.U32 R6, R7, R4, R6 ;  /* 0x0000000407067227 */ /* 0x000fc800078e0006 */
[----:B------:R-:W-:-:S04]  /*1690*/  IMAD.MOV.U32 R4, RZ, RZ, R2 ;  /* 0x000000ffff047224 */ /* 0x000fc800078e0002 */
[----:B------:R-:W-:-:S04]  /*16a0*/  IMAD.HI.U32 R6, R6, R4, RZ ;  /* 0x0000000406067227 */ /* 0x000fc800078e00ff */
[----:B------:R-:W-:-:S04]  /*16b0*/  IMAD.MOV R2, RZ, RZ, -R6 ;  /* 0x000000ffff027224 */ /* 0x000fc800078e0a06 */
[----:B------:R-:W-:-:S05]  /*16c0*/  IMAD R2, R5, R2, R4 ;  /* 0x0000000205027224 */ /* 0x000fca00078e0204 */
[----:B------:R-:W-:-:S13]  /*16d0*/  ISETP.GT.U32.AND P1, PT, R5, R2, PT ;  /* 0x000000020500720c */ /* 0x000fda0003f24070 */
[-C--:B------:R-:W-:Y:S01]  /*16e0*/  @!P1 IADD3 R2, PT, PT, R2, -R5.reuse, RZ ;  /* 0x8000000502029210 */ /* 0x080fe20007ffe0ff */
[----:B------:R-:W-:Y:S01]  /*16f0*/  @!P1 VIADD R6, R6, 0x1 ;  /* 0x0000000106069836 */ /* 0x000fe20000000000 */
[----:B------:R-:W-:Y:S02]  /*1700*/  ISETP.NE.AND P1, PT, R0, RZ, PT ;  /* 0x000000ff0000720c */ /* 0x000fe40003f25270 */
[----:B------:R-:W-:Y:S02]  /*1710*/  ISETP.GE.U32.AND P2, PT, R2, R5, PT ;  /* 0x000000050200720c */ /* 0x000fe40003f46070 */
[----:B------:R-:W-:-:S04]  /*1720*/  LOP3.LUT R2, R0, UR21, RZ, 0x3c, !PT ;  /* 0x0000001500027c12 */ /* 0x000fc8000f8e3cff */
[----:B------:R-:W-:-:S07]  /*1730*/  ISETP.GE.AND P0, PT, R2, RZ, PT ;  /* 0x000000ff0200720c */ /* 0x000fce0003f06270 */
        /* <DEDUP_REMOVED lines=16> */
.L_x_334:
[----:B------:R-:W1:Y:S01]  /*1840*/  LDCU.64 UR8, c[0x0][0x3c0] ;  /* 0x00007800ff0877ac */ /* 0x000e620008000a00 */
[----:B------:R-:W-:-:S04]  /*1850*/  UIADD3 UR12, UPT, UPT, UR12, UR14, URZ ;  /* 0x0000000e0c0c7290 */ /* 0x000fc8000fffe0ff */
[----:B-1----:R-:W-:Y:S02]  /*1860*/  UIMAD.WIDE.U32 UR4, UR12, UR8, URZ ;  /* 0x000000080c0472a5 */ /* 0x002fe4000f8e00ff */
[----:B------:R-:W-:-:S04]  /*1870*/  UIMAD UR12, UR12, UR9, URZ ;  /* 0x000000090c0c72a4 */ /* 0x000fc8000f8e02ff */
[----:B------:R-:W-:-:S12]  /*1880*/  UIADD3 UR12, UPT, UPT, UR5, UR12, URZ ;  /* 0x0000000c050c7290 */ /* 0x000fd8000fffe0ff */
.L_x_335:
[----:B------:R-:W-:Y:S01]  /*1890*/  IMAD.SHL.U32 R235, R209, 0x8, RZ ;  /* 0x00000008d1eb7824 */ /* 0x000fe200078e00ff */
[----:B------:R-:W-:Y:S01]  /*18a0*/  SHF.R.U32.HI R14, RZ, 0x3, R209 ;  /* 0x00000003ff0e7819 */ /* 0x000fe200000116d1 */
[----:B------:R-:W1:Y:S01]  /*18b0*/  LDCU.64 UR14, c[0x0][0x390] ;  /* 0x00007200ff0e77ac */ /* 0x000e620008000a00 */
[----:B------:R-:W-:Y:S01]  /*18c0*/  SHF.R.S32.HI R225, RZ, 0x1f, R4 ;  /* 0x0000001fffe17819 */ /* 0x000fe20000011404 */
[----:B------:R-:W2:Y:S01]  /*18d0*/  S2R R8, SR_CTAID.X ;  /* 0x0000000000087919 */ /* 0x000ea20000002500 */
[C---:B------:R-:W-:Y:S01]  /*18e0*/  LOP3.LUT R207, R235.reuse, 0x38, RZ, 0xc0, !PT ;  /* 0x00000038ebcf7812 */ /* 0x040fe200078ec0ff */
[----:B------:R-:W3:Y:S01]  /*18f0*/  S2UR UR31, SR_CgaCtaId ;  /* 0x00000000001f79c3 */ /* 0x000ee20000008800 */
[----:B------:R-:W4:Y:S01]  /*1900*/  LDCU.64 UR16, c[0x0][0x388] ;  /* 0x00007100ff1077ac */ /* 0x000f220008000a00 */
[----:B------:R-:W-:Y:S01]  /*1910*/  LOP3.LUT R229, R235, 0x1f8, RZ, 0xc0, !PT ;  /* 0x000001f8ebe57812 */ /* 0x000fe200078ec0ff */
[----:B------:R-:W-:Y:S01]  /*1920*/  IMAD.MOV.U32 R15, RZ, RZ, RZ ;  /* 0x000000ffff0f7224 */ /* 0x000fe200078e00ff */
[C---:B------:R-:W-:Y:S01]  /*1930*/  IADD3 R6, P1, PT, R207.reuse, UR6, RZ ;  /* 0x00000006cf067c10 */ /* 0x040fe2000ff3e0ff */
[----:B------:R-:W-:Y:S01]  /*1940*/  BSSY.RECONVERGENT B0, `(.L_x_336) ;  /* 0x0000052000007945 */ /* 0x000fe20003800200 */
[----:B------:R-:W-:Y:S01]  /*1950*/  IADD3 R16, P0, PT, R207, UR4, RZ ;  /* 0x00000004cf107c10 */ /* 0x000fe2000ff1e0ff */
[----:B------:R-:W5:Y:S01]  /*1960*/  LDCU.128 UR4, c[0x0][0x3d0] ;  /* 0x00007a00ff0477ac */ /* 0x000f620008000c00 */
[----:B------:R-:W-:Y:S01]  /*1970*/  LOP3.LUT R0, R235, 0x1e00, RZ, 0xc0, !PT ;  /* 0x00001e00eb007812 */ /* 0x000fe200078ec0ff */
[----:B------:R-:W-:Y:S01]  /*1980*/  IMAD.X R7, RZ, RZ, UR13, P1 ;  /* 0x0000000dff077e24 */ /* 0x000fe200088e06ff */
[----:B------:R-:W-:Y:S01]  /*1990*/  IADD3.X R17, PT, PT, RZ, UR12, RZ, P0, !PT ;  /* 0x0000000cff117c10 */ /* 0x000fe200087fe4ff */
[----:B------:R-:W2:Y:S01]  /*19a0*/  LDCU.64 UR12, c[0x0][0x3c8] ;  /* 0x00007900ff0c77ac */ /* 0x000ea20008000a00 */
[----:B------:R-:W-:Y:S01]  /*19b0*/  IADD3 R12, P0, PT, R207, UR32, RZ ;  /* 0x00000020cf0c7c10 */ /* 0x000fe2000ff1e0ff */
[----:B------:R-:W-:Y:S01]  /*19c0*/  IMAD.WIDE.U32 R6, R14, UR10, R6 ;  /* 0x0000000a0e067c25 */ /* 0x000fe2000f8e0006 */
[----:B------:R-:W-:-:S02]  /*19d0*/  LOP3.LUT R229, R229, 0x38, R209, 0x78, !PT ;  /* 0x00000038e5e57812 */ /* 0x000fc400078e78d1 */
[----:B------:R-:W-:Y:S01]  /*19e0*/  LOP3.LUT R234, R207, 0x40, RZ, 0xfc, !PT ;  /* 0x00000040cfea7812 */ /* 0x000fe200078efcff */
[C---:B------:R-:W-:Y:S01]  /*19f0*/  IMAD.WIDE.U32 R16, R14.reuse, UR8, R16 ;  /* 0x000000080e107c25 */ /* 0x040fe2000f8e0010 */
[----:B------:R-:W-:Y:S02]  /*1a00*/  LOP3.LUT R229, R229, R0, RZ, 0xfc, !PT ;  /* 0x00000000e5e57212 */ /* 0x000fe400078efcff */
[C---:B------:R-:W-:Y:S01]  /*1a10*/  LOP3.LUT R233, R207.reuse, 0x80, RZ, 0xfc, !PT ;  /* 0x00000080cfe97812 */ /* 0x040fe200078efcff */
[C---:B------:R-:W-:Y:S01]  /*1a20*/  IMAD R7, R14.reuse, UR11, R7 ;  /* 0x0000000b0e077c24 */ /* 0x040fe2000f8e0207 */
[----:B------:R-:W-:Y:S01]  /*1a30*/  LOP3.LUT R232, R207, 0xc0, RZ, 0xfc, !PT ;  /* 0x000000c0cfe87812 */ /* 0x000fe200078efcff */
[----:B------:R-:W-:Y:S02]  /*1a40*/  IMAD R17, R14, UR9, R17 ;  /* 0x000000090e117c24 */ /* 0x000fe4000f8e0211 */
[C---:B-----5:R-:W-:Y:S02]  /*1a50*/  IMAD R227, R225.reuse, UR4, RZ ;  /* 0x00000004e1e37c24 */ /* 0x060fe4000f8e02ff */
[----:B------:R-:W-:-:S02]  /*1a60*/  IMAD R225, R225, UR6, RZ ;  /* 0x00000006e1e17c24 */ /* 0x000fc4000f8e02ff */
[C---:B------:R-:W-:Y:S01]  /*1a70*/  IMAD R227, R4.reuse, UR5, R227 ;  /* 0x0000000504e37c24 */ /* 0x040fe2000f8e02e3 */
[----:B------:R-:W-:Y:S01]  /*1a80*/  UMOV UR5, 0x400 ;  /* 0x0000040000057882 */ /* 0x000fe20000000000 */
[C---:B------:R-:W-:Y:S01]  /*1a90*/  IMAD R225, R4.reuse, UR7, R225 ;  /* 0x0000000704e17c24 */ /* 0x040fe2000f8e02e1 */
[----:B---3--:R-:W-:Y:S01]  /*1aa0*/  ULEA UR5, UR31, UR5, 0x18 ;  /* 0x000000051f057291 */ /* 0x008fe2000f8ec0ff */
[----:B------:R-:W-:Y:S01]  /*1ab0*/  IMAD.WIDE.U32 R6, R4, UR4, R6 ;  /* 0x0000000404067c25 */ /* 0x000fe2000f8e0006 */
[----:B------:R-:W-:-:S03]  /*1ac0*/  UIADD3 UR4, UPT, UPT, UR19, -0x1, URZ ;  /* 0xffffffff13047890 */ /* 0x000fc6000fffe0ff */
[----:B------:R-:W-:Y:S01]  /*1ad0*/  IMAD.WIDE.U32 R4, R4, UR6, R16 ;  /* 0x0000000604047c25 */ /* 0x000fe2000f8e0010 */
[----:B------:R-:W-:Y:S02]  /*1ae0*/  IADD3 R227, PT, PT, R7, R227, RZ ;  /* 0x000000e307e37210 */ /* 0x000fe40007ffe0ff */
[----:B----4-:R-:W-:Y:S01]  /*1af0*/  LEA R228, P1, R6, UR16, 0x1 ;  /* 0x0000001006e47c11 */ /* 0x010fe2000f8208ff */
[----:B------:R-:W-:Y:S01]  /*1b00*/  IMAD.X R13, RZ, RZ, UR30, P0 ;  /* 0x0000001eff0d7e24 */ /* 0x000fe200080e06ff */
[----:B-1----:R-:W-:Y:S01]  /*1b10*/  LEA R226, P0, R4, UR14, 0x1 ;  /* 0x0000000e04e27c11 */ /* 0x002fe2000f8008ff */
[----:B------:R-:W-:Y:S01]  /*1b20*/  UIADD3 UR14, UPT, UPT, -UR23, UR27, URZ ;  /* 0x0000001b170e7290 */ /* 0x000fe2000fffe1ff */
[----:B--2---:R-:W-:Y:S01]  /*1b30*/  IMAD.U32 R10, RZ, RZ, UR12 ;  /* 0x0000000cff0a7e24 */ /* 0x004fe2000f8e00ff */
[----:B------:R-:W-:Y:S01]  /*1b40*/  USHF.L.U32 UR16, UR4, 0x6, URZ ;  /* 0x0000000604107899 */ /* 0x000fe200080006ff */
[----:B------:R-:W-:Y:S01]  /*1b50*/  IMAD.IADD R225, R5, 0x1, R225 ;  /* 0x0000000105e17824 */ /* 0x000fe200078e02e1 */
[----:B------:R-:W-:Y:S01]  /*1b60*/  LEA.HI.X R227, R6, UR17, R227, 0x1, P1 ;  /* 0x0000001106e37c11 */ /* 0x000fe200088f0ce3 */
[----:B------:R-:W-:Y:S01]  /*1b70*/  IMAD.WIDE.U32 R10, R10, UR21, R12 ;  /* 0x000000150a0a7c25 */ /* 0x000fe2000f8e000c */
[----:B------:R-:W-:-:S02]  /*1b80*/  ISETP.GE.AND P2, PT, R14, UR14, PT ;  /* 0x0000000e0e007c0c */ /* 0x000fc4000bf46270 */
[----:B------:R-:W-:Y:S01]  /*1b90*/  LEA.HI.X R225, R4, UR15, R225, 0x1, P0 ;  /* 0x0000000f04e17c11 */ /* 0x000fe200080f0ce1 */
[C---:B------:R-:W-:Y:S01]  /*1ba0*/  VIADD R6, R14.reuse, 0x10 ;  /* 0x000000100e067836 */ /* 0x040fe20000000000 */
[----:B------:R-:W-:Y:S01]  /*1bb0*/  IADD3 R5, PT, PT, R14, 0x20, RZ ;  /* 0x000000200e057810 */ /* 0x000fe20007ffe0ff */
[----:B------:R-:W-:Y:S01]  /*1bc0*/  IMAD.U32 R12, RZ, RZ, UR13 ;  /* 0x0000000dff0c7e24 */ /* 0x000fe2000f8e00ff */
[----:B------:R-:W-:Y:S01]  /*1bd0*/  UIADD3 UR15, UPT, UPT, -UR16, UR26, URZ ;  /* 0x0000001a100f7290 */ /* 0x000fe2000fffe1ff */
[----:B------:R-:W-:Y:S01]  /*1be0*/  IMAD.WIDE.U32 R8, R8, 0x40, R14 ;  /* 0x0000004008087825 */ /* 0x000fe200078e000e */
        /* <DEDUP_REMOVED lines=39> */
.L_x_337:
[----:B------:R-:W-:Y:S05]  /*1e60*/  BSYNC.RECONVERGENT B0 ;  /* 0x0000000000007941 */ /* 0x000fea0003800200 */
.L_x_336:
[----:B------:R-:W-:Y:S01]  /*1e70*/  USHF.L.U64.HI UR17, UR10, 0x6, UR11 ;  /* 0x000000060a117899 */ /* 0x000fe2000801020b */
[----:B------:R-:W-:Y:S01]  /*1e80*/  BSSY.RECONVERGENT B0, `(.L_x_338) ;  /* 0x0000029000007945 */ /* 0x000fe20003800200 */
[C---:B------:R-:W-:Y:S02]  /*1e90*/  ISETP.GE.AND P6, PT, R14.reuse, UR15, PT ;  /* 0x0000000f0e007c0c */ /* 0x040fe4000bfc6270 */
[----:B------:R-:W-:Y:S01]  /*1ea0*/  IADD3 R4, PT, PT, R14, 0x30, RZ ;  /* 0x000000300e047810 */ /* 0x000fe20007ffe0ff */
[----:B------:R-:W-:Y:S10]  /*1eb0*/  @P0 BRA `(.L_x_339) ;  /* 0x0000000000940947 */ /* 0x000ff40003800000 */
[----:B------:R-:W2:Y:S01]  /*1ec0*/  LDCU.64 UR12, c[0x0][0x3b0] ;  /* 0x00007600ff0c77ac */ /* 0x000ea20008000a00 */
[----:B------:R-:W-:Y:S01]  /*1ed0*/  IADD3 R2, P0, PT, R8, 0x10, RZ ;  /* 0x0000001008027810 */ /* 0x000fe20007f1e0ff */
[----:B------:R-:W-:Y:S01]  /*1ee0*/  IMAD.MOV.U32 R14, RZ, RZ, R10 ;  /* 0x000000ffff0e7224 */ /* 0x000fe200078e000a */
[----:B------:R-:W3:Y:S01]  /*1ef0*/  LDCU UR30, c[0x0][0x440] ;  /* 0x00008800ff1e77ac */ /* 0x000ee20008000800 */
[----:B------:R-:W-:Y:S02]  /*1f00*/  IMAD.MOV.U32 R15, RZ, RZ, R13 ;  /* 0x000000ffff0f7224 */ /* 0x000fe400078e000d */
[----:B------:R-:W-:Y:S01]  /*1f10*/  IMAD.X R0, RZ, RZ, R9, P0 ;  /* 0x000000ffff007224 */ /* 0x000fe200000e0609 */
[----:B------:R-:W4:Y:S03]  /*1f20*/  LDCU.64 UR6, c[0x0][0x380] ;  /* 0x00007000ff0677ac */ /* 0x000f260008000a00 */
[----:B--2---:R-:W-:-:S02]  /*1f30*/  IMAD R0, R0, UR12, RZ ;  /* 0x0000000c00007c24 */ /* 0x004fc4000f8e02ff */
[----:B------:R-:W-:Y:S01]  /*1f40*/  IMAD.WIDE.U32 R14, R2, UR12, R14 ;  /* 0x0000000c020e7c25 */ /* 0x000fe2000f8e000e */
[----:B---3--:R-:W-:-:S03]  /*1f50*/  ISETP.GE.AND P4, PT, R207, UR30, PT ;  /* 0x0000001ecf007c0c */ /* 0x008fc6000bf86270 */
[----:B------:R-:W-:Y:S01]  /*1f60*/  IMAD R0, R2, UR13, R0 ;  /* 0x0000000d02007c24 */ /* 0x000fe2000f8e0200 */
[----:B------:R-:W-:Y:S02]  /*1f70*/  ISETP.GE.AND P3, PT, R234, UR30, PT ;  /* 0x0000001eea007c0c */ /* 0x000fe4000bf66270 */
[----:B----4-:R-:W-:Y:S01]  /*1f80*/  LEA R16, P5, R14, UR6, 0x1 ;  /* 0x000000060e107c11 */ /* 0x010fe2000f8a08ff */
        /* <DEDUP_REMOVED lines=24> */
.L_x_339:
[----:B------:R-:W-:Y:S05]  /*2110*/  BSYNC.RECONVERGENT B0 ;  /* 0x0000000000007941 */ /* 0x000fea0003800200 */
.L_x_338:
[----:B------:R-:W-:Y:S01]  /*2120*/  USHF.L.U32 UR30, UR10, 0x6, URZ ;  /* 0x000000060a1e7899 */ /* 0x000fe200080006ff */
[----:B------:R-:W-:Y:S01]  /*2130*/  BSSY.RECONVERGENT B0, `(.L_x_340) ;  /* 0x0000028000007945 */ /* 0x000fe20003800200 */
[----:B------:R-:W-:-:S03]  /*2140*/  ISETP.GE.AND P0, PT, R4, UR14, PT ;  /* 0x0000000e04007c0c */ /* 0x000fc6000bf06270 */
[----:B------:R-:W-:Y:S10]  /*2150*/  @P1 BRA `(.L_x_341) ;  /* 0x0000000000941947 */ /* 0x000ff40003800000 */
[----:B------:R-:W3:Y:S01]  /*2160*/  LDCU.64 UR12, c[0x0][0x3b0] ;  /* 0x00007600ff0c77ac */ /* 0x000ee20008000a00 */
[----:B------:R-:W-:Y:S01]  /*2170*/  IADD3 R2, P1, PT, R8, 0x20, RZ ;  /* 0x0000002008027810 */ /* 0x000fe20007f3e0ff */
[----:B------:R-:W-:Y:S01]  /*2180*/  IMAD.MOV.U32 R14, RZ, RZ, R10 ;  /* 0x000000ffff0e7224 */ /* 0x000fe200078e000a */
[----:B------:R-:W4:Y:S01]  /*2190*/  LDCU UR31, c[0x0][0x440] ;  /* 0x00008800ff1f77ac */ /* 0x000f220008000800 */
[----:B------:R-:W-:Y:S02]  /*21a0*/  IMAD.MOV.U32 R15, RZ, RZ, R13 ;  /* 0x000000ffff0f7224 */ /* 0x000fe400078e000d */
[----:B------:R-:W-:Y:S01]  /*21b0*/  IMAD.X R0, RZ, RZ, R9, P1 ;  /* 0x000000ffff007224 */ /* 0x000fe200008e0609 */
[----:B------:R-:W2:Y:S03]  /*21c0*/  LDCU.64 UR6, c[0x0][0x380] ;  /* 0x00007000ff0677ac */ /* 0x000ea60008000a00 */
[----:B---3--:R-:W-:-:S02]  /*21d0*/  IMAD R0, R0, UR12, RZ ;  /* 0x0000000c00007c24 */ /* 0x008fc4000f8e02ff */
[----:B------:R-:W-:Y:S01]  /*21e0*/  IMAD.WIDE.U32 R14, R2, UR12, R14 ;  /* 0x0000000c020e7c25 */ /* 0x000fe2000f8e000e */
[----:B----4-:R-:W-:-:S03]  /*21f0*/  ISETP.GE.AND P4, PT, R207, UR31, PT ;  /* 0x0000001fcf007c0c */ /* 0x010fc6000bf86270 */
        /* <DEDUP_REMOVED lines=27> */
.L_x_341:
[----:B------:R-:W-:Y:S05]  /*23b0*/  BSYNC.RECONVERGENT B0 ;  /* 0x0000000000007941 */ /* 0x000fea0003800200 */
.L_x_340:
        /* <DEDUP_REMOVED lines=40> */
.L_x_343:
[----:B------:R-:W-:Y:S05]  /*2640*/  BSYNC.RECONVERGENT B0 ;  /* 0x0000000000007941 */ /* 0x000fea0003800200 */
.L_x_342:
[----:B------:R-:W-:Y:S01]  /*2650*/  UIMAD UR7, UR17, UR4, URZ ;  /* 0x00000004110772a4 */ /* 0x000fe2000f8e02ff */
[----:B------:R-:W-:Y:S03]  /*2660*/  BSSY.RECONVERGENT B0, `(.L_x_344) ;  /* 0x0000021000007945 */ /* 0x000fe60003800200 */
[----:B------:R-:W-:Y:S01]  /*2670*/  UIADD3 UR7, UPT, UPT, UR33, UR7, URZ ;  /* 0x0000000721077290 */ /* 0x000fe2000fffe0ff */
[----:B------:R-:W-:Y:S11]  /*2680*/  @P6 BRA `(.L_x_345) ;  /* 0x0000000000786947 */ /* 0x000ff60003800000 */
[----:B------:R-:W5:Y:S01]  /*2690*/  LDCU UR6, c[0x0][0x440] ;  /* 0x00008800ff0677ac */ /* 0x000f620008000800 */
[----:B------:R-:W-:Y:S02]  /*26a0*/  IMAD.U32 R8, RZ, RZ, UR32 ;  /* 0x00000020ff087e24 */ /* 0x000fe4000f8e00ff */
        /* <DEDUP_REMOVED lines=28> */
.L_x_345:
[----:B------:R-:W-:Y:S05]  /*2870*/  BSYNC.RECONVERGENT B0 ;  /* 0x0000000000007941 */ /* 0x000fea0003800200 */
.L_x_344:
        /* <DEDUP_REMOVED lines=37> */
.L_x_347:
[----:B------:R-:W-:Y:S05]  /*2ad0*/  BSYNC.RECONVERGENT B0 ;  /* 0x0000000000007941 */ /* 0x000fea0003800200 */
.L_x_346:
        /* <DEDUP_REMOVED lines=13> */
[----:B-1----:R-:W-:Y:S02]  /*2bb0*/  LEA R8, P4, R2, R228, 0x1 ;  /* 0x000000e402087211 */ /* 0x002fe400078808ff */
        /* <DEDUP_REMOVED lines=23> */
.L_x_349:
[----:B------:R-:W-:Y:S05]  /*2d30*/  BSYNC.RECONVERGENT B0 ;  /* 0x0000000000007941 */ /* 0x000fea0003800200 */
.L_x_348:
        /* <DEDUP_REMOVED lines=8> */
[----:B-1----:R-:W-:Y:S02]  /*2dc0*/  IMAD.U32 R8, RZ, RZ, UR38 ;  /* 0x00000026ff087e24 */ /* 0x002fe4000f8e00ff */
        /* <DEDUP_REMOVED lines=28> */
.L_x_351:
[----:B------:R-:W-:Y:S05]  /*2f90*/  BSYNC.RECONVERGENT B0 ;  /* 0x0000000000007941 */ /* 0x000fea0003800200 */
.L_x_350:
[----:B------:R-:W5:Y:S01]  /*2fa0*/  LDCU UR6, c[0x0][0x3e0] ;  /* 0x00007c00ff0677ac */ /* 0x000f620008000800 */
[----:B------:R-:W0:Y:S01]  /*2fb0*/  LDGDEPBAR ;  /* 0x00000000000079af */ /* 0x000e220000000000 */
[--C-:B------:R-:W-:Y:S01]  /*2fc0*/  SHF.R.U32.HI R211, RZ, 0x1, R209.reuse ;  /* 0x00000001ffd37819 */ /* 0x100fe200000116d1 */
[----:B------:R-:W-:Y:S01]  /*2fd0*/  IMAD.U32 R87, RZ, RZ, UR23 ;  /* 0x00000017ff577e24 */ /* 0x000fe2000f8e00ff */
[----:B------:R-:W-:Y:S01]  /*2fe0*/  SHF.R.U32.HI R2, RZ, 0x2, R209 ;  /* 0x00000002ff027819 */ /* 0x000fe200000116d1 */
[----:B------:R-:W-:Y:S01]  /*2ff0*/  IMAD.SHL.U32 R208, R209, 0x20, RZ ;  /* 0x00000020d1d07824 */ /* 0x000fe200078e00ff */
[----:B------:R-:W-:Y:S01]  /*3000*/  LOP3.LUT R0, R211, 0x1f0, RZ, 0xc0, !PT ;  /* 0x000001f0d3007812 */ /* 0x000fe200078ec0ff */
[----:B------:R-:W-:Y:S01]  /*3010*/  UIMAD.WIDE.U32 UR36, UR36, UR4, URZ ;  /* 0x00000004242472a5 */ /* 0x000fe2000f8e00ff */
[----:B------:R-:W-:Y:S01]  /*3020*/  LOP3.LUT R2, R2, 0x7, RZ, 0xc0, !PT ;  /* 0x0000000702027812 */ /* 0x000fe200078ec0ff */
[----:B------:R-:W-:Y:S01]  /*3030*/  UIMAD UR7, UR35, UR4, URZ ;  /* 0x00000004230772a4 */ /* 0x000fe2000f8e02ff */
[----:B------:R-:W-:Y:S01]  /*3040*/  IADD3 R87, PT, PT, R0, 0x1, R87 ;  /* 0x0000000100577810 */ /* 0x000fe20007ffe057 */
[----:B------:R-:W-:Y:S01]  /*3050*/  BSSY.RECONVERGENT B0, `(.L_x_352) ;  /* 0x0000037000007945 */ /* 0x000fe20003800200 */
[----:B------:R-:W-:Y:S01]  /*3060*/  LOP3.LUT R0, R209, 0x1f, RZ, 0xc0, !PT ;  /* 0x0000001fd1007812 */ /* 0x000fe200078ec0ff */
[----:B------:R-:W-:Y:S01]  /*3070*/  UIADD3 UR7, UPT, UPT, UR37, UR7, URZ ;  /* 0x0000000725077290 */ /* 0x000fe2000fffe0ff */
[----:B------:R-:W-:Y:S01]  /*3080*/  IADD3 R87, PT, PT, R87, -UR27, R2 ;  /* 0x8000001b57577c10 */ /* 0x000fe2000fffe002 */
[----:B------:R-:W-:Y:S01]  /*3090*/  IMAD.U32 R2, RZ, RZ, UR26 ;  /* 0x0000001aff027e24 */ /* 0x000fe2000f8e00ff */
[----:B------:R-:W-:Y:S01]  /*30a0*/  LOP3.LUT R208, R208, 0x7c00, RZ, 0xc0, !PT ;  /* 0x00007c00d0d07812 */ /* 0x000fe200078ec0ff */
[----:B-----5:R-:W-:Y:S01]  /*30b0*/  UIMAD UR6, UR22, UR6, UR21 ;  /* 0x00000006160672a4 */ /* 0x020fe2000f8e0215 */
[----:B------:R-:W-:-:S02]  /*30c0*/  LOP3.LUT R178, R211, 0x8, RZ, 0xc0, !PT ;  /* 0x00000008d3b27812 */ /* 0x000fc400078ec0ff */
[----:B------:R-:W-:Y:S01]  /*30d0*/  IADD3 R87, PT, PT, R87, UR20, R2 ;  /* 0x0000001457577c10 */ /* 0x000fe2000fffe002 */
[----:B------:R-:W-:Y:S01]  /*30e0*/  USHF.L.U32 UR6, UR6, 0x5, URZ ;  /* 0x0000000506067899 */ /* 0x000fe200080006ff */
[----:B------:R-:W-:-:S04]  /*30f0*/  DEPBAR.LE SB0, 0x0 ;  /* 0x000080000000791a */ /* 0x000fc80000000000 */
[----:B------:R-:W-:Y:S01]  /*3100*/  BAR.SYNC.DEFER_BLOCKING 0x0 ;  /* 0x0000000000007b1d */ /* 0x000fe20000010000 */
[----:B------:R-:W-:Y:S01]  /*3110*/  IADD3 R85, P1, P0, R85, UR6, R0 ;  /* 0x0000000655557c10 */ /* 0x000fe2000f83e000 */
[----:B------:R-:W-:Y:S01]  /*3120*/  IMAD.SHL.U32 R0, R209, 0x40, RZ ;  /* 0x00000040d1007824 */ /* 0x000fe200078e00ff */
[----:B------:R-:W-:-:S04]  /*3130*/  USHF.R.S32.HI UR6, URZ, 0x1f, UR6 ;  /* 0x0000001fff067899 */ /* 0x000fc80008011406 */
[--C-:B------:R-:W-:Y:S02]  /*3140*/  LOP3.LUT R7, R207, 0x1c0, R0.reuse, 0xf8, !PT ;  /* 0x000001c0cf077812 */ /* 0x100fe400078ef800 */
[----:B------:R-:W-:Y:S02]  /*3150*/  IADD3.X R3, PT, PT, R3, UR6, RZ, P1, P0 ;  /* 0x0000000603037c10 */ /* 0x000fe40008fe04ff */
[----:B------:R-:W-:Y:S02]  /*3160*/  LOP3.LUT R177, R208, 0x200, R0, 0xf8, !PT ;  /* 0x00000200d0b17812 */ /* 0x000fe400078ef800 */
[----:B------:R-:W-:Y:S01]  /*3170*/  LOP3.LUT R178, R7, R178, RZ, 0x3c, !PT ;  /* 0x000000b207b27212 */ /* 0x000fe200078e3cff */
[----:B------:R-:W-:Y:S06]  /*3180*/  @P6 BRA `(.L_x_353) ;  /* 0x00000000007c6947 */ /* 0x000fec0003800000 */
[----:B------:R-:W5:Y:S01]  /*3190*/  LDCU UR6, c[0x0][0x440] ;  /* 0x00008800ff0677ac */ /* 0x000f620008000800 */
[----:B-1----:R-:W-:Y:S02]  /*31a0*/  IMAD.U32 R8, RZ, RZ, UR36 ;  /* 0x00000024ff087e24 */ /* 0x002fe4000f8e00ff */
        /* <DEDUP_REMOVED lines=29> */
.L_x_353:
[----:B------:R1:W-:Y:S04]  /*3380*/  STS.128 [R229+0x10000], RZ ;  /* 0x010000ffe5007388 */ /* 0x0003e80000000c00 */
[----:B------:R1:W-:Y:S04]  /*3390*/  STS.128 [R229+0x12000], RZ ;  /* 0x012000ffe5007388 */ /* 0x0003e80000000c00 */
[----:B------:R1:W-:Y:S04]  /*33a0*/  STS.128 [R229+0x14000], RZ ;  /* 0x014000ffe5007388 */ /* 0x0003e80000000c00 */
[----:B------:R1:W-:Y:S02]  /*33b0*/  STS.128 [R229+0x16000], RZ ;  /* 0x016000ffe5007388 */ /* 0x0003e40000000c00 */
.L_x_354:
[----:B------:R-:W-:Y:S05]  /*33c0*/  BSYNC.RECONVERGENT B0 ;  /* 0x0000000000007941 */ /* 0x000fea0003800200 */
.L_x_352:
[----:B------:R-:W-:Y:S01]  /*33d0*/  ISETP.GE.AND P0, PT, R6, UR15, PT ;  /* 0x0000000f06007c0c */ /* 0x000fe2000bf06270 */
[----:B------:R-:W-:Y:S01]  /*33e0*/  IMAD.IADD R82, R178, 0x1, R177 ;  /* 0x00000001b2527824 */ /* 0x000fe200078e02b1 */
[----:B------:R-:W-:Y:S01]  /*33f0*/  LOP3.LUT R2, R209, 0x8, RZ, 0xc0, !PT ;  /* 0x00000008d1027812 */ /* 0x000fe200078ec0ff */
[----:B------:R-:W-:Y:S01]  /*3400*/  BSSY.RECONVERGENT B0, `(.L_x_355) ;  /* 0x000002b000007945 */ /* 0x000fe20003800200 */
        /* <DEDUP_REMOVED lines=42> */
.L_x_356:
[----:B------:R-:W-:Y:S05]  /*36b0*/  BSYNC.RECONVERGENT B0 ;  /* 0x0000000000007941 */ /* 0x000fea0003800200 */
.L_x_355:
        /* <DEDUP_REMOVED lines=39> */
.L_x_358:
[----:B------:R-:W-:Y:S05]  /*3930*/  BSYNC.RECONVERGENT B0 ;  /* 0x0000000000007941 */ /* 0x000fea0003800200 */
.L_x_357:
        /* <DEDUP_REMOVED lines=17> */
[----:B-1----:R-:W-:Y:S02]  /*3a50*/  LEA R6, P4, R4, R226, 0x1 ;  /* 0x000000e204067211 */ /* 0x002fe400078808ff */
        /* <DEDUP_REMOVED lines=23> */
.L_x_360:
[----:B------:R-:W-:Y:S05]  /*3bd0*/  BSYNC.RECONVERGENT B0 ;  /* 0x0000000000007941 */ /* 0x000fea0003800200 */
.L_x_359:
[----:B------:R-:W-:Y:S01]  /*3be0*/  LDSM.16.M88.4 R36, [R82] ;  /* 0x000000005224783b */ /* 0x000fe20000000200 */
[----:B------:R-:W-:Y:S01]  /*3bf0*/  IMAD.MOV.U32 R84, RZ, RZ, 0x20 ;  /* 0x00000020ff547424 */ /* 0x000fe200078e00ff */
[----:B------:R-:W-:Y:S01]  /*3c00*/  LOP3.LUT P0, R2, R209, 0x2, RZ, 0xc0, !PT ;  /* 0x00000002d1027812 */ /* 0x000fe2000780c0ff */
[----:B------:R-:W-:Y:S01]  /*3c10*/  VIADD R217, R81, UR5 ;  /* 0x0000000551d97c36 */ /* 0x000fe20008000000 */
[----:B------:R-:W4:Y:S01]  /*3c20*/  LDSM.16.M88.4 R60, [R81+UR5+0x8000] ;  /* 0x00800005513c783b */ /* 0x000f220008000200 */
[C---:B-1----:R-:W-:Y:S01]  /*3c30*/  LOP3.LUT R8, R209.reuse, 0x4, RZ, 0xc0, !PT ;  /* 0x00000004d1087812 */ /* 0x042fe200078ec0ff */
[----:B------:R-:W-:Y:S01]  /*3c40*/  IMAD.MOV.U32 R176, RZ, RZ, 0x40 ;  /* 0x00000040ffb07424 */ /* 0x000fe200078e00ff */
[----:B------:R-:W-:Y:S01]  /*3c50*/  SEL R84, R84, 0xffffffe0, !P0 ;  /* 0xffffffe054547807 */ /* 0x000fe20004000000 */
[----:B------:R-:W1:Y:S01]  /*3c60*/  LDSM.16.M88.4 R52, [R81+UR5+0x8800] ;  /* 0x008800055134783b */ /* 0x000e620008000200 */
[----:B------:R-:W-:Y:S01]  /*3c70*/  ISETP.NE.AND P0, PT, R8, RZ, PT ;  /* 0x000000ff0800720c */ /* 0x000fe20003f05270 */
[----:B------:R-:W-:Y:S01]  /*3c80*/  IMAD.SHL.U32 R167, R209, 0x2, RZ ;  /* 0x00000002d1a77824 */ /* 0x000fe200078e00ff */
[----:B------:R-:W-:Y:S01]  /*3c90*/  VIMNMX R166, PT, PT, R87, UR26, PT ;  /* 0x0000001a57a67c48 */ /* 0x000fe2000bfe0100 */
[----:B------:R-:W5:Y:S01]  /*3ca0*/  LDSM.16.M88.4 R44, [R81+UR5+0x9000] ;  /* 0x00900005512c783b */ /* 0x000f620008000200 */
[--C-:B------:R-:W-:Y:S01]  /*3cb0*/  IMAD.IADD R80, R82, 0x1, R84.reuse ;  /* 0x0000000152507824 */ /* 0x100fe200078e0254 */
[----:B------:R-:W-:Y:S01]  /*3cc0*/  SEL R176, R176, 0xffffffc0, !P0 ;  /* 0xffffffc0b0b07807 */ /* 0x000fe20004000000 */
[----:B------:R-:W-:Y:S01]  /*3cd0*/  IMAD.IADD R90, R217, 0x1, R84 ;  /* 0x00000001d95a7824 */ /* 0x000fe200078e0254 */
[----:B------:R-:W5:Y:S01]  /*3ce0*/  LDSM.16.M88.4 R68, [R81+UR5+0x9800] ;  /* 0x009800055144783b */ /* 0x000f620008000200 */
[----:B------:R-:W-:Y:S01]  /*3cf0*/  IMAD.U32 R165, RZ, RZ, UR26 ;  /* 0x0000001affa57e24 */ /* 0x000fe2000f8e00ff */
[----:B------:R-:W-:Y:S01]  /*3d00*/  LOP3.LUT R167, R167, 0x6, RZ, 0xc0, !PT ;  /* 0x00000006a7a77812 */ /* 0x000fe200078ec0ff */
[--C-:B------:R-:W-:Y:S01]  /*3d10*/  IMAD.IADD R89, R82, 0x1, R176.reuse ;  /* 0x0000000152597824 */ /* 0x100fe200078e02b0 */
[----:B------:R-:W-:Y:S01]  /*3d20*/  LDSM.16.M88.4 R28, [R80] ;  /* 0x00000000501c783b */ /* 0x000fe20000000200 */
[----:B------:R-:W-:Y:S01]  /*3d30*/  IMAD.IADD R204, R217, 0x1, R176 ;  /* 0x00000001d9cc7824 */ /* 0x000fe200078e02b0 */
[----:B------:R-:W-:Y:S01]  /*3d40*/  VIADDMNMX R165, R87, 0x8, R165, PT ;  /* 0x0000000857a57846 */ /* 0x000fe200038001a5 */
[C---:B------:R-:W-:Y:S01]  /*3d50*/  IMAD.IADD R88, R84.reuse, 0x1, R89 ;  /* 0x0000000154587824 */ /* 0x040fe200078e0259 */
[----:B------:R-:W5:Y:S01]  /*3d60*/  LDSM.16.M88.4 R64, [R90+0x8000] ;  /* 0x008000005a40783b */ /* 0x000f620000000200 */
[----:B------:R-:W-:Y:S01]  /*3d70*/  IMAD.IADD R86, R84, 0x1, R204 ;  /* 0x0000000154567824 */ /* 0x000fe200078e02cc */
[----:B------:R-:W-:-:S02]  /*3d80*/  UISETP.NE.AND UP2, UPT, UR19, 0x1, UPT ;  /* 0x000000011300788c */ /* 0x000fc4000bf45270 */
[----:B--23--:R-:W2:Y:S04]  /*3d90*/  LDSM.16.M88.4 R16, [R90+0x8800] ;  /* 0x008800005a10783b */ /* 0x00cea80000000200 */
[----:B------:R-:W3:Y:S04]  /*3da0*/  LDSM.16.M88.4 R4, [R90+0x9000] ;  /* 0x009000005a04783b */ /* 0x000ee80000000200 */
[----:B------:R-:W3:Y:S04]  /*3db0*/  LDSM.16.M88.4 R32, [R90+0x9800] ;  /* 0x009800005a20783b */ /* 0x000ee80000000200 */
[----:B------:R-:W-:Y:S01]  /*3dc0*/  LDSM.16.M88.4 R8, [R89] ;  /* 0x000000005908783b */ /* 0x000fe20000000200 */
[C---:B----4-:R-:W-:Y:S03]  /*3dd0*/  HMMA.16816.F32 R12, R36.reuse, R60, RZ ;  /* 0x0000003c240c723c */ /* 0x050fe600000018ff */
[----:B------:R-:W4:Y:S04]  /*3de0*/  LDSM.16.M88.4 R24, [R204+0x8000] ;  /* 0x00800000cc18783b */ /* 0x000f280000000200 */
[----:B------:R-:W4:Y:S01]  /*3df0*/  LDSM.16.M88.4 R20, [R204+0x8800] ;  /* 0x00880000cc14783b */ /* 0x000f220000000200 */
[C---:B-1----:R-:W-:Y:S03]  /*3e00*/  HMMA.16816.F32 R56, R36.reuse, R52, RZ ;  /* 0x000000342438723c */ /* 0x042fe600000018ff */
[----:B------:R-:W1:Y:S04]  /*3e10*/  LDSM.16.M88.4 R72, [R204+0x9000] ;  /* 0x00900000cc48783b */ /* 0x000e680000000200 */
[----:B------:R-:W-:Y:S01]  /*3e20*/  LDSM.16.M88.4 R76, [R90+0xa800] ;  /* 0x00a800005a4c783b */ /* 0x000fe20000000200 */
[C---:B-----5:R-:W-:Y:S01]  /*3e30*/  HMMA.16816.F32 R48, R36.reuse, R44, RZ ;  /* 0x0000002c2430723c */ /* 0x060fe200000018ff */
[----:B------:R-:W5:Y:S02]  /*3e40*/  S2R R242, SR_CTAID.X ;  /* 0x0000000000f27919 */ /* 0x000f640000002500 */
[----:B------:R-:W0:Y:S05]  /*3e50*/  LDGDEPBAR ;  /* 0x00000000000079af */ /* 0x000e2a0000000000 */
[C---:B------:R-:W-:Y:S08]  /*3e60*/  HMMA.16816.F32 R60, R36.reuse, R62, RZ ;  /* 0x0000003e243c723c */ /* 0x040ff000000018ff */
[C---:B------:R-:W-:Y:S08]  /*3e70*/  HMMA.16816.F32 R52, R36.reuse, R54, RZ ;  /* 0x000000362434723c */ /* 0x040ff000000018ff */
[C---:B------:R-:W-:Y:S08]  /*3e80*/  HMMA.16816.F32 R44, R36.reuse, R46, RZ ;  /* 0x0000002e242c723c */ /* 0x040ff000000018ff */
[C---:B------:R-:W-:Y:S08]  /*3e90*/  HMMA.16816.F32 R40, R36.reuse, R68, RZ ;  /* 0x000000442428723c */ /* 0x040ff000000018ff */
[----:B------:R-:W-:Y:S01]  /*3ea0*/  HMMA.16816.F32 R36, R36, R70, RZ ;  /* 0x000000462424723c */ /* 0x000fe200000018ff */
[----:B------:R-:W5:Y:S07]  /*3eb0*/  LDSM.16.M88.4 R68, [R204+0x9800] ;  /* 0x00980000cc44783b */ /* 0x000f6e0000000200 */
[C---:B------:R-:W-:Y:S08]  /*3ec0*/  HMMA.16816.F32 R12, R28.reuse, R64, R12 ;  /* 0x000000401c0c723c */ /* 0x040ff0000000180c */
[C---:B------:R-:W-:Y:S01]  /*3ed0*/  HMMA.16816.F32 R60, R28.reuse, R66, R60 ;  /* 0x000000421c3c723c */ /* 0x040fe2000000183c */
[----:B------:R-:W-:Y:S07]  /*3ee0*/  LDSM.16.M88.4 R64, [R86+0x8800] ;  /* 0x008800005640783b */ /* 0x000fee0000000200 */
[C---:B--2---:R-:W-:Y:S08]  /*3ef0*/  HMMA.16816.F32 R56, R28.reuse, R16, R56 ;  /* 0x000000101c38723c */ /* 0x044ff00000001838 */
[C---:B------:R-:W-:Y:S01]  /*3f00*/  HMMA.16816.F32 R52, R28.reuse, R18, R52 ;  /* 0x000000121c34723c */ /* 0x040fe20000001834 */
[----:B------:R-:W-:Y:S07]  /*3f10*/  LDSM.16.M88.4 R16, [R88] ;  /* 0x000000005810783b */ /* 0x000fee0000000200 */
[C---:B---3--:R-:W-:Y:S08]  /*3f20*/  HMMA.16816.F32 R48, R28.reuse, R4, R48 ;  /* 0x000000041c30723c */ /* 0x048ff00000001830 */
[C---:B------:R-:W-:Y:S01]  /*3f30*/  HMMA.16816.F32 R44, R28.reuse, R6, R44 ;  /* 0x000000061c2c723c */ /* 0x040fe2000000182c */
[----:B------:R-:W2:Y:S07]  /*3f40*/  LDSM.16.M88.4 R4, [R86+0x8000] ;  /* 0x008000005604783b */ /* 0x000eae0000000200 */
[C---:B------:R-:W-:Y:S08]  /*3f50*/  HMMA.16816.F32 R40, R28.reuse, R32, R40 ;  /* 0x000000201c28723c */ /* 0x040ff00000001828 */
[----:B------:R-:W-:Y:S01]  /*3f60*/  HMMA.16816.F32 R36, R28, R34, R36 ;  /* 0x000000221c24723c */ /* 0x000fe20000001824 */
[----:B------:R-:W3:Y:S04]  /*3f70*/  LDSM.16.M88.4 R32, [R86+0x9000] ;  /* 0x009000005620783b */ /* 0x000ee80000000200 */
[----:B------:R-:W-:Y:S03]  /*3f80*/  LDSM.16.M88.4 R28, [R81+UR5+0xa000] ;  /* 0x00a00005511c783b */ /* 0x000fe60008000200 */
[C---:B----4-:R-:W-:Y:S08]  /*3f90*/  HMMA.16816.F32 R12, R8.reuse, R24, R12 ;  /* 0x00000018080c723c */ /* 0x050ff0000000180c */
[C---:B------:R-:W-:Y:S01]  /*3fa0*/  HMMA.16816.F32 R60, R8.reuse, R26, R60 ;  /* 0x0000001a083c723c */ /* 0x040fe2000000183c */
[----:B------:R-:W4:Y:S07]  /*3fb0*/  LDSM.16.M88.4 R24, [R86+0x9800] ;  /* 0x009800005618783b */ /* 0x000f2e0000000200 */
[C---:B------:R-:W-:Y:S08]  /*3fc0*/  HMMA.16816.F32 R56, R8.reuse, R20, R56 ;  /* 0x000000140838723c */ /* 0x040ff00000001838 */
[C---:B------:R-:W-:Y:S01]  /*3fd0*/  HMMA.16816.F32 R52, R8.reuse, R22, R52 ;  /* 0x000000160834723c */ /* 0x040fe20000001834 */
[----:B------:R-:W4:Y:S07]  /*3fe0*/  LDSM.16.M88.4 R20, [R82+0x2000] ;  /* 0x002000005214783b */ /* 0x000f2e0000000200 */
[C---:B-1----:R-:W-:Y:S08]  /*3ff0*/  HMMA.16816.F32 R48, R8.reuse, R72, R48 ;  /* 0x000000480830723c */ /* 0x042ff00000001830 */
[C---:B------:R-:W-:Y:S01]  /*4000*/  HMMA.16816.F32 R44, R8.reuse, R74, R44 ;  /* 0x0000004a082c723c */ /* 0x040fe2000000182c */
[----:B------:R-:W-:Y:S07]  /*4010*/  LDSM.16.M88.4 R72, [R90+0xb000] ;  /* 0x00b000005a48783b */ /* 0x000fee0000000200 */
[C---:B-----5:R-:W-:Y:S08]  /*4020*/  HMMA.16816.F32 R40, R8.reuse, R68, R40 ;  /* 0x000000440828723c */ /* 0x060ff00000001828 */
[----:B------:R-:W-:Y:S01]  /*4030*/  HMMA.16816.F32 R36, R8, R70, R36 ;  /* 0x000000460824723c */ /* 0x000fe20000001824 */
[----:B------:R-:W1:Y:S04]  /*4040*/  LDSM.16.M88.4 R8, [R81+UR5+0xa800] ;  /* 0x00a800055108783b */ /* 0x000e680008000200 */
[----:B------:R-:W-:Y:S03]  /*4050*/  LDSM.16.M88.4 R68, [R90+0xb800] ;  /* 0x00b800005a44783b */ /* 0x000fe60000000200 */
[C---:B--2---:R-:W-:Y:S08]  /*4060*/  HMMA.16816.F32 R12, R16.reuse, R4, R12 ;  /* 0x00000004100c723c */ /* 0x044ff0000000180c */
[C---:B------:R-:W-:Y:S01]  /*4070*/  HMMA.16816.F32 R60, R16.reuse, R6, R60 ;  /* 0x00000006103c723c */ /* 0x040fe2000000183c */
[----:B------:R-:W2:Y:S07]  /*4080*/  LDSM.16.M88.4 R4, [R81+UR5+0xb000] ;  /* 0x00b000055104783b */ /* 0x000eae0008000200 */
[C---:B------:R-:W-:Y:S08]  /*4090*/  HMMA.16816.F32 R56, R16.reuse, R64, R56 ;  /* 0x000000401038723c */ /* 0x040ff00000001838 */
[C---:B------:R-:W-:Y:S01]  /*40a0*/  HMMA.16816.F32 R52, R16.reuse, R66, R52 ;  /* 0x000000421034723c */ /* 0x040fe20000001834 */
[----:B------:R-:W-:Y:S07]  /*40b0*/  LDSM.16.M88.4 R64, [R88+0x2000] ;  /* 0x002000005840783b */ /* 0x000fee0000000200 */
[C---:B---3--:R-:W-:Y:S08]  /*40c0*/  HMMA.16816.F32 R48, R16.reuse, R32, R48 ;  /* 0x000000201030723c */ /* 0x048ff00000001830 */
[C---:B------:R-:W-:Y:S01]  /*40d0*/  HMMA.16816.F32 R44, R16.reuse, R34, R44 ;  /* 0x00000022102c723c */ /* 0x040fe2000000182c */
[----:B------:R-:W-:Y:S07]  /*40e0*/  LDSM.16.M88.4 R32, [R80+0x2000] ;  /* 0x002000005020783b */ /* 0x000fee0000000200 */
[C---:B----4-:R-:W-:Y:S08]  /*40f0*/  HMMA.16816.F32 R40, R16.reuse, R24, R40 ;  /* 0x000000181028723c */ /* 0x050ff00000001828 */
[----:B------:R-:W-:Y:S01]  /*4100*/  HMMA.16816.F32 R36, R16, R26, R36 ;  /* 0x0000001a1024723c */ /* 0x000fe20000001824 */
[----:B------:R-:W3:Y:S04]  /*4110*/  LDSM.16.M88.4 R24, [R81+UR5+0xb800] ;  /* 0x00b800055118783b */ /* 0x000ee80008000200 */
[----:B------:R-:W4:Y:S03]  /*4120*/  LDSM.16.M88.4 R16, [R90+0xa000] ;  /* 0x00a000005a10783b */ /* 0x000f260000000200 */
[C---:B------:R-:W-:Y:S08]  /*4130*/  HMMA.16816.F32 R12, R20.reuse, R28, R12 ;  /* 0x0000001c140c723c */ /* 0x040ff0000000180c */
[C---:B------:R-:W-:Y:S01]  /*4140*/  HMMA.16816.F32 R60, R20.reuse, R30, R60 ;  /* 0x0000001e143c723c */ /* 0x040fe2000000183c */
[----:B------:R-:W-:Y:S07]  /*4150*/  LDSM.16.M88.4 R28, [R204+0xa800] ;  /* 0x00a80000cc1c783b */ /* 0x000fee0000000200 */
[C---:B-1----:R-:W-:Y:S08]  /*4160*/  HMMA.16816.F32 R56, R20.reuse, R8, R56 ;  /* 0x000000081438723c */ /* 0x042ff00000001838 */
[C---:B------:R-:W-:Y:S01]  /*4170*/  HMMA.16816.F32 R52, R20.reuse, R10, R52 ;  /* 0x0000000a1434723c */ /* 0x040fe20000001834 */
[----:B------:R-:W-:Y:S07]  /*4180*/  LDSM.16.M88.4 R8, [R204+0xa000] ;  /* 0x00a00000cc08783b */ /* 0x000fee0000000200 */
[C---:B--2---:R-:W-:Y:S08]  /*4190*/  HMMA.16816.F32 R48, R20.reuse, R4, R48 ;  /* 0x000000041430723c */ /* 0x044ff00000001830 */
[C---:B------:R-:W-:Y:S01]  /*41a0*/  HMMA.16816.F32 R44, R20.reuse, R6, R44 ;  /* 0x00000006142c723c */ /* 0x040fe2000000182c */
[----:B------:R-:W1:Y:S07]  /*41b0*/  LDSM.16.M88.4 R4, [R89+0x2000] ;  /* 0x002000005904783b */ /* 0x000e6e0000000200 */
[C---:B---3--:R-:W-:Y:S08]  /*41c0*/  HMMA.16816.F32 R40, R20.reuse, R24, R40 ;  /* 0x000000181428723c */ /* 0x048ff00000001828 */
[----:B------:R-:W-:Y:S01]  /*41d0*/  HMMA.16816.F32 R36, R20, R26, R36 ;  /* 0x0000001a1424723c */ /* 0x000fe20000001824 */
[----:B------:R-:W2:Y:S04]  /*41e0*/  LDSM.16.M88.4 R20, [R204+0xb000] ;  /* 0x00b00000cc14783b */ /* 0x000ea80000000200 */
[----:B------:R-:W-:Y:S03]  /*41f0*/  LDSM.16.M88.4 R24, [R86+0xa000] ;  /* 0x00a000005618783b */ /* 0x000fe60000000200 */
[C---:B----4-:R-:W-:Y:S08]  /*4200*/  HMMA.16816.F32 R12, R32.reuse, R16, R12 ;  /* 0x00000010200c723c */ /* 0x050ff0000000180c */
        /* <DEDUP_REMOVED lines=20> */
[----:B------:R-:W-:Y:S07]  /*4350*/  LDSM.16.M88.4 R20, [R81+UR5+0xc000] ;  /* 0x00c000055114783b */ /* 0x000fee0008000200 */
[C---:B---3--:R-:W-:Y:S08]  /*4360*/  HMMA.16816.F32 R40, R4.reuse, R16, R40 ;  /* 0x000000100428723c */ /* 0x048ff00000001828 */
[----:B------:R-:W-:Y:S01]  /*4370*/  HMMA.16816.F32 R36, R4, R18, R36 ;  /* 0x000000120424723c */ /* 0x000fe20000001824 */
[----:B------:R-:W2:Y:S04]  /*4380*/  LDSM.16.M88.4 R4, [R82+0x4000] ;  /* 0x004000005204783b */ /* 0x000ea80000000200 */
[----:B------:R-:W3:Y:S03]  /*4390*/  LDSM.16.M88.4 R16, [R81+UR5+0xc800] ;  /* 0x00c800055110783b */ /* 0x000ee60008000200 */
[C---:B------:R-:W-:Y:S08]  /*43a0*/  HMMA.16816.F32 R12, R64.reuse, R24, R12 ;  /* 0x00000018400c723c */ /* 0x040ff0000000180c */
[C---:B------:R-:W-:Y:S01]  /*43b0*/  HMMA.16816.F32 R60, R64.reuse, R26, R60 ;  /* 0x0000001a403c723c */ /* 0x040fe2000000183c */
[----:B------:R-:W-:Y:S07]  /*43c0*/  LDSM.16.M88.4 R24, [R80+0x4000] ;  /* 0x004000005018783b */ /* 0x000fee0000000200 */
[C---:B-1----:R-:W-:Y:S08]  /*43d0*/  HMMA.16816.F32 R56, R64.reuse, R8, R56 ;  /* 0x000000084038723c */ /* 0x042ff00000001838 */
[C---:B------:R-:W-:Y:S01]  /*43e0*/  HMMA.16816.F32 R52, R64.reuse, R10, R52 ;  /* 0x0000000a4034723c */ /* 0x040fe20000001834 */
[----:B------:R-:W1:Y:S07]  /*43f0*/  LDSM.16.M88.4 R8, [R81+UR5+0xd800] ;  /* 0x00d800055108783b */ /* 0x000e6e0008000200 */
[----:B------:R-:W-:Y:S08]  /*4400*/  HMMA.16816.F32 R48, R64, R72, R48 ;  /* 0x000000484030723c */ /* 0x000ff00000001830 */
[C---:B--2---:R-:W-:Y:S08]  /*4410*/  HMMA.16816.F32 R12, R4.reuse, R20, R12 ;  /* 0x00000014040c723c */ /* 0x044ff0000000180c */
[C---:B------:R-:W-:Y:S01]  /*4420*/  HMMA.16816.F32 R60, R4.reuse, R22, R60 ;  /* 0x00000016043c723c */ /* 0x040fe2000000183c */
[----:B------:R-:W2:Y:S07]  /*4430*/  LDSM.16.M88.4 R20, [R90+0xc800] ;  /* 0x00c800005a14783b */ /* 0x000eae0000000200 */
[C---:B---3--:R-:W-:Y:S08]  /*4440*/  HMMA.16816.F32 R56, R4.reuse, R16, R56 ;  /* 0x000000100438723c */ /* 0x048ff00000001838 */
[----:B------:R-:W-:Y:S01]  /*4450*/  HMMA.16816.F32 R52, R4, R18, R52 ;  /* 0x000000120434723c */ /* 0x000fe20000001834 */
[----:B------:R-:W3:Y:S07]  /*4460*/  LDSM.16.M88.4 R16, [R90+0xd000] ;  /* 0x00d000005a10783b */ /* 0x000eee0000000200 */
[C---:B------:R-:W-:Y:S01]  /*4470*/  HMMA.16816.F32 R44, R64.reuse, R74, R44 ;  /* 0x0000004a402c723c */ /* 0x040fe2000000182c */
[----:B------:R-:W-:Y:S07]  /*4480*/  LDSM.16.M88.4 R72, [R86+0xc000] ;  /* 0x00c000005648783b */ /* 0x000fee0000000200 */
[C---:B------:R-:W-:Y:S08]  /*4490*/  HMMA.16816.F32 R40, R64.reuse, R68, R40 ;  /* 0x000000444028723c */ /* 0x040ff00000001828 */
[----:B------:R-:W-:Y:S01]  /*44a0*/  HMMA.16816.F32 R36, R64, R70, R36 ;  /* 0x000000464024723c */ /* 0x000fe20000001824 */
[----:B------:R-:W-:Y:S04]  /*44b0*/  LDSM.16.M88.4 R68, [R86+0xc800] ;  /* 0x00c800005644783b */ /* 0x000fe80000000200 */
[----:B------:R-:W-:Y:S03]  /*44c0*/  LDSM.16.M88.4 R64, [R86+0xd000] ;  /* 0x00d000005640783b */ /* 0x000fe60000000200 */
[C---:B------:R-:W-:Y:S08]  /*44d0*/  HMMA.16816.F32 R48, R4.reuse, R32, R48 ;  /* 0x000000200430723c */ /* 0x040ff00000001830 */
        /* <DEDUP_REMOVED lines=15> */
[C---:B----4-:R-:W-:Y:S08]  /*45d0*/  HMMA.16816.F32 R40, R24.reuse, R32, R40 ;  /* 0x000000201828723c */ /* 0x050ff00000001828 */
[----:B------:R-:W-:Y:S01]  /*45e0*/  HMMA.16816.F32 R36, R24, R34, R36 ;  /* 0x000000221824723c */ /* 0x000fe20000001824 */
[----:B------:R-:W4:Y:S04]  /*45f0*/  LDSM.16.M88.4 R32, [R86+0xd800] ;  /* 0x00d800005620783b */ /* 0x000f280000000200 */
        /* <DEDUP_REMOVED lines=9> */
[----:B------:R-:W2:Y:S07]  /*4690*/  LDSM.16.M88.4 R20, [R81+UR5+0xe800] ;  /* 0x00e800055114783b */ /* 0x000eae0008000200 */
[C---:B---3--:R-:W-:Y:S08]  /*46a0*/  HMMA.16816.F32 R40, R8.reuse, R16, R40 ;  /* 0x000000100828723c */ /* 0x048ff00000001828 */
[----:B------:R-:W-:Y:S01]  /*46b0*/  HMMA.16816.F32 R36, R8, R18, R36 ;  /* 0x000000120824723c */ /* 0x000fe20000001824 */
[----:B------:R-:W3:Y:S04]  /*46c0*/  LDSM.16.M88.4 R16, [R81+UR5+0xf000] ;  /* 0x00f000055110783b */ /* 0x000ee80008000200 */
[----:B------:R-:W3:Y:S03]  /*46d0*/  LDSM.16.M88.4 R8, [R81+UR5+0xf800] ;  /* 0x00f800055108783b */ /* 0x000ee60008000200 */
[C---:B-----5:R-:W-:Y:S01]  /*46e0*/  HMMA.16816.F32 R12, R28.reuse, R72, R12 ;  /* 0x000000481c0c723c */ /* 0x060fe2000000180c */
[----:B------:R-:W5:Y:S07]  /*46f0*/  LDSM.16.M88.4 R80, [R90+0xe000] ;  /* 0x00e000005a50783b */ /* 0x000f6e0000000200 */
[C---:B------:R-:W-:Y:S01]  /*4700*/  HMMA.16816.F32 R60, R28.reuse, R74, R60 ;  /* 0x0000004a1c3c723c */ /* 0x040fe2000000183c */
[----:B------:R-:W5:Y:S07]  /*4710*/  LDSM.16.M88.4 R72, [R90+0xe800] ;  /* 0x00e800005a48783b */ /* 0x000f6e0000000200 */
[C---:B------:R-:W-:Y:S08]  /*4720*/  HMMA.16816.F32 R56, R28.reuse, R68, R56 ;  /* 0x000000441c38723c */ /* 0x040ff00000001838 */
[C---:B------:R-:W-:Y:S01]  /*4730*/  HMMA.16816.F32 R52, R28.reuse, R70, R52 ;  /* 0x000000461c34723c */ /* 0x040fe20000001834 */
[----:B------:R-:W-:Y:S07]  /*4740*/  LDSM.16.M88.4 R68, [R90+0xf000] ;  /* 0x00f000005a44783b */ /* 0x000fee0000000200 */
[C---:B------:R-:W-:Y:S08]  /*4750*/  HMMA.16816.F32 R48, R28.reuse, R64, R48 ;  /* 0x000000401c30723c */ /* 0x040ff00000001830 */
[C---:B------:R-:W-:Y:S01]  /*4760*/  HMMA.16816.F32 R44, R28.reuse, R66, R44 ;  /* 0x000000421c2c723c */ /* 0x040fe2000000182c */
[----:B------:R-:W-:Y:S07]  /*4770*/  LDSM.16.M88.4 R64, [R90+0xf800] ;  /* 0x00f800005a40783b */ /* 0x000fee0000000200 */
[C---:B----4-:R-:W-:Y:S08]  /*4780*/  HMMA.16816.F32 R40, R28.reuse, R32, R40 ;  /* 0x000000201c28723c */ /* 0x050ff00000001828 */
[----:B------:R-:W-:Y:S01]  /*4790*/  HMMA.16816.F32 R36, R28, R34, R36 ;  /* 0x000000221c24723c */ /* 0x000fe20000001824 */
[----:B------:R-:W-:Y:S04]  /*47a0*/  LDSM.16.M88.4 R32, [R89+0x6000] ;  /* 0x006000005920783b */ /* 0x000fe80000000200 */
[----:B------:R-:W4:Y:S03]  /*47b0*/  LDSM.16.M88.4 R28, [R204+0xe000] ;  /* 0x00e00000cc1c783b */ /* 0x000f260000000200 */
[C---:B-1----:R-:W-:Y:S08]  /*47c0*/  HMMA.16816.F32 R12, R4.reuse, R24, R12 ;  /* 0x00000018040c723c */ /* 0x042ff0000000180c */
[C---:B------:R-:W-:Y:S01]  /*47d0*/  HMMA.16816.F32 R60, R4.reuse, R26, R60 ;  /* 0x0000001a043c723c */ /* 0x040fe2000000183c */
[----:B------:R-:W-:Y:S07]  /*47e0*/  LDSM.16.M88.4 R24, [R204+0xe800] ;  /* 0x00e80000cc18783b */ /* 0x000fee0000000200 */
[C---:B--2---:R-:W-:Y:S08]  /*47f0*/  HMMA.16816.F32 R56, R4.reuse, R20, R56 ;  /* 0x000000140438723c */ /* 0x044ff00000001838 */
        /* <DEDUP_REMOVED lines=8> */
[----:B------:R-:W1:Y:S03]  /*4880*/  LDSM.16.M88.4 R8, [R86+0xe000] ;  /* 0x00e000005608783b */ /* 0x000e660000000200 */
[C---:B-----5:R-:W-:Y:S08]  /*4890*/  HMMA.16816.F32 R12, R76.reuse, R80, R12 ;  /* 0x000000504c0c723c */ /* 0x060ff0000000180c */
[C---:B------:R-:W-:Y:S08]  /*48a0*/  HMMA.16816.F32 R60, R76.reuse, R82, R60 ;  /* 0x000000524c3c723c */ /* 0x040ff0000000183c */
[----:B------:R-:W-:Y:S08]  /*48b0*/  HMMA.16816.F32 R52, R76, R74, R52 ;  /* 0x0000004a4c34723c */ /* 0x000ff00000001834 */
[----:B----4-:R-:W-:Y:S08]  /*48c0*/  HMMA.16816.F32 R12, R32, R28, R12 ;  /* 0x0000001c200c723c */ /* 0x010ff0000000180c */
[C---:B------:R-:W-:Y:S08]  /*48d0*/  HMMA.16816.F32 R40, R76.reuse, R64, R40 ;  /* 0x000000404c28723c */ /* 0x040ff00000001828 */
[----:B------:R-:W-:Y:S08]  /*48e0*/  HMMA.16816.F32 R36, R76, R66, R36 ;  /* 0x000000424c24723c */ /* 0x000ff00000001824 */
[----:B------:R-:W-:Y:S01]  /*48f0*/  HMMA.16816.F32 R60, R32, R30, R60 ;  /* 0x0000001e203c723c */ /* 0x000fe2000000183c */
[----:B------:R-:W2:Y:S07]  /*4900*/  LDSM.16.M88.4 R28, [R86+0xe800] ;  /* 0x00e80000561c783b */ /* 0x000eae0000000200 */
[----:B-1----:R-:W-:Y:S01]  /*4910*/  HMMA.16816.F32 R12, R4, R8, R12 ;  /* 0x00000008040c723c */ /* 0x002fe2000000180c */
[----:B------:R-:W-:-:S02]  /*4920*/  SHF.R.U32.HI R9, RZ, 0x5, R209 ;  /* 0x00000005ff097819 */ /* 0x000fc400000116d1 */
[----:B------:R-:W-:-:S03]  /*4930*/  LOP3.LUT R8, R167, UR16, RZ, 0xfc, !PT ;  /* 0x00000010a7087c12 */ /* 0x000fc6000f8efcff */
[----:B------:R-:W-:Y:S01]  /*4940*/  IMAD R242, R242, 0x4, R9 ;  /* 0x00000004f2f27824 */ /* 0x000fe200078e0209 */
[C---:B------:R-:W-:Y:S01]  /*4950*/  ISETP.GE.AND P5, PT, R8.reuse, R166, PT ;  /* 0x000000a60800720c */ /* 0x040fe20003fa6270 */
[----:B------:R-:W-:Y:S01]  /*4960*/  HMMA.16816.F32 R56, R76, R72, R56 ;  /* 0x000000484c38723c */ /* 0x000fe20000001838 */
[----:B------:R-:W-:Y:S01]  /*4970*/  ISETP.GE.AND P1, PT, R8, R165, PT ;  /* 0x000000a50800720c */ /* 0x000fe20003f26270 */
[----:B------:R-:W-:-:S05]  /*4980*/  IMAD.WIDE.U32 R242, R242, -0x326172a9, RZ ;  /* 0xcd9e8d57f2f27825 */ /* 0x000fca00078e00ff */
[----:B------:R-:W-:Y:S01]  /*4990*/  LOP3.LUT R3, R3, UR28, R243, 0x96, !PT ;  /* 0x0000001c03037c12 */ /* 0x000fe2000f8e96f3 */
[----:B------:R-:W-:Y:S01]  /*49a0*/  HMMA.16816.F32 R52, R32, R26, R52 ;  /* 0x0000001a2034723c */ /* 0x000fe20000001834 */
[----:B------:R-:W-:Y:S02]  /*49b0*/  IMAD.U32 R27, RZ, RZ, UR16 ;  /* 0x00000010ff1b7e24 */ /* 0x000fe4000f8e00ff */
[----:B------:R-:W-:-:S03]  /*49c0*/  FSEL R26, R12, -INF , !P5 ;  /* 0xff8000000c1a7808 */ /* 0x000fc60006800000 */
[C-C-:B------:R-:W-:Y:S02]  /*49d0*/  LOP3.LUT R8, R27.reuse, 0x1, R167.reuse, 0xfe, !PT ;  /* 0x000000011b087812 */ /* 0x140fe400078efea7 */
[C---:B------:R-:W-:Y:S01]  /*49e0*/  HMMA.16816.F32 R40, R32.reuse, R16, R40 ;  /* 0x000000102028723c */ /* 0x040fe20000001828 */
[----:B------:R-:W-:Y:S02]  /*49f0*/  LOP3.LUT R9, R27, 0x9, R167, 0xfe, !PT ;  /* 0x000000091b097812 */ /* 0x000fe400078efea7 */
[CC--:B------:R-:W-:Y:S02]  /*4a00*/  ISETP.GE.AND P4, PT, R8.reuse, R166.reuse, PT ;  /* 0x000000a60800720c */ /* 0x0c0fe40003f86270 */
[-C--:B------:R-:W-:Y:S02]  /*4a10*/  ISETP.GE.AND P0, PT, R8, R165.reuse, PT ;  /* 0x000000a50800720c */ /* 0x080fe40003f06270 */
[C---:B------:R-:W-:Y:S01]  /*4a20*/  ISETP.GE.AND P2, PT, R9.reuse, R166, PT ;  /* 0x000000a60900720c */ /* 0x040fe20003f46270 */
[----:B------:R-:W-:Y:S01]  /*4a30*/  HMMA.16816.F32 R36, R32, R18, R36 ;  /* 0x000000122024723c */ /* 0x000fe20000001824 */
[----:B------:R-:W1:Y:S01]  /*4a40*/  LDSM.16.M88.4 R16, [R86+0xf000] ;  /* 0x00f000005610783b */ /* 0x000e620000000200 */
[----:B------:R-:W-:-:S02]  /*4a50*/  ISETP.GE.AND P5, PT, R9, R165, PT ;  /* 0x000000a50900720c */ /* 0x000fc40003fa6270 */
[----:B------:R-:W-:-:S04]  /*4a60*/  LOP3.LUT R12, R27, 0x10, R167, 0xfe, !PT ;  /* 0x000000101b0c7812 */ /* 0x000fc800078efea7 */
[----:B------:R-:W-:Y:S08]  /*4a70*/  HMMA.16816.F32 R48, R76, R68, R48 ;  /* 0x000000444c30723c */ /* 0x000ff00000001830 */
[----:B------:R-:W-:Y:S01]  /*4a80*/  HMMA.16816.F32 R60, R4, R10, R60 ;  /* 0x0000000a043c723c */ /* 0x000fe2000000183c */
[----:B------:R-:W-:-:S04]  /*4a90*/  LOP3.LUT R10, R27, 0x8, R167, 0xfe, !PT ;  /* 0x000000081b0a7812 */ /* 0x000fc800078efea7 */
[C---:B------:R-:W-:Y:S02]  /*4aa0*/  ISETP.GE.AND P3, PT, R10.reuse, R166, PT ;  /* 0x000000a60a00720c */ /* 0x040fe40003f66270 */
[----:B------:R-:W-:Y:S01]  /*4ab0*/  ISETP.GE.AND P6, PT, R10, R165, PT ;  /* 0x000000a50a00720c */ /* 0x000fe20003fc6270 */
[----:B------:R-:W-:Y:S01]  /*4ac0*/  HMMA.16816.F32 R44, R76, R70, R44 ;  /* 0x000000464c2c723c */ /* 0x000fe2000000182c */
[----:B------:R-:W3:Y:S01]  /*4ad0*/  LDSM.16.M88.4 R8, [R86+0xf800] ;  /* 0x00f800005608783b */ /* 0x000ee20000000200 */
[----:B------:R-:W-:-:S06]  /*4ae0*/  DEPBAR.LE SB0, 0x0 ;  /* 0x000080000000791a */ /* 0x000fcc0000000000 */
[C---:B------:R-:W-:Y:S01]  /*4af0*/  HMMA.16816.F32 R56, R32.reuse, R24, R56 ;  /* 0x000000182038723c */ /* 0x040fe20000001838 */
[----:B------:R-:W-:Y:S02]  /*4b00*/  FSEL R24, R14, -INF , !P1 ;  /* 0xff8000000e187808 */ /* 0x000fe40004800000 */
[----:B------:R-:W-:Y:S02]  /*4b10*/  FSEL R25, R13, -INF , !P4 ;  /* 0xff8000000d197808 */ /* 0x000fe40006000000 */
[C---:B------:R-:W-:Y:S02]  /*4b20*/  ISETP.GE.AND P1, PT, R12.reuse, R166, PT ;  /* 0x000000a60c00720c */ /* 0x040fe40003f26270 */
[----:B------:R-:W-:Y:S01]  /*4b30*/  ISETP.GE.AND P4, PT, R12, R165, PT ;  /* 0x000000a50c00720c */ /* 0x000fe20003f86270 */
[----:B------:R-:W-:Y:S01]  /*4b40*/  HMMA.16816.F32 R48, R32, R20, R48 ;  /* 0x000000142030723c */ /* 0x000fe20000001830 */
[C-C-:B------:R-:W-:Y:S02]  /*4b50*/  LOP3.LUT R12, R27.reuse, 0x18, R167.reuse, 0xfe, !PT ;  /* 0x000000181b0c7812 */ /* 0x140fe400078efea7 */
[----:B------:R-:W-:-:S02]  /*4b60*/  LOP3.LUT R20, R27, 0x11, R167, 0xfe, !PT ;  /* 0x000000111b147812 */ /* 0x000fc400078efea7 */
[----:B------:R-:W-:Y:S02]  /*4b70*/  LOP3.LUT R13, R27, 0x19, R167, 0xfe, !PT ;  /* 0x000000191b0d7812 */ /* 0x000fe400078efea7 */
[----:B------:R-:W-:Y:S01]  /*4b80*/  FSEL R60, R60, -INF , !P3 ;  /* 0xff8000003c3c7808 */ /* 0x000fe20005800000 */
[----:B------:R-:W-:Y:S01]  /*4b90*/  HMMA.16816.F32 R44, R32, R22, R44 ;  /* 0x00000016202c723c */ /* 0x000fe2000000182c */
[----:B------:R-:W-:Y:S02]  /*4ba0*/  FSEL R62, R62, -INF , !P6 ;  /* 0xff8000003e3e7808 */ /* 0x000fe40007000000 */
[----:B------:R-:W-:Y:S02]  /*4bb0*/  FSEL R61, R61, -INF , !P2 ;  /* 0xff8000003d3d7808 */ /* 0x000fe40005000000 */
[C---:B------:R-:W-:Y:S02]  /*4bc0*/  ISETP.GE.AND P6, PT, R12.reuse, R166, PT ;  /* 0x000000a60c00720c */ /* 0x040fe40003fc6270 */
[----:B------:R-:W-:Y:S01]  /*4bd0*/  ISETP.GE.AND P2, PT, R12, R165, PT ;  /* 0x000000a50c00720c */ /* 0x000fe20003f46270 */
[----:B--2---:R-:W-:Y:S01]  /*4be0*/  HMMA.16816.F32 R56, R4, R28, R56 ;  /* 0x0000001c0438723c */ /* 0x004fe20000001838 */
[----:B------:R-:W-:-:S02]  /*4bf0*/  FSEL R23, R15, -INF , !P0 ;  /* 0xff8000000f177808 */ /* 0x000fc40004000000 */
[----:B------:R-:W-:Y:S02]  /*4c00*/  FSEL R63, R63, -INF , !P5 ;  /* 0xff8000003f3f7808 */ /* 0x000fe40006800000 */
[CC--:B------:R-:W-:Y:S02]  /*4c10*/  ISETP.GE.AND P0, PT, R20.reuse, R166.reuse, PT ;  /* 0x000000a61400720c */ /* 0x0c0fe40003f06270 */
[----:B------:R-:W-:Y:S01]  /*4c20*/  ISETP.GE.AND P5, PT, R13, R166, PT ;  /* 0x000000a60d00720c */ /* 0x000fe20003fa6270 */
[----:B------:R-:W-:Y:S01]  /*4c30*/  HMMA.16816.F32 R52, R4, R30, R52 ;  /* 0x0000001e0434723c */ /* 0x000fe20000001834 */
[----:B------:R-:W-:-:S07]  /*4c40*/  ISETP.GE.AND P3, PT, R20, R165, PT ;  /* 0x000000a51400720c */ /* 0x000fce0003f66270 */
[C---:B-1----:R-:W-:Y:S01]  /*4c50*/  HMMA.16816.F32 R48, R4.reuse, R16, R48 ;  /* 0x000000100430723c */ /* 0x042fe20000001830 */
[--C-:B------:R-:W-:Y:S02]  /*4c60*/  LOP3.LUT R16, R27, 0x21, R167.reuse, 0xfe, !PT ;  /* 0x000000211b107812 */ /* 0x100fe400078efea7 */
[----:B------:R-:W-:Y:S02]  /*4c70*/  FSEL R12, R56, -INF , !P1 ;  /* 0xff800000380c7808 */ /* 0x000fe40004800000 */
[----:B------:R-:W-:Y:S02]  /*4c80*/  ISETP.GE.AND P1, PT, R13, R165, PT ;  /* 0x000000a50d00720c */ /* 0x000fe40003f26270 */
[C-C-:B------:R-:W-:Y:S01]  /*4c90*/  LOP3.LUT R13, R27.reuse, 0x20, R167.reuse, 0xfe, !PT ;  /* 0x000000201b0d7812 */ /* 0x140fe200078efea7 */
[----:B------:R-:W-:Y:S01]  /*4ca0*/  HMMA.16816.F32 R44, R4, R18, R44 ;  /* 0x00000012042c723c */ /* 0x000fe2000000182c */
[----:B------:R-:W-:Y:S02]  /*4cb0*/  LOP3.LUT R17, R27, 0x28, R167, 0xfe, !PT ;  /* 0x000000281b117812 */ /* 0x000fe400078efea7 */
[----:B------:R-:W-:-:S02]  /*4cc0*/  FSEL R20, R58, -INF , !P4 ;  /* 0xff8000003a147808 */ /* 0x000fc40006000000 */
[----:B------:R-:W-:Y:S02]  /*4cd0*/  FSEL R14, R57, -INF , !P0 ;  /* 0xff800000390e7808 */ /* 0x000fe40004000000 */
[CC--:B------:R-:W-:Y:S01]  /*4ce0*/  ISETP.GE.AND P4, PT, R13.reuse, R166.reuse, PT ;  /* 0x000000a60d00720c */ /* 0x0c0fe20003f86270 */
[C---:B---3--:R-:W-:Y:S01]  /*4cf0*/  HMMA.16816.F32 R40, R4.reuse, R8, R40 ;  /* 0x000000080428723c */ /* 0x048fe20000001828 */
[----:B------:R-:W-:Y:S02]  /*4d00*/  ISETP.GE.AND P0, PT, R13, R165, PT ;  /* 0x000000a50d00720c */ /* 0x000fe40003f06270 */
[----:B------:R-:W-:Y:S02]  /*4d10*/  FSEL R21, R59, -INF , !P3 ;  /* 0xff8000003b157808 */ /* 0x000fe40005800000 */
[----:B------:R-:W-:Y:S02]  /*4d20*/  FSEL R15, R52, -INF , !P6 ;  /* 0xff800000340f7808 */ /* 0x000fe40007000000 */
[----:B------:R-:W-:Y:S01]  /*4d30*/  ISETP.GE.AND P3, PT, R16, R166, PT ;  /* 0x000000a61000720c */ /* 0x000fe20003f66270 */
[----:B------:R-:W-:Y:S01]  /*4d40*/  HMMA.16816.F32 R36, R4, R10, R36 ;  /* 0x0000000a0424723c */ /* 0x000fe20000001824 */
[----:B------:R-:W-:-:S02]  /*4d50*/  FMNMX3.FTZ R5, R26, R25, R60, !PT ;  /* 0x000000191a057276 */ /* 0x000fc4000781003c */
[----:B------:R-:W-:Y:S02]  /*4d60*/  FMNMX3.FTZ R4, R24, R23, R62, !PT ;  /* 0x0000001718047276 */ /* 0x000fe4000781003e */
[----:B------:R-:W-:Y:S02]  /*4d70*/  FMNMX3.FTZ R5, R5, R61, R12, !PT ;  /* 0x0000003d05057276 */ /* 0x000fe4000781000c */
[----:B------:R-:W-:Y:S02]  /*4d80*/  ISETP.GE.AND P6, PT, R16, R165, PT ;  /* 0x000000a51000720c */ /* 0x000fe40003fc6270 */
[----:B------:R-:W-:Y:S02]  /*4d90*/  FSEL R13, R54, -INF , !P2 ;  /* 0xff800000360d7808 */ /* 0x000fe40005000000 */
[----:B------:R-:W-:Y:S02]  /*4da0*/  ISETP.GE.AND P2, PT, R17, R166, PT ;  /* 0x000000a61100720c */ /* 0x000fe40003f46270 */
[----:B------:R-:W-:-:S02]  /*4db0*/  FSEL R16, R53, -INF , !P5 ;  /* 0xff80000035107808 */ /* 0x000fc40006800000 */
[----:B------:R-:W-:Y:S02]  /*4dc0*/  ISETP.GE.AND P5, PT, R17, R165, PT ;  /* 0x000000a51100720c */ /* 0x000fe40003fa6270 */
[C-C-:B------:R-:W-:Y:S02]  /*4dd0*/  LOP3.LUT R8, R27.reuse, 0x31, R167.reuse, 0xfe, !PT ;  /* 0x000000311b087812 */ /* 0x140fe400078efea7 */
[C-C-:B------:R-:W-:Y:S02]  /*4de0*/  LOP3.LUT R18, R27.reuse, 0x29, R167.reuse, 0xfe, !PT ;  /* 0x000000291b127812 */ /* 0x140fe400078efea7 */
[----:B------:R-:W-:Y:S02]  /*4df0*/  FSEL R205, R48, -INF , !P4 ;  /* 0xff80000030cd7808 */ /* 0x000fe40006000000 */
[----:B------:R-:W-:Y:S02]  /*4e00*/  LOP3.LUT R17, R27, 0x30, R167, 0xfe, !PT ;  /* 0x000000301b117812 */ /* 0x000fe400078efea7 */
[----:B------:R-:W-:-:S02]  /*4e10*/  FMNMX3.FTZ R4, R4, R63, R20, !PT ;  /* 0x0000003f04047276 */ /* 0x000fc40007810014 */
[----:B------:R-:W-:Y:S02]  /*4e20*/  FMNMX3.FTZ R5, R5, R14, R15, !PT ;  /* 0x0000000e05057276 */ /* 0x000fe4000781000f */
[----:B------:R-:W-:Y:S02]  /*4e30*/  FSEL R214, R51, -INF , !P6 ;  /* 0xff80000033d67808 */ /* 0x000fe40007000000 */
[----:B------:R-:W-:Y:S02]  /*4e40*/  FSEL R216, R44, -INF , !P2 ;  /* 0xff8000002cd87808 */ /* 0x000fe40005000000 */
[----:B------:R-:W-:Y:S02]  /*4e50*/  FSEL R22, R55, -INF , !P1 ;  /* 0xff80000037167808 */ /* 0x000fe40004800000 */
[----:B------:R-:W-:Y:S02]  /*4e60*/  FSEL R215, R50, -INF , !P0 ;  /* 0xff80000032d77808 */ /* 0x000fe40004000000 */
[----:B------:R-:W-:-:S02]  /*4e70*/  ISETP.GE.AND P6, PT, R8, R166, PT ;  /* 0x000000a60800720c */ /* 0x000fc40003fc6270 */
[----:B------:R-:W-:Y:S02]  /*4e80*/  ISETP.GE.AND P2, PT, R8, R165, PT ;  /* 0x000000a50800720c */ /* 0x000fe40003f46270 */
[-C--:B------:R-:W-:Y:S02]  /*4e90*/  ISETP.GE.AND P1, PT, R18, R166.reuse, PT ;  /* 0x000000a61200720c */ /* 0x080fe40003f26270 */
[----:B------:R-:W-:Y:S02]  /*4ea0*/  ISETP.GE.AND P0, PT, R17, R166, PT ;  /* 0x000000a61100720c */ /* 0x000fe40003f06270 */
[----:B------:R-:W-:Y:S02]  /*4eb0*/  FSEL R213, R49, -INF , !P3 ;  /* 0xff80000031d57808 */ /* 0x000fe40005800000 */
[----:B------:R-:W-:Y:S02]  /*4ec0*/  LOP3.LUT R8, R27, 0x38, R167, 0xfe, !PT ;  /* 0x000000381b087812 */ /* 0x000fe400078efea7 */
[----:B------:R-:W-:-:S02]  /*4ed0*/  FMNMX3.FTZ R4, R4, R21, R13, !PT ;  /* 0x0000001504047276 */ /* 0x000fc4000781000d */
[----:B------:R-:W-:Y:S02]  /*4ee0*/  FMNMX3.FTZ R5, R5, R16, R205, !PT ;  /* 0x0000001005057276 */ /* 0x000fe400078100cd */
[-C--:B------:R-:W-:Y:S02]  /*4ef0*/  ISETP.GE.AND P4, PT, R18, R165.reuse, PT ;  /* 0x000000a51200720c */ /* 0x080fe40003f86270 */
[----:B------:R-:W-:Y:S02]  /*4f00*/  FSEL R196, R46, -INF , !P5 ;  /* 0xff8000002ec47808 */ /* 0x000fe40006800000 */
[----:B------:R-:W-:Y:S02]  /*4f10*/  ISETP.GE.AND P3, PT, R17, R165, PT ;  /* 0x000000a51100720c */ /* 0x000fe40003f66270 */
[----:B------:R-:W-:Y:S02]  /*4f20*/  LOP3.LUT R27, R27, 0x39, R167, 0xfe, !PT ;  /* 0x000000391b1b7812 */ /* 0x000fe400078efea7 */
[----:B------:R-:W-:-:S02]  /*4f30*/  ISETP.GE.AND P5, PT, R8, R166, PT ;  /* 0x000000a60800720c */ /* 0x000fc40003fa6270 */
[----:B------:R-:W-:Y:S02]  /*4f40*/  FSEL R203, R45, -INF , !P1 ;  /* 0xff8000002dcb7808 */ /* 0x000fe40004800000 */
        /* <DEDUP_REMOVED lines=8> */
[----:B------:R-:W-:Y:S02]  /*4fd0*/  FSEL R202, R36, -INF , !P5 ;  /* 0xff80000024ca7808 */ /* 0x000fe40006800000 */
[----:B------:R-:W-:Y:S02]  /*4fe0*/  FMNMX3.FTZ R4, R4, R214, R196, !PT ;  /* 0x000000d604047276 */ /* 0x000fe400078100c4 */
[----:B------:R-:W-:Y:S01]  /*4ff0*/  FMNMX3.FTZ R5, R5, R203, R212, !PT ;  /* 0x000000cb05057276 */ /* 0x000fe200078100d4 */
[----:B------:R-:W-:Y:S01]  /*5000*/  BAR.SYNC.DEFER_BLOCKING 0x0 ;  /* 0x0000000000007b1d */ /* 0x000fe20000010000 */
[----:B------:R-:W-:-:S02]  /*5010*/  ISETP.GE.AND P0, PT, R27, R165, PT ;  /* 0x000000a51b00720c */ /* 0x000fc40003f06270 */
[----:B------:R-:W-:Y:S02]  /*5020*/  FSEL R199, R43, -INF , !P2 ;  /* 0xff8000002bc77808 */ /* 0x000fe40005000000 */
[----:B------:R-:W-:Y:S02]  /*5030*/  FSEL R198, R38, -INF , !P1 ;  /* 0xff80000026c67808 */ /* 0x000fe40004800000 */
[----:B------:R-:W-:Y:S02]  /*5040*/  FSEL R201, R37, -INF , !P4 ;  /* 0xff80000025c97808 */ /* 0x000fe40006000000 */
[----:B------:R-:W-:Y:S02]  /*5050*/  FMNMX3.FTZ R4, R4, R206, R200, !PT ;  /* 0x000000ce04047276 */ /* 0x000fe400078100c8 */
[----:B------:R-:W-:Y:S02]  /*5060*/  FMNMX3.FTZ R5, R5, R210, R202, !PT ;  /* 0x000000d205057276 */ /* 0x000fe400078100ca */
[----:B------:R-:W-:-:S02]  /*5070*/  FSEL R197, R39, -INF , !P0 ;  /* 0xff80000027c57808 */ /* 0x000fc40004000000 */
[----:B------:R-:W-:Y:S02]  /*5080*/  FMNMX3.FTZ R11, R4, R199, R198, !PT ;  /* 0x000000c7040b7276 */ /* 0x000fe400078100c6 */
[----:B------:R-:W-:Y:S01]  /*5090*/  FMNMX.FTZ R7, R201, R5, !PT ;  /* 0x00000005c9077209 */ /* 0x000fe20007810000 */
[----:B------:R-:W-:Y:S06]  /*50a0*/  BRA.U !UP2, `(.L_x_361) ;  /* 0x000000050ac47547 */ /* 0x000fec000b800000 */
[----:B------:R-:W1:Y:S01]  /*50b0*/  LDCU UR6, c[0x0][0x440] ;  /* 0x00008800ff0677ac */ /* 0x000e620008000800 */
[----:B------:R-:W-:-:S04]  /*50c0*/  UIADD3 UR7, UPT, UPT, UR19, -0x2, URZ ;  /* 0xfffffffe13077890 */ /* 0x000fc8000fffe0ff */
[----:B------:R-:W-:Y:S02]  /*50d0*/  UIMAD.WIDE.U32 UR12, UR30, UR7, URZ ;  /* 0x000000071e0c72a5 */ /* 0x000fe4000f8e00ff */
[----:B------:R-:W-:-:S04]  /*50e0*/  UIMAD UR7, UR17, UR7, URZ ;  /* 0x00000007110772a4 */ /* 0x000fc8000f8e02ff */
[----:B------:R-:W-:Y:S01]  /*50f0*/  UIADD3 UR7, UPT, UPT, UR13, UR7, URZ ;  /* 0x000000070d077290 */ /* 0x000fe2000fffe0ff */
[----:B------:R-:W-:Y:S01]  /*5100*/  IMAD.U32 R8, RZ, RZ, UR12 ;  /* 0x0000000cff087e24 */ /* 0x000fe2000f8e00ff */
[----:B------:R-:W-:Y:S01]  /*5110*/  UIADD3 UR12, UP0, UPT, UR34, UR12, URZ ;  /* 0x0000000c220c7290 */ /* 0x000fe2000ff1e0ff */
[----:B------:R-:W-:Y:S01]  /*5120*/  IMAD.U32 R9, RZ, RZ, UR13 ;  /* 0x0000000dff097e24 */ /* 0x000fe2000f8e00ff */
[----:B-1----:R-:W-:Y:S02]  /*5130*/  ISETP.GE.AND P3, PT, R207, UR6, PT ;  /* 0x00000006cf007c0c */ /* 0x002fe4000bf66270 */
[----:B------:R-:W-:Y:S01]  /*5140*/  IMAD.U32 R4, RZ, RZ, UR7 ;  /* 0x00000007ff047e24 */ /* 0x000fe2000f8e00ff */
[-C--:B------:R-:W-:Y:S01]  /*5150*/  LEA R32, P0, R8, R228.reuse, 0x1 ;  /* 0x000000e408207211 */ /* 0x080fe200078008ff */
[----:B------:R-:W-:Y:S01]  /*5160*/  UIADD3.X UR7, UPT, UPT, UR31, UR7, URZ, UP0, !UPT ;  /* 0x000000071f077290 */ /* 0x000fe200087fe4ff */
[----:B------:R-:W-:Y:S01]  /*5170*/  ISETP.GE.AND P2, PT, R234, UR6, PT ;  /* 0x00000006ea007c0c */ /* 0x000fe2000bf46270 */
[----:B------:R-:W-:Y:S01]  /*5180*/  IMAD.U32 R10, RZ, RZ, UR12 ;  /* 0x0000000cff0a7e24 */ /* 0x000fe2000f8e00ff */
[----:B------:R-:W-:Y:S01]  /*5190*/  ISETP.GE.AND P1, PT, R233, UR6, PT ;  /* 0x00000006e9007c0c */ /* 0x000fe2000bf26270 */
[----:B------:R-:W-:Y:S01]  /*51a0*/  UIADD3 UR13, UP1, UPT, UR34, UR12, URZ ;  /* 0x0000000c220d7290 */ /* 0x000fe2000ff3e0ff */
[-C--:B------:R-:W-:Y:S01]  /*51b0*/  LEA.HI.X R33, R8, R227.reuse, R4, 0x1, P0 ;  /* 0x000000e308217211 */ /* 0x080fe200000f0c04 */
[----:B------:R-:W-:Y:S01]  /*51c0*/  IMAD.U32 R9, RZ, RZ, UR7 ;  /* 0x00000007ff097e24 */ /* 0x000fe2000f8e00ff */
[----:B------:R-:W-:Y:S01]  /*51d0*/  ISETP.GE.AND P0, PT, R232, UR6, PT ;  /* 0x00000006e8007c0c */ /* 0x000fe2000bf06270 */
[----:B------:R-:W-:Y:S01]  /*51e0*/  UIADD3.X UR6, UPT, UPT, UR31, UR7, URZ, UP1, !UPT ;  /* 0x000000071f067290 */ /* 0x000fe20008ffe4ff */
[CC--:B------:R-:W-:Y:S01]  /*51f0*/  LEA R30, P6, R10.reuse, R228.reuse, 0x1 ;  /* 0x000000e40a1e7211 */ /* 0x0c0fe200078c08ff */
[----:B------:R-:W-:Y:S01]  /*5200*/  @!PT LDS RZ, [RZ] ;  /* 0x00000000fffff984 */ /* 0x000fe20000000800 */
[----:B------:R-:W-:Y:S01]  /*5210*/  @!PT LDS RZ, [RZ] ;  /* 0x00000000fffff984 */ /* 0x000fe20000000800 */
[----:B------:R-:W-:Y:S01]  /*5220*/  @!PT LDS RZ, [RZ] ;  /* 0x00000000fffff984 */ /* 0x000fe20000000800 */
[----:B------:R1:W-:Y:S01]  /*5230*/  @!P3 LDGSTS.E.BYPASS.LTC128B.128 [R229+0x8000], desc[UR24][R32.64] ;  /* 0x0800000020e5bfae */ /* 0x0003e2000b981a18 */
[----:B------:R-:W-:Y:S01]  /*5240*/  IMAD.U32 R8, RZ, RZ, UR13 ;  /* 0x0000000dff087e24 */ /* 0x000fe2000f8e00ff */
[----:B------:R-:W-:Y:S01]  /*5250*/  ULEA UR15, UP0, UR10, UR12, 0x5 ;  /* 0x0000000c0a0f7291 */ /* 0x000fe2000f8028ff */
[-C--:B------:R-:W-:Y:S01]  /*5260*/  LEA.HI.X R31, R10, R227.reuse, R9, 0x1, P6 ;  /* 0x000000e30a1f7211 */ /* 0x080fe200030f0c09 */
[----:B------:R1:W-:Y:S01]  /*5270*/  @P3 STS.128 [R229+0x8000], RZ ;  /* 0x008000ffe5003388 */ /* 0x0003e20000000c00 */
[----:B------:R-:W-:Y:S01]  /*5280*/  IMAD.U32 R6, RZ, RZ, UR6 ;  /* 0x00000006ff067e24 */ /* 0x000fe2000f8e00ff */
[C---:B------:R-:W-:Y:S01]  /*5290*/  LEA R28, P5, R8.reuse, R228, 0x1 ;  /* 0x000000e4081c7211 */ /* 0x040fe200078a08ff */
[----:B------:R-:W-:Y:S01]  /*52a0*/  ULEA.HI.X UR12, UR10, UR7, UR11, 0x5, UP0 ;  /* 0x000000070a0c7291 */ /* 0x000fe200080f2c0b */
[----:B------:R-:W-:Y:S01]  /*52b0*/  @!PT LDS RZ, [RZ] ;  /* 0x00000000fffff984 */ /* 0x000fe20000000800 */
[----:B------:R-:W-:Y:S01]  /*52c0*/  @!PT LDS RZ, [RZ] ;  /* 0x00000000fffff984 */ /* 0x000fe20000000800 */
[----:B------:R-:W-:Y:S01]  /*52d0*/  @!PT LDS RZ, [RZ] ;  /* 0x00000000fffff984 */ /* 0x000fe20000000800 */
[----:B------:R1:W-:Y:S01]  /*52e0*/  @!P2 LDGSTS.E.BYPASS.LTC128B.128 [R229+0xa000], desc[UR24][R32.64+0x80] ;  /* 0x0a00008020e5afae */ /* 0x0003e2000b981a18 */
[----:B------:R-:W-:Y:S01]  /*52f0*/  IMAD.U32 R5, RZ, RZ, UR15 ;  /* 0x0000000fff057e24 */ /* 0x000fe2000f8e00ff */
[----:B------:R-:W-:-:S02]  /*5300*/  LEA.HI.X R29, R8, R227, R6, 0x1, P5 ;  /* 0x000000e3081d7211 */ /* 0x000fc400028f0c06 */
[----:B------:R1:W-:Y:S01]  /*5310*/  @P2 STS.128 [R229+0xa000], RZ ;  /* 0x00a000ffe5002388 */ /* 0x0003e20000000c00 */
[----:B------:R-:W-:Y:S01]  /*5320*/  IMAD.U32 R4, RZ, RZ, UR12 ;  /* 0x0000000cff047e24 */ /* 0x000fe2000f8e00ff */
[C---:B------:R-:W-:Y:S02]  /*5330*/  LEA R18, P4, R5.reuse, R228, 0x1 ;  /* 0x000000e405127211 */ /* 0x040fe400078808ff */
[----:B------:R-:W-:Y:S01]  /*5340*/  @!PT LDS RZ, [RZ] ;  /* 0x00000000fffff984 */ /* 0x000fe20000000800 */
[----:B------:R-:W-:Y:S01]  /*5350*/  @!PT LDS RZ, [RZ] ;  /* 0x00000000fffff984 */ /* 0x000fe20000000800 */
[----:B------:R-:W-:Y:S01]  /*5360*/  @!PT LDS RZ, [RZ] ;  /* 0x00000000fffff984 */ /* 0x000fe20000000800 */
[----:B------:R1:W-:Y:S02]  /*5370*/  @!P1 LDGSTS.E.BYPASS.LTC128B.128 [R229+0xc000], desc[UR24][R32.64+0x100] ;  /* 0x0c00010020e59fae */ /* 0x0003e4000b981a18 */
[----:B------:R-:W-:Y:S02]  /*5380*/  LEA.HI.X R19, R5, R227, R4, 0x1, P4 ;  /* 0x000000e305137211 */ /* 0x000fe400020f0c04 */
        /* <DEDUP_REMOVED lines=67> */
.L_x_361:
[----:B------:R-:W-:Y:S01]  /*57c0*/  USHF.L.U32 UR17, UR4, 0x1, URZ ;  /* 0x0000000104117899 */ /* 0x000fe200080006ff */
[----:B------:R-:W-:Y:S01]  /*57d0*/  FMNMX.FTZ R11, R197, R11, !PT ;  /* 0x0000000bc50b7209 */ /* 0x000fe20007810000 */
[----:B------:R-:W2:Y:S01]  /*57e0*/  SHFL.BFLY PT, R4, R7, 0x2, 0x1f ;  /* 0x0c401f0007047f89 */ /* 0x000ea200000e0000 */
[----:B------:R-:W-:Y:S01]  /*57f0*/  IMAD.WIDE.U32 R236, R3, -0x2daee0ad, RZ ;  /* 0xd2511f5303ec7825 */ /* 0x000fe200078e00ff */
[----:B------:R-:W-:Y:S01]  /*5800*/  UIADD3 UR4, UPT, UPT, UR29, -0x4498517b, URZ ;  /* 0xbb67ae851d047890 */ /* 0x000fe2000fffe0ff */
[----:B------:R-:W-:Y:S01]  /*5810*/  LOP3.LUT R0, R178, 0x200, R0, 0xf8, !PT ;  /* 0x00000200b2007812 */ /* 0x000fe200078ef800 */
[----:B------:R-:W3:Y:S01]  /*5820*/  SHFL.BFLY PT, R3, R11, 0x2, 0x1f ;  /* 0x0c401f000b037f89 */ /* 0x000ee200000e0000 */
[----:B------:R-:W-:Y:S01]  /*5830*/  IMAD.WIDE.U32 R238, R85, -0x2daee0ad, RZ ;  /* 0xd2511f5355ee7825 */ /* 0x000fe200078e00ff */
[----:B------:R-:W-:Y:S01]  /*5840*/  UIADD3 UR15, UPT, UPT, UR28, -0x61c88647, URZ ;  /* 0x9e3779b91c0f7890 */ /* 0x000fe2000fffe0ff */
[----:B------:R-:W-:Y:S01]  /*5850*/  LEA R0, R0, UR5, 0x1 ;  /* 0x0000000500007c11 */ /* 0x000fe2000f8e08ff */
[----:B------:R-:W-:Y:S01]  /*5860*/  UIADD3 UR13, UPT, UPT, UR28, 0x3c6ef372, URZ ;  /* 0x3c6ef3721c0d7890 */ /* 0x000fe2000fffe0ff */
[----:B------:R-:W-:Y:S01]  /*5870*/  IMAD.U32 R5, RZ, RZ, UR17 ;  /* 0x00000011ff057e24 */ /* 0x000fe2000f8e00ff */
[----:B------:R-:W-:Y:S01]  /*5880*/  LOP3.LUT R230, R238, UR4, R237, 0x96, !PT ;  /* 0x00000004eee67c12 */ /* 0x000fe2000f8e96ed */
[----:B------:R-:W-:Y:S01]  /*5890*/  UIADD3 UR26, UPT, UPT, UR29, 0x76cf5d0a, URZ ;  /* 0x76cf5d0a1d1a7890 */ /* 0x000fe2000fffe0ff */
[----:B------:R-:W-:Y:S01]  /*58a0*/  IMAD.IADD R218, R176, 0x1, R0 ;  /* 0x00000001b0da7824 */ /* 0x000fe200078e0200 */
[----:B------:R-:W-:Y:S01]  /*58b0*/  UIADD3 UR23, UPT, UPT, UR29, 0x32370b8f, URZ ;  /* 0x32370b8f1d177890 */ /* 0x000fe2000fffe0ff */
[----:B------:R-:W-:Y:S01]  /*58c0*/  LOP3.LUT R5, R5, UR29, R239, 0x96, !PT ;  /* 0x0000001d05057c12 */ /* 0x000fe2000f8e96ef */
[----:B------:R-:W-:Y:S01]  /*58d0*/  IMAD.WIDE.U32 R230, R230, -0x326172a9, RZ ;  /* 0xcd9e8d57e6e67825 */ /* 0x000fe200078e00ff */
[----:B------:R-:W-:Y:S01]  /*58e0*/  UIADD3 UR12, UPT, UPT, UR28, -0x255992d5, URZ ;  /* 0xdaa66d2b1c0c7890 */ /* 0x000fe2000fffe0ff */
[----:B------:R-:W-:Y:S01]  /*58f0*/  LDSM.16.MT88.4 R156, [R0+0x10000] ;  /* 0x01000000009c783b */ /* 0x000fe20000004200 */
[----:B------:R-:W-:Y:S01]  /*5900*/  UIADD3 UR7, UPT, UPT, UR28, 0x78dde6e4, URZ ;  /* 0x78dde6e41c077890 */ /* 0x000fe2000fffe0ff */
[----:B-1----:R-:W-:Y:S01]  /*5910*/  IMAD.WIDE.U32 R18, R5, -0x326172a9, RZ ;  /* 0xcd9e8d5705127825 */ /* 0x002fe200078e00ff */
[----:B------:R-:W-:Y:S01]  /*5920*/  UIADD3 UR22, UPT, UPT, UR29, -0x126145ec, URZ ;  /* 0xed9eba141d167890 */ /* 0x000fe2000fffe0ff */
[----:B------:R-:W-:Y:S01]  /*5930*/  LDSM.16.MT88.4 R48, [R218+0x10000] ;  /* 0x01000000da30783b */ /* 0x000fe20000004200 */
[----:B------:R-:W-:Y:S01]  /*5940*/  UIADD3 UR21, UPT, UPT, UR29, -0x56f99767, URZ ;  /* 0xa90668991d157890 */ /* 0x000fe2000fffe0ff */
[----:B------:R-:W-:Y:S01]  /*5950*/  IMAD.IADD R195, R84, 0x1, R218 ;  /* 0x0000000154c37824 */ /* 0x000fe200078e02da */
[----:B------:R-:W-:Y:S01]  /*5960*/  LOP3.LUT R5, R242, UR15, R19, 0x96, !PT ;  /* 0x0000000ff2057c12 */ /* 0x000fe2000f8e9613 */
[----:B------:R-:W1:Y:S01]  /*5970*/  LDCU UR16, c[0x0][0x45c] ;  /* 0x00008b80ff1077ac */ /* 0x000e620008000800 */
[----:B------:R-:W-:Y:S01]  /*5980*/  LOP3.LUT R18, R18, UR13, R231, 0x96, !PT ;  /* 0x0000000d12127c12 */ /* 0x000fe2000f8e96e7 */
[----:B------:R-:W-:Y:S01]  /*5990*/  IMAD.IADD R172, R84, 0x1, R0 ;  /* 0x0000000154ac7824 */ /* 0x000fe200078e0200 */
[----:B--2---:R-:W-:Y:S01]  /*59a0*/  FMNMX.FTZ R7, R7, R4, !PT ;  /* 0x0000000407077209 */ /* 0x004fe20007810000 */
[----:B------:R-:W-:Y:S01]  /*59b0*/  IMAD.WIDE.U32 R8, R5, -0x2daee0ad, RZ ;  /* 0xd2511f5305087825 */ /* 0x000fe200078e00ff */
[----:B---3--:R-:W-:Y:S01]  /*59c0*/  FMNMX.FTZ R11, R11, R3, !PT ;  /* 0x000000030b0b7209 */ /* 0x008fe20007810000 */
[----:B------:R-:W-:Y:S01]  /*59d0*/  UIADD3 UR4, UPT, UPT, UR28, -0x4ab325aa, URZ ;  /* 0xb54cda561c047890 */ /* 0x000fe2000fffe0ff */
[----:B------:R-:W-:Y:S01]  /*59e0*/  LDSM.16.MT88.4 R40, [R172+0x10000] ;  /* 0x01000000ac28783b */ /* 0x000fe20000004200 */
[----:B------:R-:W-:Y:S01]  /*59f0*/  IMAD.WIDE.U32 R18, R18, -0x2daee0ad, RZ ;  /* 0xd2511f5312127825 */ /* 0x000fe200078e00ff */
[----:B------:R-:W-:Y:S01]  /*5a00*/  LOP3.LUT R3, R236, UR26, R9, 0x96, !PT ;  /* 0x0000001aec037c12 */ /* 0x000fe2000f8e9609 */
[----:B------:R-:W-:Y:S01]  /*5a10*/  UIADD3 UR6, UPT, UPT, UR28, 0x1715609d, URZ ;  /* 0x1715609d1c067890 */ /* 0x000fe2000fffe0ff */
[----:B------:R-:W2:Y:S01]  /*5a20*/  SHFL.BFLY PT, R164, R7, 0x1, 0x1f ;  /* 0x0c201f0007a47f89 */ /* 0x000ea200000e0000 */
[----:B------:R-:W-:Y:S01]  /*5a30*/  UIADD3 UR20, UPT, UPT, UR29, 0x646e171e, URZ ;  /* 0x646e171e1d147890 */ /* 0x000fe2000fffe0ff */
[----:B------:R-:W-:Y:S01]  /*5a40*/  LOP3.LUT R8, R8, UR23, R19, 0x96, !PT ;  /* 0x0000001708087c12 */ /* 0x000fe2000f8e9613 */
[----:B------:R-:W-:Y:S01]  /*5a50*/  IMAD.WIDE.U32 R4, R3, -0x326172a9, RZ ;  /* 0xcd9e8d5703047825 */ /* 0x000fe200078e00ff */
[----:B------:R-:W3:Y:S01]  /*5a60*/  SHFL.BFLY PT, R10, R11, 0x1, 0x1f ;  /* 0x0c201f000b0a7f89 */ /* 0x000ee200000e0000 */
[----:B------:R-:W-:-:S02]  /*5a70*/  UIADD3 UR17, UPT, UPT, UR17, 0x1, URZ ;  /* 0x0000000111117890 */ /* 0x000fc4000fffe0ff */
[----:B------:R-:W-:Y:S01]  /*5a80*/  IMAD.WIDE.U32 R8, R8, -0x326172a9, RZ ;  /* 0xcd9e8d5708087825 */ /* 0x000fe200078e00ff */
[----:B------:R-:W-:Y:S01]  /*5a90*/  LOP3.LUT R3, R230, UR12, R5, 0x96, !PT ;  /* 0x0000000ce6037c12 */ /* 0x000fe2000f8e9605 */
[----:B------:R-:W-:Y:S03]  /*5aa0*/  LDSM.16.MT88.4 R72, [R172+0x12000] ;  /* 0x01200000ac48783b */ /* 0x000fe60000004200 */
[----:B------:R-:W-:Y:S01]  /*5ab0*/  LOP3.LUT R4, R4, UR7, R9, 0x96, !PT ;  /* 0x0000000704047c12 */ /* 0x000fe2000f8e9609 */
[----:B------:R-:W-:Y:S01]  /*5ac0*/  IMAD.WIDE.U32 R28, R3, -0x2daee0ad, RZ ;  /* 0xd2511f53031c7825 */ /* 0x000fe200078e00ff */
[----:B------:R-:W-:Y:S03]  /*5ad0*/  LDSM.16.MT88.4 R104, [R172+0x14000] ;  /* 0x01400000ac68783b */ /* 0x000fe60000004200 */
[----:B------:R-:W-:Y:S01]  /*5ae0*/  IMAD.WIDE.U32 R4, R4, -0x2daee0ad, RZ ;  /* 0xd2511f5304047825 */ /* 0x000fe200078e00ff */
[----:B------:R-:W-:Y:S01]  /*5af0*/  LOP3.LUT R6, R18, UR22, R29, 0x96, !PT ;  /* 0x0000001612067c12 */ /* 0x000fe2000f8e961d */
[----:B------:R-:W-:Y:S03]  /*5b00*/  LDSM.16.MT88.4 R136, [R172+0x16000] ;  /* 0x01600000ac88783b */ /* 0x000fe60000004200 */
[----:B------:R-:W-:Y:S01]  /*5b10*/  LOP3.LUT R3, R28, UR21, R5, 0x96, !PT ;  /* 0x000000151c037c12 */ /* 0x000fe2000f8e9605 */
[----:B------:R-:W-:Y:S01]  /*5b20*/  LDSM.16.MT88.4 R56, [R195+0x10000] ;  /* 0x01000000c338783b */ /* 0x000fe20000004200 */
[----:B--2---:R-:W-:Y:S01]  /*5b30*/  FMNMX.FTZ R164, R7, R164, !PT ;  /* 0x000000a407a47209 */ /* 0x004fe20007810000 */
[----:B------:R-:W-:-:S02]  /*5b40*/  IMAD.WIDE.U32 R6, R6, -0x326172a9, RZ ;  /* 0xcd9e8d5706067825 */ /* 0x000fc400078e00ff */
[----:B------:R-:W-:Y:S01]  /*5b50*/  LDSM.16.MT88.4 R64, [R0+0x12000] ;  /* 0x012000000040783b */ /* 0x000fe20000004200 */
[----:B------:R-:W-:Y:S01]  /*5b60*/  FSETP.NEU.FTZ.AND P0, PT, R164, -INF , PT ;  /* 0xff800000a400780b */ /* 0x000fe20003f1d000 */
[----:B------:R-:W-:Y:S01]  /*5b70*/  IMAD.WIDE.U32 R18, R3, -0x326172a9, RZ ;  /* 0xcd9e8d5703127825 */ /* 0x000fe200078e00ff */
[----:B---3--:R-:W-:-:S03]  /*5b80*/  FMNMX.FTZ R3, R11, R10, !PT ;  /* 0x0000000a0b037209 */ /* 0x008fc60007810000 */
[----:B-1----:R-:W-:Y:S01]  /*5b90*/  FMUL.FTZ R175, R164, UR16 ;  /* 0x00000010a4af7c20 */ /* 0x002fe20008410000 */
[----:B------:R-:W-:Y:S01]  /*5ba0*/  LDSM.16.MT88.4 R80, [R218+0x12000] ;  /* 0x01200000da50783b */ /* 0x000fe20000004200 */
[----:B------:R-:W-:Y:S01]  /*5bb0*/  IMAD.MOV.U32 R10, RZ, RZ, R18 ;  /* 0x000000ffff0a7224 */ /* 0x000fe200078e0012 */
[----:B------:R-:W-:Y:S01]  /*5bc0*/  LOP3.LUT R145, R6, UR4, R19, 0x96, !PT ;  /* 0x0000000406917c12 */ /* 0x000fe2000f8e9613 */
[----:B------:R-:W-:Y:S01]  /*5bd0*/  FMUL.FTZ R174, R3, UR16 ;  /* 0x0000001003ae7c20 */ /* 0x000fe20008410000 */
[C---:B------:R-:W-:Y:S01]  /*5be0*/  PRMT R9, R18.reuse, 0x7773, RZ ;  /* 0x0000777312097816 */ /* 0x040fe200000000ff */
[----:B------:R-:W1:Y:S01]  /*5bf0*/  LDC R6, c[0x0][0x4f8] ;  /* 0x00013e00ff067b82 */ /* 0x000e620000000800 */
[----:B------:R-:W-:Y:S01]  /*5c00*/  PRMT R5, R18, 0x7772, RZ ;  /* 0x0000777212057816 */ /* 0x000fe200000000ff */
[----:B------:R-:W-:Y:S01]  /*5c10*/  LDSM.16.MT88.4 R88, [R195+0x12000] ;  /* 0x01200000c358783b */ /* 0x000fe20000004200 */
[----:B------:R-:W-:Y:S02]  /*5c20*/  LOP3.LUT R144, R145, 0xffff, RZ, 0xc0, !PT ;  /* 0x0000ffff91907812 */ /* 0x000fe400078ec0ff */
[----:B------:R-:W-:Y:S01]  /*5c30*/  PRMT R5, R5, 0x5410, R9 ;  /* 0x0000541005057816 */ /* 0x000fe20000000009 */
[----:B------:R-:W-:Y:S01]  /*5c40*/  LDSM.16.MT88.4 R96, [R0+0x14000] ;  /* 0x014000000060783b */ /* 0x000fe20000004200 */
[----:B------:R-:W-:-:S02]  /*5c50*/  FSEL R175, R175, RZ, P0 ;  /* 0x000000ffafaf7208 */ /* 0x000fc40000000000 */
[----:B------:R-:W-:Y:S01]  /*5c60*/  LOP3.LUT R9, R145, 0xff, RZ, 0xc0, !PT ;  /* 0x000000ff91097812 */ /* 0x000fe200078ec0ff */
[----:B------:R-:W-:Y:S01]  /*5c70*/  LDSM.16.MT88.4 R112, [R218+0x14000] ;  /* 0x01400000da70783b */ /* 0x000fe20000004200 */
[----:B------:R-:W-:Y:S01]  /*5c80*/  SHF.R.U32.HI R144, RZ, 0x8, R144 ;  /* 0x00000008ff907819 */ /* 0x000fe20000011690 */
[--C-:B------:R-:W-:Y:S01]  /*5c90*/  FFMA.FTZ R192, R60, UR16, -R175.reuse ;  /* 0x000000103cc07c23 */ /* 0x100fe200080108af */
[----:B------:R-:W-:Y:S01]  /*5ca0*/  FSETP.NEU.FTZ.AND P0, PT, R3, -INF , PT ;  /* 0xff8000000300780b */ /* 0x000fe20003f1d000 */
[--C-:B------:R-:W-:Y:S01]  /*5cb0*/  FFMA.FTZ R189, R61, UR16, -R175.reuse ;  /* 0x000000103dbd7c23 */ /* 0x100fe200080108af */
[----:B------:R-:W-:Y:S01]  /*5cc0*/  PRMT R144, R9, 0x5410, R144 ;  /* 0x0000541009907816 */ /* 0x000fe20000000090 */
[--C-:B------:R-:W-:Y:S01]  /*5cd0*/  FFMA.FTZ R194, R26, UR16, -R175.reuse ;  /* 0x000000101ac27c23 */ /* 0x100fe200080108af */
[----:B------:R-:W-:Y:S01]  /*5ce0*/  FSEL R174, R174, RZ, P0 ;  /* 0x000000ffaeae7208 */ /* 0x000fe20000000000 */
[----:B------:R-:W-:Y:S01]  /*5cf0*/  FFMA.FTZ R193, R25, UR16, -R175 ;  /* 0x0000001019c17c23 */ /* 0x000fe200080108af */
[----:B------:R-:W-:Y:S01]  /*5d00*/  PRMT R9, R145, 0x7632, R9 ;  /* 0x0000763291097816 */ /* 0x000fe20000000009 */
[----:B------:R-:W-:Y:S01]  /*5d10*/  LDSM.16.MT88.4 R120, [R195+0x14000] ;  /* 0x01400000c378783b */ /* 0x000fe20000004200 */
[----:B------:R-:W-:Y:S01]  /*5d20*/  LOP3.LUT R10, R10, 0xff, RZ, 0xc0, !PT ;  /* 0x000000ff0a0a7812 */ /* 0x000fe200078ec0ff */
[--C-:B------:R-:W-:Y:S01]  /*5d30*/  FFMA.FTZ R187, R62, UR16, -R174.reuse ;  /* 0x000000103ebb7c23 */ /* 0x100fe200080108ae */
[----:B------:R-:W-:Y:S01]  /*5d40*/  LOP3.LUT R9, R9, 0xff, RZ, 0xc0, !PT ;  /* 0x000000ff09097812 */ /* 0x000fe200078ec0ff */
[--C-:B------:R-:W-:Y:S01]  /*5d50*/  FFMA.FTZ R186, R63, UR16, -R174.reuse ;  /* 0x000000103fba7c23 */ /* 0x100fe200080108ae */
[----:B------:R-:W-:Y:S01]  /*5d60*/  PRMT R146, R18, 0x7771, RZ ;  /* 0x0000777112927816 */ /* 0x000fe200000000ff */
[--C-:B------:R-:W-:Y:S01]  /*5d70*/  FFMA.FTZ R191, R24, UR16, -R174.reuse ;  /* 0x0000001018bf7c23 */ /* 0x100fe200080108ae */
[----:B------:R-:W-:Y:S01]  /*5d80*/  SHF.R.U32.HI R145, RZ, 0x18, R145 ;  /* 0x00000018ff917819 */ /* 0x000fe20000011691 */
[----:B------:R-:W-:Y:S01]  /*5d90*/  FFMA.FTZ R190, R23, UR16, -R174 ;  /* 0x0000001017be7c23 */ /* 0x000fe200080108ae */
[----:B------:R-:W-:Y:S01]  /*5da0*/  PRMT R146, R10, 0x5410, R146 ;  /* 0x000054100a927816 */ /* 0x000fe20000000092 */
[----:B------:R-:W-:Y:S01]  /*5db0*/  MUFU.EX2 R187, R187 ;  /* 0x000000bb00bb7308 */ /* 0x000fe20000000800 */
[----:B------:R-:W-:Y:S01]  /*5dc0*/  PRMT R145, R9, 0x5410, R145 ;  /* 0x0000541009917816 */ /* 0x000fe20000000091 */
[----:B------:R-:W-:Y:S01]  /*5dd0*/  LDSM.16.MT88.4 R128, [R0+0x16000] ;  /* 0x016000000080783b */ /* 0x000fe20000004200 */
[----:B------:R-:W-:Y:S01]  /*5de0*/  LOP3.LUT R18, R8, UR6, R7, 0x96, !PT ;  /* 0x0000000608127c12 */ /* 0x000fe2000f8e9607 */
[----:B------:R-:W2:Y:S01]  /*5df0*/  MUFU.EX2 R186, R186 ;  /* 0x000000ba00ba7308 */ /* 0x000ea20000000800 */
[----:B-1----:R-:W-:Y:S01]  /*5e00*/  LOP3.LUT R6, R6, 0xff, RZ, 0xc0, !PT ;  /* 0x000000ff06067812 */ /* 0x002fe200078ec0ff */
[----:B------:R-:W1:Y:S01]  /*5e10*/  LDSM.16.MT88.4 R8, [R195+0x16000] ;  /* 0x01600000c308783b */ /* 0x000e620000004200 */
[----:B------:R-:W-:Y:S01]  /*5e20*/  LOP3.LUT R5, R5, 0xff00ff, RZ, 0xc0, !PT ;  /* 0x00ff00ff05057812 */ /* 0x000fe200078ec0ff */
[----:B------:R-:W-:Y:S01]  /*5e30*/  MUFU.EX2 R191, R191 ;  /* 0x000000bf00bf7308 */ /* 0x000fe20000000800 */
[----:B------:R-:W-:Y:S01]  /*5e40*/  IMAD.WIDE.U32 R18, R18, -0x2daee0ad, RZ ;  /* 0xd2511f5312127825 */ /* 0x000fe200078e00ff */
[----:B------:R-:W3:Y:S03]  /*5e50*/  LDSM.16.MT88.4 R152, [R218+0x16000] ;  /* 0x01600000da98783b */ /* 0x000ee60000004200 */
[----:B------:R-:W-:Y:S01]  /*5e60*/  FFMA.FTZ R188, R12, UR16, -R175 ;  /* 0x000000100cbc7c23 */ /* 0x000fe200080108af */
[----:B------:R-:W4:Y:S01]  /*5e70*/  MUFU.EX2 R190, R190 ;  /* 0x000000be00be7308 */ /* 0x000f220000000800 */
[----:B------:R-:W-:-:S02]  /*5e80*/  IMAD R173, R6, 0x10000, R6 ;  /* 0x0001000006ad7824 */ /* 0x000fc400078e0206 */
[--C-:B------:R-:W-:Y:S01]  /*5e90*/  FFMA.FTZ R185, R14, UR16, -R175.reuse ;  /* 0x000000100eb97c23 */ /* 0x100fe200080108af */
[--C-:B------:R-:W-:Y:S01]  /*5ea0*/  FFMA.FTZ R184, R15, UR16, -R175.reuse ;  /* 0x000000100fb87c23 */ /* 0x100fe200080108af */
[----:B------:R-:W-:Y:S01]  /*5eb0*/  MUFU.EX2 R192, R192 ;  /* 0x000000c000c07308 */ /* 0x000fe20000000800 */
[--C-:B------:R-:W-:Y:S01]  /*5ec0*/  FFMA.FTZ R180, R13, UR16, -R174.reuse ;  /* 0x000000100db47c23 */ /* 0x100fe200080108ae */
[--C-:B------:R-:W-:Y:S01]  /*5ed0*/  HSET2.LE.AND R147, R5, R173.reuse, PT ;  /* 0x000000ad05937233 */ /* 0x100fe20003803000 */
[----:B------:R-:W5:Y:S01]  /*5ee0*/  LDSM.16.MT88.4 R12, [R172+0x10800] ;  /* 0x01080000ac0c783b */ /* 0x000f620000004200 */
[----:B------:R-:W4:Y:S01]  /*5ef0*/  MUFU.EX2 R189, R189 ;  /* 0x000000bd00bd7308 */ /* 0x000f220000000800 */
[----:B--2---:R-:W-:Y:S01]  /*5f00*/  F2FP.F16.F32.PACK_AB R5, R186, R187 ;  /* 0x000000bbba05723e */ /* 0x004fe200000000ff */
[--C-:B------:R-:W-:Y:S01]  /*5f10*/  FFMA.FTZ R179, R22, UR16, -R174.reuse ;  /* 0x0000001016b37c23 */ /* 0x100fe200080108ae */
[--C-:B------:R-:W-:Y:S01]  /*5f20*/  HSET2.LE.AND R145, R145, R173.reuse, PT ;  /* 0x000000ad91917233 */ /* 0x100fe20003803000 */
[----:B------:R-:W-:Y:S01]  /*5f30*/  MUFU.EX2 R194, R194 ;  /* 0x000000c200c27308 */ /* 0x000fe20000000800 */
[----:B------:R-:W-:Y:S01]  /*5f40*/  LOP3.LUT R147, R5, R147, RZ, 0xc0, !PT ;  /* 0x0000009305937212 */ /* 0x000fe200078ec0ff */
[----:B------:R-:W-:Y:S01]  /*5f50*/  FFMA.FTZ R181, R16, UR16, -R175 ;  /* 0x0000001010b57c23 */ /* 0x000fe200080108af */
[--C-:B------:R-:W-:Y:S01]  /*5f60*/  HSET2.LE.AND R146, R146, R173.reuse, PT ;  /* 0x000000ad92927233 */ /* 0x100fe20003803000 */
[----:B------:R-:W2:Y:S01]  /*5f70*/  MUFU.EX2 R193, R193 ;  /* 0x000000c100c17308 */ /* 0x000ea20000000800 */
[----:B----4-:R-:W-:Y:S01]  /*5f80*/  F2FP.F16.F32.PACK_AB R5, R190, R191 ;  /* 0x000000bfbe05723e */ /* 0x010fe200000000ff */
[----:B------:R-:W-:Y:S01]  /*5f90*/  FFMA.FTZ R183, R20, UR16, -R174 ;  /* 0x0000001014b77c23 */ /* 0x000fe200080108ae */
[----:B------:R-:W-:Y:S01]  /*5fa0*/  LOP3.LUT R23, R4, UR20, R19, 0x96, !PT ;  /* 0x0000001404177c12 */ /* 0x000fe2000f8e9613 */
[----:B------:R-:W-:Y:S01]  /*5fb0*/  MUFU.EX2 R180, R180 ;  /* 0x000000b400b47308 */ /* 0x000fe20000000800 */
[----:B------:R-:W-:Y:S01]  /*5fc0*/  LOP3.LUT R145, R5, R145, RZ, 0xc0, !PT ;  /* 0x0000009105917212 */ /* 0x000fe200078ec0ff */
[----:B------:R-:W-:Y:S01]  /*5fd0*/  IMAD.MOV.U32 R5, RZ, RZ, R18 ;  /* 0x000000ffff057224 */ /* 0x000fe200078e0012 */
[----:B------:R-:W-:Y:S01]  /*5fe0*/  F2FP.F16.F32.PACK_AB R6, R189, R192 ;  /* 0x000000c0bd06723e */ /* 0x000fe200000000ff */
[----:B------:R-:W4:Y:S01]  /*5ff0*/  MUFU.EX2 R179, R179 ;  /* 0x000000b300b37308 */ /* 0x000f220000000800 */
[--C-:B------:R-:W-:Y:S01]  /*6000*/  HSET2.LE.AND R144, R144, R173.reuse, PT ;  /* 0x000000ad90907233 */ /* 0x100fe20003803000 */
[----:B------:R-:W-:Y:S01]  /*6010*/  FFMA.FTZ R182, R21, UR16, -R174 ;  /* 0x0000001015b67c23 */ /* 0x000fe200080108ae */
[----:B------:R-:W-:Y:S01]  /*6020*/  LOP3.LUT R146, R6, R146, RZ, 0xc0, !PT ;  /* 0x0000009206927212 */ /* 0x000fe200078ec0ff */
[----:B------:R-:W-:Y:S01]  /*6030*/  MUFU.EX2 R184, R184 ;  /* 0x000000b800b87308 */ /* 0x000fe20000000800 */
[----:B------:R-:W-:Y:S01]  /*6040*/  LOP3.LUT R20, R23, 0xffff, RZ, 0xc0, !PT ;  /* 0x0000ffff17147812 */ /* 0x000fe200078ec0ff */
[----:B------:R-:W-:Y:S01]  /*6050*/  LDSM.16.MT88.4 R168, [R172+0x16800] ;  /* 0x01680000aca8783b */ /* 0x000fe20000004200 */
[----:B--2---:R-:W-:Y:S01]  /*6060*/  F2FP.F16.F32.PACK_AB R6, R193, R194 ;  /* 0x000000c2c106723e */ /* 0x004fe200000000ff */
[----:B------:R-:W2:Y:S01]  /*6070*/  MUFU.EX2 R181, R181 ;  /* 0x000000b500b57308 */ /* 0x000ea20000000800 */
[----:B------:R-:W-:Y:S01]  /*6080*/  LOP3.LUT R22, R5, 0xff, RZ, 0xc0, !PT ;  /* 0x000000ff05167812 */ /* 0x000fe200078ec0ff */
[----:B------:R-:W-:Y:S01]  /*6090*/  LDSM.16.MT88.4 R32, [R218+0x10800] ;  /* 0x01080000da20783b */ /* 0x000fe20000004200 */
[----:B------:R-:W-:Y:S01]  /*60a0*/  LOP3.LUT R144, R6, R144, RZ, 0xc0, !PT ;  /* 0x0000009006907212 */ /* 0x000fe200078ec0ff */
[----:B------:R-:W-:Y:S01]  /*60b0*/  MUFU.EX2 R188, R188 ;  /* 0x000000bc00bc7308 */ /* 0x000fe20000000800 */
[C---:B------:R-:W-:Y:S01]  /*60c0*/  PRMT R4, R18.reuse, 0x7771, RZ ;  /* 0x0000777112047816 */ /* 0x040fe200000000ff */
[----:B------:R-:W-:Y:S01]  /*60d0*/  LDSM.16.MT88.4 R28, [R195+0x10800] ;  /* 0x01080000c31c783b */ /* 0x000fe20000004200 */
[C---:B------:R-:W-:Y:S01]  /*60e0*/  PRMT R6, R18.reuse, 0x7773, RZ ;  /* 0x0000777312067816 */ /* 0x040fe200000000ff */
[----:B------:R-:W3:Y:S01]  /*60f0*/  MUFU.EX2 R185, R185 ;  /* 0x000000b900b97308 */ /* 0x000ee20000000800 */
[----:B------:R-:W-:Y:S01]  /*6100*/  PRMT R24, R18, 0x7772, RZ ;  /* 0x0000777212187816 */ /* 0x000fe200000000ff */
[C---:B-1----:R-:W-:Y:S01]  /*6110*/  HMMA.16816.F32 R148, R144.reuse, R8, RZ ;  /* 0x000000089094723c */ /* 0x042fe200000018ff */
[----:B------:R-:W-:Y:S01]  /*6120*/  LOP3.LUT R5, R23, 0xff, RZ, 0xc0, !PT ;  /* 0x000000ff17057812 */ /* 0x000fe200078ec0ff */
[----:B------:R-:W1:Y:S01]  /*6130*/  LDSM.16.MT88.4 R16, [R172+0x12800] ;  /* 0x01280000ac10783b */ /* 0x000e620000004200 */
[----:B------:R-:W-:Y:S01]  /*6140*/  SHF.R.U32.HI R20, RZ, 0x8, R20 ;  /* 0x00000008ff147819 */ /* 0x000fe20000011614 */
[----:B------:R-:W-:Y:S01]  /*6150*/  MUFU.EX2 R183, R183 ;  /* 0x000000b700b77308 */ /* 0x000fe20000000800 */
[----:B------:R-:W-:Y:S01]  /*6160*/  PRMT R24, R24, 0x5410, R6 ;  /* 0x0000541018187816 */ /* 0x000fe20000000006 */
[----:B------:R-:W-:Y:S01]  /*6170*/  FFMA.FTZ R216, R216, UR16, -R175 ;  /* 0x00000010d8d87c23 */ /* 0x000fe200080108af */
[----:B------:R-:W-:Y:S01]  /*6180*/  PRMT R22, R22, 0x5410, R4 ;  /* 0x0000541016167816 */ /* 0x000fe20000000004 */
[----:B------:R-:W5:Y:S01]  /*6190*/  MUFU.EX2 R182, R182 ;  /* 0x000000b600b67308 */ /* 0x000f620000000800 */
[----:B------:R-:W-:Y:S01]  /*61a0*/  PRMT R20, R5, 0x5410, R20 ;  /* 0x0000541005147816 */ /* 0x000fe20000000014 */
[C---:B------:R-:W-:Y:S01]  /*61b0*/  HMMA.16816.F32 R36, R144.reuse, R40, RZ ;  /* 0x000000289024723c */ /* 0x040fe200000018ff */
[----:B------:R-:W1:Y:S01]  /*61c0*/  LDSM.16.MT88.4 R4, [R172+0x14800] ;  /* 0x01480000ac04783b */ /* 0x000e620000004200 */
[----:B------:R-:W-:Y:S01]  /*61d0*/  PRMT R25, R23, 0x7632, R25 ;  /* 0x0000763217197816 */ /* 0x000fe20000000019 */
[--C-:B------:R-:W-:Y:S01]  /*61e0*/  FFMA.FTZ R215, R215, UR16, -R174.reuse ;  /* 0x00000010d7d77c23 */ /* 0x100fe200080108ae */
[----:B------:R-:W-:Y:S01]  /*61f0*/  LOP3.LUT R24, R24, 0xff00ff, RZ, 0xc0, !PT ;  /* 0x00ff00ff18187812 */ /* 0x000fe200078ec0ff */
[--C-:B------:R-:W-:Y:S01]  /*6200*/  FFMA.FTZ R214, R214, UR16, -R174.reuse ;  /* 0x00000010d6d67c23 */ /* 0x100fe200080108ae */
[----:B------:R-:W-:Y:S01]  /*6210*/  SHF.R.U32.HI R9, RZ, 0x18, R23 ;  /* 0x00000018ff097819 */ /* 0x000fe20000011617 */
[--C-:B------:R-:W-:Y:S01]  /*6220*/  FFMA.FTZ R240, R197, UR16, -R174.reuse ;  /* 0x00000010c5f07c23 */ /* 0x100fe200080108ae */
[----:B------:R-:W-:Y:S01]  /*6230*/  LOP3.LUT R25, R25, 0xff, RZ, 0xc0, !PT ;  /* 0x000000ff19197812 */ /* 0x000fe200078ec0ff */
[C---:B------:R-:W-:Y:S01]  /*6240*/  HMMA.16816.F32 R40, R144.reuse, R42, RZ ;  /* 0x0000002a9028723c */ /* 0x040fe200000018ff */
[--C-:B------:R-:W-:Y:S01]  /*6250*/  HSET2.LE.AND R8, R24, R173.reuse, PT ;  /* 0x000000ad18087233 */ /* 0x100fe20003803000 */
[----:B------:R-:W1:Y:S01]  /*6260*/  MUFU.EX2 R215, R215 ;  /* 0x000000d700d77308 */ /* 0x000e620000000800 */
[----:B----4-:R-:W-:Y:S01]  /*6270*/  F2FP.F16.F32.PACK_AB R21, R179, R180 ;  /* 0x000000b4b315723e */ /* 0x010fe200000000ff */
[----:B------:R-:W-:Y:S01]  /*6280*/  FFMA.FTZ R241, R201, UR16, -R175 ;  /* 0x00000010c9f17c23 */ /* 0x000fe200080108af */
[----:B------:R-:W-:Y:S01]  /*6290*/  PRMT R9, R25, 0x5410, R9 ;  /* 0x0000541019097816 */ /* 0x000fe20000000009 */
[----:B------:R-:W4:Y:S01]  /*62a0*/  MUFU.EX2 R214, R214 ;  /* 0x000000d600d67308 */ /* 0x000f220000000800 */
[----:B--2---:R-:W-:Y:S01]  /*62b0*/  F2FP.F16.F32.PACK_AB R23, R181, R184 ;  /* 0x000000b8b517723e */ /* 0x004fe200000000ff */
[C---:B------:R-:W-:Y:S01]  /*62c0*/  HMMA.16816.F32 R68, R144.reuse, R72, RZ ;  /* 0x000000489044723c */ /* 0x040fe200000018ff */
[--C-:B------:R-:W-:Y:S01]  /*62d0*/  HSET2.LE.AND R22, R22, R173.reuse, PT ;  /* 0x000000ad16167233 */ /* 0x100fe20003803000 */
[----:B------:R-:W-:Y:S01]  /*62e0*/  FFMA.FTZ R198, R198, UR16, -R174 ;  /* 0x00000010c6c67c23 */ /* 0x000fe200080108ae */
[----:B------:R-:W-:Y:S01]  /*62f0*/  HSET2.LE.AND R9, R9, R173, PT ;  /* 0x000000ad09097233 */ /* 0x000fe20003803000 */
[----:B------:R-:W-:Y:S01]  /*6300*/  MUFU.EX2 R241, R241 ;  /* 0x000000f100f17308 */ /* 0x000fe20000000800 */
[----:B---3--:R-:W-:Y:S01]  /*6310*/  F2FP.F16.F32.PACK_AB R25, R185, R188 ;  /* 0x000000bcb919723e */ /* 0x008fe200000000ff */
[----:B------:R-:W-:Y:S01]  /*6320*/  FFMA.FTZ R212, R212, UR16, -R175 ;  /* 0x00000010d4d47c23 */ /* 0x000fe200080108af */
[----:B-----5:R-:W-:Y:S01]  /*6330*/  F2FP.F16.F32.PACK_AB R24, R182, R183 ;  /* 0x000000b7b618723e */ /* 0x020fe200000000ff */
[----:B------:R-:W-:Y:S01]  /*6340*/  HMMA.16816.F32 R100, R144, R104, RZ ;  /* 0x000000689064723c */ /* 0x000fe200000018ff */
[----:B------:R-:W-:Y:S01]  /*6350*/  MUFU.EX2 R198, R198 ;  /* 0x000000c600c67308 */ /* 0x000fe20000000800 */
[----:B------:R-:W-:Y:S01]  /*6360*/  FADD.FTZ R193, R194, R193 ;  /* 0x000000c1c2c17221 */ /* 0x000fe20000010000 */
[----:B------:R-:W-:Y:S01]  /*6370*/  LOP3.LUT R9, R24, R9, RZ, 0xc0, !PT ;  /* 0x0000000918097212 */ /* 0x000fe200078ec0ff */
[----:B------:R-:W-:Y:S01]  /*6380*/  FADD.FTZ R190, R191, R190 ;  /* 0x000000bebfbe7221 */ /* 0x000fe20000010000 */
[----:B------:R-:W-:Y:S01]  /*6390*/  MUFU.EX2 R240, R240 ;  /* 0x000000f000f07308 */ /* 0x000fe20000000800 */
[----:B------:R-:W-:-:S02]  /*63a0*/  FADD.FTZ R192, R192, R193 ;  /* 0x000000c1c0c07221 */ /* 0x000fc40000010000 */
[----:B------:R-:W-:Y:S01]  /*63b0*/  HMMA.16816.F32 R132, R144, R136, RZ ;  /* 0x000000889084723c */ /* 0x000fe200000018ff */
[----:B------:R-:W-:Y:S01]  /*63c0*/  FADD.FTZ R190, R187, R190 ;  /* 0x000000bebbbe7221 */ /* 0x000fe20000010000 */
[----:B------:R-:W-:-:S03]  /*63d0*/  FADD.FTZ R192, R189, R192 ;  /* 0x000000c0bdc07221 */ /* 0x000fc60000010000 */
[----:B------:R-:W-:Y:S01]  /*63e0*/  FADD.FTZ R186, R186, R190 ;  /* 0x000000bebaba7221 */ /* 0x000fe20000010000 */
[----:B------:R-:W-:Y:S02]  /*63f0*/  FADD.FTZ R188, R188, R192 ;  /* 0x000000c0bcbc7221 */ /* 0x000fe40000010000 */
        /* <DEDUP_REMOVED lines=8> */
[----:B------:R-:W-:-:S03]  /*6480*/  FADD.FTZ R179, R179, R182 ;  /* 0x000000b6b3b37221 */ /* 0x000fc60000010000 */
[----:B------:R-:W-:Y:S01]  /*6490*/  HMMA.16816.F32 R52, R144, R56, RZ ;  /* 0x000000389034723c */ /* 0x000fe200000018ff */
[----:B-1----:R-:W-:-:S07]  /*64a0*/  FADD.FTZ R179, R215, R179 ;  /* 0x000000b3d7b37221 */ /* 0x002fce0000010000 */
        /* <DEDUP_REMOVED lines=23> */
[----:B------:R-:W-:-:S02]  /*6620*/  LOP3.LUT R11, R21, R8, RZ, 0xc0, !PT ;  /* 0x00000008150b7212 */ /* 0x000fc400078ec0ff */
[----:B------:R-:W-:Y:S02]  /*6630*/  HSET2.LE.AND R8, R20, R173, PT ;  /* 0x000000ad14087233 */ /* 0x000fe40003803000 */
[----:B------:R-:W-:Y:S02]  /*6640*/  LOP3.LUT R10, R23, R22, RZ, 0xc0, !PT ;  /* 0x00000016170a7212 */ /* 0x000fe400078ec0ff */
[----:B------:R-:W1:Y:S01]  /*6650*/  LDSM.16.MT88.4 R20, [R0+0x10800] ;  /* 0x010800000014783b */ /* 0x000e620000004200 */
[----:B------:R-:W-:-:S03]  /*6660*/  LOP3.LUT R8, R25, R8, RZ, 0xc0, !PT ;  /* 0x0000000819087212 */ /* 0x000fc600078ec0ff */
[----:B------:R-:W-:Y:S04]  /*6670*/  LDSM.16.MT88.4 R24, [R0+0x12800] ;  /* 0x012800000018783b */ /* 0x000fe80000004200 */
        /* <DEDUP_REMOVED lines=19> */
[----:B------:R-:W-:-:S05]  /*67b0*/  IMAD.U32 R4, RZ, RZ, UR17 ;  /* 0x00000011ff047e24 */ /* 0x000fca000f8e00ff */
[----:B------:R-:W-:Y:S02]  /*67c0*/  LOP3.LUT R4, R4, UR29, R239, 0x96, !PT ;  /* 0x0000001d04047c12 */ /* 0x000fe4000f8e96ef */
[----:B------:R-:W-:Y:S03]  /*67d0*/  HMMA.16816.F32 R60, R8, R24, R60 ;  /* 0x00000018083c723c */ /* 0x000fe6000000183c */
[----:B------:R-:W-:-:S05]  /*67e0*/  IMAD.WIDE.U32 R24, R4, -0x326172a9, RZ ;  /* 0xcd9e8d5704187825 */ /* 0x000fca00078e00ff */
[C---:B------:R-:W-:Y:S01]  /*67f0*/  HMMA.16816.F32 R96, R8.reuse, R6, R96 ;  /* 0x000000060860723c */ /* 0x040fe20000001860 */
[----:B------:R5:W4:Y:S07]  /*6800*/  LDSM.16.MT88.4 R4, [R218+0x16800] ;  /* 0x01680000da04783b */ /* 0x000b2e0000004200 */
[----:B-1----:R-:W-:Y:S01]  /*6810*/  HMMA.16816.F32 R108, R8, R20, R108 ;  /* 0x00000014086c723c */ /* 0x002fe2000000186c */
[----:B------:R-:W-:Y:S02]  /*6820*/  LOP3.LUT R20, R242, UR15, R25, 0x96, !PT ;  /* 0x0000000ff2147c12 */ /* 0x000fe4000f8e9619 */
[----:B------:R-:W-:-:S05]  /*6830*/  LOP3.LUT R21, R24, UR13, R231, 0x96, !PT ;  /* 0x0000000d18157c12 */ /* 0x000fca000f8e96e7 */
[----:B------:R-:W-:Y:S01]  /*6840*/  HMMA.16816.F32 R136, R8, R170, R136 ;  /* 0x000000aa0888723c */ /* 0x000fe20000001888 */
[----:B------:R-:W-:-:S04]  /*6850*/  IMAD.WIDE.U32 R170, R20, -0x2daee0ad, RZ ;  /* 0xd2511f5314aa7825 */ /* 0x000fc800078e00ff */
[----:B------:R-:W-:-:S03]  /*6860*/  IMAD.WIDE.U32 R20, R21, -0x2daee0ad, RZ ;  /* 0xd2511f5315147825 */ /* 0x000fc600078e00ff */
[----:B--2---:R-:W-:Y:S01]  /*6870*/  HMMA.16816.F32 R116, R8, R12, R116 ;  /* 0x0000000c0874723c */ /* 0x004fe20000001874 */
[----:B------:R-:W-:Y:S02]  /*6880*/  LOP3.LUT R12, R236, UR26, R171, 0x96, !PT ;  /* 0x0000001aec0c7c12 */ /* 0x000fe4000f8e96ab */
[----:B------:R-:W-:-:S05]  /*6890*/  LOP3.LUT R170, R170, UR23, R21, 0x96, !PT ;  /* 0x00000017aaaa7c12 */ /* 0x000fca000f8e9615 */
[----:B------:R-:W-:Y:S01]  /*68a0*/  HMMA.16816.F32 R132, R8, R168, R132 ;  /* 0x000000a80884723c */ /* 0x000fe20000001884 */
[----:B------:R-:W-:-:S04]  /*68b0*/  IMAD.WIDE.U32 R168, R12, -0x326172a9, RZ ;  /* 0xcd9e8d570ca87825 */ /* 0x000fc800078e00ff */
[----:B------:R-:W-:Y:S01]  /*68c0*/  IMAD.WIDE.U32 R170, R170, -0x326172a9, RZ ;  /* 0xcd9e8d57aaaa7825 */ /* 0x000fe200078e00ff */
[----:B------:R-:W-:Y:S02]  /*68d0*/  LOP3.LUT R12, R230, UR12, R169, 0x96, !PT ;  /* 0x0000000ce60c7c12 */ /* 0x000fe4000f8e96a9 */
[----:B---3--:R-:W-:Y:S02]  /*68e0*/  HMMA.16816.F32 R124, R8, R16, R124 ;  /* 0x00000010087c723c */ /* 0x008fe4000000187c */
[----:B------:R-:W-:Y:S01]  /*68f0*/  LOP3.LUT R168, R168, UR7, R171, 0x96, !PT ;  /* 0x00000007a8a87c12 */ /* 0x000fe2000f8e96ab */
[----:B------:R-:W-:-:S04]  /*6900*/  IMAD.WIDE.U32 R16, R12, -0x2daee0ad, RZ ;  /* 0xd2511f530c107825 */ /* 0x000fc800078e00ff */
[----:B------:R-:W-:Y:S01]  /*6910*/  IMAD.WIDE.U32 R168, R168, -0x2daee0ad, RZ ;  /* 0xd2511f53a8a87825 */ /* 0x000fe200078e00ff */
[C---:B------:R-:W-:Y:S01]  /*6920*/  HMMA.16816.F32 R128, R8.reuse, R18, R128 ;  /* 0x000000120880723c */ /* 0x040fe20000001880 */
[----:B-----5:R-:W-:Y:S02]  /*6930*/  LOP3.LUT R218, R20, UR22, R17, 0x96, !PT ;  /* 0x0000001614da7c12 */ /* 0x020fe4000f8e9611 */
[----:B------:R-:W-:Y:S01]  /*6940*/  FFMA.FTZ R20, R203, UR16, -R175 ;  /* 0x00000010cb147c23 */ /* 0x000fe200080108af */
[----:B------:R-:W-:Y:S01]  /*6950*/  LOP3.LUT R18, R16, UR21, R169, 0x96, !PT ;  /* 0x0000001510127c12 */ /* 0x000fe2000f8e96a9 */
[----:B------:R1:W-:Y:S01]  /*6960*/  MUFU.EX2 R203, R216 ;  /* 0x000000d800cb7308 */ /* 0x0003e20000000800 */
[----:B------:R-:W-:Y:S01]  /*6970*/  IMAD.WIDE.U32 R218, R218, -0x326172a9, RZ ;  /* 0xcd9e8d57dada7825 */ /* 0x000fe200078e00ff */
[C---:B----4-:R-:W-:Y:S01]  /*6980*/  F2FP.F16.F32.PACK_AB R169, R214.reuse, R215 ;  /* 0x000000d7d6a9723e */ /* 0x050fe200000000ff */
[----:B------:R-:W-:Y:S02]  /*6990*/  HMMA.16816.F32 R140, R8, R4, R140 ;  /* 0x00000004088c723c */ /* 0x000fe4000000188c */
[----:B------:R-:W-:Y:S01]  /*69a0*/  FADD.FTZ R214, R214, R179 ;  /* 0x000000b3d6d67221 */ /* 0x000fe20000010000 */
[----:B------:R-:W-:Y:S01]  /*69b0*/  IMAD.WIDE.U32 R18, R18, -0x326172a9, RZ ;  /* 0xcd9e8d5712127825 */ /* 0x000fe200078e00ff */
[----:B------:R-:W-:Y:S01]  /*69c0*/  LOP3.LUT R170, R170, UR6, R219, 0x96, !PT ;  /* 0x00000006aaaa7c12 */ /* 0x000fe2000f8e96db */
[----:B------:R-:W-:-:S02]  /*69d0*/  UMOV UR6, 0xffffffff ;  /* 0xffffffff00067882 */ /* 0x000fc40000000000 */
[----:B------:R-:W-:Y:S01]  /*69e0*/  IMAD.MOV.U32 R4, RZ, RZ, R18 ;  /* 0x000000ffff047224 */ /* 0x000fe200078e0012 */
[----:B------:R-:W-:Y:S01]  /*69f0*/  LOP3.LUT R5, R218, UR4, R19, 0x96, !PT ;  /* 0x00000004da057c12 */ /* 0x000fe2000f8e9613 */
[C---:B------:R-:W-:Y:S01]  /*6a00*/  HMMA.16816.F32 R120, R8.reuse, R14, R120 ;  /* 0x0000000e0878723c */ /* 0x040fe20000001878 */
[----:B------:R-:W2:Y:S01]  /*6a10*/  LDSM.16.MT88.4 R12, [R195+0x16800] ;  /* 0x01680000c30c783b */ /* 0x000ea20000004200 */
[C---:B------:R-:W-:Y:S01]  /*6a20*/  PRMT R19, R18.reuse, 0x7773, RZ ;  /* 0x0000777312137816 */ /* 0x040fe200000000ff */
[----:B-1----:R-:W-:Y:S01]  /*6a30*/  FFMA.FTZ R216, R213, UR16, -R175 ;  /* 0x00000010d5d87c23 */ /* 0x002fe200080108af */
[----:B------:R-:W-:Y:S01]  /*6a40*/  PRMT R16, R18, 0x7772, RZ ;  /* 0x0000777212107816 */ /* 0x000fe200000000ff */
[----:B------:R-:W-:Y:S01]  /*6a50*/  IMAD.IADD R218, R176, 0x1, R0 ;  /* 0x00000001b0da7824 */ /* 0x000fe200078e0200 */
[----:B------:R-:W-:Y:S01]  /*6a60*/  PRMT R17, R18, 0x7771, RZ ;  /* 0x0000777112117816 */ /* 0x000fe200000000ff */
[--C-:B------:R-:W-:Y:S01]  /*6a70*/  FFMA.FTZ R18, R196, UR16, -R174.reuse ;  /* 0x00000010c4127c23 */ /* 0x100fe200080108ae */
[C---:B------:R-:W-:Y:S01]  /*6a80*/  HMMA.16816.F32 R152, R8.reuse, R6, R152 ;  /* 0x000000060898723c */ /* 0x040fe20000001898 */
[----:B------:R-:W-:Y:S01]  /*6a90*/  FFMA.FTZ R6, R206, UR16, -R174 ;  /* 0x00000010ce067c23 */ /* 0x000fe200080108ae */
[C---:B------:R-:W-:Y:S01]  /*6aa0*/  LOP3.LUT R7, R5.reuse, 0xffff, RZ, 0xc0, !PT ;  /* 0x0000ffff05077812 */ /* 0x040fe200078ec0ff */
[----:B------:R1:W3:Y:S01]  /*6ab0*/  MUFU.EX2 R206, R18 ;  /* 0x0000001200ce7308 */ /* 0x0002e20000000800 */
[----:B------:R-:W-:Y:S01]  /*6ac0*/  LOP3.LUT R24, R5, 0xff, RZ, 0xc0, !PT ;  /* 0x000000ff05187812 */ /* 0x000fe200078ec0ff */
[----:B------:R-:W-:Y:S01]  /*6ad0*/  IMAD.WIDE.U32 R170, R170, -0x2daee0ad, RZ ;  /* 0xd2511f53aaaa7825 */ /* 0x000fe200078e00ff */
[----:B------:R-:W-:Y:S01]  /*6ae0*/  SHF.R.U32.HI R25, RZ, 0x18, R5 ;  /* 0x00000018ff197819 */ /* 0x000fe20000011605 */
[----:B------:R-:W4:Y:S01]  /*6af0*/  MUFU.EX2 R196, R20 ;  /* 0x0000001400c47308 */ /* 0x000f220000000800 */
[----:B------:R-:W-:Y:S01]  /*6b00*/  SHF.R.U32.HI R7, RZ, 0x8, R7 ;  /* 0x00000008ff077819 */ /* 0x000fe20000011607 */
[----:B------:R-:W-:Y:S01]  /*6b10*/  HMMA.16816.F32 R64, R8, R26, R64 ;  /* 0x0000001a0840723c */ /* 0x000fe20000001840 */
[----:B------:R-:W-:Y:S01]  /*6b20*/  PRMT R16, R16, 0x5410, R19 ;  /* 0x0000541010107816 */ /* 0x000fe20000000013 */
[----:B------:R-:W-:Y:S01]  /*6b30*/  MUFU.EX2 R216, R216 ;  /* 0x000000d800d87308 */ /* 0x000fe20000000800 */
[----:B------:R-:W-:-:S02]  /*6b40*/  PRMT R24, R24, 0x5410, R7 ;  /* 0x0000541018187816 */ /* 0x000fc40000000007 */
[----:B------:R-:W-:Y:S02]  /*6b50*/  LOP3.LUT R16, R16, 0xff00ff, RZ, 0xc0, !PT ;  /* 0x00ff00ff10107812 */ /* 0x000fe400078ec0ff */
[----:B------:R-:W-:Y:S01]  /*6b60*/  LOP3.LUT R168, R168, UR20, R171, 0x96, !PT ;  /* 0x00000014a8a87c12 */ /* 0x000fe2000f8e96ab */
[C---:B------:R-:W-:Y:S01]  /*6b70*/  HMMA.16816.F32 R44, R8.reuse, R32, R44 ;  /* 0x00000020082c723c */ /* 0x040fe2000000182c */
[----:B-1----:R-:W-:Y:S01]  /*6b80*/  LOP3.LUT R18, R4, 0xff, RZ, 0xc0, !PT ;  /* 0x000000ff04127812 */ /* 0x002fe200078ec0ff */
[----:B---3--:R-:W-:Y:S01]  /*6b90*/  FADD.FTZ R214, R206, R214 ;  /* 0x000000d6ced67221 */ /* 0x008fe20000010000 */
[----:B------:R-:W-:Y:S01]  /*6ba0*/  PRMT R4, R5, 0x7632, R4 ;  /* 0x0000763205047816 */ /* 0x000fe20000000004 */
[----:B------:R-:W-:Y:S01]  /*6bb0*/  FFMA.FTZ R5, R205, UR16, -R175 ;  /* 0x00000010cd057c23 */ /* 0x000fe200080108af */
[----:B------:R-:W-:Y:S01]  /*6bc0*/  PRMT R17, R18, 0x5410, R17 ;  /* 0x0000541012117816 */ /* 0x000fe20000000011 */
[----:B------:R-:W1:Y:S01]  /*6bd0*/  MUFU.EX2 R205, R6 ;  /* 0x0000000600cd7308 */ /* 0x000e620000000800 */
[----:B------:R-:W-:Y:S01]  /*6be0*/  LOP3.LUT R4, R4, 0xff, RZ, 0xc0, !PT ;  /* 0x000000ff04047812 */ /* 0x000fe200078ec0ff */
[----:B------:R-:W-:Y:S01]  /*6bf0*/  HMMA.16816.F32 R48, R8, R34, R48 ;  /* 0x000000220830723c */ /* 0x000fe20000001830 */
[--C-:B------:R-:W-:Y:S01]  /*6c00*/  HSET2.LE.AND R27, R16, R173.reuse, PT ;  /* 0x000000ad101b7233 */ /* 0x100fe20003803000 */
[----:B------:R3:W5:Y:S01]  /*6c10*/  MUFU.EX2 R213, R5 ;  /* 0x0000000500d57308 */ /* 0x0007620000000800 */
[----:B------:R-:W-:Y:S01]  /*6c20*/  PRMT R25, R4, 0x5410, R25 ;  /* 0x0000541004197816 */ /* 0x000fe20000000019 */
[----:B------:R-:W5:Y:S01]  /*6c30*/  LDSM.16.MT88.4 R32, [R172+0x11000] ;  /* 0x01100000ac20783b */ /* 0x000f620000004200 */
[----:B------:R-:W-:-:S02]  /*6c40*/  HSET2.LE.AND R17, R17, R173, PT ;  /* 0x000000ad11117233 */ /* 0x000fc40003803000 */
[--C-:B------:R-:W-:Y:S01]  /*6c50*/  HSET2.LE.AND R24, R24, R173.reuse, PT ;  /* 0x000000ad18187233 */ /* 0x100fe20003803000 */
[C---:B--2---:R-:W-:Y:S01]  /*6c60*/  HMMA.16816.F32 R148, R8.reuse, R12, R148 ;  /* 0x0000000c0894723c */ /* 0x044fe20000001894 */
[----:B------:R-:W-:Y:S02]  /*6c70*/  HSET2.LE.AND R25, R25, R173, PT ;  /* 0x000000ad19197233 */ /* 0x000fe40003803000 */
[----:B----4-:R-:W-:Y:S02]  /*6c80*/  F2FP.F16.F32.PACK_AB R26, R196, R203 ;  /* 0x000000cbc41a723e */ /* 0x010fe400000000ff */
[C---:B-1----:R-:W-:Y:S01]  /*6c90*/  F2FP.F16.F32.PACK_AB R12, R205.reuse, R206 ;  /* 0x000000cecd0c723e */ /* 0x042fe200000000ff */
[----:B------:R-:W-:Y:S01]  /*6ca0*/  FADD.FTZ R205, R205, R214 ;  /* 0x000000d6cdcd7221 */ /* 0x000fe20000010000 */
[----:B------:R-:W-:Y:S01]  /*6cb0*/  LOP3.LUT R26, R26, R17, RZ, 0xc0, !PT ;  /* 0x000000111a1a7212 */ /* 0x000fe200078ec0ff */
[----:B---3--:R-:W1:Y:S01]  /*6cc0*/  LDSM.16.MT88.4 R4, [R172+0x13000] ;  /* 0x01300000ac04783b */ /* 0x008e620000004200 */
[----:B------:R-:W-:Y:S01]  /*6cd0*/  HMMA.16816.F32 R52, R8, R28, R52 ;  /* 0x0000001c0834723c */ /* 0x000fe20000001834 */
[----:B------:R-:W-:-:S02]  /*6ce0*/  LOP3.LUT R27, R12, R27, RZ, 0xc0, !PT ;  /* 0x0000001b0c1b7212 */ /* 0x000fc400078ec0ff */
[----:B-----5:R-:W-:Y:S01]  /*6cf0*/  F2FP.F16.F32.PACK_AB R12, R216, R213 ;  /* 0x000000d5d80c723e */ /* 0x020fe200000000ff */
[----:B------:R-:W-:Y:S01]  /*6d00*/  LDSM.16.MT88.4 R16, [R218+0x11000] ;  /* 0x01100000da10783b */ /* 0x000fe20000004200 */
[----:B------:R-:W-:Y:S01]  /*6d10*/  LOP3.LUT R25, R169, R25, RZ, 0xc0, !PT ;  /* 0x00000019a9197212 */ /* 0x000fe200078ec0ff */
[----:B------:R-:W-:Y:S01]  /*6d20*/  FADD.FTZ R213, R213, R184 ;  /* 0x000000b8d5d57221 */ /* 0x000fe20000010000 */
[----:B------:R-:W-:Y:S01]  /*6d30*/  LOP3.LUT R24, R12, R24, RZ, 0xc0, !PT ;  /* 0x000000180c187212 */ /* 0x000fe200078ec0ff */
[----:B------:R-:W-:Y:S01]  /*6d40*/  HMMA.16816.F32 R56, R8, R30, R56 ;  /* 0x0000001e0838723c */ /* 0x000fe20000001838 */
[----:B------:R-:W2:Y:S01]  /*6d50*/  LDSM.16.MT88.4 R28, [R172+0x15000] ;  /* 0x01500000ac1c783b */ /* 0x000ea20000004200 */
[----:B------:R-:W-:-:S04]  /*6d60*/  FADD.FTZ R213, R216, R213 ;  /* 0x000000d5d8d57221 */ /* 0x000fc80000010000 */
[----:B------:R-:W-:Y:S02]  /*6d70*/  FADD.FTZ R203, R203, R213 ;  /* 0x000000d5cbcb7221 */ /* 0x000fe40000010000 */
[----:B------:R-:W-:Y:S01]  /*6d80*/  HMMA.16816.F32 R112, R8, R22, R112 ;  /* 0x000000160870723c */ /* 0x000fe20000001870 */
[----:B------:R-:W-:Y:S01]  /*6d90*/  LDSM.16.MT88.4 R20, [R172+0x17000] ;  /* 0x01700000ac14783b */ /* 0x000fe20000004200 */
[----:B------:R-:W-:-:S06]  /*6da0*/  FADD.FTZ R203, R196, R203 ;  /* 0x000000cbc4cb7221 */ /* 0x000fcc0000010000 */
[----:B------:R-:W-:Y:S01]  /*6db0*/  HMMA.16816.F32 R144, R8, R14, R144 ;  /* 0x0000000e0890723c */ /* 0x000fe20000001890 */
[----:B------:R-:W3:Y:S04]  /*6dc0*/  LDSM.16.MT88.4 R8, [R218+0x15000] ;  /* 0x01500000da08783b */ /* 0x000ee80000004200 */
[----:B------:R-:W-:Y:S03]  /*6dd0*/  LDSM.16.MT88.4 R12, [R218+0x13000] ;  /* 0x01300000da0c783b */ /* 0x000fe60000004200 */
[C---:B------:R-:W-:Y:S08]  /*6de0*/  HMMA.16816.F32 R36, R24.reuse, R32, R36 ;  /* 0x000000201824723c */ /* 0x040ff00000001824 */
[C---:B-1----:R-:W-:Y:S08]  /*6df0*/  HMMA.16816.F32 R68, R24.reuse, R4, R68 ;  /* 0x000000041844723c */ /* 0x042ff00000001844 */
[C---:B------:R-:W-:Y:S01]  /*6e00*/  HMMA.16816.F32 R72, R24.reuse, R6, R72 ;  /* 0x000000061848723c */ /* 0x040fe20000001848 */
[----:B------:R-:W1:Y:S07]  /*6e10*/  LDSM.16.MT88.4 R4, [R218+0x17000] ;  /* 0x01700000da04783b */ /* 0x000e6e0000004200 */
[C---:B--2---:R-:W-:Y:S08]  /*6e20*/  HMMA.16816.F32 R100, R24.reuse, R28, R100 ;  /* 0x0000001c1864723c */ /* 0x044ff00000001864 */
[C---:B------:R-:W-:Y:S01]  /*6e30*/  HMMA.16816.F32 R104, R24.reuse, R30, R104 ;  /* 0x0000001e1868723c */ /* 0x040fe20000001868 */
[----:B------:R-:W-:Y:S07]  /*6e40*/  LDSM.16.MT88.4 R28, [R195+0x11000] ;  /* 0x01100000c31c783b */ /* 0x000fee0000004200 */
[C---:B---3--:R-:W-:Y:S08]  /*6e50*/  HMMA.16816.F32 R108, R24.reuse, R8, R108 ;  /* 0x00000008186c723c */ /* 0x048ff0000000186c */
        /* <DEDUP_REMOVED lines=9> */
[C---:B------:R-:W-:Y:S01]  /*6ef0*/  HMMA.16816.F32 R80, R24.reuse, R14, R80 ;  /* 0x0000000e1850723c */ /* 0x040fe20000001850 */
[----:B------:R-:W4:Y:S07]  /*6f00*/  LDSM.16.MT88.4 R12, [R0+0x15000] ;  /* 0x01500000000c783b */ /* 0x000f2e0000004200 */
[C---:B--2---:R-:W-:Y:S01]  /*6f10*/  HMMA.16816.F32 R116, R24.reuse, R8, R116 ;  /* 0x000000081874723c */ /* 0x044fe20000001874 */
[--C-:B------:R-:W-:Y:S01]  /*6f20*/  FFMA.FTZ R8, R210, UR16, -R175.reuse ;  /* 0x00000010d2087c23 */ /* 0x100fe200080108af */
[----:B------:R-:W-:Y:S01]  /*6f30*/  FFMA.FTZ R9, R202, UR16, -R175 ;  /* 0x00000010ca097c23 */ /* 0x000fe200080108af */
[----:B------:R-:W-:Y:S04]  /*6f40*/  MUFU.EX2 R210, R212 ;  /* 0x000000d400d27308 */ /* 0x000fe80000000800 */
[----:B------:R2:W-:Y:S01]  /*6f50*/  MUFU.EX2 R202, R8 ;  /* 0x0000000800ca7308 */ /* 0x0005e20000000800 */
[C---:B------:R-:W-:Y:S08]  /*6f60*/  HMMA.16816.F32 R52, R24.reuse, R28, R52 ;  /* 0x0000001c1834723c */ /* 0x040ff00000001834 */
[----:B------:R-:W-:Y:S01]  /*6f70*/  HMMA.16816.F32 R56, R24, R30, R56 ;  /* 0x0000001e1838723c */ /* 0x000fe20000001838 */
[----:B------:R-:W5:Y:S01]  /*6f80*/  LDSM.16.MT88.4 R28, [R195+0x17000] ;  /* 0x01700000c31c783b */ /* 0x000f620000004200 */
[--C-:B--2---:R-:W-:Y:S01]  /*6f90*/  FFMA.FTZ R8, R200, UR16, -R174.reuse ;  /* 0x00000010c8087c23 */ /* 0x104fe200080108ae */
[----:B------:R-:W-:-:S02]  /*6fa0*/  FFMA.FTZ R200, R199, UR16, -R174 ;  /* 0x00000010c7c87c23 */ /* 0x000fc400080108ae */
[----:B------:R2:W-:Y:S03]  /*6fb0*/  MUFU.EX2 R199, R9 ;  /* 0x0000000900c77308 */ /* 0x0005e60000000800 */
[C---:B---3--:R-:W-:Y:S01]  /*6fc0*/  HMMA.16816.F32 R84, R24.reuse, R16, R84 ;  /* 0x000000101854723c */ /* 0x048fe20000001854 */
[C---:B------:R-:W-:Y:S02]  /*6fd0*/  LOP3.LUT R16, R168.reuse, 0xffff, RZ, 0xc0, !PT ;  /* 0x0000ffffa8107812 */ /* 0x040fe400078ec0ff */
[----:B------:R-:W-:Y:S01]  /*6fe0*/  PRMT R17, R168, 0x7632, R17 ;  /* 0x00007632a8117816 */ /* 0x000fe20000000011 */
[----:B------:R-:W3:Y:S01]  /*6ff0*/  MUFU.EX2 R197, R8 ;  /* 0x0000000800c57308 */ /* 0x000ee20000000800 */
[----:B------:R-:W-:Y:S02]  /*7000*/  SHF.R.U32.HI R16, RZ, 0x8, R16 ;  /* 0x00000008ff107819 */ /* 0x000fe40000011610 */
[----:B------:R-:W-:Y:S01]  /*7010*/  LOP3.LUT R17, R17, 0xff, RZ, 0xc0, !PT ;  /* 0x000000ff11117812 */ /* 0x000fe200078ec0ff */
[----:B------:R-:W-:Y:S01]  /*7020*/  HMMA.16816.F32 R40, R24, R34, R40 ;  /* 0x000000221828723c */ /* 0x000fe20000001828 */
[----:B------:R-:W5:Y:S01]  /*7030*/  LDSM.16.MT88.4 R32, [R0+0x11000] ;  /* 0x011000000020783b */ /* 0x000f620000004200 */
[----:B------:R-:W4:Y:S01]  /*7040*/  MUFU.EX2 R200, R200 ;  /* 0x000000c800c87308 */ /* 0x000f220000000800 */
[----:B--2---:R-:W-:-:S05]  /*7050*/  IMAD.MOV.U32 R9, RZ, RZ, R170 ;  /* 0x000000ffff097224 */ /* 0x004fca00078e00aa */
[----:B------:R-:W-:Y:S01]  /*7060*/  HMMA.16816.F32 R120, R24, R10, R120 ;  /* 0x0000000a1878723c */ /* 0x000fe20000001878 */
[----:B------:R-:W-:Y:S01]  /*7070*/  PRMT R10, R170, 0x7773, RZ ;  /* 0x00007773aa0a7816 */ /* 0x000fe200000000ff */
[----:B---3--:R-:W-:Y:S01]  /*7080*/  FADD.FTZ R205, R197, R205 ;  /* 0x000000cdc5cd7221 */ /* 0x008fe20000010000 */
[----:B------:R-:W-:-:S05]  /*7090*/  LOP3.LUT R9, R9, 0xff, RZ, 0xc0, !PT ;  /* 0x000000ff09097812 */ /* 0x000fca00078ec0ff */
[C---:B-1----:R-:W-:Y:S01]  /*70a0*/  HMMA.16816.F32 R124, R24.reuse, R4, R124 ;  /* 0x00000004187c723c */ /* 0x042fe2000000187c */
[----:B------:R-:W-:Y:S01]  /*70b0*/  PRMT R5, R170, 0x7772, RZ ;  /* 0x00007772aa057816 */ /* 0x000fe200000000ff */
[----:B----4-:R-:W-:Y:S01]  /*70c0*/  FADD.FTZ R205, R200, R205 ;  /* 0x000000cdc8cd7221 */ /* 0x010fe20000010000 */
[----:B------:R-:W-:Y:S02]  /*70d0*/  PRMT R4, R170, 0x7771, RZ ;  /* 0x00007771aa047816 */ /* 0x000fe400000000ff */
[----:B------:R-:W-:Y:S01]  /*70e0*/  PRMT R5, R5, 0x5410, R10 ;  /* 0x0000541005057816 */ /* 0x000fe2000000000a */
[----:B------:R-:W-:Y:S01]  /*70f0*/  FADD.FTZ R205, R198, R205 ;  /* 0x000000cdc6cd7221 */ /* 0x000fe20000010000 */
[----:B------:R-:W-:Y:S01]  /*7100*/  PRMT R4, R9, 0x5410, R4 ;  /* 0x0000541009047816 */ /* 0x000fe20000000004 */
[----:B------:R-:W-:Y:S01]  /*7110*/  HMMA.16816.F32 R88, R24, R18, R88 ;  /* 0x000000121858723c */ /* 0x000fe20000001858 */
[----:B------:R-:W-:Y:S01]  /*7120*/  LOP3.LUT R18, R168, 0xff, RZ, 0xc0, !PT ;  /* 0x000000ffa8127812 */ /* 0x000fe200078ec0ff */
[----:B------:R-:W-:Y:S03]  /*7130*/  LDSM.16.MT88.4 R8, [R172+0x13800] ;  /* 0x01380000ac08783b */ /* 0x000fe60000004200 */
[----:B------:R-:W-:-:S03]  /*7140*/  PRMT R16, R18, 0x5410, R16 ;  /* 0x0000541012107816 */ /* 0x000fc60000000010 */
[C---:B------:R-:W-:Y:S01]  /*7150*/  HMMA.16816.F32 R128, R24.reuse, R6, R128 ;  /* 0x000000061880723c */ /* 0x040fe20000001880 */
[----:B------:R-:W-:Y:S02]  /*7160*/  SHF.R.U32.HI R6, RZ, 0x18, R168 ;  /* 0x00000018ff067819 */ /* 0x000fe400000116a8 */
[----:B------:R-:W-:Y:S01]  /*7170*/  LOP3.LUT R7, R5, 0xff00ff, RZ, 0xc0, !PT ;  /* 0x00ff00ff05077812 */ /* 0x000fe200078ec0ff */
[----:B------:R-:W-:Y:S01]  /*7180*/  LDSM.16.MT88.4 R168, [R218+0x15800] ;  /* 0x01580000daa8783b */ /* 0x000fe20000004200 */
[----:B------:R-:W-:Y:S02]  /*7190*/  PRMT R5, R17, 0x5410, R6 ;  /* 0x0000541011057816 */ /* 0x000fe40000000006 */
[--C-:B------:R-:W-:Y:S01]  /*71a0*/  HSET2.LE.AND R6, R4, R173.reuse, PT ;  /* 0x000000ad04067233 */ /* 0x100fe20003803000 */
[----:B------:R-:W-:Y:S01]  /*71b0*/  HMMA.16816.F32 R132, R24, R20, R132 ;  /* 0x000000141884723c */ /* 0x000fe20000001884 */
[--C-:B------:R-:W-:Y:S02]  /*71c0*/  HSET2.LE.AND R4, R16, R173.reuse, PT ;  /* 0x000000ad10047233 */ /* 0x100fe40003803000 */
[----:B------:R-:W-:Y:S01]  /*71d0*/  LDSM.16.MT88.4 R16, [R172+0x17800] ;  /* 0x01780000ac10783b */ /* 0x000fe20000004200 */
[----:B------:R-:W-:-:S02]  /*71e0*/  HSET2.LE.AND R7, R7, R173, PT ;  /* 0x000000ad07077233 */ /* 0x000fc40003803000 */
[----:B------:R-:W-:Y:S02]  /*71f0*/  HSET2.LE.AND R5, R5, R173, PT ;  /* 0x000000ad05057233 */ /* 0x000fe40003803000 */
[C---:B------:R-:W-:Y:S01]  /*7200*/  HMMA.16816.F32 R136, R24.reuse, R22, R136 ;  /* 0x000000161888723c */ /* 0x040fe20000001888 */
[----:B------:R-:W1:Y:S07]  /*7210*/  LDSM.16.MT88.4 R20, [R0+0x13000] ;  /* 0x013000000014783b */ /* 0x000e6e0000004200 */
[C---:B------:R-:W-:Y:S08]  /*7220*/  HMMA.16816.F32 R92, R24.reuse, R12, R92 ;  /* 0x0000000c185c723c */ /* 0x040ff0000000185c */
[C---:B------:R-:W-:Y:S01]  /*7230*/  HMMA.16816.F32 R96, R24.reuse, R14, R96 ;  /* 0x0000000e1860723c */ /* 0x040fe20000001860 */
[----:B------:R-:W2:Y:S07]  /*7240*/  LDSM.16.MT88.4 R12, [R172+0x11800] ;  /* 0x01180000ac0c783b */ /* 0x000eae0000004200 */
[----:B-----5:R-:W-:Y:S01]  /*7250*/  HMMA.16816.F32 R148, R24, R28, R148 ;  /* 0x0000001c1894723c */ /* 0x020fe20000001894 */
[----:B------:R-:W-:-:S02]  /*7260*/  F2FP.F16.F32.PACK_AB R28, R241, R199 ;  /* 0x000000c7f11c723e */ /* 0x000fc400000000ff */
[----:B------:R-:W-:Y:S01]  /*7270*/  F2FP.F16.F32.PACK_AB R29, R202, R210 ;  /* 0x000000d2ca1d723e */ /* 0x000fe200000000ff */
[----:B------:R-:W-:Y:S01]  /*7280*/  FADD.FTZ R210, R210, R203 ;  /* 0x000000cbd2d27221 */ /* 0x000fe20000010000 */
[----:B------:R-:W-:Y:S02]  /*7290*/  LOP3.LUT R6, R28, R6, RZ, 0xc0, !PT ;  /* 0x000000061c067212 */ /* 0x000fe400078ec0ff */
[----:B------:R-:W-:Y:S01]  /*72a0*/  F2FP.F16.F32.PACK_AB R28, R200, R197 ;  /* 0x000000c5c81c723e */ /* 0x000fe200000000ff */
[C---:B------:R-:W-:Y:S01]  /*72b0*/  HMMA.16816.F32 R160, R24.reuse, R32, R160 ;  /* 0x0000002018a0723c */ /* 0x040fe200000018a0 */
[----:B------:R-:W-:Y:S01]  /*72c0*/  F2FP.F16.F32.PACK_AB R32, R240, R198 ;  /* 0x000000c6f020723e */ /* 0x000fe200000000ff */
[----:B------:R-:W-:Y:S01]  /*72d0*/  FADD.FTZ R210, R202, R210 ;  /* 0x000000d2cad27221 */ /* 0x000fe20000010000 */
[----:B------:R-:W-:Y:S01]  /*72e0*/  LOP3.LUT R4, R29, R4, RZ, 0xc0, !PT ;  /* 0x000000041d047212 */ /* 0x000fe200078ec0ff */
[----:B------:R-:W-:Y:S01]  /*72f0*/  FADD.FTZ R240, R240, R205 ;  /* 0x000000cdf0f07221 */ /* 0x000fe20000010000 */
[----:B------:R-:W-:Y:S01]  /*7300*/  LOP3.LUT R7, R32, R7, RZ, 0xc0, !PT ;  /* 0x0000000720077212 */ /* 0x000fe200078ec0ff */
[----:B------:R-:W-:Y:S01]  /*7310*/  FADD.FTZ R210, R199, R210 ;  /* 0x000000d2c7d27221 */ /* 0x000fe20000010000 */
[----:B------:R-:W-:Y:S01]  /*7320*/  LOP3.LUT R5, R28, R5, RZ, 0xc0, !PT ;  /* 0x000000051c057212 */ /* 0x000fe200078ec0ff */
[----:B------:R-:W-:Y:S01]  /*7330*/  HMMA.16816.F32 R156, R24, R34, R156 ;  /* 0x00000022189c723c */ /* 0x000fe2000000189c */
[----:B------:R-:W-:Y:S01]  /*7340*/  LDSM.16.MT88.4 R32, [R218+0x17800] ;  /* 0x01780000da20783b */ /* 0x000fe20000004200 */
[----:B------:R-:W-:-:S06]  /*7350*/  FADD.FTZ R241, R241, R210 ;  /* 0x000000d2f1f17221 */ /* 0x000fcc0000010000 */
[C---:B-1----:R-:W-:Y:S08]  /*7360*/  HMMA.16816.F32 R60, R24.reuse, R20, R60 ;  /* 0x00000014183c723c */ /* 0x042ff0000000183c */
[----:B------:R-:W-:Y:S01]  /*7370*/  HMMA.16816.F32 R64, R24, R22, R64 ;  /* 0x000000161840723c */ /* 0x000fe20000001840 */
[----:B------:R-:W1:Y:S04]  /*7380*/  LDSM.16.MT88.4 R20, [R172+0x15800] ;  /* 0x01580000ac14783b */ /* 0x000e680000004200 */
[----:B------:R-:W-:Y:S03]  /*7390*/  LDSM.16.MT88.4 R172, [R218+0x13800] ;  /* 0x01380000daac783b */ /* 0x000fe60000004200 */
[C---:B--2---:R-:W-:Y:S08]  /*73a0*/  HMMA.16816.F32 R36, R4.reuse, R12, R36 ;  /* 0x0000000c0424723c */ /* 0x044ff00000001824 */
[C---:B------:R-:W-:Y:S01]  /*73b0*/  HMMA.16816.F32 R40, R4.reuse, R14, R40 ;  /* 0x0000000e0428723c */ /* 0x040fe20000001828 */
[----:B------:R-:W2:Y:S07]  /*73c0*/  LDSM.16.MT88.4 R12, [R218+0x11800] ;  /* 0x01180000da0c783b */ /* 0x000eae0000004200 */
[C---:B------:R-:W-:Y:S08]  /*73d0*/  HMMA.16816.F32 R68, R4.reuse, R8, R68 ;  /* 0x000000080444723c */ /* 0x040ff00000001844 */
[C---:B------:R-:W-:Y:S01]  /*73e0*/  HMMA.16816.F32 R72, R4.reuse, R10, R72 ;  /* 0x0000000a0448723c */ /* 0x040fe20000001848 */
[----:B------:R-:W3:Y:S07]  /*73f0*/  LDSM.16.MT88.4 R8, [R0+0x11800] ;  /* 0x011800000008783b */ /* 0x000eee0000004200 */
[C---:B------:R-:W-:Y:S08]  /*7400*/  HMMA.16816.F32 R132, R4.reuse, R16, R132 ;  /* 0x000000100484723c */ /* 0x040ff00000001884 */
[----:B------:R-:W-:Y:S01]  /*7410*/  HMMA.16816.F32 R136, R4, R18, R136 ;  /* 0x000000120488723c */ /* 0x000fe20000001888 */
[----:B------:R-:W4:Y:S07]  /*7420*/  LDSM.16.MT88.4 R16, [R0+0x15800] ;  /* 0x015800000010783b */ /* 0x000f2e0000004200 */
[----:B------:R-:W-:Y:S01]  /*7430*/  HMMA.16816.F32 R144, R24, R30, R144 ;  /* 0x0000001e1890723c */ /* 0x000fe20000001890 */
[----:B------:R-:W5:Y:S04]  /*7440*/  LDSM.16.MT88.4 R28, [R195+0x11800] ;  /* 0x01180000c31c783b */ /* 0x000f680000004200 */
[----:B------:R-:W5:Y:S03]  /*7450*/  LDSM.16.MT88.4 R24, [R0+0x13800] ;  /* 0x013800000018783b */ /* 0x000f660000004200 */
        /* <DEDUP_REMOVED lines=18> */
[C---:B-----5:R-:W-:Y:S08]  /*7580*/  HMMA.16816.F32 R52, R4.reuse, R28, R52 ;  /* 0x0000001c0434723c */ /* 0x060ff00000001834 */
[C---:B------:R-:W-:Y:S08]  /*7590*/  HMMA.16816.F32 R56, R4.reuse, R30, R56 ;  /* 0x0000001e0438723c */ /* 0x040ff00000001838 */
[C---:B------:R-:W-:Y:S08]  /*75a0*/  HMMA.16816.F32 R60, R4.reuse, R24, R60 ;  /* 0x00000018043c723c */ /* 0x040ff0000000183c */
[C---:B------:R-:W-:Y:S08]  /*75b0*/  HMMA.16816.F32 R64, R4.reuse, R26, R64 ;  /* 0x0000001a0440723c */ /* 0x040ff00000001840 */
[C---:B-1----:R-:W-:Y:S08]  /*75c0*/  HMMA.16816.F32 R84, R4.reuse, R20, R84 ;  /* 0x000000140454723c */ /* 0x042ff00000001854 */
[C---:B------:R-:W-:Y:S08]  /*75d0*/  HMMA.16816.F32 R88, R4.reuse, R22, R88 ;  /* 0x000000160458723c */ /* 0x040ff00000001858 */
[C---:B--2---:R-:W-:Y:S08]  /*75e0*/  HMMA.16816.F32 R116, R4.reuse, R12, R116 ;  /* 0x0000000c0474723c */ /* 0x044ff00000001874 */
[C---:B------:R-:W-:Y:S08]  /*75f0*/  HMMA.16816.F32 R120, R4.reuse, R14, R120 ;  /* 0x0000000e0478723c */ /* 0x040ff00000001878 */
[C---:B---3--:R-:W-:Y:S08]  /*7600*/  HMMA.16816.F32 R124, R4.reuse, R8, R124 ;  /* 0x00000008047c723c */ /* 0x048ff0000000187c */
[C---:B------:R-:W-:Y:S08]  /*7610*/  HMMA.16816.F32 R128, R4.reuse, R10, R128 ;  /* 0x0000000a0480723c */ /* 0x040ff00000001880 */
[C---:B----4-:R-:W-:Y:S08]  /*7620*/  HMMA.16816.F32 R148, R4.reuse, R16, R148 ;  /* 0x000000100494723c */ /* 0x050ff00000001894 */
[----:B------:R-:W-:Y:S01]  /*7630*/  HMMA.16816.F32 R144, R4, R18, R144 ;  /* 0x000000120490723c */ /* 0x000fe20000001890 */
[----:B------:R-:W-:-:S04]  /*7640*/  NOP ;  /* 0x0000000000007918 */ /* 0x000fc80000000000 */
[----:B------:R-:W-:-:S15]  /*7650*/  BRA.U !UP2, `(.L_x_362) ;  /* 0x000000490a607547 */ /* 0x000fde000b800000 */
[----:B------:R-:W-:Y:S01]  /*7660*/  UIADD3 UR12, UPT, UPT, UR19, -0x2, URZ ;  /* 0xfffffffe130c7890 */ /* 0x000fe2000fffe0ff */
[----:B------:R-:W-:-:S04]  /*7670*/  DEPBAR.LE SB0, 0x0 ;  /* 0x000080000000791a */ /* 0x000fc80000000000 */
[----:B------:R-:W-:Y:S01]  /*7680*/  UIMAD.WIDE.U32 UR16, UR12, UR8, URZ ;  /* 0x000000080c1072a5 */ /* 0x000fe2000f8e00ff */
[----:B------:R-:W-:Y:S01]  /*7690*/  LOP3.LUT R218, R177, R178, RZ, 0xfc, !PT ;  /* 0x000000b2b1da7212 */ /* 0x000fe200078efcff */
[----:B------:R-:W-:Y:S01]  /*76a0*/  UIMAD UR12, UR12, UR9, URZ ;  /* 0x000000090c0c72a4 */ /* 0x000fe2000f8e02ff */
[----:B------:R-:W-:Y:S01]  /*76b0*/  ISETP.NE.AND P4, PT, R2, RZ, PT ;  /* 0x000000ff0200720c */ /* 0x000fe20003f85270 */
[----:B------:R-:W-:Y:S01]  /*76c0*/  USHF.L.U32 UR15, UR8, 0x4, URZ ;  /* 0x00000004080f7899 */ /* 0x000fe200080006ff */
[----:B------:R-:W-:Y:S01]  /*76d0*/  LEA R218, R218, UR5, 0x1 ;  /* 0x00000005dada7c11 */ /* 0x000fe2000f8e08ff */
[----:B------:R-:W-:Y:S01]  /*76e0*/  USHF.L.U64.HI UR13, UR8, 0x4, UR9 ;  /* 0x00000004080d7899 */ /* 0x000fe20008010209 */
[----:B------:R-:W-:Y:S01]  /*76f0*/  IMAD.U32 R12, RZ, RZ, UR16 ;  /* 0x00000010ff0c7e24 */ /* 0x000fe2000f8e00ff */
[----:B------:R-:W-:Y:S01]  /*7700*/  UIADD3 UR6, UPT, UPT, UR12, UR17, URZ ;  /* 0x000000110c067290 */ /* 0x000fe2000fffe0ff */
[----:B------:R-:W-:Y:S01]  /*7710*/  IMAD.U32 R13, RZ, RZ, UR17 ;  /* 0x00000011ff0d7e24 */ /* 0x000fe2000f8e00ff */
[----:B------:R-:W-:Y:S01]  /*7720*/  ULEA UR7, UP0, UR16, UR15, 0x6 ;  /* 0x0000000f10077291 */ /* 0x000fe2000f8030ff */
[----:B------:R-:W-:Y:S01]  /*7730*/  IMAD.MOV.U32 R2, RZ, RZ, 0x20 ;  /* 0x00000020ff027424 */ /* 0x000fe200078e00ff */
[----:B------:R-:W1:Y:S01]  /*7740*/  LDCU UR4, c[0x0][0x440] ;  /* 0x00008800ff0477ac */ /* 0x000e620008000800 */
[----:B------:R-:W-:Y:S01]  /*7750*/  LEA R10, P1, R12, R226, 0x7 ;  /* 0x000000e20c0a7211 */ /* 0x000fe200078238ff */
[----:B------:R-:W-:Y:S01]  /*7760*/  IMAD.IADD R206, R176, 0x1, R218 ;  /* 0x00000001b0ce7824 */ /* 0x000fe200078e02da */
[----:B------:R-:W-:Y:S01]  /*7770*/  ULEA.HI.X UR6, UR16, UR13, UR6, 0x6, UP0 ;  /* 0x0000000d10067291 */ /* 0x000fe200080f3406 */
[----:B------:R-:W-:Y:S01]  /*7780*/  IMAD.U32 R5, RZ, RZ, UR7 ;  /* 0x00000007ff057e24 */ /* 0x000fe2000f8e00ff */
[----:B------:R-:W-:Y:S01]  /*7790*/  UIADD3 UR12, UPT, UPT, UR17, UR12, URZ ;  /* 0x0000000c110c7290 */ /* 0x000fe2000fffe0ff */
[----:B------:R-:W-:Y:S01]  /*77a0*/  SEL R205, R2, 0xffffffe0, !P4 ;  /* 0xffffffe002cd7807 */ /* 0x000fe20006000000 */
[----:B------:R-:W-:-:S02]  /*77b0*/  UIADD3 UR15, UP1, UPT, UR7, UR15, URZ ;  /* 0x0000000f070f7290 */ /* 0x000fc4000ff3e0ff */
[----:B------:R-:W-:Y:S01]  /*77c0*/  IMAD.U32 R4, RZ, RZ, UR6 ;  /* 0x00000006ff047e24 */ /* 0x000fe2000f8e00ff */
[----:B------:R-:W-:Y:S01]  /*77d0*/  ULEA UR7, UP0, UR8, UR7, 0x5 ;  /* 0x0000000708077291 */ /* 0x000fe2000f8028ff */
[CC--:B------:R-:W-:Y:S01]  /*77e0*/  LEA R8, P0, R5.reuse, R226.reuse, 0x1 ;  /* 0x000000e205087211 */ /* 0x0c0fe200078008ff */
[----:B------:R-:W-:Y:S01]  /*77f0*/  IMAD.U32 R6, RZ, RZ, UR12 ;  /* 0x0000000cff067e24 */ /* 0x000fe2000f8e00ff */
[----:B------:R-:W-:Y:S01]  /*7800*/  UIADD3.X UR13, UPT, UPT, UR6, UR13, URZ, UP1, !UPT ;  /* 0x0000000d060d7290 */ /* 0x000fe20008ffe4ff */
[----:B------:R-:W-:Y:S01]  /*7810*/  IMAD.U32 R7, RZ, RZ, UR15 ;  /* 0x0000000fff077e24 */ /* 0x000fe2000f8e00ff */
[----:B------:R-:W-:Y:S01]  /*7820*/  ULEA.HI.X UR6, UR8, UR6, UR9, 0x5, UP0 ;  /* 0x0000000608067291 */ /* 0x000fe200080f2c09 */
[-C--:B------:R-:W-:Y:S01]  /*7830*/  LEA.HI.X R9, R5, R225.reuse, R4, 0x1, P0 ;  /* 0x000000e105097211 */ /* 0x080fe200000f0c04 */
[----:B------:R-:W-:Y:S01]  /*7840*/  IMAD.U32 R5, RZ, RZ, UR7 ;  /* 0x00000007ff057e24 */ /* 0x000fe2000f8e00ff */
[-C--:B------:R-:W-:Y:S01]  /*7850*/  LEA.HI.X R11, R12, R225.reuse, R6, 0x7, P1 ;  /* 0x000000e10c0b7211 */ /* 0x080fe200008f3c06 */
[----:B------:R-:W-:Y:S01]  /*7860*/  IMAD.U32 R6, RZ, RZ, UR13 ;  /* 0x0000000dff067e24 */ /* 0x000fe2000f8e00ff */
[-C--:B------:R-:W-:Y:S01]  /*7870*/  LEA R14, P1, R7, R226.reuse, 0x1 ;  /* 0x000000e2070e7211 */ /* 0x080fe200078208ff */
[----:B------:R-:W-:Y:S01]  /*7880*/  IMAD.U32 R4, RZ, RZ, UR6 ;  /* 0x00000006ff047e24 */ /* 0x000fe2000f8e00ff */
[----:B-1----:R-:W-:Y:S01]  /*7890*/  ISETP.GE.AND P3, PT, R207, UR4, PT ;  /* 0x00000004cf007c0c */ /* 0x002fe2000bf66270 */
[----:B------:R-:W-:Y:S01]  /*78a0*/  BAR.SYNC.DEFER_BLOCKING 0x0 ;  /* 0x0000000000007b1d */ /* 0x000fe20000010000 */
[----:B------:R-:W-:Y:S01]  /*78b0*/  LEA R12, P0, R5, R226, 0x1 ;  /* 0x000000e2050c7211 */ /* 0x000fe200078008ff */
[----:B------:R-:W-:Y:S01]  /*78c0*/  IMAD.IADD R216, R205, 0x1, R218 ;  /* 0x00000001cdd87824 */ /* 0x000fe200078e02da */
[----:B------:R-:W-:Y:S01]  /*78d0*/  ISETP.GE.AND P2, PT, R234, UR4, PT ;  /* 0x00000004ea007c0c */ /* 0x000fe2000bf46270 */
[----:B------:R-:W-:Y:S01]  /*78e0*/  IMAD.IADD R210, R217, 0x1, R205 ;  /* 0x00000001d9d27824 */ /* 0x000fe200078e02cd */
[-C--:B------:R-:W-:Y:S01]  /*78f0*/  LEA.HI.X R15, R7, R225.reuse, R6, 0x1, P1 ;  /* 0x000000e1070f7211 */ /* 0x080fe200008f0c06 */
[----:B------:R-:W-:Y:S01]  /*7900*/  IMAD.IADD R220, R205, 0x1, R206 ;  /* 0x00000001cddc7824 */ /* 0x000fe200078e02ce */
[----:B------:R-:W-:Y:S01]  /*7910*/  ISETP.GE.AND P1, PT, R233, UR4, PT ;  /* 0x00000004e9007c0c */ /* 0x000fe2000bf26270 */
[----:B------:R-:W-:Y:S01]  /*7920*/  IMAD.IADD R205, R205, 0x1, R204 ;  /* 0x00000001cdcd7824 */ /* 0x000fe200078e02cc */
[----:B------:R-:W-:Y:S01]  /*7930*/  LEA.HI.X R13, R5, R225, R4, 0x1, P0 ;  /* 0x000000e1050d7211 */ /* 0x000fe200000f0c04 */
[----:B------:R-:W-:Y:S01]  /*7940*/  UISETP.GE.U32.AND UP0, UPT, UR19, 0x3, UPT ;  /* 0x000000031300788c */ /* 0x000fe2000bf06070 */
[----:B------:R-:W-:Y:S01]  /*7950*/  ISETP.GE.AND P0, PT, R232, UR4, PT ;  /* 0x00000004e8007c0c */ /* 0x000fe2000bf06270 */
[----:B------:R-:W-:-:S04]  /*7960*/  USHF.L.U32 UR4, UR19, 0x1, URZ ;  /* 0x0000000113047899 */ /* 0x000fc800080006ff */
[----:B------:R-:W-:Y:S01]  /*7970*/  UIADD3 UR9, UPT, UPT, UR4, -0x4, URZ ;  /* 0xfffffffc04097890 */ /* 0x000fe2000fffe0ff */
        /* <DEDUP_REMOVED lines=81> */
[----:B------:R-:W2:Y:S04]  /*7e90*/  LDSM.16.M88.4 R188, [R217+0x8800] ;  /* 0x00880000d9bc783b */ /* 0x000ea80000000200 */
[----:B------:R-:W-:Y:S04]  /*7ea0*/  LDSM.16.M88.4 R180, [R217+0x9000] ;  /* 0x00900000d9b4783b */ /* 0x000fe80000000200 */
[----:B------:R-:W-:Y:S04]  /*7eb0*/  LDSM.16.M88.4 R196, [R217+0x9800] ;  /* 0x00980000d9c4783b */ /* 0x000fe80000000200 */
[----:B------:R-:W-:Y:S04]  /*7ec0*/  LDSM.16.M88.4 R4, [R216] ;  /* 0x00000000d804783b */ /* 0x000fe80000000200 */
[----:B-1----:R-:W1:Y:S04]  /*7ed0*/  LDSM.16.M88.4 R12, [R217+0x8000] ;  /* 0x00800000d90c783b */ /* 0x002e680000000200 */
[----:B------:R-:W3:Y:S04]  /*7ee0*/  LDSM.16.M88.4 R20, [R210+0x8800] ;  /* 0x00880000d214783b */ /* 0x000ee80000000200 */
[----:B------:R-:W4:Y:S04]  /*7ef0*/  LDSM.16.M88.4 R32, [R210+0x8000] ;  /* 0x00800000d220783b */ /* 0x000f280000000200 */
[----:B------:R-:W5:Y:S04]  /*7f00*/  LDSM.16.M88.4 R8, [R210+0x9000] ;  /* 0x00900000d208783b */ /* 0x000f680000000200 */
[----:B------:R-:W5:Y:S04]  /*7f10*/  LDSM.16.M88.4 R28, [R210+0x9800] ;  /* 0x00980000d21c783b */ /* 0x000f680000000200 */
[----:B------:R-:W-:Y:S01]  /*7f20*/  LDSM.16.M88.4 R168, [R206] ;  /* 0x00000000cea8783b */ /* 0x000fe20000000200 */
[C---:B--2---:R-:W-:Y:S03]  /*7f30*/  HMMA.16816.F32 R192, R172.reuse, R188, RZ ;  /* 0x000000bcacc0723c */ /* 0x044fe600000018ff */
[----:B------:R-:W2:Y:S04]  /*7f40*/  LDSM.16.M88.4 R24, [R204+0x8000] ;  /* 0x00800000cc18783b */ /* 0x000ea80000000200 */
[----:B------:R-:W-:Y:S01]  /*7f50*/  LDSM.16.M88.4 R200, [R204+0x9800] ;  /* 0x00980000ccc8783b */ /* 0x000fe20000000200 */
[C---:B------:R-:W-:Y:S03]  /*7f60*/  HMMA.16816.F32 R188, R172.reuse, R190, RZ ;  /* 0x000000beacbc723c */ /* 0x040fe600000018ff */
[----:B------:R-:W-:Y:S04]  /*7f70*/  LDSM.16.M88.4 R212, [R210+0xb800] ;  /* 0x00b80000d2d4783b */ /* 0x000fe80000000200 */
[----:B------:R-:W0:Y:S01]  /*7f80*/  LDGDEPBAR ;  /* 0x00000000000079af */ /* 0x000e220000000000 */
[C---:B-1----:R-:W-:Y:S08]  /*7f90*/  HMMA.16816.F32 R16, R172.reuse, R12, RZ ;  /* 0x0000000cac10723c */ /* 0x042ff000000018ff */
[C---:B------:R-:W-:Y:S08]  /*7fa0*/  HMMA.16816.F32 R184, R172.reuse, R180, RZ ;  /* 0x000000b4acb8723c */ /* 0x040ff000000018ff */
[C---:B------:R-:W-:Y:S08]  /*7fb0*/  HMMA.16816.F32 R12, R172.reuse, R14, RZ ;  /* 0x0000000eac0c723c */ /* 0x040ff000000018ff */
[C---:B------:R-:W-:Y:S08]  /*7fc0*/  HMMA.16816.F32 R180, R172.reuse, R182, RZ ;  /* 0x000000b6acb4723c */ /* 0x040ff000000018ff */
[C---:B------:R-:W-:Y:S08]  /*7fd0*/  HMMA.16816.F32 R176, R172.reuse, R196, RZ ;  /* 0x000000c4acb0723c */ /* 0x040ff000000018ff */
[----:B------:R-:W-:Y:S01]  /*7fe0*/  HMMA.16816.F32 R172, R172, R198, RZ ;  /* 0x000000c6acac723c */ /* 0x000fe200000018ff */
[----:B------:R-:W-:Y:S07]  /*7ff0*/  LDSM.16.M88.4 R196, [R217+0xa000] ;  /* 0x00a00000d9c4783b */ /* 0x000fee0000000200 */
[C---:B---3--:R-:W-:Y:S08]  /*8000*/  HMMA.16816.F32 R192, R4.reuse, R20, R192 ;  /* 0x0000001404c0723c */ /* 0x048ff000000018c0 */
[C---:B------:R-:W-:Y:S01]  /*8010*/  HMMA.16816.F32 R188, R4.reuse, R22, R188 ;  /* 0x0000001604bc723c */ /* 0x040fe200000018bc */
[----:B------:R-:W1:Y:S07]  /*8020*/  LDSM.16.M88.4 R20, [R204+0x8800] ;  /* 0x00880000cc14783b */ /* 0x000e6e0000000200 */
[C---:B----4-:R-:W-:Y:S08]  /*8030*/  HMMA.16816.F32 R16, R4.reuse, R32, R16 ;  /* 0x000000200410723c */ /* 0x050ff00000001810 */
[C---:B------:R-:W-:Y:S01]  /*8040*/  HMMA.16816.F32 R12, R4.reuse, R34, R12 ;  /* 0x00000022040c723c */ /* 0x040fe2000000180c */
[----:B------:R-:W-:Y:S07]  /*8050*/  LDSM.16.M88.4 R32, [R205+0x8000] ;  /* 0x00800000cd20783b */ /* 0x000fee0000000200 */
[C---:B-----5:R-:W-:Y:S08]  /*8060*/  HMMA.16816.F32 R184, R4.reuse, R8, R184 ;  /* 0x0000000804b8723c */ /* 0x060ff000000018b8 */
[C---:B------:R-:W-:Y:S01]  /*8070*/  HMMA.16816.F32 R180, R4.reuse, R10, R180 ;  /* 0x0000000a04b4723c */ /* 0x040fe200000018b4 */
[----:B------:R-:W3:Y:S07]  /*8080*/  LDSM.16.M88.4 R8, [R204+0x9000] ;  /* 0x00900000cc08783b */ /* 0x000eee0000000200 */
[C---:B------:R-:W-:Y:S08]  /*8090*/  HMMA.16816.F32 R176, R4.reuse, R28, R176 ;  /* 0x0000001c04b0723c */ /* 0x040ff000000018b0 */
[----:B------:R-:W-:Y:S01]  /*80a0*/  HMMA.16816.F32 R172, R4, R30, R172 ;  /* 0x0000001e04ac723c */ /* 0x000fe200000018ac */
[----:B------:R-:W-:Y:S04]  /*80b0*/  LDSM.16.M88.4 R4, [R220] ;  /* 0x00000000dc04783b */ /* 0x000fe80000000200 */
[----:B------:R-:W4:Y:S03]  /*80c0*/  LDSM.16.M88.4 R28, [R205+0x8800] ;  /* 0x00880000cd1c783b */ /* 0x000f260000000200 */
[C---:B--2---:R-:W-:Y:S08]  /*80d0*/  HMMA.16816.F32 R16, R168.reuse, R24, R16 ;  /* 0x00000018a810723c */ /* 0x044ff00000001810 */
[C---:B------:R-:W-:Y:S01]  /*80e0*/  HMMA.16816.F32 R12, R168.reuse, R26, R12 ;  /* 0x0000001aa80c723c */ /* 0x040fe2000000180c */
[----:B------:R-:W2:Y:S07]  /*80f0*/  LDSM.16.M88.4 R24, [R205+0x9000] ;  /* 0x00900000cd18783b */ /* 0x000eae0000000200 */
[C---:B-1----:R-:W-:Y:S08]  /*8100*/  HMMA.16816.F32 R192, R168.reuse, R20, R192 ;  /* 0x00000014a8c0723c */ /* 0x042ff000000018c0 */
[C---:B------:R-:W-:Y:S01]  /*8110*/  HMMA.16816.F32 R188, R168.reuse, R22, R188 ;  /* 0x00000016a8bc723c */ /* 0x040fe200000018bc */
[----:B------:R-:W1:Y:S07]  /*8120*/  LDSM.16.M88.4 R20, [R205+0x9800] ;  /* 0x00980000cd14783b */ /* 0x000e6e0000000200 */
[C---:B---3--:R-:W-:Y:S08]  /*8130*/  HMMA.16816.F32 R184, R168.reuse, R8, R184 ;  /* 0x00000008a8b8723c */ /* 0x048ff000000018b8 */
[C---:B------:R-:W-:Y:S01]  /*8140*/  HMMA.16816.F32 R180, R168.reuse, R10, R180 ;  /* 0x0000000aa8b4723c */ /* 0x040fe200000018b4 */
[----:B------:R-:W-:Y:S07]  /*8150*/  LDSM.16.M88.4 R8, [R218+0x2000] ;  /* 0x00200000da08783b */ /* 0x000fee0000000200 */
[C---:B------:R-:W-:Y:S08]  /*8160*/  HMMA.16816.F32 R176, R168.reuse, R200, R176 ;  /* 0x000000c8a8b0723c */ /* 0x040ff000000018b0 */
        /* <DEDUP_REMOVED lines=9> */
[C---:B--2---:R-:W-:Y:S08]  /*8200*/  HMMA.16816.F32 R184, R4.reuse, R24, R184 ;  /* 0x0000001804b8723c */ /* 0x044ff000000018b8 */
[C---:B------:R-:W-:Y:S01]  /*8210*/  HMMA.16816.F32 R180, R4.reuse, R26, R180 ;  /* 0x0000001a04b4723c */ /* 0x040fe200000018b4 */
[----:B------:R-:W2:Y:S07]  /*8220*/  LDSM.16.M88.4 R24, [R210+0xa000] ;  /* 0x00a00000d218783b */ /* 0x000eae0000000200 */
[C---:B-1----:R-:W-:Y:S08]  /*8230*/  HMMA.16816.F32 R176, R4.reuse, R20, R176 ;  /* 0x0000001404b0723c */ /* 0x042ff000000018b0 */
[----:B------:R-:W-:Y:S01]  /*8240*/  HMMA.16816.F32 R172, R4, R22, R172 ;  /* 0x0000001604ac723c */ /* 0x000fe200000018ac */
[----:B------:R-:W1:Y:S04]  /*8250*/  LDSM.16.M88.4 R20, [R210+0xa800] ;  /* 0x00a80000d214783b */ /* 0x000e680000000200 */
[----:B------:R-:W1:Y:S03]  /*8260*/  LDSM.16.M88.4 R4, [R210+0xb000] ;  /* 0x00b00000d204783b */ /* 0x000e660000000200 */
[C---:B---3--:R-:W-:Y:S08]  /*8270*/  HMMA.16816.F32 R192, R8.reuse, R168, R192 ;  /* 0x000000a808c0723c */ /* 0x048ff000000018c0 */
[C---:B------:R-:W-:Y:S01]  /*8280*/  HMMA.16816.F32 R188, R8.reuse, R170, R188 ;  /* 0x000000aa08bc723c */ /* 0x040fe200000018bc */
[----:B------:R-:W-:Y:S07]  /*8290*/  LDSM.16.M88.4 R168, [R204+0xa800] ;  /* 0x00a80000cca8783b */ /* 0x000fee0000000200 */
[C---:B----4-:R-:W-:Y:S08]  /*82a0*/  HMMA.16816.F32 R176, R8.reuse, R28, R176 ;  /* 0x0000001c08b0723c */ /* 0x050ff000000018b0 */
[C---:B------:R-:W-:Y:S01]  /*82b0*/  HMMA.16816.F32 R172, R8.reuse, R30, R172 ;  /* 0x0000001e08ac723c */ /* 0x040fe200000018ac */
[----:B------:R-:W3:Y:S07]  /*82c0*/  LDSM.16.M88.4 R28, [R206+0x2000] ;  /* 0x00200000ce1c783b */ /* 0x000eee0000000200 */
[C---:B------:R-:W-:Y:S08]  /*82d0*/  HMMA.16816.F32 R16, R8.reuse, R196, R16 ;  /* 0x000000c40810723c */ /* 0x040ff00000001810 */
[C---:B------:R-:W-:Y:S01]  /*82e0*/  HMMA.16816.F32 R12, R8.reuse, R198, R12 ;  /* 0x000000c6080c723c */ /* 0x040fe2000000180c */
[----:B------:R-:W4:Y:S07]  /*82f0*/  LDSM.16.M88.4 R196, [R204+0xa000] ;  /* 0x00a00000ccc4783b */ /* 0x000f2e0000000200 */
[C---:B-----5:R-:W-:Y:S08]  /*8300*/  HMMA.16816.F32 R184, R8.reuse, R32, R184 ;  /* 0x0000002008b8723c */ /* 0x060ff000000018b8 */
[----:B------:R-:W-:Y:S01]  /*8310*/  HMMA.16816.F32 R180, R8, R34, R180 ;  /* 0x0000002208b4723c */ /* 0x000fe200000018b4 */
[----:B------:R-:W5:Y:S04]  /*8320*/  LDSM.16.M88.4 R8, [R204+0xb000] ;  /* 0x00b00000cc08783b */ /* 0x000f680000000200 */
[----:B------:R-:W5:Y:S03]  /*8330*/  LDSM.16.M88.4 R32, [R204+0xb800] ;  /* 0x00b80000cc20783b */ /* 0x000f660000000200 */
[C---:B--2---:R-:W-:Y:S08]  /*8340*/  HMMA.16816.F32 R16, R200.reuse, R24, R16 ;  /* 0x00000018c810723c */ /* 0x044ff00000001810 */
[C---:B------:R-:W-:Y:S01]  /*8350*/  HMMA.16816.F32 R12, R200.reuse, R26, R12 ;  /* 0x0000001ac80c723c */ /* 0x040fe2000000180c */
[----:B------:R-:W-:Y:S07]  /*8360*/  LDSM.16.M88.4 R24, [R205+0xa000] ;  /* 0x00a00000cd18783b */ /* 0x000fee0000000200 */
[C---:B-1----:R-:W-:Y:S08]  /*8370*/  HMMA.16816.F32 R192, R200.reuse, R20, R192 ;  /* 0x00000014c8c0723c */ /* 0x042ff000000018c0 */
[C---:B------:R-:W-:Y:S01]  /*8380*/  HMMA.16816.F32 R188, R200.reuse, R22, R188 ;  /* 0x00000016c8bc723c */ /* 0x040fe200000018bc */
[----:B------:R-:W1:Y:S07]  /*8390*/  LDSM.16.M88.4 R20, [R220+0x2000] ;  /* 0x00200000dc14783b */ /* 0x000e6e0000000200 */
[C---:B------:R-:W-:Y:S08]  /*83a0*/  HMMA.16816.F32 R184, R200.reuse, R4, R184 ;  /* 0x00000004c8b8723c */ /* 0x040ff000000018b8 */
[C---:B------:R-:W-:Y:S01]  /*83b0*/  HMMA.16816.F32 R180, R200.reuse, R6, R180 ;  /* 0x00000006c8b4723c */ /* 0x040fe200000018b4 */
[----:B------:R-:W2:Y:S07]  /*83c0*/  LDSM.16.M88.4 R4, [R205+0xa800] ;  /* 0x00a80000cd04783b */ /* 0x000eae0000000200 */
[C---:B------:R-:W-:Y:S08]  /*83d0*/  HMMA.16816.F32 R176, R200.reuse, R212, R176 ;  /* 0x000000d4c8b0723c */ /* 0x040ff000000018b0 */
[----:B------:R-:W-:Y:S01]  /*83e0*/  HMMA.16816.F32 R172, R200, R214, R172 ;  /* 0x000000d6c8ac723c */ /* 0x000fe200000018ac */
[----:B------:R-:W2:Y:S04]  /*83f0*/  LDSM.16.M88.4 R212, [R205+0xb000] ;  /* 0x00b00000cdd4783b */ /* 0x000ea80000000200 */
[----:B------:R-:W-:Y:S03]  /*8400*/  LDSM.16.M88.4 R200, [R210+0xc000] ;  /* 0x00c00000d2c8783b */ /* 0x000fe60000000200 */
[C---:B---3--:R-:W-:Y:S08]  /*8410*/  HMMA.16816.F32 R192, R28.reuse, R168, R192 ;  /* 0x000000a81cc0723c */ /* 0x048ff000000018c0 */
[C---:B------:R-:W-:Y:S01]  /*8420*/  HMMA.16816.F32 R188, R28.reuse, R170, R188 ;  /* 0x000000aa1cbc723c */ /* 0x040fe200000018bc */
[----:B------:R-:W3:Y:S07]  /*8430*/  LDSM.16.M88.4 R168, [R205+0xb800] ;  /* 0x00b80000cda8783b */ /* 0x000eee0000000200 */
[C---:B----4-:R-:W-:Y:S08]  /*8440*/  HMMA.16816.F32 R16, R28.reuse, R196, R16 ;  /* 0x000000c41c10723c */ /* 0x050ff00000001810 */
[C---:B------:R-:W-:Y:S01]  /*8450*/  HMMA.16816.F32 R12, R28.reuse, R198, R12 ;  /* 0x000000c61c0c723c */ /* 0x040fe2000000180c */
[----:B------:R-:W-:Y:S07]  /*8460*/  LDSM.16.M88.4 R196, [R217+0xc000] ;  /* 0x00c00000d9c4783b */ /* 0x000fee0000000200 */
[C---:B-----5:R-:W-:Y:S08]  /*8470*/  HMMA.16816.F32 R184, R28.reuse, R8, R184 ;  /* 0x000000081cb8723c */ /* 0x060ff000000018b8 */
[C---:B------:R-:W-:Y:S01]  /*8480*/  HMMA.16816.F32 R180, R28.reuse, R10, R180 ;  /* 0x0000000a1cb4723c */ /* 0x040fe200000018b4 */
[----:B------:R-:W4:Y:S07]  /*8490*/  LDSM.16.M88.4 R8, [R218+0x4000] ;  /* 0x00400000da08783b */ /* 0x000f2e0000000200 */
[C---:B------:R-:W-:Y:S08]  /*84a0*/  HMMA.16816.F32 R176, R28.reuse, R32, R176 ;  /* 0x000000201cb0723c */ /* 0x040ff000000018b0 */
[----:B------:R-:W-:Y:S01]  /*84b0*/  HMMA.16816.F32 R172, R28, R34, R172 ;  /* 0x000000221cac723c */ /* 0x000fe200000018ac */
[----:B------:R-:W5:Y:S04]  /*84c0*/  LDSM.16.M88.4 R32, [R217+0xc800] ;  /* 0x00c80000d920783b */ /* 0x000f680000000200 */
[----:B------:R-:W5:Y:S03]  /*84d0*/  LDSM.16.M88.4 R28, [R217+0xd000] ;  /* 0x00d00000d91c783b */ /* 0x000f660000000200 */
        /* <DEDUP_REMOVED lines=9> */
[C---:B---3--:R-:W-:Y:S08]  /*8570*/  HMMA.16816.F32 R176, R20.reuse, R168, R176 ;  /* 0x000000a814b0723c */ /* 0x048ff000000018b0 */
[----:B------:R-:W-:Y:S01]  /*8580*/  HMMA.16816.F32 R172, R20, R170, R172 ;  /* 0x000000aa14ac723c */ /* 0x000fe200000018ac */
[----:B------:R-:W2:Y:S04]  /*8590*/  LDSM.16.M88.4 R168, [R210+0xc800] ;  /* 0x00c80000d2a8783b */ /* 0x000ea80000000200 */
[----:B------:R-:W3:Y:S03]  /*85a0*/  LDSM.16.M88.4 R20, [R210+0xd000] ;  /* 0x00d00000d214783b */ /* 0x000ee60000000200 */
[C---:B----4-:R-:W-:Y:S08]  /*85b0*/  HMMA.16816.F32 R16, R8.reuse, R196, R16 ;  /* 0x000000c40810723c */ /* 0x050ff00000001810 */
[C---:B------:R-:W-:Y:S01]  /*85c0*/  HMMA.16816.F32 R12, R8.reuse, R198, R12 ;  /* 0x000000c6080c723c */ /* 0x040fe2000000180c */
[----:B------:R-:W4:Y:S07]  /*85d0*/  LDSM.16.M88.4 R196, [R210+0xd800] ;  /* 0x00d80000d2c4783b */ /* 0x000f2e0000000200 */
[C---:B-----5:R-:W-:Y:S08]  /*85e0*/  HMMA.16816.F32 R192, R8.reuse, R32, R192 ;  /* 0x0000002008c0723c */ /* 0x060ff000000018c0 */
[C---:B------:R-:W-:Y:S01]  /*85f0*/  HMMA.16816.F32 R188, R8.reuse, R34, R188 ;  /* 0x0000002208bc723c */ /* 0x040fe200000018bc */
[----:B------:R-:W-:Y:S07]  /*8600*/  LDSM.16.M88.4 R32, [R204+0xc000] ;  /* 0x00c00000cc20783b */ /* 0x000fee0000000200 */
[C---:B------:R-:W-:Y:S08]  /*8610*/  HMMA.16816.F32 R184, R8.reuse, R28, R184 ;  /* 0x0000001c08b8723c */ /* 0x040ff000000018b8 */
[C---:B------:R-:W-:Y:S01]  /*8620*/  HMMA.16816.F32 R180, R8.reuse, R30, R180 ;  /* 0x0000001e08b4723c */ /* 0x040fe200000018b4 */
[----:B------:R-:W-:Y:S07]  /*8630*/  LDSM.16.M88.4 R28, [R204+0xc800] ;  /* 0x00c80000cc1c783b */ /* 0x000fee0000000200 */
[C---:B-1----:R-:W-:Y:S08]  /*8640*/  HMMA.16816.F32 R176, R8.reuse, R24, R176 ;  /* 0x0000001808b0723c */ /* 0x042ff000000018b0 */
        /* <DEDUP_REMOVED lines=8> */
[----:B------:R-:W2:Y:S07]  /*86d0*/  LDSM.16.M88.4 R20, [R205+0xc000] ;  /* 0x00c00000cd14783b */ /* 0x000eae0000000200 */
[C---:B------:R-:W-:Y:S08]  /*86e0*/  HMMA.16816.F32 R16, R4.reuse, R200, R16 ;  /* 0x000000c80410723c */ /* 0x040ff00000001810 */
        /* <DEDUP_REMOVED lines=21> */
[----:B------:R-:W2:Y:S04]  /*8840*/  LDSM.16.M88.4 R20, [R217+0xf800] ;  /* 0x00f80000d914783b */ /* 0x000ea80000000200 */
[----:B------:R-:W-:Y:S03]  /*8850*/  LDSM.16.M88.4 R216, [R216+0x6000] ;  /* 0x00600000d8d8783b */ /* 0x000fe60000000200 */
[C---:B---3--:R-:W-:Y:S08]  /*8860*/  HMMA.16816.F32 R192, R168.reuse, R4, R192 ;  /* 0x00000004a8c0723c */ /* 0x048ff000000018c0 */
[C---:B------:R-:W-:Y:S01]  /*8870*/  HMMA.16816.F32 R188, R168.reuse, R6, R188 ;  /* 0x00000006a8bc723c */ /* 0x040fe200000018bc */
[----:B------:R-:W3:Y:S07]  /*8880*/  LDSM.16.M88.4 R4, [R210+0xe000] ;  /* 0x00e00000d204783b */ /* 0x000eee0000000200 */
[C---:B------:R-:W-:Y:S08]  /*8890*/  HMMA.16816.F32 R184, R168.reuse, R200, R184 ;  /* 0x000000c8a8b8723c */ /* 0x040ff000000018b8 */
[C---:B------:R-:W-:Y:S01]  /*88a0*/  HMMA.16816.F32 R180, R168.reuse, R202, R180 ;  /* 0x000000caa8b4723c */ /* 0x040fe200000018b4 */
[----:B------:R-:W3:Y:S07]  /*88b0*/  LDSM.16.M88.4 R200, [R210+0xf000] ;  /* 0x00f00000d2c8783b */ /* 0x000eee0000000200 */
[C---:B----4-:R-:W-:Y:S08]  /*88c0*/  HMMA.16816.F32 R176, R168.reuse, R196, R176 ;  /* 0x000000c4a8b0723c */ /* 0x050ff000000018b0 */
[----:B------:R-:W-:Y:S01]  /*88d0*/  HMMA.16816.F32 R172, R168, R198, R172 ;  /* 0x000000c6a8ac723c */ /* 0x000fe200000018ac */
[----:B------:R-:W-:Y:S04]  /*88e0*/  LDSM.16.M88.4 R168, [R206+0x6000] ;  /* 0x00600000cea8783b */ /* 0x000fe80000000200 */
        /* <DEDUP_REMOVED lines=9> */
[----:B------:R-:W-:Y:S07]  /*8980*/  LDSM.16.M88.4 R24, [R204+0xf000] ;  /* 0x00f00000cc18783b */ /* 0x000fee0000000200 */
[C---:B--2---:R-:W-:Y:S08]  /*8990*/  HMMA.16816.F32 R176, R8.reuse, R20, R176 ;  /* 0x0000001408b0723c */ /* 0x044ff000000018b0 */
[----:B------:R-:W-:Y:S01]  /*89a0*/  HMMA.16816.F32 R172, R8, R22, R172 ;  /* 0x0000001608ac723c */ /* 0x000fe200000018ac */
[----:B------:R-:W-:Y:S04]  /*89b0*/  LDSM.16.M88.4 R8, [R220+0x6000] ;  /* 0x00600000dc08783b */ /* 0x000fe80000000200 */
[----:B------:R-:W-:Y:S03]  /*89c0*/  LDSM.16.M88.4 R20, [R204+0xf800] ;  /* 0x00f80000cc14783b */ /* 0x000fe60000000200 */
[C---:B---3--:R-:W-:Y:S08]  /*89d0*/  HMMA.16816.F32 R16, R216.reuse, R4, R16 ;  /* 0x00000004d810723c */ /* 0x048ff00000001810 */
[C---:B------:R-:W-:Y:S01]  /*89e0*/  HMMA.16816.F32 R12, R216.reuse, R6, R12 ;  /* 0x00000006d80c723c */ /* 0x040fe2000000180c */
[----:B------:R-:W2:Y:S07]  /*89f0*/  LDSM.16.M88.4 R4, [R205+0xe000] ;  /* 0x00e00000cd04783b */ /* 0x000eae0000000200 */
[----:B------:R-:W-:Y:S08]  /*8a00*/  HMMA.16816.F32 R184, R216, R200, R184 ;  /* 0x000000c8d8b8723c */ /* 0x000ff000000018b8 */
[C---:B-1----:R-:W-:Y:S08]  /*8a10*/  HMMA.16816.F32 R16, R168.reuse, R32, R16 ;  /* 0x00000020a810723c */ /* 0x042ff00000001810 */
[----:B------:R-:W-:Y:S08]  /*8a20*/  HMMA.16816.F32 R12, R168, R34, R12 ;  /* 0x00000022a80c723c */ /* 0x000ff0000000180c */
[C---:B------:R-:W-:Y:S01]  /*8a30*/  HMMA.16816.F32 R180, R216.reuse, R202, R180 ;  /* 0x000000cad8b4723c */ /* 0x040fe200000018b4 */
[----:B------:R-:W1:Y:S07]  /*8a40*/  LDSM.16.M88.4 R200, [R205+0xe800] ;  /* 0x00e80000cdc8783b */ /* 0x000e6e0000000200 */
[C---:B------:R-:W-:Y:S08]  /*8a50*/  HMMA.16816.F32 R192, R216.reuse, R212, R192 ;  /* 0x000000d4d8c0723c */ /* 0x040ff000000018c0 */
[C---:B------:R-:W-:Y:S08]  /*8a60*/  HMMA.16816.F32 R188, R216.reuse, R214, R188 ;  /* 0x000000d6d8bc723c */ /* 0x040ff000000018bc */
[----:B------:R-:W-:Y:S08]  /*8a70*/  HMMA.16816.F32 R176, R216, R196, R176 ;  /* 0x000000c4d8b0723c */ /* 0x000ff000000018b0 */
[C---:B--2---:R-:W-:Y:S08]  /*8a80*/  HMMA.16816.F32 R16, R8.reuse, R4, R16 ;  /* 0x000000040810723c */ /* 0x044ff00000001810 */
[----:B------:R-:W-:Y:S01]  /*8a90*/  HMMA.16816.F32 R12, R8, R6, R12 ;  /* 0x00000006080c723c */ /* 0x000fe2000000180c */
[----:B------:R-:W2:Y:S07]  /*8aa0*/  LDSM.16.M88.4 R4, [R205+0xf000] ;  /* 0x00f00000cd04783b */ /* 0x000eae0000000200 */
[----:B------:R-:W-:Y:S08]  /*8ab0*/  HMMA.16816.F32 R172, R216, R198, R172 ;  /* 0x000000c6d8ac723c */ /* 0x000ff000000018ac */
[----:B------:R-:W-:Y:S01]  /*8ac0*/  HMMA.16816.F32 R184, R168, R24, R184 ;  /* 0x00000018a8b8723c */ /* 0x000fe200000018b8 */
[----:B------:R-:W-:-:S04]  /*8ad0*/  IMAD.U32 R24, RZ, RZ, UR19 ;  /* 0x00000013ff187e24 */ /* 0x000fc8000f8e00ff */
[----:B------:R-:W-:-:S03]  /*8ae0*/  IMAD R24, R24, 0x40, R167 ;  /* 0x0000004018187824 */ /* 0x000fc600078e02a7 */
[----:B------:R-:W-:Y:S01]  /*8af0*/  HMMA.16816.F32 R192, R168, R28, R192 ;  /* 0x0000001ca8c0723c */ /* 0x000fe200000018c0 */
[----:B------:R-:W-:-:S07]  /*8b00*/  VIADD R25, R24, 0xffffff88 ;  /* 0xffffff8818197836 */ /* 0x000fce0000000000 */
[C---:B------:R-:W-:Y:S08]  /*8b10*/  HMMA.16816.F32 R188, R168.reuse, R30, R188 ;  /* 0x0000001ea8bc723c */ /* 0x040ff000000018bc */
[----:B------:R-:W-:Y:S01]  /*8b20*/  HMMA.16816.F32 R176, R168, R20, R176 ;  /* 0x00000014a8b0723c */ /* 0x000fe200000018b0 */
[C---:B------:R-:W-:Y:S02]  /*8b30*/  VIADD R20, R24.reuse, 0xffffff80 ;  /* 0xffffff8018147836 */ /* 0x040fe40000000000 */
[----:B------:R-:W-:-:S03]  /*8b40*/  VIADD R21, R24, 0xffffff81 ;  /* 0xffffff8118157836 */ /* 0x000fc60000000000 */
[CC--:B------:R-:W-:Y:S02]  /*8b50*/  ISETP.GE.AND P6, PT, R20.reuse, R166.reuse, PT ;  /* 0x000000a61400720c */ /* 0x0c0fe40003fc6270 */
[----:B------:R-:W-:Y:S01]  /*8b60*/  HMMA.16816.F32 R172, R168, R22, R172 ;  /* 0x00000016a8ac723c */ /* 0x000fe200000018ac */
[-C--:B------:R-:W-:Y:S02]  /*8b70*/  ISETP.GE.AND P5, PT, R20, R165.reuse, PT ;  /* 0x000000a51400720c */ /* 0x080fe40003fa6270 */
[----:B------:R-:W-:Y:S02]  /*8b80*/  FSEL R16, R16, -INF , !P6 ;  /* 0xff80000010107808 */ /* 0x000fe40007000000 */
[C---:B------:R-:W-:Y:S02]  /*8b90*/  ISETP.GE.AND P4, PT, R21.reuse, R166, PT ;  /* 0x000000a61500720c */ /* 0x040fe40003f86270 */
[----:B------:R-:W-:Y:S01]  /*8ba0*/  ISETP.GE.AND P6, PT, R21, R165, PT ;  /* 0x000000a51500720c */ /* 0x000fe20003fc6270 */
[----:B-1----:R-:W-:Y:S01]  /*8bb0*/  HMMA.16816.F32 R192, R8, R200, R192 ;  /* 0x000000c808c0723c */ /* 0x002fe200000018c0 */
[----:B------:R-:W1:Y:S01]  /*8bc0*/  LDSM.16.M88.4 R20, [R205+0xf800] ;  /* 0x00f80000cd14783b */ /* 0x000e620000000200 */
[----:B------:R-:W-:Y:S01]  /*8bd0*/  FSEL R18, R18, -INF , !P5 ;  /* 0xff80000012127808 */ /* 0x000fe20006800000 */
[----:B------:R-:W-:-:S04]  /*8be0*/  DEPBAR.LE SB0, 0x0 ;  /* 0x000080000000791a */ /* 0x000fc80000000000 */
[----:B------:R-:W-:Y:S01]  /*8bf0*/  BAR.SYNC.DEFER_BLOCKING 0x0 ;  /* 0x0000000000007b1d */ /* 0x000fe20000010000 */
[----:B------:R-:W-:Y:S01]  /*8c00*/  HMMA.16816.F32 R180, R168, R26, R180 ;  /* 0x0000001aa8b4723c */ /* 0x000fe200000018b4 */
[C---:B------:R-:W-:Y:S01]  /*8c10*/  VIADD R26, R24.reuse, 0xffffff89 ;  /* 0xffffff89181a7836 */ /* 0x040fe20000000000 */
[----:B------:R-:W-:Y:S02]  /*8c20*/  ISETP.GE.AND P5, PT, R25, R166, PT ;  /* 0x000000a61900720c */ /* 0x000fe40003fa6270 */
[----:B------:R-:W-:Y:S02]  /*8c30*/  FSEL R17, R17, -INF , !P4 ;  /* 0xff80000011117808 */ /* 0x000fe40006000000 */
[----:B------:R-:W-:Y:S01]  /*8c40*/  ISETP.GE.AND P4, PT, R25, R165, PT ;  /* 0x000000a51900720c */ /* 0x000fe20003f86270 */
[----:B------:R-:W-:Y:S01]  /*8c50*/  VIADD R25, R24, 0xffffff90 ;  /* 0xffffff9018197836 */ /* 0x000fe20000000000 */
[----:B------:R-:W-:Y:S01]  /*8c60*/  HMMA.16816.F32 R188, R8, R202, R188 ;  /* 0x000000ca08bc723c */ /* 0x000fe200000018bc */
[----:B------:R-:W-:-:S02]  /*8c70*/  FSEL R19, R19, -INF , !P6 ;  /* 0xff80000013137808 */ /* 0x000fc40007000000 */
[-C--:B------:R-:W-:Y:S02]  /*8c80*/  ISETP.GE.AND P6, PT, R26, R166.reuse, PT ;  /* 0x000000a61a00720c */ /* 0x080fe40003fc6270 */
[----:B------:R-:W-:Y:S02]  /*8c90*/  FSEL R12, R12, -INF , !P5 ;  /* 0xff8000000c0c7808 */ /* 0x000fe40006800000 */
[-C--:B------:R-:W-:Y:S01]  /*8ca0*/  ISETP.GE.AND P5, PT, R26, R165.reuse, PT ;  /* 0x000000a51a00720c */ /* 0x080fe20003fa6270 */
[----:B------:R-:W-:Y:S01]  /*8cb0*/  VIADD R26, R24, 0xffffff91 ;  /* 0xffffff91181a7836 */ /* 0x000fe20000000000 */
[----:B------:R-:W-:Y:S01]  /*8cc0*/  FSEL R14, R14, -INF , !P4 ;  /* 0xff8000000e0e7808 */ /* 0x000fe20006000000 */
[----:B--2---:R-:W-:Y:S01]  /*8cd0*/  HMMA.16816.F32 R184, R8, R4, R184 ;  /* 0x0000000408b8723c */ /* 0x004fe200000018b8 */
[----:B------:R-:W-:Y:S01]  /*8ce0*/  FSEL R13, R13, -INF , !P6 ;  /* 0xff8000000d0d7808 */ /* 0x000fe20007000000 */
[C---:B------:R-:W-:Y:S01]  /*8cf0*/  VIADD R4, R24.reuse, 0xffffff99 ;  /* 0xffffff9918047836 */ /* 0x040fe20000000000 */
[C---:B------:R-:W-:Y:S01]  /*8d00*/  ISETP.GE.AND P4, PT, R25.reuse, R166, PT ;  /* 0x000000a61900720c */ /* 0x040fe20003f86270 */
[----:B------:R-:W-:Y:S01]  /*8d10*/  VIADD R5, R24, 0xffffffa1 ;  /* 0xffffffa118057836 */ /* 0x000fe20000000000 */
[----:B------:R-:W-:-:S02]  /*8d20*/  ISETP.GE.AND P6, PT, R25, R165, PT ;  /* 0x000000a51900720c */ /* 0x000fc40003fc6270 */
[----:B------:R-:W-:Y:S01]  /*8d30*/  FSEL R25, R15, -INF , !P5 ;  /* 0xff8000000f197808 */ /* 0x000fe20006800000 */
[----:B------:R-:W-:Y:S01]  /*8d40*/  VIADD R15, R24, 0xffffff98 ;  /* 0xffffff98180f7836 */ /* 0x000fe20000000000 */
[----:B------:R-:W-:Y:S01]  /*8d50*/  FSEL R169, R192, -INF , !P4 ;  /* 0xff800000c0a97808 */ /* 0x000fe20006000000 */
[----:B------:R-:W-:Y:S01]  /*8d60*/  HMMA.16816.F32 R180, R8, R6, R180 ;  /* 0x0000000608b4723c */ /* 0x000fe200000018b4 */
[----:B------:R-:W-:Y:S02]  /*8d70*/  FSEL R167, R194, -INF , !P6 ;  /* 0xff800000c2a77808 */ /* 0x000fe40007000000 */
[C---:B------:R-:W-:Y:S02]  /*8d80*/  ISETP.GE.AND P4, PT, R26.reuse, R165, PT ;  /* 0x000000a51a00720c */ /* 0x040fe40003f86270 */
[-C--:B------:R-:W-:Y:S02]  /*8d90*/  ISETP.GE.AND P6, PT, R15, R166.reuse, PT ;  /* 0x000000a60f00720c */ /* 0x080fe40003fc6270 */
[----:B------:R-:W-:-:S02]  /*8da0*/  ISETP.GE.AND P5, PT, R26, R166, PT ;  /* 0x000000a61a00720c */ /* 0x000fc40003fa6270 */
[----:B------:R-:W-:Y:S02]  /*8db0*/  FSEL R195, R195, -INF , !P4 ;  /* 0xff800000c3c37808 */ /* 0x000fe40006000000 */
[----:B------:R-:W-:Y:S02]  /*8dc0*/  FSEL R212, R188, -INF , !P6 ;  /* 0xff800000bcd47808 */ /* 0x000fe40007000000 */
[----:B------:R-:W-:Y:S02]  /*8dd0*/  FSEL R171, R193, -INF , !P5 ;  /* 0xff800000c1ab7808 */ /* 0x000fe40006800000 */
[C---:B------:R-:W-:Y:S02]  /*8de0*/  ISETP.GE.AND P4, PT, R4.reuse, R166, PT ;  /* 0x000000a60400720c */ /* 0x040fe40003f86270 */
[-C--:B------:R-:W-:Y:S01]  /*8df0*/  ISETP.GE.AND P6, PT, R4, R165.reuse, PT ;  /* 0x000000a50400720c */ /* 0x080fe20003fc6270 */
[C---:B------:R-:W-:Y:S01]  /*8e00*/  VIADD R4, R24.reuse, 0xffffffa0 ;  /* 0xffffffa018047836 */ /* 0x040fe20000000000 */
[----:B------:R-:W-:Y:S01]  /*8e10*/  ISETP.GE.AND P5, PT, R15, R165, PT ;  /* 0x000000a50f00720c */ /* 0x000fe20003fa6270 */
[----:B------:R-:W-:Y:S01]  /*8e20*/  VIADD R15, R24, 0xffffffa8 ;  /* 0xffffffa8180f7836 */ /* 0x000fe20000000000 */
[----:B------:R-:W-:-:S02]  /*8e30*/  FSEL R213, R189, -INF , !P4 ;  /* 0xff800000bdd57808 */ /* 0x000fc40006000000 */
[----:B------:R-:W-:Y:S02]  /*8e40*/  FSEL R170, R190, -INF , !P5 ;  /* 0xff800000beaa7808 */ /* 0x000fe40006800000 */
[-C--:B------:R-:W-:Y:S02]  /*8e50*/  ISETP.GE.AND P5, PT, R4, R166.reuse, PT ;  /* 0x000000a60400720c */ /* 0x080fe40003fa6270 */
[----:B------:R-:W-:Y:S02]  /*8e60*/  FSEL R168, R191, -INF , !P6 ;  /* 0xff800000bfa87808 */ /* 0x000fe40007000000 */
[----:B------:R-:W-:Y:S02]  /*8e70*/  FSEL R192, R184, -INF , !P5 ;  /* 0xff800000b8c07808 */ /* 0x000fe40006800000 */
[----:B------:R-:W-:Y:S02]  /*8e80*/  ISETP.GE.AND P4, PT, R4, R165, PT ;  /* 0x000000a50400720c */ /* 0x000fe40003f86270 */
[----:B------:R-:W-:-:S02]  /*8e90*/  ISETP.GE.AND P6, PT, R5, R166, PT ;  /* 0x000000a60500720c */ /* 0x000fc40003fc6270 */
[-C--:B------:R-:W-:Y:S02]  /*8ea0*/  ISETP.GE.AND P5, PT, R5, R165.reuse, PT ;  /* 0x000000a50500720c */ /* 0x080fe40003fa6270 */
[C---:B-1----:R-:W-:Y:S01]  /*8eb0*/  HMMA.16816.F32 R4, R8.reuse, R20, R176 ;  /* 0x000000140804723c */ /* 0x042fe200000018b0 */
[----:B------:R-:W-:Y:S01]  /*8ec0*/  FSEL R178, R186, -INF , !P4 ;  /* 0xff800000bab27808 */ /* 0x000fe20006000000 */
[C---:B------:R-:W-:Y:S01]  /*8ed0*/  VIADD R20, R24.reuse, 0xffffffa9 ;  /* 0xffffffa918147836 */ /* 0x040fe20000000000 */
[----:B------:R-:W-:Y:S01]  /*8ee0*/  FSEL R179, R185, -INF , !P6 ;  /* 0xff800000b9b37808 */ /* 0x000fe20007000000 */
[C---:B------:R-:W-:Y:S01]  /*8ef0*/  VIADD R21, R24.reuse, 0xffffffb0 ;  /* 0xffffffb018157836 */ /* 0x040fe20000000000 */
[C---:B------:R-:W-:Y:S02]  /*8f00*/  ISETP.GE.AND P4, PT, R15.reuse, R166, PT ;  /* 0x000000a60f00720c */ /* 0x040fe40003f86270 */
[----:B------:R-:W-:Y:S01]  /*8f10*/  ISETP.GE.AND P6, PT, R15, R165, PT ;  /* 0x000000a50f00720c */ /* 0x000fe20003fc6270 */
[----:B------:R-:W-:Y:S01]  /*8f20*/  VIADD R15, R24, 0xffffffb1 ;  /* 0xffffffb1180f7836 */ /* 0x000fe20000000000 */
[----:B------:R-:W-:Y:S01]  /*8f30*/  FSEL R193, R180, -INF , !P4 ;  /* 0xff800000b4c17808 */ /* 0x000fe20006000000 */
[----:B------:R-:W-:Y:S01]  /*8f40*/  HMMA.16816.F32 R8, R8, R22, R172 ;  /* 0x000000160808723c */ /* 0x000fe200000018ac */
[----:B------:R-:W-:-:S02]  /*8f50*/  FSEL R177, R182, -INF , !P6 ;  /* 0xff800000b6b17808 */ /* 0x000fc40007000000 */
[-C--:B------:R-:W-:Y:S02]  /*8f60*/  ISETP.GE.AND P4, PT, R20, R165.reuse, PT ;  /* 0x000000a51400720c */ /* 0x080fe40003f86270 */
[-C--:B------:R-:W-:Y:S02]  /*8f70*/  ISETP.GE.AND P6, PT, R21, R166.reuse, PT ;  /* 0x000000a61500720c */ /* 0x080fe40003fc6270 */
[----:B------:R-:W-:Y:S02]  /*8f80*/  FSEL R172, R183, -INF , !P4 ;  /* 0xff800000b7ac7808 */ /* 0x000fe40006000000 */
[----:B------:R-:W-:Y:S01]  /*8f90*/  FSEL R191, R4, -INF , !P6 ;  /* 0xff80000004bf7808 */ /* 0x000fe20007000000 */
[C---:B------:R-:W-:Y:S01]  /*8fa0*/  VIADD R4, R24.reuse, 0xffffffb8 ;  /* 0xffffffb818047836 */ /* 0x040fe20000000000 */
[C---:B------:R-:W-:Y:S01]  /*8fb0*/  ISETP.GE.AND P4, PT, R15.reuse, R166, PT ;  /* 0x000000a60f00720c */ /* 0x040fe20003f86270 */
[----:B------:R-:W-:Y:S01]  /*8fc0*/  VIADD R24, R24, 0xffffffb9 ;  /* 0xffffffb918187836 */ /* 0x000fe20000000000 */
[----:B------:R-:W-:-:S02]  /*8fd0*/  ISETP.GE.AND P6, PT, R15, R165, PT ;  /* 0x000000a50f00720c */ /* 0x000fc40003fc6270 */
[----:B------:R-:W-:Y:S02]  /*8fe0*/  FSEL R176, R187, -INF , !P5 ;  /* 0xff800000bbb07808 */ /* 0x000fe40006800000 */
[----:B------:R-:W-:Y:S02]  /*8ff0*/  FMNMX3.FTZ R15, R164, R16, R17, !PT ;  /* 0x00000010a40f7276 */ /* 0x000fe40007810011 */
[----:B------:R-:W-:Y:S02]  /*9000*/  ISETP.GE.AND P5, PT, R20, R166, PT ;  /* 0x000000a61400720c */ /* 0x000fe40003fa6270 */
[----:B------:R-:W-:Y:S02]  /*9010*/  FMNMX3.FTZ R15, R15, R12, R13, !PT ;  /* 0x0000000c0f0f7276 */ /* 0x000fe4000781000d */
[----:B------:R-:W-:Y:S02]  /*9020*/  FSEL R194, R181, -INF , !P5 ;  /* 0xff800000b5c27808 */ /* 0x000fe40006800000 */
[----:B------:R-:W-:-:S02]  /*9030*/  ISETP.GE.AND P5, PT, R21, R165, PT ;  /* 0x000000a51500720c */ /* 0x000fc40003fa6270 */
[----:B------:R-:W-:Y:S02]  /*9040*/  FMNMX3.FTZ R15, R15, R169, R171, !PT ;  /* 0x000000a90f0f7276 */ /* 0x000fe400078100ab */
[----:B------:R-:W-:Y:S02]  /*9050*/  FSEL R182, R6, -INF , !P5 ;  /* 0xff80000006b67808 */ /* 0x000fe40006800000 */
[----:B------:R-:W-:Y:S02]  /*9060*/  FSEL R183, R7, -INF , !P6 ;  /* 0xff80000007b77808 */ /* 0x000fe40007000000 */
[C---:B------:R-:W-:Y:S02]  /*9070*/  ISETP.GE.AND P5, PT, R4.reuse, R166, PT ;  /* 0x000000a60400720c */ /* 0x040fe40003fa6270 */
[----:B------:R-:W-:Y:S02]  /*9080*/  ISETP.GE.AND P6, PT, R4, R165, PT ;  /* 0x000000a50400720c */ /* 0x000fe40003fc6270 */
[----:B------:R-:W-:-:S02]  /*9090*/  FMNMX3.FTZ R4, R3, R18, R19, !PT ;  /* 0x0000001203047276 */ /* 0x000fc40007810013 */
[----:B------:R-:W-:Y:S02]  /*90a0*/  FMNMX3.FTZ R15, R15, R212, R213, !PT ;  /* 0x000000d40f0f7276 */ /* 0x000fe400078100d5 */
[----:B------:R-:W-:Y:S02]  /*90b0*/  FMNMX3.FTZ R4, R4, R14, R25, !PT ;  /* 0x0000000e04047276 */ /* 0x000fe40007810019 */
[----:B------:R-:W-:Y:S02]  /*90c0*/  FMNMX3.FTZ R15, R15, R192, R179, !PT ;  /* 0x000000c00f0f7276 */ /* 0x000fe400078100b3 */
[----:B------:R-:W-:Y:S02]  /*90d0*/  FSEL R190, R5, -INF , !P4 ;  /* 0xff80000005be7808 */ /* 0x000fe40006000000 */
[----:B------:R-:W-:Y:S02]  /*90e0*/  ISETP.GE.AND P4, PT, R24, R166, PT ;  /* 0x000000a61800720c */ /* 0x000fe40003f86270 */
[----:B------:R-:W-:-:S02]  /*90f0*/  FMNMX3.FTZ R4, R4, R167, R195, !PT ;  /* 0x000000a704047276 */ /* 0x000fc400078100c3 */
[----:B------:R-:W-:Y:S02]  /*9100*/  FMNMX3.FTZ R15, R15, R193, R194, !PT ;  /* 0x000000c10f0f7276 */ /* 0x000fe400078100c2 */
[----:B------:R-:W-:Y:S02]  /*9110*/  FSEL R184, R8, -INF , !P5 ;  /* 0xff80000008b87808 */ /* 0x000fe40006800000 */
[----:B------:R-:W-:Y:S02]  /*9120*/  FSEL R187, R9, -INF , !P4 ;  /* 0xff80000009bb7808 */ /* 0x000fe40006000000 */
[----:B------:R-:W-:Y:S02]  /*9130*/  FMNMX3.FTZ R4, R4, R170, R168, !PT ;  /* 0x000000aa04047276 */ /* 0x000fe400078100a8 */
[----:B------:R-:W-:Y:S02]  /*9140*/  FMNMX3.FTZ R6, R15, R191, R190, !PT ;  /* 0x000000bf0f067276 */ /* 0x000fe400078100be */
[----:B------:R-:W-:-:S02]  /*9150*/  ISETP.GE.AND P5, PT, R24, R165, PT ;  /* 0x000000a51800720c */ /* 0x000fc40003fa6270 */
[----:B------:R-:W-:Y:S02]  /*9160*/  FMNMX3.FTZ R8, R4, R178, R176, !PT ;  /* 0x000000b204087276 */ /* 0x000fe400078100b0 */
[----:B------:R-:W-:Y:S01]  /*9170*/  FMNMX3.FTZ R6, R6, R184, R187, !PT ;  /* 0x000000b806067276 */ /* 0x000fe200078100bb */
        /* <DEDUP_REMOVED lines=110> */
.L_x_363:
[----:B------:R-:W-:Y:S01]  /*9860*/  FMNMX3.FTZ R8, R8, R177, R172, !PT ;  /* 0x000000b108087276 */ /* 0x000fe200078100ac */
[----:B------:R-:W2:Y:S01]  /*9870*/  SHFL.BFLY PT, R4, R6, 0x2, 0x1f ;  /* 0x0c401f0006047f89 */ /* 0x000ea200000e0000 */
[----:B------:R-:W-:Y:S01]  /*9880*/  MOV R5, UR9 ;  /* 0x0000000900057c02 */ /* 0x000fe20008000f00 */
[----:B------:R-:W-:Y:S01]  /*9890*/  UIADD3 UR11, UPT, UPT, UR28, 0x3c6ef372, URZ ;  /* 0x3c6ef3721c0b7890 */ /* 0x000fe2000fffe0ff */
[----:B------:R-:W-:Y:S01]  /*98a0*/  FSEL R186, R10, -INF , !P6 ;  /* 0xff8000000aba7808 */ /* 0x000fe20007000000 */
[----:B------:R-:W-:Y:S01]  /*98b0*/  UIADD3 UR6, UPT, UPT, UR28, -0x61c88647, URZ ;  /* 0x9e3779b91c067890 */ /* 0x000fe2000fffe0ff */
[----:B------:R-:W-:Y:S01]  /*98c0*/  FSEL R185, R11, -INF , !P5 ;  /* 0xff8000000bb97808 */ /* 0x000fe20006800000 */
[----:B------:R-:W-:Y:S01]  /*98d0*/  UIADD3 UR17, UPT, UPT, UR29, 0x76cf5d0a, URZ ;  /* 0x76cf5d0a1d117890 */ /* 0x000fe2000fffe0ff */
[----:B------:R-:W-:Y:S01]  /*98e0*/  FMNMX3.FTZ R7, R8, R182, R183, !PT ;  /* 0x000000b608077276 */ /* 0x000fe200078100b7 */
[----:B------:R-:W-:Y:S01]  /*98f0*/  UIADD3 UR16, UPT, UPT, UR29, 0x32370b8f, URZ ;  /* 0x32370b8f1d107890 */ /* 0x000fe2000fffe0ff */
[----:B------:R-:W-:Y:S01]  /*9900*/  LOP3.LUT R5, R5, UR29, R239, 0x96, !PT ;  /* 0x0000001d05057c12 */ /* 0x000fe2000f8e96ef */
[----:B------:R-:W-:Y:S01]  /*9910*/  UIADD3 UR10, UPT, UPT, UR28, -0x255992d5, URZ ;  /* 0xdaa66d2b1c0a7890 */ /* 0x000fe2000fffe0ff */
[----:B------:R-:W-:Y:S01]  /*9920*/  FMNMX3.FTZ R7, R7, R186, R185, !PT ;  /* 0x000000ba07077276 */ /* 0x000fe200078100b9 */
[----:B------:R-:W-:Y:S01]  /*9930*/  UIADD3 UR9, UPT, UPT, UR28, 0x78dde6e4, URZ ;  /* 0x78dde6e41c097890 */ /* 0x000fe2000fffe0ff */
[----:B------:R-:W-:Y:S01]  /*9940*/  IADD3 R210, PT, PT, R0, 0x10040, RZ ;  /* 0x0001004000d27810 */ /* 0x000fe20007ffe0ff */
[----:B------:R-:W-:Y:S01]  /*9950*/  IMAD.WIDE.U32 R214, R5, -0x326172a9, RZ ;  /* 0xcd9e8d5705d67825 */ /* 0x000fe200078e00ff */
[----:B------:R-:W-:Y:S01]  /*9960*/  UIADD3 UR13, UPT, UPT, UR29, -0x56f99767, URZ ;  /* 0xa90668991d0d7890 */ /* 0x000fe2000fffe0ff */
[----:B------:R-:W3:Y:S01]  /*9970*/  SHFL.BFLY PT, R5, R7, 0x2, 0x1f ;  /* 0x0c401f0007057f89 */ /* 0x000ee200000e0000 */
[----:B------:R-:W-:-:S02]  /*9980*/  UIADD3 UR15, UPT, UPT, UR29, -0x126145ec, URZ ;  /* 0xed9eba141d0f7890 */ /* 0x000fc4000fffe0ff */
[----:B------:R-:W-:Y:S01]  /*9990*/  LOP3.LUT R8, R242, UR6, R215, 0x96, !PT ;  /* 0x00000006f2087c12 */ /* 0x000fe2000f8e96d7 */
[----:B------:R-:W4:Y:S01]  /*99a0*/  LDCU UR20, c[0x0][0x45c] ;  /* 0x00008b80ff1477ac */ /* 0x000f220008000800 */
[----:B------:R-:W-:-:S03]  /*99b0*/  LOP3.LUT R214, R214, UR11, R231, 0x96, !PT ;  /* 0x0000000bd6d67c12 */ /* 0x000fc6000f8e96e7 */
[----:B------:R-:W-:Y:S01]  /*99c0*/  IMAD.WIDE.U32 R8, R8, -0x2daee0ad, RZ ;  /* 0xd2511f5308087825 */ /* 0x000fe200078e00ff */
[----:B--2---:R-:W-:Y:S01]  /*99d0*/  FMNMX.FTZ R4, R6, R4, !PT ;  /* 0x0000000406047209 */ /* 0x004fe20007810000 */
[----:B------:R-:W-:Y:S02]  /*99e0*/  UIADD3 UR7, UPT, UPT, UR28, -0x4ab325aa, URZ ;  /* 0xb54cda561c077890 */ /* 0x000fe4000fffe0ff */
[----:B------:R-:W-:Y:S01]  /*99f0*/  IMAD.WIDE.U32 R214, R214, -0x2daee0ad, RZ ;  /* 0xd2511f53d6d67825 */ /* 0x000fe200078e00ff */
[----:B------:R-:W-:Y:S01]  /*9a00*/  LOP3.LUT R6, R236, UR17, R9, 0x96, !PT ;  /* 0x00000011ec067c12 */ /* 0x000fe2000f8e9609 */
[----:B------:R-:W2:Y:S01]  /*9a10*/  SHFL.BFLY PT, R202, R4, 0x1, 0x1f ;  /* 0x0c201f0004ca7f89 */ /* 0x000ea200000e0000 */
[----:B------:R-:W-:Y:S02]  /*9a20*/  UIADD3 UR8, UPT, UPT, UR28, 0x1715609d, URZ ;  /* 0x1715609d1c087890 */ /* 0x000fe4000fffe0ff */
[----:B------:R-:W-:Y:S01]  /*9a30*/  LOP3.LUT R216, R8, UR16, R215, 0x96, !PT ;  /* 0x0000001008d87c12 */ /* 0x000fe2000f8e96d7 */
[----:B------:R-:W-:Y:S01]  /*9a40*/  IMAD.WIDE.U32 R174, R6, -0x326172a9, RZ ;  /* 0xcd9e8d5706ae7825 */ /* 0x000fe200078e00ff */
[----:B------:R-:W-:-:S02]  /*9a50*/  UIADD3 UR12, UPT, UPT, UR29, 0x646e171e, URZ ;  /* 0x646e171e1d0c7890 */ /* 0x000fc4000fffe0ff */
[----:B------:R-:W-:Y:S01]  /*9a60*/  UIADD3 UR4, UPT, UPT, UR4, -0x3, URZ ;  /* 0xfffffffd04047890 */ /* 0x000fe2000fffe0ff */
[----:B------:R-:W-:Y:S01]  /*9a70*/  IMAD.WIDE.U32 R216, R216, -0x326172a9, RZ ;  /* 0xcd9e8d57d8d87825 */ /* 0x000fe200078e00ff */
[----:B------:R-:W-:Y:S02]  /*9a80*/  LOP3.LUT R6, R230, UR10, R175, 0x96, !PT ;  /* 0x0000000ae6067c12 */ /* 0x000fe4000f8e96af */
[----:B---3--:R-:W-:Y:S02]  /*9a90*/  FMNMX.FTZ R5, R7, R5, !PT ;  /* 0x0000000507057209 */ /* 0x008fe40007810000 */
[----:B------:R-:W-:Y:S01]  /*9aa0*/  LOP3.LUT R174, R174, UR9, R217, 0x96, !PT ;  /* 0x00000009aeae7c12 */ /* 0x000fe2000f8e96d9 */
[----:B------:R-:W-:Y:S02]  /*9ab0*/  IMAD.WIDE.U32 R6, R6, -0x2daee0ad, RZ ;  /* 0xd2511f5306067825 */ /* 0x000fe400078e00ff */
[----:B------:R-:W3:Y:S02]  /*9ac0*/  SHFL.BFLY PT, R201, R5, 0x1, 0x1f ;  /* 0x0c201f0005c97f89 */ /* 0x000ee400000e0000 */
[----:B------:R-:W-:Y:S01]  /*9ad0*/  IMAD.WIDE.U32 R174, R174, -0x2daee0ad, RZ ;  /* 0xd2511f53aeae7825 */ /* 0x000fe200078e00ff */
[----:B------:R-:W-:-:S04]  /*9ae0*/  LOP3.LUT R214, R214, UR15, R7, 0x96, !PT ;  /* 0x0000000fd6d67c12 */ /* 0x000fc8000f8e9607 */
[----:B------:R-:W-:Y:S01]  /*9af0*/  LOP3.LUT R10, R6, UR13, R175, 0x96, !PT ;  /* 0x0000000d060a7c12 */ /* 0x000fe2000f8e96af */
[----:B------:R-:W-:Y:S01]  /*9b00*/  IMAD.WIDE.U32 R214, R214, -0x326172a9, RZ ;  /* 0xcd9e8d57d6d67825 */ /* 0x000fe200078e00ff */
[----:B--2---:R-:W-:-:S03]  /*9b10*/  FMNMX.FTZ R202, R4, R202, !PT ;  /* 0x000000ca04ca7209 */ /* 0x004fc60007810000 */
[----:B------:R-:W-:Y:S01]  /*9b20*/  IMAD.WIDE.U32 R10, R10, -0x326172a9, RZ ;  /* 0xcd9e8d570a0a7825 */ /* 0x000fe200078e00ff */
[----:B------:R-:W-:-:S03]  /*9b30*/  FSETP.NEU.FTZ.AND P1, PT, R202, -INF , PT ;  /* 0xff800000ca00780b */ /* 0x000fc60003f3d000 */
[----:B----4-:R-:W-:Y:S01]  /*9b40*/  FMUL.FTZ R189, R202, UR20 ;  /* 0x00000014cabd7c20 */ /* 0x010fe20008410000 */
[----:B------:R-:W-:Y:S02]  /*9b50*/  MOV R6, R10 ;  /* 0x0000000a00067202 */ /* 0x000fe40000000f00 */
[----:B------:R-:W-:Y:S02]  /*9b60*/  PRMT R9, R10, 0x7773, RZ ;  /* 0x000077730a097816 */ /* 0x000fe400000000ff */
[----:B------:R-:W-:Y:S02]  /*9b70*/  LOP3.LUT R8, R6, 0xff, RZ, 0xc0, !PT ;  /* 0x000000ff06087812 */ /* 0x000fe400078ec0ff */
[----:B------:R-:W-:Y:S02]  /*9b80*/  LOP3.LUT R6, R214, UR7, R11, 0x96, !PT ;  /* 0x00000007d6067c12 */ /* 0x000fe4000f8e960b */
[C---:B------:R-:W-:Y:S02]  /*9b90*/  PRMT R7, R10.reuse, 0x7772, RZ ;  /* 0x000077720a077816 */ /* 0x040fe400000000ff */
[----:B------:R-:W-:-:S02]  /*9ba0*/  PRMT R4, R10, 0x7771, RZ ;  /* 0x000077710a047816 */ /* 0x000fc400000000ff */
[C---:B------:R-:W-:Y:S02]  /*9bb0*/  LOP3.LUT R10, R6.reuse, 0xffff, RZ, 0xc0, !PT ;  /* 0x0000ffff060a7812 */ /* 0x040fe400078ec0ff */
[--C-:B------:R-:W-:Y:S02]  /*9bc0*/  PRMT R7, R7, 0x5410, R9.reuse ;  /* 0x0000541007077816 */ /* 0x100fe40000000009 */
[----:B---3--:R-:W-:Y:S02]  /*9bd0*/  FMNMX.FTZ R201, R5, R201, !PT ;  /* 0x000000c905c97209 */ /* 0x008fe40007810000 */
[C---:B------:R-:W-:Y:S02]  /*9be0*/  PRMT R9, R6.reuse, 0x7632, R9 ;  /* 0x0000763206097816 */ /* 0x040fe40000000009 */
[----:B------:R-:W-:Y:S01]  /*9bf0*/  LOP3.LUT R5, R6, 0xff, RZ, 0xc0, !PT ;  /* 0x000000ff06057812 */ /* 0x000fe200078ec0ff */
[----:B------:R-:W-:Y:S01]  /*9c00*/  FMUL.FTZ R188, R201, UR20 ;  /* 0x00000014c9bc7c20 */ /* 0x000fe20008410000 */
[----:B------:R-:W-:-:S02]  /*9c10*/  SHF.R.U32.HI R10, RZ, 0x8, R10 ;  /* 0x00000008ff0a7819 */ /* 0x000fc4000001160a */
[----:B------:R-:W-:Y:S02]  /*9c20*/  FSETP.NEU.FTZ.AND P0, PT, R201, -INF , PT ;  /* 0xff800000c900780b */ /* 0x000fe40003f1d000 */
[----:B------:R-:W-:Y:S02]  /*9c30*/  SHF.R.U32.HI R6, RZ, 0x18, R6 ;  /* 0x00000018ff067819 */ /* 0x000fe40000011606 */
[----:B------:R-:W-:Y:S02]  /*9c40*/  LOP3.LUT R9, R9, 0xff, RZ, 0xc0, !PT ;  /* 0x000000ff09097812 */ /* 0x000fe400078ec0ff */
[----:B------:R-:W-:Y:S02]  /*9c50*/  PRMT R5, R5, 0x5410, R10 ;  /* 0x0000541005057816 */ /* 0x000fe4000000000a */
[----:B------:R-:W-:Y:S02]  /*9c60*/  FSEL R189, R189, RZ, P1 ;  /* 0x000000ffbdbd7208 */ /* 0x000fe40000800000 */
[----:B------:R-:W-:-:S02]  /*9c70*/  FSEL R10, R202, RZ, P1 ;  /* 0x000000ffca0a7208 */ /* 0x000fc40000800000 */
[----:B------:R-:W-:Y:S01]  /*9c80*/  R2P PR, R209, 0x6 ;  /* 0x00000006d1007804 */ /* 0x000fe20000000000 */
[--C-:B------:R-:W-:Y:S01]  /*9c90*/  FFMA.FTZ R200, R16, UR20, -R189.reuse ;  /* 0x0000001410c87c23 */ /* 0x100fe200080108bd */
[----:B------:R-:W-:Y:S01]  /*9ca0*/  PRMT R6, R9, 0x5410, R6 ;  /* 0x0000541009067816 */ /* 0x000fe20000000006 */
[----:B------:R-:W-:Y:S01]  /*9cb0*/  FADD.FTZ R10, R164, -R10 ;  /* 0x8000000aa40a7221 */ /* 0x000fe20000010000 */
[----:B------:R-:W-:Y:S01]  /*9cc0*/  FSEL R9, R201, RZ, P0 ;  /* 0x000000ffc9097208 */ /* 0x000fe20000000000 */
[----:B------:R-:W-:Y:S01]  /*9cd0*/  FFMA.FTZ R199, R17, UR20, -R189 ;  /* 0x0000001411c77c23 */ /* 0x000fe200080108bd */
[----:B------:R-:W-:Y:S01]  /*9ce0*/  IADD3 R16, PT, PT, R0, 0x10000, RZ ;  /* 0x0001000000107810 */ /* 0x000fe20007ffe0ff */
[----:B------:R-:W-:Y:S01]  /*9cf0*/  FMUL.FTZ R10, R10, UR20 ;  /* 0x000000140a0a7c20 */ /* 0x000fe20008410000 */
[----:B------:R-:W-:Y:S01]  /*9d00*/  PRMT R4, R8, 0x5410, R4 ;  /* 0x0000541008047816 */ /* 0x000fe20000000004 */
[----:B------:R-:W-:Y:S01]  /*9d10*/  FADD.FTZ R9, R3, -R9 ;  /* 0x8000000903097221 */ /* 0x000fe20000010000 */
[----:B------:R-:W-:Y:S01]  /*9d20*/  SEL R206, R2, 0xffffffe0, !P1 ;  /* 0xffffffe002ce7807 */ /* 0x000fe20004800000 */
[----:B------:R-:W2:Y:S01]  /*9d30*/  LDC R8, c[0x0][0x4f8] ;  /* 0x00013e00ff087b82 */ /* 0x000ea20000000800 */
[----:B------:R-:W3:Y:S01]  /*9d40*/  MUFU.EX2 R205, R10 ;  /* 0x0000000a00cd7308 */ /* 0x000ee20000000800 */
[----:B------:R-:W-:Y:S01]  /*9d50*/  FMUL.FTZ R2, R9, UR20 ;  /* 0x0000001409027c20 */ /* 0x000fe20008410000 */
[----:B------:R-:W-:Y:S01]  /*9d60*/  @P2 IADD3 R210, PT, PT, R16, -0x40, RZ ;  /* 0xffffffc010d22810 */ /* 0x000fe20007ffe0ff */
[--C-:B------:R-:W-:Y:S01]  /*9d70*/  FFMA.FTZ R198, R12, UR20, -R189.reuse ;  /* 0x000000140cc67c23 */ /* 0x100fe200080108bd */
[----:B------:R-:W-:Y:S01]  /*9d80*/  IADD3 R180, PT, PT, R0, R206, RZ ;  /* 0x000000ce00b47210 */ /* 0x000fe20007ffe0ff */
[--C-:B------:R-:W-:Y:S01]  /*9d90*/  FFMA.FTZ R197, R13, UR20, -R189.reuse ;  /* 0x000000140dc57c23 */ /* 0x100fe200080108bd */
[----:B------:R-:W-:Y:S01]  /*9da0*/  FSEL R188, R188, RZ, P0 ;  /* 0x000000ffbcbc7208 */ /* 0x000fe20000000000 */
[----:B------:R-:W4:Y:S01]  /*9db0*/  MUFU.EX2 R2, R2 ;  /* 0x0000000200027308 */ /* 0x000f220000000800 */
[----:B-1----:R-:W1:Y:S01]  /*9dc0*/  LDSM.16.MT88.4 R28, [R210] ;  /* 0x00000000d21c783b */ /* 0x002e620000004200 */
[----:B------:R-:W-:Y:S01]  /*9dd0*/  IADD3 R206, PT, PT, R206, R210, RZ ;  /* 0x000000d2cece7210 */ /* 0x000fe20007ffe0ff */
[----:B------:R-:W-:Y:S01]  /*9de0*/  FFMA.FTZ R217, R169, UR20, -R189 ;  /* 0x00000014a9d97c23 */ /* 0x000fe200080108bd */
[--C-:B------:R-:W-:Y:S01]  /*9df0*/  FFMA.FTZ R25, R25, UR20, -R188.reuse ;  /* 0x0000001419197c23 */ /* 0x100fe200080108bc */
[----:B------:R-:W5:Y:S01]  /*9e00*/  LDSM.16.MT88.4 R20, [R180+0x10000] ;  /* 0x01000000b414783b */ /* 0x000f620000004200 */
[--C-:B------:R-:W-:Y:S01]  /*9e10*/  FFMA.FTZ R196, R18, UR20, -R188.reuse ;  /* 0x0000001412c47c23 */ /* 0x100fe200080108bc */
[--C-:B------:R-:W-:Y:S01]  /*9e20*/  FFMA.FTZ R203, R14, UR20, -R188.reuse ;  /* 0x000000140ecb7c23 */ /* 0x100fe200080108bc */
[----:B------:R-:W-:Y:S01]  /*9e30*/  FFMA.FTZ R204, R19, UR20, -R188 ;  /* 0x0000001413cc7c23 */ /* 0x000fe200080108bc */
[----:B------:R2:W-:Y:S01]  /*9e40*/  MUFU.EX2 R3, R25 ;  /* 0x0000001900037308 */ /* 0x0005e20000000800 */
[-C--:B---3--:R-:W-:Y:S01]  /*9e50*/  FMUL.FTZ R24, R44, R205.reuse ;  /* 0x000000cd2c187220 */ /* 0x088fe20000410000 */
[-C--:B------:R-:W-:Y:S01]  /*9e60*/  FMUL.FTZ R16, R36, R205.reuse ;  /* 0x000000cd24107220 */ /* 0x080fe20000410000 */
[-C--:B------:R-:W-:Y:S01]  /*9e70*/  FMUL.FTZ R17, R37, R205.reuse ;  /* 0x000000cd25117220 */ /* 0x080fe20000410000 */
[----:B------:R-:W-:Y:S01]  /*9e80*/  MUFU.EX2 R200, R200 ;  /* 0x000000c800c87308 */ /* 0x000fe20000000800 */
[-C--:B----4-:R-:W-:Y:S01]  /*9e90*/  FMUL.FTZ R26, R46, R2.reuse ;  /* 0x000000022e1a7220 */ /* 0x090fe20000410000 */
[-C--:B------:R-:W-:Y:S01]  /*9ea0*/  FMUL.FTZ R27, R47, R2.reuse ;  /* 0x000000022f1b7220 */ /* 0x080fe20000410000 */
[----:B--2---:R-:W-:Y:S01]  /*9eb0*/  LOP3.LUT R8, R8, 0xff, RZ, 0xc0, !PT ;  /* 0x000000ff08087812 */ /* 0x004fe200078ec0ff */
[----:B------:R-:W2:Y:S01]  /*9ec0*/  MUFU.EX2 R199, R199 ;  /* 0x000000c700c77308 */ /* 0x000ea20000000800 */
[-C--:B------:R-:W-:Y:S01]  /*9ed0*/  FMUL.FTZ R18, R38, R2.reuse ;  /* 0x0000000226127220 */ /* 0x080fe20000410000 */
[----:B------:R-:W-:Y:S01]  /*9ee0*/  FMUL.FTZ R19, R39, R2 ;  /* 0x0000000227137220 */ /* 0x000fe20000410000 */
[----:B------:R-:W-:Y:S01]  /*9ef0*/  LEA R181, R8, R8, 0x10 ;  /* 0x0000000808b57211 */ /* 0x000fe200078e80ff */
[----:B------:R-:W-:Y:S01]  /*9f00*/  MUFU.EX2 R198, R198 ;  /* 0x000000c600c67308 */ /* 0x000fe20000000800 */
[----:B------:R-:W3:Y:S01]  /*9f10*/  LDSM.16.MT88.4 R36, [R206] ;  /* 0x00000000ce24783b */ /* 0x000ee20000004200 */
[-C--:B------:R-:W-:Y:S01]  /*9f20*/  FMUL.FTZ R25, R45, R205.reuse ;  /* 0x000000cd2d197220 */ /* 0x080fe20000410000 */
[----:B------:R-:W-:Y:S01]  /*9f30*/  LOP3.LUT R7, R7, 0xff00ff, RZ, 0xc0, !PT ;  /* 0x00ff00ff07077812 */ /* 0x000fe200078ec0ff */
[----:B------:R-:W4:Y:S01]  /*9f40*/  MUFU.EX2 R197, R197 ;  /* 0x000000c500c57308 */ /* 0x000f220000000800 */
[----:B------:R-:W3:Y:S01]  /*9f50*/  LDSM.16.MT88.4 R44, [R0+0x12000] ;  /* 0x01200000002c783b */ /* 0x000ee20000004200 */
[--C-:B------:R-:W-:Y:S01]  /*9f60*/  HSET2.LE.AND R9, R4, R181.reuse, PT ;  /* 0x000000b504097233 */ /* 0x100fe20003803000 */
[-C--:B------:R-:W-:Y:S01]  /*9f70*/  FMUL.FTZ R48, R48, R205.reuse ;  /* 0x000000cd30307220 */ /* 0x080fe20000410000 */
[----:B------:R-:W-:Y:S01]  /*9f80*/  MUFU.EX2 R196, R196 ;  /* 0x000000c400c47308 */ /* 0x000fe20000000800 */
[--C-:B------:R-:W-:Y:S01]  /*9f90*/  HSET2.LE.AND R4, R5, R181.reuse, PT ;  /* 0x000000b505047233 */ /* 0x100fe20003803000 */
[-C--:B------:R-:W-:Y:S01]  /*9fa0*/  FMUL.FTZ R49, R49, R205.reuse ;  /* 0x000000cd31317220 */ /* 0x080fe20000410000 */
[--C-:B------:R-:W-:Y:S01]  /*9fb0*/  HSET2.LE.AND R7, R7, R181.reuse, PT ;  /* 0x000000b507077233 */ /* 0x100fe20003803000 */
[----:B------:R-:W1:Y:S01]  /*9fc0*/  MUFU.EX2 R203, R203 ;  /* 0x000000cb00cb7308 */ /* 0x000e620000000800 */
[----:B------:R-:W-:Y:S01]  /*9fd0*/  HSET2.LE.AND R5, R6, R181, PT ;  /* 0x000000b506057233 */ /* 0x000fe20003803000 */
[----:B------:R-:W-:Y:S01]  /*9fe0*/  FMUL.FTZ R50, R50, R2 ;  /* 0x0000000232327220 */ /* 0x000fe20000410000 */
[----:B--2---:R-:W-:Y:S01]  /*9ff0*/  F2FP.F16.F32.PACK_AB R10, R199, R200 ;  /* 0x000000c8c70a723e */ /* 0x004fe200000000ff */
[----:B------:R-:W2:Y:S01]  /*a000*/  MUFU.EX2 R204, R204 ;  /* 0x000000cc00cc7308 */ /* 0x000ea20000000800 */
[----:B------:R-:W-:Y:S01]  /*a010*/  FMUL.FTZ R51, R51, R2 ;  /* 0x0000000233337220 */ /* 0x000fe20000410000 */
[----:B----4-:R-:W-:Y:S01]  /*a020*/  F2FP.F16.F32.PACK_AB R6, R197, R198 ;  /* 0x000000c6c506723e */ /* 0x010fe200000000ff */
[-C--:B------:R-:W-:Y:S01]  /*a030*/  FMUL.FTZ R40, R40, R205.reuse ;  /* 0x000000cd28287220 */ /* 0x080fe20000410000 */
[----:B------:R-:W-:Y:S01]  /*a040*/  LOP3.LUT R4, R10, R4, RZ, 0xc0, !PT ;  /* 0x000000040a047212 */ /* 0x000fe200078ec0ff */
[----:B------:R-:W-:Y:S01]  /*a050*/  FMUL.FTZ R41, R41, R205 ;  /* 0x000000cd29297220 */ /* 0x000fe20000410000 */
[----:B------:R-:W-:Y:S01]  /*a060*/  LOP3.LUT R6, R6, R9, RZ, 0xc0, !PT ;  /* 0x0000000906067212 */ /* 0x000fe200078ec0ff */
[-C--:B------:R-:W-:Y:S01]  /*a070*/  FMUL.FTZ R42, R42, R2.reuse ;  /* 0x000000022a2a7220 */ /* 0x080fe20000410000 */
[-C--:B------:R-:W-:Y:S01]  /*a080*/  FMUL.FTZ R43, R43, R2.reuse ;  /* 0x000000022b2b7220 */ /* 0x080fe20000410000 */
[----:B------:R-:W-:Y:S01]  /*a090*/  FMUL.FTZ R32, R52, R205 ;  /* 0x000000cd34207220 */ /* 0x000fe20000410000 */
[----:B-1----:R-:W-:Y:S01]  /*a0a0*/  F2FP.F16.F32.PACK_AB R11, R3, R203 ;  /* 0x000000cb030b723e */ /* 0x002fe200000000ff */
[----:B------:R-:W-:Y:S01]  /*a0b0*/  FMUL.FTZ R33, R53, R205 ;  /* 0x000000cd35217220 */ /* 0x000fe20000410000 */
[-C--:B------:R-:W-:Y:S01]  /*a0c0*/  FMUL.FTZ R34, R54, R2.reuse ;  /* 0x0000000236227220 */ /* 0x080fe20000410000 */
[----:B------:R-:W-:Y:S01]  /*a0d0*/  FMUL.FTZ R35, R55, R2 ;  /* 0x0000000237237220 */ /* 0x000fe20000410000 */
[----:B--2---:R-:W-:Y:S01]  /*a0e0*/  F2FP.F16.F32.PACK_AB R8, R204, R196 ;  /* 0x000000c4cc08723e */ /* 0x004fe200000000ff */
[----:B------:R-:W1:Y:S01]  /*a0f0*/  LDSM.16.MT88.4 R52, [R180+0x12000] ;  /* 0x01200000b434783b */ /* 0x000e620000004200 */
[----:B------:R-:W-:Y:S01]  /*a100*/  LOP3.LUT R7, R11, R7, RZ, 0xc0, !PT ;  /* 0x000000070b077212 */ /* 0x000fe200078ec0ff */
[----:B------:R-:W-:Y:S01]  /*a110*/  FMUL.FTZ R64, R64, R205 ;  /* 0x000000cd40407220 */ /* 0x000fe20000410000 */
[----:B------:R-:W-:Y:S01]  /*a120*/  LOP3.LUT R5, R8, R5, RZ, 0xc0, !PT ;  /* 0x0000000508057212 */ /* 0x000fe200078ec0ff */
        /* <DEDUP_REMOVED lines=36> */
[----:B------:R-:W4:Y:S01]  /*a370*/  LDSM.16.MT88.4 R60, [R210+0x2000] ;  /* 0x00200000d23c783b */ /* 0x000f220000004200 */
[-C--:B------:R-:W-:Y:S01]  /*a380*/  FMUL.FTZ R96, R96, R205.reuse ;  /* 0x000000cd60607220 */ /* 0x080fe20000410000 */
[C---:B---3--:R-:W-:Y:S01]  /*a390*/  HMMA.16816.F32 R32, R4.reuse, R36, R32 ;  /* 0x000000240420723c */ /* 0x048fe20000001820 */
[-C--:B------:R-:W-:Y:S01]  /*a3a0*/  FMUL.FTZ R97, R97, R205.reuse ;  /* 0x000000cd61617220 */ /* 0x080fe20000410000 */
[-C--:B------:R-:W-:Y:S01]  /*a3b0*/  FMUL.FTZ R98, R98, R2.reuse ;  /* 0x0000000262627220 */ /* 0x080fe20000410000 */
[-C--:B------:R-:W-:Y:S01]  /*a3c0*/  FMUL.FTZ R99, R99, R2.reuse ;  /* 0x0000000263637220 */ /* 0x080fe20000410000 */
[----:B------:R-:W-:Y:S01]  /*a3d0*/  LOP3.LUT R214, R216, UR8, R215, 0x96, !PT ;  /* 0x00000008d8d67c12 */ /* 0x000fe2000f8e96d7 */
[-C--:B------:R-:W-:Y:S01]  /*a3e0*/  FMUL.FTZ R112, R112, R205.reuse ;  /* 0x000000cd70707220 */ /* 0x080fe20000410000 */
[-C--:B------:R-:W-:Y:S01]  /*a3f0*/  FMUL.FTZ R113, R113, R205.reuse ;  /* 0x000000cd71717220 */ /* 0x080fe20000410000 */
[-C--:B------:R-:W-:Y:S01]  /*a400*/  FMUL.FTZ R114, R114, R2.reuse ;  /* 0x0000000272727220 */ /* 0x080fe20000410000 */
[----:B------:R-:W-:Y:S01]  /*a410*/  HMMA.16816.F32 R40, R4, R44, R40 ;  /* 0x0000002c0428723c */ /* 0x000fe20000001828 */
[-C--:B------:R-:W-:Y:S01]  /*a420*/  FMUL.FTZ R115, R115, R2.reuse ;  /* 0x0000000273737220 */ /* 0x080fe20000410000 */
[-C--:B------:R-:W-:Y:S01]  /*a430*/  FMUL.FTZ R128, R128, R205.reuse ;  /* 0x000000cd80807220 */ /* 0x080fe20000410000 */
[----:B------:R-:W-:Y:S01]  /*a440*/  FMUL.FTZ R129, R129, R205 ;  /* 0x000000cd81817220 */ /* 0x000fe20000410000 */
[-C--:B------:R-:W-:Y:S01]  /*a450*/  FMUL.FTZ R130, R130, R2.reuse ;  /* 0x0000000282827220 */ /* 0x080fe20000410000 */
[----:B------:R-:W-:Y:S01]  /*a460*/  FMUL.FTZ R131, R131, R2 ;  /* 0x0000000283837220 */ /* 0x000fe20000410000 */
[----:B------:R-:W-:-:S04]  /*a470*/  IMAD.WIDE.U32 R214, R214, -0x2daee0ad, RZ ;  /* 0xd2511f53d6d67825 */ /* 0x000fc800078e00ff */
[-C--:B------:R-:W-:Y:S01]  /*a480*/  FMUL.FTZ R120, R120, R205.reuse ;  /* 0x000000cd78787220 */ /* 0x080fe20000410000 */
        /* <DEDUP_REMOVED lines=18> */
[----:B------:R-:W-:Y:S01]  /*a5b0*/  LDSM.16.MT88.4 R12, [R0+0x10000] ;  /* 0x01000000000c783b */ /* 0x000fe20000004200 */
        /* <DEDUP_REMOVED lines=14> */
[----:B------:R-:W-:Y:S01]  /*a6a0*/  LOP3.LUT R174, R174, UR12, R215, 0x96, !PT ;  /* 0x0000000caeae7c12 */ /* 0x000fe2000f8e96d7 */
[--C-:B------:R-:W-:Y:S01]  /*a6b0*/  FFMA.FTZ R215, R171, UR20, -R189.reuse ;  /* 0x00000014abd77c23 */ /* 0x100fe200080108bd */
[--C-:B------:R-:W-:Y:S01]  /*a6c0*/  FFMA.FTZ R219, R167, UR20, -R188.reuse ;  /* 0x00000014a7db7c23 */ /* 0x100fe200080108bc */
[--C-:B------:R-:W-:Y:S01]  /*a6d0*/  FFMA.FTZ R216, R170, UR20, -R188.reuse ;  /* 0x00000014aad87c23 */ /* 0x100fe200080108bc */
[--C-:B------:R-:W-:Y:S01]  /*a6e0*/  FFMA.FTZ R218, R195, UR20, -R188.reuse ;  /* 0x00000014c3da7c23 */ /* 0x100fe200080108bc */
[----:B------:R-:W-:Y:S01]  /*a6f0*/  MUFU.EX2 R217, R217 ;  /* 0x000000d900d97308 */ /* 0x000fe20000000800 */
[-C--:B------:R-:W-:Y:S01]  /*a700*/  FMUL.FTZ R156, R156, R205.reuse ;  /* 0x000000cd9c9c7220 */ /* 0x080fe20000410000 */
[C---:B------:R-:W-:Y:S01]  /*a710*/  HMMA.16816.F32 R68, R4.reuse, R70, R88 ;  /* 0x000000460444723c */ /* 0x040fe20000001858 */
[-C--:B------:R-:W-:Y:S01]  /*a720*/  FMUL.FTZ R88, R108, R205.reuse ;  /* 0x000000cd6c587220 */ /* 0x080fe20000410000 */
[-C--:B------:R-:W-:Y:S01]  /*a730*/  FMUL.FTZ R89, R109, R205.reuse ;  /* 0x000000cd6d597220 */ /* 0x080fe20000410000 */
[-C--:B------:R-:W-:Y:S01]  /*a740*/  FMUL.FTZ R90, R110, R2.reuse ;  /* 0x000000026e5a7220 */ /* 0x080fe20000410000 */
[-C--:B------:R-:W-:Y:S01]  /*a750*/  FMUL.FTZ R91, R111, R2.reuse ;  /* 0x000000026f5b7220 */ /* 0x080fe20000410000 */
[----:B------:R-:W2:Y:S01]  /*a760*/  MUFU.EX2 R215, R215 ;  /* 0x000000d700d77308 */ /* 0x000ea20000000800 */
[----:B------:R-:W5:Y:S01]  /*a770*/  LDSM.16.MT88.4 R108, [R0+0x16000] ;  /* 0x01600000006c783b */ /* 0x000f620000004200 */
[-C--:B------:R-:W-:Y:S01]  /*a780*/  FMUL.FTZ R157, R157, R205.reuse ;  /* 0x000000cd9d9d7220 */ /* 0x080fe20000410000 */
[C---:B----4-:R-:W-:Y:S01]  /*a790*/  HMMA.16816.F32 R56, R4.reuse, R60, R56 ;  /* 0x0000003c0438723c */ /* 0x050fe20000001838 */
        /* <DEDUP_REMOVED lines=12> */
[----:B------:R-:W4:Y:S01]  /*a860*/  MUFU.EX2 R218, R218 ;  /* 0x000000da00da7308 */ /* 0x000f220000000800 */
[----:B------:R-:W2:Y:S01]  /*a870*/  LDSM.16.MT88.4 R100, [R206+0x4000] ;  /* 0x00400000ce64783b */ /* 0x000ea20000004200 */
[-C--:B------:R-:W-:Y:S01]  /*a880*/  FMUL.FTZ R155, R155, R2.reuse ;  /* 0x000000029b9b7220 */ /* 0x080fe20000410000 */
[C---:B---3--:R-:W-:Y:S01]  /*a890*/  HMMA.16816.F32 R72, R4.reuse, R76, R72 ;  /* 0x0000004c0448723c */ /* 0x048fe20000001848 */
        /* <DEDUP_REMOVED lines=8> */
[--C-:B------:R-:W-:Y:S01]  /*a920*/  FFMA.FTZ R222, R192, UR20, -R189.reuse ;  /* 0x00000014c0de7c23 */ /* 0x100fe200080108bd */
[--C-:B------:R-:W-:Y:S01]  /*a930*/  FFMA.FTZ R220, R179, UR20, -R189.reuse ;  /* 0x00000014b3dc7c23 */ /* 0x100fe200080108bd */
[--C-:B------:R-:W-:Y:S01]  /*a940*/  FFMA.FTZ R244, R177, UR20, -R188.reuse ;  /* 0x00000014b1f47c23 */ /* 0x100fe200080108bc */
[----:B------:R-:W-:Y:S01]  /*a950*/  MUFU.EX2 R221, R221 ;  /* 0x000000dd00dd7308 */ /* 0x000fe20000000800 */
[--C-:B------:R-:W-:Y:S01]  /*a960*/  FFMA.FTZ R224, R172, UR20, -R188.reuse ;  /* 0x00000014ace07c23 */ /* 0x100fe200080108bc */
[--C-:B------:R-:W-:Y:S01]  /*a970*/  FFMA.FTZ R245, R176, UR20, -R188.reuse ;  /* 0x00000014b0f57c23 */ /* 0x100fe200080108bc */
[--C-:B------:R-:W-:Y:S01]  /*a980*/  FFMA.FTZ R185, R185, UR20, -R188.reuse ;  /* 0x00000014b9b97c23 */ /* 0x100fe200080108bc */
[C---:B------:R-:W-:Y:S01]  /*a990*/  HMMA.16816.F32 R84, R4.reuse, R86, R104 ;  /* 0x000000560454723c */ /* 0x040fe20000001868 */
[-C--:B------:R-:W-:Y:S01]  /*a9a0*/  FMUL.FTZ R104, R124, R205.reuse ;  /* 0x000000cd7c687220 */ /* 0x080fe20000410000 */
[-C--:B------:R-:W-:Y:S01]  /*a9b0*/  FMUL.FTZ R105, R125, R205.reuse ;  /* 0x000000cd7d697220 */ /* 0x080fe20000410000 */
[-C--:B------:R-:W-:Y:S01]  /*a9c0*/  FMUL.FTZ R106, R126, R2.reuse ;  /* 0x000000027e6a7220 */ /* 0x080fe20000410000 */
[-C--:B------:R-:W-:Y:S01]  /*a9d0*/  FMUL.FTZ R107, R127, R2.reuse ;  /* 0x000000027f6b7220 */ /* 0x080fe20000410000 */
[----:B------:R-:W-:Y:S01]  /*a9e0*/  MUFU.EX2 R223, R223 ;  /* 0x000000df00df7308 */ /* 0x000fe20000000800 */
[----:B------:R-:W-:Y:S01]  /*a9f0*/  LDSM.16.MT88.4 R124, [R210+0x6000] ;  /* 0x00600000d27c783b */ /* 0x000fe20000004200 */
        /* <DEDUP_REMOVED lines=8> */
[--C-:B------:R-:W-:Y:S01]  /*aa80*/  FFMA.FTZ R252, R183, UR20, -R188.reuse ;  /* 0x00000014b7fc7c23 */ /* 0x100fe200080108bc */
[----:B-1----:R-:W-:Y:S01]  /*aa90*/  HMMA.16816.F32 R88, R4, R92, R88 ;  /* 0x0000005c0458723c */ /* 0x002fe20000001858 */
[----:B------:R-:W-:Y:S01]  /*aaa0*/  MUFU.EX2 R220, R220 ;  /* 0x000000dc00dc7308 */ /* 0x000fe20000000800 */
[----:B------:R-:W-:Y:S01]  /*aab0*/  FFMA.FTZ R182, R182, UR20, -R188 ;  /* 0x00000014b6b67c23 */ /* 0x000fe200080108bc */
[----:B------:R-:W-:-:S02]  /*aac0*/  FFMA.FTZ R200, R241, R205, R200 ;  /* 0x000000cdf1c87223 */ /* 0x000fc400000100c8 */
[----:B------:R-:W-:Y:S02]  /*aad0*/  MUFU.EX2 R244, R244 ;  /* 0x000000f400f47308 */ /* 0x000fe40000000800 */
[----:B------:R-:W-:Y:S01]  /*aae0*/  FADD.FTZ R200, R199, R200 ;  /* 0x000000c8c7c87221 */ /* 0x000fe20000010000 */
[C---:B------:R-:W-:Y:S01]  /*aaf0*/  HMMA.16816.F32 R92, R4.reuse, R94, R112 ;  /* 0x0000005e045c723c */ /* 0x040fe20000001870 */
[-C--:B------:R-:W-:Y:S01]  /*ab00*/  FMUL.FTZ R112, R132, R205.reuse ;  /* 0x000000cd84707220 */ /* 0x080fe20000410000 */
[-C--:B------:R-:W-:Y:S01]  /*ab10*/  FMUL.FTZ R114, R134, R2.reuse ;  /* 0x0000000286727220 */ /* 0x080fe20000410000 */
[C---:B------:R-:W-:Y:S01]  /*ab20*/  PRMT R132, R214.reuse, 0x7772, RZ ;  /* 0x00007772d6847816 */ /* 0x040fe200000000ff */
[-C--:B------:R-:W-:Y:S01]  /*ab30*/  FMUL.FTZ R113, R133, R205.reuse ;  /* 0x000000cd85717220 */ /* 0x080fe20000410000 */
[----:B------:R-:W-:Y:S01]  /*ab40*/  PRMT R134, R214, 0x7771, RZ ;  /* 0x00007771d6867816 */ /* 0x000fe200000000ff */
[-C--:B------:R-:W-:Y:S01]  /*ab50*/  FMUL.FTZ R115, R135, R2.reuse ;  /* 0x0000000287737220 */ /* 0x080fe20000410000 */
[C---:B------:R-:W-:Y:S01]  /*ab60*/  PRMT R135, R174.reuse, 0x7632, R135 ;  /* 0x00007632ae877816 */ /* 0x040fe20000000087 */
[C---:B-----5:R-:W-:Y:S01]  /*ab70*/  HMMA.16816.F32 R104, R4.reuse, R108, R104 ;  /* 0x0000006c0468723c */ /* 0x060fe20000001868 */
[----:B------:R-:W-:Y:S01]  /*ab80*/  LOP3.LUT R133, R174, 0xffff, RZ, 0xc0, !PT ;  /* 0x0000ffffae857812 */ /* 0x000fe200078ec0ff */
[----:B------:R-:W-:Y:S01]  /*ab90*/  MUFU.EX2 R224, R224 ;  /* 0x000000e000e07308 */ /* 0x000fe20000000800 */
[----:B------:R-:W-:Y:S01]  /*aba0*/  LOP3.LUT R135, R135, 0xff, RZ, 0xc0, !PT ;  /* 0x000000ff87877812 */ /* 0x000fe200078ec0ff */
[----:B------:R-:W-:Y:S01]  /*abb0*/  FADD.FTZ R198, R198, R200 ;  /* 0x000000c8c6c67221 */ /* 0x000fe20000010000 */
[----:B------:R-:W-:Y:S01]  /*abc0*/  SHF.R.U32.HI R133, RZ, 0x8, R133 ;  /* 0x00000008ff857819 */ /* 0x000fe20000011685 */
[----:B------:R-:W-:Y:S02]  /*abd0*/  MUFU.EX2 R245, R245 ;  /* 0x000000f500f57308 */ /* 0x000fe40000000800 */
[C---:B------:R-:W-:Y:S01]  /*abe0*/  HMMA.16816.F32 R108, R4.reuse, R110, R128 ;  /* 0x0000006e046c723c */ /* 0x040fe20000001880 */
[----:B------:R-:W-:Y:S01]  /*abf0*/  PRMT R129, R214, 0x7773, RZ ;  /* 0x00007773d6817816 */ /* 0x000fe200000000ff */
[----:B------:R-:W-:Y:S01]  /*ac00*/  FMUL.FTZ R130, R150, R2 ;  /* 0x0000000296827220 */ /* 0x000fe20000410000 */
[----:B------:R-:W-:Y:S01]  /*ac10*/  MOV R128, R214 ;  /* 0x000000d600807202 */ /* 0x000fe20000000f00 */
[--C-:B------:R-:W-:Y:S01]  /*ac20*/  FFMA.FTZ R214, R212, UR20, -R189.reuse ;  /* 0x00000014d4d67c23 */ /* 0x100fe200080108bd */
[----:B------:R-:W-:Y:S01]  /*ac30*/  FFMA.FTZ R212, R213, UR20, -R189 ;  /* 0x00000014d5d47c23 */ /* 0x000fe200080108bd */
[----:B------:R-:W-:Y:S01]  /*ac40*/  PRMT R132, R132, 0x5410, R129 ;  /* 0x0000541084847816 */ /* 0x000fe20000000081 */
[----:B------:R-:W-:Y:S01]  /*ac50*/  FFMA.FTZ R213, R168, UR20, -R188 ;  /* 0x00000014a8d57c23 */ /* 0x000fe200080108bc */
[C---:B--2---:R-:W-:Y:S01]  /*ac60*/  HMMA.16816.F32 R96, R4.reuse, R100, R96 ;  /* 0x000000640460723c */ /* 0x044fe20000001860 */
[----:B------:R-:W-:Y:S01]  /*ac70*/  FMUL.FTZ R129, R149, R205 ;  /* 0x000000cd95817220 */ /* 0x000fe20000410000 */
[----:B------:R-:W-:Y:S01]  /*ac80*/  MUFU.EX2 R214, R214 ;  /* 0x000000d600d67308 */ /* 0x000fe20000000800 */
[-C--:B------:R-:W-:Y:S01]  /*ac90*/  FMUL.FTZ R131, R151, R2.reuse ;  /* 0x0000000297837220 */ /* 0x080fe20000410000 */
[----:B------:R-:W-:Y:S01]  /*aca0*/  F2FP.F16.F32.PACK_AB R150, R215, R217 ;  /* 0x000000d9d796723e */ /* 0x000fe200000000ff */
[----:B------:R-:W-:Y:S01]  /*acb0*/  LDSM.16.MT88.4 R168, [R206+0x800] ;  /* 0x00080000cea8783b */ /* 0x000fe20000004200 */
[----:B------:R-:W1:Y:S01]  /*acc0*/  MUFU.EX2 R212, R212 ;  /* 0x000000d400d47308 */ /* 0x000e620000000800 */
[----:B----4-:R-:W-:Y:S01]  /*acd0*/  F2FP.F16.F32.PACK_AB R149, R218, R219 ;  /* 0x000000dbda95723e */ /* 0x010fe200000000ff */
[C---:B------:R-:W-:Y:S01]  /*ace0*/  HMMA.16816.F32 R100, R4.reuse, R102, R120 ;  /* 0x000000660464723c */ /* 0x040fe20000001878 */
[-C--:B------:R-:W-:Y:S01]  /*acf0*/  FMUL.FTZ R120, R140, R205.reuse ;  /* 0x000000cd8c787220 */ /* 0x080fe20000410000 */
[----:B------:R-:W-:Y:S01]  /*ad00*/  FMUL.FTZ R121, R141, R205 ;  /* 0x000000cd8d797220 */ /* 0x000fe20000410000 */
[-C--:B------:R-:W-:Y:S01]  /*ad10*/  FMUL.FTZ R122, R142, R2.reuse ;  /* 0x000000028e7a7220 */ /* 0x080fe20000410000 */
[-C--:B------:R-:W-:Y:S01]  /*ad20*/  FMUL.FTZ R123, R143, R2.reuse ;  /* 0x000000028f7b7220 */ /* 0x080fe20000410000 */
[----:B------:R-:W2:Y:S01]  /*ad30*/  MUFU.EX2 R213, R213 ;  /* 0x000000d500d57308 */ /* 0x000ea20000000800 */
[----:B------:R-:W4:Y:S01]  /*ad40*/  LDSM.16.MT88.4 R140, [R180+0x10800] ;  /* 0x01080000b48c783b */ /* 0x000f220000004200 */
[----:B------:R-:W-:Y:S01]  /*ad50*/  FFMA.FTZ R2, R240, R2, R196 ;  /* 0x00000002f0027223 */ /* 0x000fe200000100c4 */
[----:B---3--:R-:W-:Y:S01]  /*ad60*/  HMMA.16816.F32 R112, R4, R116, R112 ;  /* 0x000000740470723c */ /* 0x008fe20000001870 */
[----:B------:R-:W-:Y:S01]  /*ad70*/  MUFU.EX2 R192, R187 ;  /* 0x000000bb00c07308 */ /* 0x000fe20000000800 */
[----:B------:R-:W-:Y:S01]  /*ad80*/  FADD.FTZ R198, R197, R198 ;  /* 0x000000c6c5c67221 */ /* 0x000fe20000010000 */
[----:B------:R-:W-:-:S02]  /*ad90*/  FADD.FTZ R2, R204, R2 ;  /* 0x00000002cc027221 */ /* 0x000fc40000010000 */
[----:B------:R-:W-:Y:S01]  /*ada0*/  MUFU.EX2 R195, R182 ;  /* 0x000000b600c37308 */ /* 0x000fe20000000800 */
[----:B------:R-:W-:Y:S01]  /*adb0*/  FADD.FTZ R217, R217, R198 ;  /* 0x000000c6d9d97221 */ /* 0x000fe20000010000 */
[----:B------:R-:W-:Y:S01]  /*adc0*/  FADD.FTZ R203, R203, R2 ;  /* 0x00000002cbcb7221 */ /* 0x000fe20000010000 */
[C---:B------:R-:W-:Y:S01]  /*add0*/  HMMA.16816.F32 R120, R4.reuse, R124, R120 ;  /* 0x0000007c0478723c */ /* 0x040fe20000001878 */
[----:B------:R-:W-:Y:S01]  /*ade0*/  LOP3.LUT R124, R128, 0xff, RZ, 0xc0, !PT ;  /* 0x000000ff807c7812 */ /* 0x000fe200078ec0ff */
[----:B------:R-:W-:Y:S01]  /*adf0*/  FMUL.FTZ R128, R148, R205 ;  /* 0x000000cd94807220 */ /* 0x000fe20000410000 */
[----:B------:R-:W-:Y:S01]  /*ae00*/  LOP3.LUT R125, R174, 0xff, RZ, 0xc0, !PT ;  /* 0x000000ffae7d7812 */ /* 0x000fe200078ec0ff */
[----:B------:R-:W-:Y:S01]  /*ae10*/  MUFU.EX2 R252, R252 ;  /* 0x000000fc00fc7308 */ /* 0x000fe20000000800 */
[----:B------:R-:W-:Y:S01]  /*ae20*/  PRMT R134, R124, 0x5410, R134 ;  /* 0x000054107c867816 */ /* 0x000fe20000000086 */
[----:B------:R-:W-:Y:S01]  /*ae30*/  FADD.FTZ R203, R3, R203 ;  /* 0x000000cb03cb7221 */ /* 0x000fe20000010000 */
[----:B------:R-:W-:Y:S01]  /*ae40*/  SHF.R.U32.HI R174, RZ, 0x18, R174 ;  /* 0x00000018ffae7819 */ /* 0x000fe200000116ae */
[C---:B------:R-:W-:Y:S01]  /*ae50*/  HMMA.16816.F32 R116, R4.reuse, R118, R136 ;  /* 0x000000760474723c */ /* 0x040fe20000001888 */
[----:B-1----:R-:W-:Y:S01]  /*ae60*/  F2FP.F16.F32.PACK_AB R137, R212, R214 ;  /* 0x000000d6d489723e */ /* 0x002fe200000000ff */
[----:B------:R-:W-:Y:S01]  /*ae70*/  FADD.FTZ R219, R219, R203 ;  /* 0x000000cbdbdb7221 */ /* 0x000fe20000010000 */
[--C-:B------:R-:W-:Y:S01]  /*ae80*/  HSET2.LE.AND R134, R134, R181.reuse, PT ;  /* 0x000000b586867233 */ /* 0x100fe20003803000 */
[----:B------:R-:W-:Y:S01]  /*ae90*/  FADD.FTZ R217, R215, R217 ;  /* 0x000000d9d7d97221 */ /* 0x000fe20000010000 */
[----:B------:R-:W-:Y:S01]  /*aea0*/  LOP3.LUT R136, R132, 0xff00ff, RZ, 0xc0, !PT ;  /* 0x00ff00ff84887812 */ /* 0x000fe200078ec0ff */
[----:B------:R-:W-:Y:S01]  /*aeb0*/  FADD.FTZ R219, R218, R219 ;  /* 0x000000dbdadb7221 */ /* 0x000fe20000010000 */
[----:B------:R-:W-:Y:S01]  /*aec0*/  PRMT R132, R135, 0x5410, R174 ;  /* 0x0000541087847816 */ /* 0x000fe200000000ae */
[C---:B------:R-:W-:Y:S01]  /*aed0*/  HMMA.16816.F32 R8, R4.reuse, R12, R8 ;  /* 0x0000000c0408723c */ /* 0x040fe20000001808 */
[----:B------:R-:W-:Y:S01]  /*aee0*/  LOP3.LUT R134, R137, R134, RZ, 0xc0, !PT ;  /* 0x0000008689867212 */ /* 0x000fe200078ec0ff */
[----:B------:R-:W-:Y:S01]  /*aef0*/  LDSM.16.MT88.4 R172, [R0+0x15000] ;  /* 0x0150000000ac783b */ /* 0x000fe20000004200 */
[--C-:B------:R-:W-:Y:S01]  /*af00*/  HSET2.LE.AND R135, R136, R181.reuse, PT ;  /* 0x000000b588877233 */ /* 0x100fe20003803000 */
[----:B------:R-:W-:Y:S01]  /*af10*/  FADD.FTZ R214, R214, R217 ;  /* 0x000000d9d6d67221 */ /* 0x000fe20000010000 */
[----:B------:R-:W-:Y:S01]  /*af20*/  PRMT R133, R125, 0x5410, R133 ;  /* 0x000054107d857816 */ /* 0x000fe20000000085 */
[----:B------:R-:W1:Y:S01]  /*af30*/  LDSM.16.MT88.4 R136, [R210+0x800] ;  /* 0x00080000d288783b */ /* 0x000e620000004200 */
[----:B--2---:R-:W-:Y:S01]  /*af40*/  F2FP.F16.F32.PACK_AB R151, R213, R216 ;  /* 0x000000d8d597723e */ /* 0x004fe200000000ff */
[C---:B------:R-:W-:Y:S01]  /*af50*/  HMMA.16816.F32 R12, R4.reuse, R14, R156 ;  /* 0x0000000e040c723c */ /* 0x040fe2000000189c */
[----:B------:R-:W-:Y:S01]  /*af60*/  FADD.FTZ R216, R216, R219 ;  /* 0x000000dbd8d87221 */ /* 0x000fe20000010000 */
[--C-:B------:R-:W-:Y:S01]  /*af70*/  HSET2.LE.AND R148, R133, R181.reuse, PT ;  /* 0x000000b585947233 */ /* 0x100fe20003803000 */
[----:B------:R-:W-:Y:S01]  /*af80*/  LDSM.16.MT88.4 R156, [R0+0x10800] ;  /* 0x01080000009c783b */ /* 0x000fe20000004200 */
[----:B------:R-:W-:Y:S01]  /*af90*/  HSET2.LE.AND R133, R132, R181, PT ;  /* 0x000000b584857233 */ /* 0x000fe20003803000 */
[----:B------:R-:W-:Y:S01]  /*afa0*/  FADD.FTZ R214, R212, R214 ;  /* 0x000000d6d4d67221 */ /* 0x000fe20000010000 */
[----:B------:R-:W-:Y:S01]  /*afb0*/  LOP3.LUT R135, R151, R135, RZ, 0xc0, !PT ;  /* 0x0000008797877212 */ /* 0x000fe200078ec0ff */
[----:B------:R-:W-:Y:S01]  /*afc0*/  FADD.FTZ R216, R213, R216 ;  /* 0x000000d8d5d87221 */ /* 0x000fe20000010000 */
[----:B------:R-:W-:Y:S01]  /*afd0*/  HMMA.16816.F32 R124, R4, R126, R152 ;  /* 0x0000007e047c723c */ /* 0x000fe20000001898 */
[----:B------:R-:W2:Y:S01]  /*afe0*/  LDSM.16.MT88.4 R152, [R180+0x12800] ;  /* 0x01280000b498783b */ /* 0x000ea20000004200 */
[----:B------:R-:W-:-:S02]  /*aff0*/  LOP3.LUT R132, R150, R148, RZ, 0xc0, !PT ;  /* 0x0000009496847212 */ /* 0x000fc400078ec0ff */
[----:B------:R-:W-:Y:S02]  /*b000*/  LOP3.LUT R133, R149, R133, RZ, 0xc0, !PT ;  /* 0x0000008595857212 */ /* 0x000fe400078ec0ff */
[----:B------:R-:W-:Y:S01]  /*b010*/  LDSM.16.MT88.4 R148, [R0+0x14800] ;  /* 0x014800000094783b */ /* 0x000fe20000004200 */
[----:B------:R-:W-:Y:S01]  /*b020*/  MOV R3, R201 ;  /* 0x000000c900037202 */ /* 0x000fe20000000f00 */
[C---:B------:R-:W-:Y:S08]  /*b030*/  HMMA.16816.F32 R128, R4.reuse, R160, R128 ;  /* 0x000000a00480723c */ /* 0x040ff00000001880 */
[----:B------:R-:W-:Y:S01]  /*b040*/  HMMA.16816.F32 R4, R4, R162, R144 ;  /* 0x000000a20404723c */ /* 0x000fe20000001890 */
[----:B------:R-:W3:Y:S04]  /*b050*/  LDSM.16.MT88.4 R144, [R180+0x14800] ;  /* 0x01480000b490783b */ /* 0x000ee80000004200 */
[----:B------:R-:W-:Y:S03]  /*b060*/  LDSM.16.MT88.4 R160, [R210+0x2800] ;  /* 0x00280000d2a0783b */ /* 0x000fe60000004200 */
[C---:B----4-:R-:W-:Y:S08]  /*b070*/  HMMA.16816.F32 R16, R132.reuse, R140, R16 ;  /* 0x0000008c8410723c */ /* 0x050ff00000001810 */
[C---:B------:R-:W-:Y:S01]  /*b080*/  HMMA.16816.F32 R20, R132.reuse, R142, R20 ;  /* 0x0000008e8414723c */ /* 0x040fe20000001814 */
[----:B------:R-:W4:Y:S07]  /*b090*/  LDSM.16.MT88.4 R140, [R210+0x4800] ;  /* 0x00480000d28c783b */ /* 0x000f2e0000004200 */
[C---:B-1----:R-:W-:Y:S08]  /*b0a0*/  HMMA.16816.F32 R24, R132.reuse, R136, R24 ;  /* 0x000000888418723c */ /* 0x042ff00000001818 */
[C---:B------:R-:W-:Y:S01]  /*b0b0*/  HMMA.16816.F32 R28, R132.reuse, R138, R28 ;  /* 0x0000008a841c723c */ /* 0x040fe2000000181c */
[----:B------:R-:W1:Y:S07]  /*b0c0*/  LDSM.16.MT88.4 R136, [R206+0x4800] ;  /* 0x00480000ce88783b */ /* 0x000e6e0000004200 */
[C---:B--2---:R-:W-:Y:S08]  /*b0d0*/  HMMA.16816.F32 R48, R132.reuse, R152, R48 ;  /* 0x000000988430723c */ /* 0x044ff00000001830 */
[----:B---3--:R-:W-:Y:S01]  /*b0e0*/  HMMA.16816.F32 R80, R132, R144, R80 ;  /* 0x000000908450723c */ /* 0x008fe20000001850 */
[----:B------:R-:W-:-:S04]  /*b0f0*/  MOV R144, UR4 ;  /* 0x0000000400907c02 */ /* 0x000fc80008000f00 */
[----:B------:R-:W-:-:S03]  /*b100*/  LOP3.LUT R144, R144, UR29, R239, 0x96, !PT ;  /* 0x0000001d90907c12 */ /* 0x000fc6000f8e96ef */
[C---:B------:R-:W-:Y:S01]  /*b110*/  HMMA.16816.F32 R52, R132.reuse, R154, R52 ;  /* 0x0000009a8434723c */ /* 0x040fe20000001834 */
[----:B------:R-:W2:Y:S07]  /*b120*/  LDSM.16.MT88.4 R152, [R0+0x16800] ;  /* 0x016800000098783b */ /* 0x000eae0000004200 */
[----:B------:R-:W-:Y:S01]  /*b130*/  HMMA.16816.F32 R72, R132, R148, R72 ;  /* 0x000000948448723c */ /* 0x000fe20000001848 */
[----:B------:R-:W-:-:S03]  /*b140*/  IMAD.WIDE.U32 R148, R144, -0x326172a9, RZ ;  /* 0xcd9e8d5790947825 */ /* 0x000fc600078e00ff */
[----:B------:R-:W-:-:S04]  /*b150*/  LOP3.LUT R148, R148, UR11, R231, 0x96, !PT ;  /* 0x0000000b94947c12 */ /* 0x000fc8000f8e96e7 */
[C---:B----4-:R-:W-:Y:S08]  /*b160*/  HMMA.16816.F32 R88, R132.reuse, R140, R88 ;  /* 0x0000008c8458723c */ /* 0x050ff00000001858 */
[C---:B------:R-:W-:Y:S01]  /*b170*/  HMMA.16816.F32 R92, R132.reuse, R142, R92 ;  /* 0x0000008e845c723c */ /* 0x040fe2000000185c */
[----:B------:R-:W3:Y:S07]  /*b180*/  LDSM.16.MT88.4 R140, [R180+0x16800] ;  /* 0x01680000b48c783b */ /* 0x000eee0000004200 */
[----:B-1----:R-:W-:Y:S01]  /*b190*/  HMMA.16816.F32 R96, R132, R136, R96 ;  /* 0x000000888460723c */ /* 0x002fe20000001860 */
[----:B------:R-:W-:Y:S01]  /*b1a0*/  LOP3.LUT R136, R242, UR6, R149, 0x96, !PT ;  /* 0x00000006f2887c12 */ /* 0x000fe2000f8e9695 */
[----:B------:R-:W-:Y:S01]  /*b1b0*/  IMAD.WIDE.U32 R148, R148, -0x2daee0ad, RZ ;  /* 0xd2511f5394947825 */ /* 0x000fe200078e00ff */
[----:B------:R-:W-:-:S03]  /*b1c0*/  UIADD3 UR6, UPT, UPT, UR19, -0x3, URZ ;  /* 0xfffffffd13067890 */ /* 0x000fc6000fffe0ff */
[----:B------:R-:W-:Y:S02]  /*b1d0*/  IMAD.WIDE.U32 R248, R136, -0x2daee0ad, RZ ;  /* 0xd2511f5388f87825 */ /* 0x000fe400078e00ff */
[----:B------:R-:W-:Y:S01]  /*b1e0*/  HMMA.16816.F32 R84, R132, R146, R84 ;  /* 0x000000928454723c */ /* 0x000fe20000001854 */
[----:B------:R-:W1:Y:S02]  /*b1f0*/  LDSM.16.MT88.4 R144, [R210+0x6800] ;  /* 0x00680000d290783b */ /* 0x000e640000004200 */
[----:B------:R-:W-:Y:S02]  /*b200*/  LOP3.LUT R136, R236, UR17, R249, 0x96, !PT ;  /* 0x00000011ec887c12 */ /* 0x000fe4000f8e96f9 */
[----:B------:R-:W-:-:S03]  /*b210*/  LOP3.LUT R248, R248, UR16, R149, 0x96, !PT ;  /* 0x00000010f8f87c12 */ /* 0x000fc6000f8e9695 */
[----:B------:R-:W-:Y:S01]  /*b220*/  IMAD.WIDE.U32 R250, R136, -0x326172a9, RZ ;  /* 0xcd9e8d5788fa7825 */ /* 0x000fe200078e00ff */
[----:B------:R-:W-:Y:S03]  /*b230*/  HMMA.16816.F32 R8, R132, R156, R8 ;  /* 0x0000009c8408723c */ /* 0x000fe60000001808 */
[----:B------:R-:W-:Y:S01]  /*b240*/  IMAD.WIDE.U32 R248, R248, -0x326172a9, RZ ;  /* 0xcd9e8d57f8f87825 */ /* 0x000fe200078e00ff */
[----:B------:R-:W-:-:S04]  /*b250*/  LOP3.LUT R136, R230, UR10, R251, 0x96, !PT ;  /* 0x0000000ae6887c12 */ /* 0x000fc8000f8e96fb */
[----:B------:R-:W-:Y:S01]  /*b260*/  HMMA.16816.F32 R12, R132, R158, R12 ;  /* 0x0000009e840c723c */ /* 0x000fe2000000180c */
[----:B------:R-:W4:Y:S01]  /*b270*/  LDSM.16.MT88.4 R156, [R206+0x2800] ;  /* 0x00280000ce9c783b */ /* 0x000f220000004200 */
[----:B------:R-:W-:Y:S01]  /*b280*/  LOP3.LUT R250, R250, UR9, R249, 0x96, !PT ;  /* 0x00000009fafa7c12 */ /* 0x000fe2000f8e96f9 */
[----:B------:R-:W-:-:S04]  /*b290*/  IMAD.WIDE.U32 R246, R136, -0x2daee0ad, RZ ;  /* 0xd2511f5388f67825 */ /* 0x000fc800078e00ff */
[----:B------:R-:W-:Y:S01]  /*b2a0*/  FFMA.FTZ R249, R184, UR20, -R189 ;  /* 0x00000014b8f97c23 */ /* 0x000fe200080108bd */
[----:B------:R-:W-:Y:S01]  /*b2b0*/  IMAD.WIDE.U32 R250, R250, -0x2daee0ad, RZ ;  /* 0xd2511f53fafa7825 */ /* 0x000fe200078e00ff */
[C---:B--2---:R-:W-:Y:S04]  /*b2c0*/  HMMA.16816.F32 R104, R132.reuse, R152, R104 ;  /* 0x000000988468723c */ /* 0x044fe80000001868 */
[----:B------:R-:W-:Y:S01]  /*b2d0*/  MUFU.EX2 R249, R249 ;  /* 0x000000f900f97308 */ /* 0x000fe20000000800 */
[----:B------:R-:W-:Y:S01]  /*b2e0*/  LOP3.LUT R152, R246, UR13, R251, 0x96, !PT ;  /* 0x0000000df6987c12 */ /* 0x000fe2000f8e96fb */
[----:B------:R-:W-:Y:S01]  /*b2f0*/  FFMA.FTZ R251, R186, UR20, -R188 ;  /* 0x00000014bafb7c23 */ /* 0x000fe200080108bc */
[----:B------:R-:W-:Y:S01]  /*b300*/  LOP3.LUT R246, R148, UR15, R247, 0x96, !PT ;  /* 0x0000000f94f67c12 */ /* 0x000fe2000f8e96f7 */
[----:B------:R-:W-:Y:S01]  /*b310*/  HMMA.16816.F32 R76, R132, R150, R76 ;  /* 0x00000096844c723c */ /* 0x000fe2000000184c */
[----:B------:R-:W2:Y:S01]  /*b320*/  LDSM.16.MT88.4 R148, [R206+0x6800] ;  /* 0x00680000ce94783b */ /* 0x000ea20000004200 */
[----:B------:R-:W-:-:S02]  /*b330*/  IMAD.WIDE.U32 R152, R152, -0x326172a9, RZ ;  /* 0xcd9e8d5798987825 */ /* 0x000fc400078e00ff */
[----:B------:R-:W-:Y:S02]  /*b340*/  MUFU.EX2 R251, R251 ;  /* 0x000000fb00fb7308 */ /* 0x000fe40000000800 */
[----:B------:R-:W-:Y:S02]  /*b350*/  IMAD.WIDE.U32 R246, R246, -0x326172a9, RZ ;  /* 0xcd9e8d57f6f67825 */ /* 0x000fe400078e00ff */
[C---:B------:R-:W-:Y:S08]  /*b360*/  HMMA.16816.F32 R100, R132.reuse, R138, R100 ;  /* 0x0000008a8464723c */ /* 0x040ff00000001864 */
[----:B---3--:R-:W-:Y:S01]  /*b370*/  HMMA.16816.F32 R136, R132, R142, R116 ;  /* 0x0000008e8488723c */ /* 0x008fe20000001874 */
[----:B------:R-:W-:-:S02]  /*b380*/  MOV R119, R152 ;  /* 0x0000009800777202 */ /* 0x000fc40000000f00 */
[C---:B------:R-:W-:Y:S02]  /*b390*/  PRMT R117, R152.reuse, 0x7771, RZ ;  /* 0x0000777198757816 */ /* 0x040fe400000000ff */
[C---:B------:R-:W-:Y:S02]  /*b3a0*/  PRMT R118, R152.reuse, 0x7773, RZ ;  /* 0x0000777398767816 */ /* 0x040fe400000000ff */
[----:B------:R-:W-:Y:S01]  /*b3b0*/  PRMT R116, R152, 0x7772, RZ ;  /* 0x0000777298747816 */ /* 0x000fe200000000ff */
[----:B------:R-:W-:Y:S01]  /*b3c0*/  HMMA.16816.F32 R112, R132, R140, R112 ;  /* 0x0000008c8470723c */ /* 0x000fe20000001870 */
[----:B------:R-:W-:Y:S02]  /*b3d0*/  LOP3.LUT R119, R119, 0xff, RZ, 0xc0, !PT ;  /* 0x000000ff77777812 */ /* 0x000fe400078ec0ff */
[----:B------:R-:W-:Y:S02]  /*b3e0*/  PRMT R116, R116, 0x5410, R118 ;  /* 0x0000541074747816 */ /* 0x000fe40000000076 */
[----:B------:R-:W-:-:S03]  /*b3f0*/  PRMT R117, R119, 0x5410, R117 ;  /* 0x0000541077757816 */ /* 0x000fc60000000075 */
[C---:B-1----:R-:W-:Y:S01]  /*b400*/  HMMA.16816.F32 R140, R132.reuse, R144, R120 ;  /* 0x00000090848c723c */ /* 0x042fe20000001878 */
[----:B------:R-:W-:Y:S01]  /*b410*/  LOP3.LUT R144, R246, UR7, R153, 0x96, !PT ;  /* 0x00000007f6907c12 */ /* 0x000fe2000f8e9699 */
[----:B------:R-:W-:Y:S01]  /*b420*/  FFMA.FTZ R246, R178, UR20, -R188 ;  /* 0x00000014b2f67c23 */ /* 0x000fe200080108bc */
[----:B------:R-:W-:Y:S01]  /*b430*/  HSET2.LE.AND R117, R117, R181, PT ;  /* 0x000000b575757233 */ /* 0x000fe20003803000 */
[----:B------:R-:W-:Y:S01]  /*b440*/  LDSM.16.MT88.4 R120, [R0+0x13000] ;  /* 0x013000000078783b */ /* 0x000fe20000004200 */
[C---:B------:R-:W-:Y:S02]  /*b450*/  LOP3.LUT R119, R144.reuse, 0xffff, RZ, 0xc0, !PT ;  /* 0x0000ffff90777812 */ /* 0x040fe400078ec0ff */
[C---:B------:R-:W-:Y:S01]  /*b460*/  PRMT R118, R144.reuse, 0x7632, R118 ;  /* 0x0000763290767816 */ /* 0x040fe20000000076 */
[----:B------:R-:W-:Y:S01]  /*b470*/  HMMA.16816.F32 R40, R132, R164, R40 ;  /* 0x000000a48428723c */ /* 0x000fe20000001828 */
[----:B------:R-:W-:Y:S01]  /*b480*/  LOP3.LUT R145, R144, 0xff, RZ, 0xc0, !PT ;  /* 0x000000ff90917812 */ /* 0x000fe200078ec0ff */
[----:B------:R-:W1:Y:S01]  /*b490*/  MUFU.EX2 R246, R246 ;  /* 0x000000f600f67308 */ /* 0x000e620000000800 */
[----:B------:R-:W-:Y:S01]  /*b4a0*/  SHF.R.U32.HI R119, RZ, 0x8, R119 ;  /* 0x00000008ff777819 */ /* 0x000fe20000011677 */
[----:B------:R-:W-:Y:S01]  /*b4b0*/  LDSM.16.MT88.4 R176, [R206+0x3000] ;  /* 0x00300000ceb0783b */ /* 0x000fe20000004200 */
[----:B------:R-:W-:-:S02]  /*b4c0*/  LOP3.LUT R118, R118, 0xff, RZ, 0xc0, !PT ;  /* 0x000000ff76767812 */ /* 0x000fc400078ec0ff */
[----:B------:R-:W-:Y:S01]  /*b4d0*/  SHF.R.U32.HI R144, RZ, 0x18, R144 ;  /* 0x00000018ff907819 */ /* 0x000fe20000011690 */
[----:B------:R-:W-:Y:S01]  /*b4e0*/  HMMA.16816.F32 R44, R132, R166, R44 ;  /* 0x000000a6842c723c */ /* 0x000fe2000000182c */
[----:B------:R-:W3:Y:S01]  /*b4f0*/  LDSM.16.MT88.4 R164, [R180+0x11000] ;  /* 0x01100000b4a4783b */ /* 0x000ee20000004200 */
[----:B------:R-:W-:Y:S02]  /*b500*/  PRMT R145, R145, 0x5410, R119 ;  /* 0x0000541091917816 */ /* 0x000fe40000000077 */
[----:B------:R-:W-:-:S04]  /*b510*/  PRMT R144, R118, 0x5410, R144 ;  /* 0x0000541076907816 */ /* 0x000fc80000000090 */
[C---:B------:R-:W-:Y:S01]  /*b520*/  HMMA.16816.F32 R124, R132.reuse, R146, R124 ;  /* 0x00000092847c723c */ /* 0x040fe2000000187c */
[----:B------:R-:W-:Y:S02]  /*b530*/  F2FP.F16.F32.PACK_AB R146, R223, R221 ;  /* 0x000000dddf92723e */ /* 0x000fe400000000ff */
[----:B------:R-:W-:Y:S02]  /*b540*/  LOP3.LUT R147, R116, 0xff00ff, RZ, 0xc0, !PT ;  /* 0x00ff00ff74937812 */ /* 0x000fe400078ec0ff */
[----:B------:R-:W-:Y:S02]  /*b550*/  LOP3.LUT R146, R146, R117, RZ, 0xc0, !PT ;  /* 0x0000007592927212 */ /* 0x000fe400078ec0ff */
[----:B------:R-:W-:Y:S01]  /*b560*/  LDSM.16.MT88.4 R116, [R206+0x1000] ;  /* 0x00100000ce74783b */ /* 0x000fe20000004200 */
[----:B----4-:R-:W-:Y:S01]  /*b570*/  HMMA.16816.F32 R64, R132, R156, R64 ;  /* 0x0000009c8440723c */ /* 0x010fe20000001840 */
[----:B------:R-:W-:-:S07]  /*b580*/  HSET2.LE.AND R147, R147, R181, PT ;  /* 0x000000b593937233 */ /* 0x000fce0003803000 */
[C---:B------:R-:W-:Y:S01]  /*b590*/  HMMA.16816.F32 R68, R132.reuse, R158, R68 ;  /* 0x0000009e8444723c */ /* 0x040fe20000001844 */
[----:B------:R-:W4:Y:S07]  /*b5a0*/  LDSM.16.MT88.4 R156, [R0+0x11000] ;  /* 0x01100000009c783b */ /* 0x000f2e0000004200 */
[----:B--2---:R-:W-:Y:S01]  /*b5b0*/  HMMA.16816.F32 R128, R132, R148, R128 ;  /* 0x000000948480723c */ /* 0x004fe20000001880 */
[--C-:B------:R-:W-:Y:S02]  /*b5c0*/  HSET2.LE.AND R148, R145, R181.reuse, PT ;  /* 0x000000b591947233 */ /* 0x100fe40003803000 */
[----:B------:R-:W-:-:S02]  /*b5d0*/  HSET2.LE.AND R145, R144, R181, PT ;  /* 0x000000b590917233 */ /* 0x000fc40003803000 */
[----:B------:R-:W-:Y:S01]  /*b5e0*/  F2FP.F16.F32.PACK_AB R149, R220, R222 ;  /* 0x000000dedc95723e */ /* 0x000fe200000000ff */
[----:B------:R-:W-:Y:S02]  /*b5f0*/  FADD.FTZ R222, R222, R214 ;  /* 0x000000d6dede7221 */ /* 0x000fe40000010000 */
[C---:B------:R-:W-:Y:S01]  /*b600*/  HMMA.16816.F32 R56, R132.reuse, R160, R56 ;  /* 0x000000a08438723c */ /* 0x040fe20000001838 */
[----:B------:R-:W-:Y:S01]  /*b610*/  F2FP.F16.F32.PACK_AB R161, R224, R244 ;  /* 0x000000f4e0a1723e */ /* 0x000fe200000000ff */
[----:B------:R-:W-:Y:S01]  /*b620*/  FADD.FTZ R222, R220, R222 ;  /* 0x000000dedcde7221 */ /* 0x000fe20000010000 */
[----:B-1----:R-:W-:Y:S01]  /*b630*/  F2FP.F16.F32.PACK_AB R160, R245, R246 ;  /* 0x000000f6f5a0723e */ /* 0x002fe200000000ff */
[----:B------:R-:W-:Y:S01]  /*b640*/  FADD.FTZ R246, R246, R216 ;  /* 0x000000d8f6f67221 */ /* 0x000fe20000010000 */
[----:B------:R-:W-:Y:S01]  /*b650*/  LOP3.LUT R147, R161, R147, RZ, 0xc0, !PT ;  /* 0x00000093a1937212 */ /* 0x000fe200078ec0ff */
[----:B------:R-:W-:Y:S01]  /*b660*/  FADD.FTZ R221, R221, R222 ;  /* 0x000000dedddd7221 */ /* 0x000fe20000010000 */
[----:B------:R-:W-:Y:S01]  /*b670*/  LOP3.LUT R144, R149, R148, RZ, 0xc0, !PT ;  /* 0x0000009495907212 */ /* 0x000fe200078ec0ff */
[----:B------:R-:W-:Y:S01]  /*b680*/  HMMA.16816.F32 R32, R132, R168, R32 ;  /* 0x000000a88420723c */ /* 0x000fe20000001820 */
[----:B------:R-:W-:Y:S01]  /*b690*/  LOP3.LUT R145, R160, R145, RZ, 0xc0, !PT ;  /* 0x00000091a0917212 */ /* 0x000fe200078ec0ff */
[----:B------:R-:W-:Y:S01]  /*b6a0*/  FADD.FTZ R246, R245, R246 ;  /* 0x000000f6f5f67221 */ /* 0x000fe20000010000 */
[----:B------:R-:W-:-:S03]  /*b6b0*/  FADD.FTZ R221, R223, R221 ;  /* 0x000000dddfdd7221 */ /* 0x000fc60000010000 */
[----:B------:R-:W-:Y:S02]  /*b6c0*/  FADD.FTZ R244, R244, R246 ;  /* 0x000000f6f4f47221 */ /* 0x000fe40000010000 */
[C---:B------:R-:W-:Y:S01]  /*b6d0*/  HMMA.16816.F32 R36, R132.reuse, R170, R36 ;  /* 0x000000aa8424723c */ /* 0x040fe20000001824 */
[----:B------:R-:W-:Y:S07]  /*b6e0*/  LDSM.16.MT88.4 R168, [R180+0x15000] ;  /* 0x01500000b4a8783b */ /* 0x000fee0000004200 */
[C---:B------:R-:W-:Y:S08]  /*b6f0*/  HMMA.16816.F32 R60, R132.reuse, R162, R60 ;  /* 0x000000a2843c723c */ /* 0x040ff0000000183c */
[C---:B------:R-:W-:Y:S01]  /*b700*/  HMMA.16816.F32 R108, R132.reuse, R154, R108 ;  /* 0x0000009a846c723c */ /* 0x040fe2000000186c */
[----:B------:R-:W-:Y:S07]  /*b710*/  LDSM.16.MT88.4 R152, [R210+0x1000] ;  /* 0x00100000d298783b */ /* 0x000fee0000004200 */
[----:B------:R-:W-:Y:S08]  /*b720*/  HMMA.16816.F32 R148, R132, R150, R4 ;  /* 0x000000968494723c */ /* 0x000ff00000001804 */
[C---:B---3--:R-:W-:Y:S01]  /*b730*/  HMMA.16816.F32 R132, R144.reuse, R164, R16 ;  /* 0x000000a49084723c */ /* 0x048fe20000001810 */
[----:B------:R-:W1:Y:S07]  /*b740*/  LDSM.16.MT88.4 R16, [R210+0x3000] ;  /* 0x00300000d210783b */ /* 0x000e6e0000004200 */
[C---:B----4-:R-:W-:Y:S01]  /*b750*/  HMMA.16816.F32 R160, R144.reuse, R156, R8 ;  /* 0x0000009c90a0723c */ /* 0x050fe20000001808 */
        /* <DEDUP_REMOVED lines=10> */
[C---:B------:R-:W-:Y:S01]  /*b800*/  HMMA.16816.F32 R16, R144.reuse, R18, R60 ;  /* 0x000000129010723c */ /* 0x040fe2000000183c */
[----:B------:R-:W5:Y:S07]  /*b810*/  LDSM.16.MT88.4 R60, [R210+0x7000] ;  /* 0x00700000d23c783b */ /* 0x000f6e0000004200 */
[C---:B--2---:R-:W-:Y:S08]  /*b820*/  HMMA.16816.F32 R44, R144.reuse, R10, R52 ;  /* 0x0000000a902c723c */ /* 0x044ff00000001834 */
[C---:B---3--:R-:W-:Y:S08]  /*b830*/  HMMA.16816.F32 R88, R144.reuse, R116, R88 ;  /* 0x000000749058723c */ /* 0x048ff00000001858 */
[C---:B------:R-:W-:Y:S01]  /*b840*/  HMMA.16816.F32 R52, R144.reuse, R118, R92 ;  /* 0x000000769034723c */ /* 0x040fe2000000185c */
[----:B------:R-:W-:Y:S07]  /*b850*/  LDSM.16.MT88.4 R92, [R0+0x11800] ;  /* 0x01180000005c783b */ /* 0x000fee0000004200 */
[C---:B----4-:R-:W-:Y:S08]  /*b860*/  HMMA.16816.F32 R116, R144.reuse, R120, R96 ;  /* 0x000000789074723c */ /* 0x050ff00000001860 */
[C---:B------:R-:W-:Y:S01]  /*b870*/  HMMA.16816.F32 R120, R144.reuse, R122, R100 ;  /* 0x0000007a9078723c */ /* 0x040fe20000001864 */
[----:B------:R-:W2:Y:S07]  /*b880*/  LDSM.16.MT88.4 R100, [R206+0x7000] ;  /* 0x00700000ce64783b */ /* 0x000eae0000004200 */
[C---:B------:R-:W-:Y:S08]  /*b890*/  HMMA.16816.F32 R24, R144.reuse, R152, R24 ;  /* 0x000000989018723c */ /* 0x040ff00000001818 */
[C---:B------:R-:W-:Y:S01]  /*b8a0*/  HMMA.16816.F32 R28, R144.reuse, R154, R28 ;  /* 0x0000009a901c723c */ /* 0x040fe2000000181c */
[----:B------:R-:W3:Y:S07]  /*b8b0*/  LDSM.16.MT88.4 R152, [R180+0x17000] ;  /* 0x01700000b498783b */ /* 0x000eee0000004200 */
[C---:B------:R-:W-:Y:S08]  /*b8c0*/  HMMA.16816.F32 R156, R144.reuse, R158, R12 ;  /* 0x0000009e909c723c */ /* 0x040ff0000000180c */
[----:B------:R-:W-:Y:S01]  /*b8d0*/  HMMA.16816.F32 R12, R144, R176, R64 ;  /* 0x000000b0900c723c */ /* 0x000fe20000001840 */
[----:B------:R-:W-:Y:S01]  /*b8e0*/  LOP3.LUT R66, R248, UR8, R247, 0x96, !PT ;  /* 0x00000008f8427c12 */ /* 0x000fe2000f8e96f7 */
[--C-:B------:R-:W-:Y:S01]  /*b8f0*/  FFMA.FTZ R247, R191, UR20, -R189.reuse ;  /* 0x00000014bff77c23 */ /* 0x100fe200080108bd */
[----:B------:R-:W-:-:S02]  /*b900*/  FFMA.FTZ R248, R190, UR20, -R189 ;  /* 0x00000014bef87c23 */ /* 0x000fc400080108bd */
[----:B------:R-:W-:Y:S01]  /*b910*/  LDSM.16.MT88.4 R188, [R180+0x15800] ;  /* 0x01580000b4bc783b */ /* 0x000fe20000004200 */
[----:B------:R-:W-:Y:S02]  /*b920*/  IMAD.WIDE.U32 R66, R66, -0x2daee0ad, RZ ;  /* 0xd2511f5342427825 */ /* 0x000fe400078e00ff */
[C---:B-1----:R-:W-:Y:S01]  /*b930*/  HMMA.16816.F32 R104, R144.reuse, R164, R104 ;  /* 0x000000a49068723c */ /* 0x042fe20000001868 */
[----:B------:R-:W-:Y:S02]  /*b940*/  MUFU.EX2 R247, R247 ;  /* 0x000000f700f77308 */ /* 0x000fe40000000800 */
[----:B------:R-:W-:Y:S02]  /*b950*/  LOP3.LUT R250, R250, UR12, R67, 0x96, !PT ;  /* 0x0000000cfafa7c12 */ /* 0x000fe4000f8e9643 */
[----:B------:R-:W-:Y:S01]  /*b960*/  PRMT R65, R66, 0x7773, RZ ;  /* 0x0000777342417816 */ /* 0x000fe200000000ff */
[----:B------:R-:W1:Y:S01]  /*b970*/  MUFU.EX2 R248, R248 ;  /* 0x000000f800f87308 */ /* 0x000e620000000800 */
[C---:B------:R-:W-:Y:S01]  /*b980*/  LOP3.LUT R98, R250.reuse, 0xffff, RZ, 0xc0, !PT ;  /* 0x0000fffffa627812 */ /* 0x040fe200078ec0ff */
[----:B-----5:R-:W-:Y:S01]  /*b990*/  HMMA.16816.F32 R140, R144, R60, R140 ;  /* 0x0000003c908c723c */ /* 0x020fe2000000188c */
[----:B------:R-:W-:-:S02]  /*b9a0*/  LOP3.LUT R60, R250, 0xff, RZ, 0xc0, !PT ;  /* 0x000000fffa3c7812 */ /* 0x000fc400078ec0ff */
[----:B------:R-:W-:Y:S02]  /*b9b0*/  PRMT R61, R250, 0x7632, R61 ;  /* 0x00007632fa3d7816 */ /* 0x000fe4000000003d */
[----:B------:R-:W-:Y:S02]  /*b9c0*/  SHF.R.U32.HI R165, RZ, 0x18, R250 ;  /* 0x00000018ffa57819 */ /* 0x000fe400000116fa */
[----:B------:R-:W-:Y:S01]  /*b9d0*/  PRMT R96, R66, 0x7772, RZ ;  /* 0x0000777242607816 */ /* 0x000fe200000000ff */
[----:B------:R4:W5:Y:S01]  /*b9e0*/  MUFU.EX2 R250, R185 ;  /* 0x000000b900fa7308 */ /* 0x0009620000000800 */
[----:B------:R-:W-:Y:S01]  /*b9f0*/  MOV R64, R66 ;  /* 0x0000004200407202 */ /* 0x000fe20000000f00 */
[----:B------:R-:W-:Y:S01]  /*ba00*/  HMMA.16816.F32 R48, R144, R8, R48 ;  /* 0x000000089030723c */ /* 0x000fe20000001830 */
[----:B------:R-:W-:Y:S02]  /*ba10*/  PRMT R96, R96, 0x5410, R65 ;  /* 0x0000541060607816 */ /* 0x000fe40000000041 */
[----:B------:R-:W-:-:S02]  /*ba20*/  SHF.R.U32.HI R98, RZ, 0x8, R98 ;  /* 0x00000008ff627819 */ /* 0x000fc40000011662 */
[----:B------:R-:W-:Y:S02]  /*ba30*/  PRMT R97, R66, 0x7771, RZ ;  /* 0x0000777142617816 */ /* 0x000fe400000000ff */
[----:B------:R-:W-:Y:S01]  /*ba40*/  PRMT R60, R60, 0x5410, R98 ;  /* 0x000054103c3c7816 */ /* 0x000fe20000000062 */
[C---:B------:R-:W-:Y:S01]  /*ba50*/  HMMA.16816.F32 R8, R144.reuse, R178, R68 ;  /* 0x000000b29008723c */ /* 0x040fe20000001844 */
[----:B------:R-:W-:Y:S01]  /*ba60*/  LOP3.LUT R61, R61, 0xff, RZ, 0xc0, !PT ;  /* 0x000000ff3d3d7812 */ /* 0x000fe200078ec0ff */
[----:B------:R-:W-:Y:S01]  /*ba70*/  LDSM.16.MT88.4 R176, [R210+0x5800] ;  /* 0x00580000d2b0783b */ /* 0x000fe20000004200 */
[----:B-1----:R-:W-:Y:S01]  /*ba80*/  F2FP.F16.F32.PACK_AB R164, R248, R247 ;  /* 0x000000f7f8a4723e */ /* 0x002fe200000000ff */
[----:B------:R-:W-:Y:S01]  /*ba90*/  FADD.FTZ R247, R247, R221 ;  /* 0x000000ddf7f77221 */ /* 0x000fe20000010000 */
[--C-:B------:R-:W-:Y:S01]  /*baa0*/  HSET2.LE.AND R60, R60, R181.reuse, PT ;  /* 0x000000b53c3c7233 */ /* 0x100fe20003803000 */
[----:B----4-:R-:W-:Y:S01]  /*bab0*/  LDSM.16.MT88.4 R184, [R180+0x17800] ;  /* 0x01780000b4b8783b */ /* 0x010fe20000004200 */
[----:B------:R-:W-:Y:S01]  /*bac0*/  PRMT R165, R61, 0x5410, R165 ;  /* 0x000054103da57816 */ /* 0x000fe200000000a5 */
[C---:B------:R-:W-:Y:S01]  /*bad0*/  HMMA.16816.F32 R68, R144.reuse, R166, R108 ;  /* 0x000000a69044723c */ /* 0x040fe2000000186c */
[----:B------:R-:W-:Y:S01]  /*bae0*/  LOP3.LUT R166, R64, 0xff, RZ, 0xc0, !PT ;  /* 0x000000ff40a67812 */ /* 0x000fe200078ec0ff */
[----:B------:R-:W-:Y:S01]  /*baf0*/  LDSM.16.MT88.4 R108, [R210+0x3800] ;  /* 0x00380000d26c783b */ /* 0x000fe20000004200 */
[----:B------:R-:W-:Y:S01]  /*bb00*/  LOP3.LUT R167, R96, 0xff00ff, RZ, 0xc0, !PT ;  /* 0x00ff00ff60a77812 */ /* 0x000fe200078ec0ff */
[----:B------:R-:W-:Y:S01]  /*bb10*/  FADD.FTZ R247, R248, R247 ;  /* 0x000000f7f8f77221 */ /* 0x000fe20000010000 */
[----:B------:R-:W-:Y:S01]  /*bb20*/  PRMT R166, R166, 0x5410, R97 ;  /* 0x00005410a6a67816 */ /* 0x000fe20000000061 */
[----:B------:R-:W-:Y:S01]  /*bb30*/  LDSM.16.MT88.4 R64, [R0+0x13800] ;  /* 0x013800000040783b */ /* 0x000fe20000004200 */
[----:B------:R-:W-:Y:S01]  /*bb40*/  LOP3.LUT R164, R164, R60, RZ, 0xc0, !PT ;  /* 0x0000003ca4a47212 */ /* 0x000fe200078ec0ff */
[----:B------:R-:W-:Y:S01]  /*bb50*/  HMMA.16816.F32 R80, R144, R168, R80 ;  /* 0x000000a89050723c */ /* 0x000fe20000001850 */
[----:B------:R-:W-:Y:S01]  /*bb60*/  HSET2.LE.AND R167, R167, R181, PT ;  /* 0x000000b5a7a77233 */ /* 0x000fe20003803000 */
[----:B------:R-:W-:Y:S01]  /*bb70*/  LDSM.16.MT88.4 R96, [R0+0x15800] ;  /* 0x015800000060783b */ /* 0x000fe20000004200 */
[----:B------:R-:W-:Y:S01]  /*bb80*/  F2FP.F16.F32.PACK_AB R61, R252, R195 ;  /* 0x000000c3fc3d723e */ /* 0x000fe200000000ff */
[----:B------:R-:W-:Y:S01]  /*bb90*/  FADD.FTZ R247, R249, R247 ;  /* 0x000000f7f9f77221 */ /* 0x000fe20000010000 */
[----:B------:R-:W-:-:S02]  /*bba0*/  F2FP.F16.F32.PACK_AB R60, R192, R249 ;  /* 0x000000f9c03c723e */ /* 0x000fc400000000ff */
[--C-:B------:R-:W-:Y:S01]  /*bbb0*/  HSET2.LE.AND R166, R166, R181.reuse, PT ;  /* 0x000000b5a6a67233 */ /* 0x100fe20003803000 */
[----:B------:R-:W-:Y:S01]  /*bbc0*/  HMMA.16816.F32 R84, R144, R170, R84 ;  /* 0x000000aa9054723c */ /* 0x000fe20000001854 */
[----:B------:R-:W-:-:S03]  /*bbd0*/  HSET2.LE.AND R165, R165, R181, PT ;  /* 0x000000b5a5a57233 */ /* 0x000fc60003803000 */
[----:B------:R-:W-:Y:S02]  /*bbe0*/  LOP3.LUT R166, R60, R166, RZ, 0xc0, !PT ;  /* 0x000000a63ca67212 */ /* 0x000fe400078ec0ff */
[----:B------:R-:W-:Y:S02]  /*bbf0*/  LOP3.LUT R165, R61, R165, RZ, 0xc0, !PT ;  /* 0x000000a53da57212 */ /* 0x000fe400078ec0ff */
[C---:B--2---:R-:W-:Y:S01]  /*bc00*/  HMMA.16816.F32 R168, R144.reuse, R100, R128 ;  /* 0x0000006490a8723c */ /* 0x044fe20000001880 */
[----:B------:R5:W1:Y:S07]  /*bc10*/  LDSM.16.MT88.4 R128, [R0+0x17800] ;  /* 0x017800000080783b */ /* 0x000a6e0000004200 */
[C---:B---3--:R-:W-:Y:S08]  /*bc20*/  HMMA.16816.F32 R112, R144.reuse, R152, R112 ;  /* 0x000000989070723c */ /* 0x048ff00000001870 */
[----:B------:R-:W-:Y:S01]  /*bc30*/  HMMA.16816.F32 R136, R144, R154, R136 ;  /* 0x0000009a9088723c */ /* 0x000fe20000001888 */
[----:B-----5:R-:W-:-:S07]  /*bc40*/  F2FP.F16.F32.PACK_AB R0, R250, R251 ;  /* 0x000000fbfa00723e */ /* 0x020fce00000000ff */
[----:B------:R-:W-:Y:S01]  /*bc50*/  HMMA.16816.F32 R72, R144, R172, R72 ;  /* 0x000000ac9048723c */ /* 0x000fe20000001848 */
[----:B------:R-:W-:Y:S02]  /*bc60*/  LOP3.LUT R167, R0, R167, RZ, 0xc0, !PT ;  /* 0x000000a700a77212 */ /* 0x000fe400078ec0ff */
[----:B------:R-:W-:-:S05]  /*bc70*/  MOV R0, R195 ;  /* 0x000000c300007202 */ /* 0x000fca0000000f00 */
[C---:B------:R-:W-:Y:S01]  /*bc80*/  HMMA.16816.F32 R76, R144.reuse, R174, R76 ;  /* 0x000000ae904c723c */ /* 0x040fe2000000184c */
[----:B------:R-:W-:Y:S07]  /*bc90*/  LDSM.16.MT88.4 R172, [R210+0x7800] ;  /* 0x00780000d2ac783b */ /* 0x000fee0000004200 */
[C---:B------:R-:W-:Y:S08]  /*bca0*/  HMMA.16816.F32 R152, R144.reuse, R62, R124 ;  /* 0x0000003e9098723c */ /* 0x040ff0000000187c */
[----:B------:R-:W-:Y:S01]  /*bcb0*/  HMMA.16816.F32 R144, R144, R102, R148 ;  /* 0x000000669090723c */ /* 0x000fe20000001894 */
[----:B------:R-:W-:Y:S01]  /*bcc0*/  MOV R151, R192 ;  /* 0x000000c000977202 */ /* 0x000fe20000000f00 */
[----:B------:R-:W2:Y:S04]  /*bcd0*/  LDSM.16.MT88.4 R100, [R180+0x13800] ;  /* 0x01380000b464783b */ /* 0x000ea80000004200 */
[----:B------:R-:W3:Y:S02]  /*bce0*/  LDSM.16.MT88.4 R192, [R180+0x11800] ;  /* 0x01180000b4c0783b */ /* 0x000ee40000004200 */
[C---:B------:R-:W-:Y:S02]  /*bcf0*/  HMMA.16816.F32 R160, R164.reuse, R92, R160 ;  /* 0x0000005ca4a0723c */ /* 0x040fe400000018a0 */
[----:B------:R4:W-:Y:S06]  /*bd00*/  LDSM.16.MT88.4 R180, [R210+0x1800] ;  /* 0x00180000d2b4783b */ /* 0x0009ec0000004200 */
[C---:B------:R-:W-:Y:S08]  /*bd10*/  HMMA.16816.F32 R156, R164.reuse, R94, R156 ;  /* 0x0000005ea49c723c */ /* 0x040ff0000000189c */
[C---:B-1----:R-:W-:Y:S08]  /*bd20*/  HMMA.16816.F32 R124, R164.reuse, R128, R104 ;  /* 0x00000080a47c723c */ /* 0x042ff00000001868 */
[----:B------:R-:W-:Y:S01]  /*bd30*/  HMMA.16816.F32 R92, R164, R96, R72 ;  /* 0x00000060a45c723c */ /* 0x000fe20000001848 */
[----:B----4-:R-:W-:-:S02]  /*bd40*/  MOV R210, R151 ;  /* 0x0000009700d27202 */ /* 0x010fc40000000f00 */
[----:B------:R-:W1:Y:S03]  /*bd50*/  LDSM.16.MT88.4 R148, [R206+0x1800] ;  /* 0x00180000ce94783b */ /* 0x000e660000004200 */
[----:B------:R-:W-:Y:S02]  /*bd60*/  FADD.FTZ R241, R210, R247 ;  /* 0x000000f7d2f17221 */ /* 0x000fe40000010000 */
[C---:B------:R-:W-:Y:S08]  /*bd70*/  HMMA.16816.F32 R128, R164.reuse, R130, R68 ;  /* 0x00000082a480723c */ /* 0x040ff00000001844 */
[C---:B------:R-:W-:Y:S08]  /*bd80*/  HMMA.16816.F32 R96, R164.reuse, R98, R76 ;  /* 0x00000062a460723c */ /* 0x040ff0000000184c */
[C---:B--2---:R-:W-:Y:S08]  /*bd90*/  HMMA.16816.F32 R68, R164.reuse, R100, R48 ;  /* 0x00000064a444723c */ /* 0x044ff00000001830 */
[C---:B------:R-:W-:Y:S08]  /*bda0*/  HMMA.16816.F32 R72, R164.reuse, R102, R44 ;  /* 0x00000066a448723c */ /* 0x040ff0000000182c */
[C---:B------:R-:W-:Y:S08]  /*bdb0*/  HMMA.16816.F32 R60, R164.reuse, R64, R40 ;  /* 0x00000040a43c723c */ /* 0x040ff00000001828 */
[C---:B------:R-:W-:Y:S08]  /*bdc0*/  HMMA.16816.F32 R100, R164.reuse, R188, R80 ;  /* 0x000000bca464723c */ /* 0x040ff00000001850 */
[C---:B------:R-:W-:Y:S08]  /*bdd0*/  HMMA.16816.F32 R76, R164.reuse, R108, R56 ;  /* 0x0000006ca44c723c */ /* 0x040ff00000001838 */
[C---:B---3--:R-:W-:Y:S01]  /*bde0*/  HMMA.16816.F32 R40, R164.reuse, R194, R20 ;  /* 0x000000c2a428723c */ /* 0x048fe20000001814 */
[----:B------:R-:W2:Y:S07]  /*bdf0*/  LDSM.16.MT88.4 R20, [R206+0x3800] ;  /* 0x00380000ce14783b */ /* 0x000eae0000004200 */
[C---:B------:R-:W-:Y:S01]  /*be00*/  HMMA.16816.F32 R80, R164.reuse, R110, R16 ;  /* 0x0000006ea450723c */ /* 0x040fe20000001810 */
[----:B------:R-:W3:Y:S07]  /*be10*/  LDSM.16.MT88.4 R16, [R206+0x5800] ;  /* 0x00580000ce10783b */ /* 0x000eee0000004200 */
[C---:B-1----:R-:W-:Y:S01]  /*be20*/  HMMA.16816.F32 R56, R164.reuse, R150, R4 ;  /* 0x00000096a438723c */ /* 0x042fe20000001804 */
[----:B------:R-:W1:Y:S07]  /*be30*/  LDSM.16.MT88.4 R4, [R206+0x7800] ;  /* 0x00780000ce04783b */ /* 0x000e6e0000004200 */
[C---:B------:R-:W-:Y:S08]  /*be40*/  HMMA.16816.F32 R64, R164.reuse, R66, R36 ;  /* 0x00000042a440723c */ /* 0x040ff00000001824 */
[----:B------:R-:W-:Y:S01]  /*be50*/  HMMA.16816.F32 R36, R164, R192, R132 ;  /* 0x000000c0a424723c */ /* 0x000fe20000001884 */
[----:B------:R-:W-:Y:S01]  /*be60*/  MOV R193, R0 ;  /* 0x0000000000c17202 */ /* 0x000fe20000000f00 */
[----:B------:R-:W-:-:S04]  /*be70*/  FADD.FTZ R0, R224, R244 ;  /* 0x000000f4e0007221 */ /* 0x000fc80000010000 */
[----:B------:R-:W-:Y:S02]  /*be80*/  FADD.FTZ R0, R193, R0 ;  /* 0x00000000c1007221 */ /* 0x000fe40000010000 */
[----:B------:R-:W-:Y:S02]  /*be90*/  HMMA.16816.F32 R132, R164, R184, R112 ;  /* 0x000000b8a484723c */ /* 0x000fe40000001870 */
[----:B------:R-:W-:-:S04]  /*bea0*/  FADD.FTZ R0, R252, R0 ;  /* 0x00000000fc007221 */ /* 0x000fc80000010000 */
[----:B------:R-:W-:Y:S02]  /*beb0*/  FADD.FTZ R0, R251, R0 ;  /* 0x00000000fb007221 */ /* 0x000fe40000010000 */
[----:B------:R-:W-:Y:S02]  /*bec0*/  HMMA.16816.F32 R112, R164, R178, R52 ;  /* 0x000000b2a470723c */ /* 0x000fe40000001834 */
[----:B------:R-:W-:-:S06]  /*bed0*/  FADD.FTZ R240, R250, R0 ;  /* 0x00000000faf07221 */ /* 0x000fcc0000010000 */
        /* <DEDUP_REMOVED lines=10> */
[C---:B---3--:R-:W-:Y:S08]  /*bf80*/  HMMA.16816.F32 R116, R164.reuse, R16, R116 ;  /* 0x00000010a474723c */ /* 0x048ff00000001874 */
[C---:B------:R-:W-:Y:S08]  /*bf90*/  HMMA.16816.F32 R120, R164.reuse, R18, R120 ;  /* 0x00000012a478723c */ /* 0x040ff00000001878 */
[C---:B-1----:R-:W-:Y:S08]  /*bfa0*/  HMMA.16816.F32 R148, R164.reuse, R4, R168 ;  /* 0x00000004a494723c */ /* 0x042ff000000018a8 */
[----:B------:R-:W-:Y:S01]  /*bfb0*/  HMMA.16816.F32 R144, R164, R6, R144 ;  /* 0x00000006a490723c */ /* 0x000fe20000001890 */
[----:B------:R-:W-:-:S15]  /*bfc0*/  MOV R164, R202 ;  /* 0x000000ca00a47202 */ /* 0x000fde0000000f00 */
[----:B------:R-:W-:-:S04]  /*bfd0*/  NOP ;  /* 0x0000000000007918 */ /* 0x000fc80000000000 */
.L_x_362:
[----:B------:R-:W-:-:S09]  /*bfe0*/  UISETP.GE.AND UP0, UPT, UR6, URZ, UPT ;  /* 0x000000ff0600728c */ /* 0x000fd2000bf06270 */
[----:B------:R-:W-:Y:S05]  /*bff0*/  BRA.U !UP0, `(.L_x_364) ;  /* 0x0000004508447547 */ /* 0x000fea000b800000 */
[----:B------:R-:W1:Y:S01]  /*c000*/  S2R R209, SR_TID.X ;  /* 0x0000000000d17919 */ /* 0x000e620000002100 */
[----:B------:R-:W2:Y:S01]  /*c010*/  LDC.64 R220, c[0x0][0x3c0] ;  /* 0x0000f000ffdc7b82 */ /* 0x000ea20000000a00 */
[----:B------:R-:W3:Y:S01]  /*c020*/  LDCU UR4, c[0x0][0x440] ;  /* 0x00008800ff0477ac */ /* 0x000ee20008000800 */
[----:B------:R-:W-:Y:S02]  /*c030*/  IMAD.MOV.U32 R210, RZ, RZ, 0x40 ;  /* 0x00000040ffd27424 */ /* 0x000fe400078e00ff */
[----:B------:R-:W-:Y:S01]  /*c040*/  IMAD.MOV.U32 R204, RZ, RZ, 0x20 ;  /* 0x00000020ffcc7424 */ /* 0x000fe200078e00ff */
[----:B------:R-:W-:Y:S01]  /*c050*/  UMOV UR7, 0x400 ;  /* 0x0000040000077882 */ /* 0x000fe20000000000 */
[----:B------:R-:W-:Y:S01]  /*c060*/  IMAD.MOV.U32 R2, RZ, RZ, R3 ;  /* 0x000000ffff027224 */ /* 0x000fe200078e0003 */
[----:B------:R-:W4:Y:S01]  /*c070*/  LDCU UR20, c[0x0][0x440] ;  /* 0x00008800ff1477ac */ /* 0x000f220008000800 */
[----:B------:R-:W5:Y:S01]  /*c080*/  S2UR UR5, SR_CgaCtaId ;  /* 0x00000000000579c3 */ /* 0x000f620000008800 */
[----:B------:R-:W-:Y:S01]  /*c090*/  IMAD.MOV.U32 R0, RZ, RZ, R164 ;  /* 0x000000ffff007224 */ /* 0x000fe200078e00a4 */
[----:B---3--:R-:W-:Y:S01]  /*c0a0*/  ISETP.GE.AND P2, PT, R207, UR4, PT ;  /* 0x00000004cf007c0c */ /* 0x008fe2000bf46270 */
[----:B------:R-:W3:Y:S01]  /*c0b0*/  LDCU UR4, c[0x0][0x45c] ;  /* 0x00008b80ff0477ac */ /* 0x000ee20008000800 */
[C---:B--2---:R-:W-:Y:S01]  /*c0c0*/  SHF.L.U64.HI R224, R220.reuse, 0x4, R221 ;  /* 0x00000004dce07819 */ /* 0x044fe200000102dd */
[----:B------:R-:W-:-:S02]  /*c0d0*/  IMAD.SHL.U32 R223, R220, 0x10, RZ ;  /* 0x00000010dcdf7824 */ /* 0x000fc400078e00ff */
[C---:B-1----:R-:W-:Y:S01]  /*c0e0*/  IMAD.SHL.U32 R206, R209.reuse, 0x40, RZ ;  /* 0x00000040d1ce7824 */ /* 0x042fe200078e00ff */
[C---:B------:R-:W-:Y:S01]  /*c0f0*/  LOP3.LUT P1, RZ, R209.reuse, 0x4, RZ, 0xc0, !PT ;  /* 0x00000004d1ff7812 */ /* 0x040fe2000782c0ff */
[C---:B------:R-:W-:Y:S01]  /*c100*/  IMAD.SHL.U32 R222, R209.reuse, 0x20, RZ ;  /* 0x00000020d1de7824 */ /* 0x040fe200078e00ff */
[----:B------:R-:W-:Y:S01]  /*c110*/  LOP3.LUT P0, RZ, R209, 0x2, RZ, 0xc0, !PT ;  /* 0x00000002d1ff7812 */ /* 0x000fe2000780c0ff */
[----:B-----5:R-:W-:Y:S01]  /*c120*/  ULEA UR5, UR5, UR7, 0x18 ;  /* 0x0000000705057291 */ /* 0x020fe2000f8ec0ff */
[----:B------:R-:W-:Y:S02]  /*c130*/  SEL R210, R210, 0xffffffc0, !P1 ;  /* 0xffffffc0d2d27807 */ /* 0x000fe40004800000 */
[----:B------:R-:W-:Y:S02]  /*c140*/  SEL R204, R204, 0xffffffe0, !P0 ;  /* 0xffffffe0cccc7807 */ /* 0x000fe40004000000 */
[----:B------:R-:W-:Y:S01]  /*c150*/  LOP3.LUT R205, R206, 0x400, RZ, 0xc0, !PT ;  /* 0x00000400cecd7812 */ /* 0x000fe200078ec0ff */
[----:B---34-:R-:W-:Y:S06]  /*c160*/  BRA `(.L_x_365) ;  /* 0x0000000400a87947 */ /* 0x018fec0003800000 */
.L_x_367:
[----:B------:R-:W1:Y:S01]  /*c170*/  LDC.64 R164, c[0x0][0x3b8] ;  /* 0x0000ee00ffa47b82 */ /* 0x000e620000000a00 */
[----:B------:R-:W-:Y:S01]  /*c180*/  UIADD3 UR7, UPT, UPT, UR6, -0x1, URZ ;  /* 0xffffffff06077890 */ /* 0x000fe2000fffe0ff */
[----:B------:R-:W-:Y:S04]  /*c190*/  LOP3.LUT R171, R235, 0x1f8, RZ, 0xc0, !PT ;  /* 0x000001f8ebab7812 */ /* 0x000fe800078ec0ff */
[----:B------:R-:W-:Y:S04]  /*c1a0*/  LOP3.LUT R171, R171, 0x38, R209, 0x78, !PT ;  /* 0x00000038abab7812 */ /* 0x000fe800078e78d1 */
[----:B------:R-:W-:Y:S04]  /*c1b0*/  LOP3.LUT R171, R171, 0x1e00, R235, 0xf8, !PT ;  /* 0x00001e00abab7812 */ /* 0x000fe800078ef8eb */
[----:B------:R-:W-:Y:S01]  /*c1c0*/  LEA R229, R171, UR5, 0x1 ;  /* 0x00000005abe57c11 */ /* 0x000fe2000f8e08ff */
        /* <DEDUP_REMOVED lines=10> */
[----:B------:R1:W-:Y:S01]  /*c270*/  @!P2 LDGSTS.E.BYPASS.LTC128B.128 [R229+0x8000], desc[UR24][R176.64] ;  /* 0x08000000b0e5afae */ /* 0x0003e2000b981a18 */
[----:B------:R-:W-:Y:S02]  /*c280*/  LEA.HI.X R172, R178, R170, R174, 0x6, P5 ;  /* 0x000000aab2ac7211 */ /* 0x000fe400028f34ae */
[C---:B------:R-:W-:Y:S01]  /*c290*/  LEA R174, P6, R173.reuse, R228, 0x1 ;  /* 0x000000e4adae7211 */ /* 0x040fe200078c08ff */
[----:B------:R1:W-:Y:S01]  /*c2a0*/  @P2 STS.128 [R229+0x8000], RZ ;  /* 0x008000ffe5002388 */ /* 0x0003e20000000c00 */
[C---:B------:R-:W-:Y:S02]  /*c2b0*/  LEA R168, P5, R164.reuse, R173, 0x5 ;  /* 0x000000ada4a87211 */ /* 0x040fe400078a28ff */
[--C-:B------:R-:W-:Y:S01]  /*c2c0*/  LEA.HI.X R175, R173, R227, R172.reuse, 0x1, P6 ;  /* 0x000000e3adaf7211 */ /* 0x100fe200030f0cac */
[----:B------:R-:W-:Y:S01]  /*c2d0*/  @!PT LDS RZ, [RZ] ;  /* 0x00000000fffff984 */ /* 0x000fe20000000800 */
[----:B------:R-:W-:Y:S01]  /*c2e0*/  @!PT LDS RZ, [RZ] ;  /* 0x00000000fffff984 */ /* 0x000fe20000000800 */
[----:B------:R-:W-:Y:S01]  /*c2f0*/  @!PT LDS RZ, [RZ] ;  /* 0x00000000fffff984 */ /* 0x000fe20000000800 */
[----:B------:R1:W-:Y:S01]  /*c300*/  @!P4 LDGSTS.E.BYPASS.LTC128B.128 [R229+0xa000], desc[UR24][R176.64+0x80] ;  /* 0x0a000080b0e5cfae */ /* 0x0003e2000b981a18 */
[----:B------:R-:W-:Y:S02]  /*c310*/  LEA.HI.X R164, R164, R172, R165, 0x5, P5 ;  /* 0x000000aca4a47211 */ /* 0x000fe400028f2ca5 */
[----:B------:R-:W-:Y:S01]  /*c320*/  IADD3 R169, P5, PT, R169, R173, RZ ;  /* 0x000000ada9a97210 */ /* 0x000fe20007fbe0ff */
[----:B------:R1:W-:Y:S03]  /*c330*/  @P4 STS.128 [R229+0xa000], RZ ;  /* 0x00a000ffe5004388 */ /* 0x0003e60000000c00 */
[CC--:B------:R-:W-:Y:S01]  /*c340*/  LEA R178, P6, R169.reuse, R228.reuse, 0x1 ;  /* 0x000000e4a9b27211 */ /* 0x0c0fe200078c08ff */
[----:B------:R-:W-:Y:S01]  /*c350*/  @!PT LDS RZ, [RZ] ;  /* 0x00000000fffff984 */ /* 0x000fe20000000800 */
[----:B------:R-:W-:Y:S01]  /*c360*/  @!PT LDS RZ, [RZ] ;  /* 0x00000000fffff984 */ /* 0x000fe20000000800 */
[----:B------:R-:W-:Y:S01]  /*c370*/  @!PT LDS RZ, [RZ] ;  /* 0x00000000fffff984 */ /* 0x000fe20000000800 */
[----:B------:R1:W-:Y:S01]  /*c380*/  @!P3 LDGSTS.E.BYPASS.LTC128B.128 [R229+0xc000], desc[UR24][R176.64+0x100] ;  /* 0x0c000100b0e5bfae */ /* 0x0003e2000b981a18 */
[----:B------:R-:W-:Y:S01]  /*c390*/  IMAD.X R170, R170, 0x1, R172, P5 ;  /* 0x00000001aaaa7824 */ /* 0x000fe200028e06ac */
[C---:B------:R-:W-:Y:S02]  /*c3a0*/  LEA R172, P5, R168.reuse, R228, 0x1 ;  /* 0x000000e4a8ac7211 */ /* 0x040fe400078a08ff */
        /* <DEDUP_REMOVED lines=70> */
.L_x_365:
[----:B------:R-:W-:Y:S04]  /*c810*/  DEPBAR.LE SB0, 0x0 ;  /* 0x000080000000791a */ /* 0x000fe80000000000 */
[----:B------:R-:W-:Y:S01]  /*c820*/  BAR.SYNC.DEFER_BLOCKING 0x0 ;  /* 0x0000000000007b1d */ /* 0x000fe20000010000 */
[----:B------:R-:W-:Y:S01]  /*c830*/  IMAD.SHL.U32 R235, R209, 0x8, RZ ;  /* 0x00000008d1eb7824 */ /* 0x000fe200078e00ff */
[----:B------:R-:W-:Y:S01]  /*c840*/  SHF.R.U32.HI R211, RZ, 0x1, R209 ;  /* 0x00000001ffd37819 */ /* 0x000fe200000116d1 */
[----:B------:R-:W-:Y:S01]  /*c850*/  IMAD.WIDE.U32 R12, R220, UR6, RZ ;  /* 0x00000006dc0c7c25 */ /* 0x000fe2000f8e00ff */
[----:B------:R-:W-:Y:S01]  /*c860*/  LOP3.LUT R208, R222, 0x7c00, RZ, 0xc0, !PT ;  /* 0x00007c00ded07812 */ /* 0x000fe200078ec0ff */
[----:B------:R-:W-:Y:S01]  /*c870*/  UISETP.NE.AND UP0, UPT, UR6, URZ, UPT ;  /* 0x000000ff0600728c */ /* 0x000fe2000bf05270 */
[----:B------:R-:W-:Y:S01]  /*c880*/  LOP3.LUT R207, R235, 0x38, RZ, 0xc0, !PT ;  /* 0x00000038ebcf7812 */ /* 0x000fe200078ec0ff */
[----:B------:R-:W-:Y:S01]  /*c890*/  IMAD R8, R221, UR6, R13 ;  /* 0x00000006dd087c24 */ /* 0x000fe2000f8e020d */
[C---:B------:R-:W-:Y:S01]  /*c8a0*/  LEA R10, P3, R12.reuse, R226, 0x7 ;  /* 0x000000e20c0a7211 */ /* 0x040fe200078638ff */
[----:B------:R-:W-:Y:S01]  /*c8b0*/  USHF.L.U32 UR21, UR6, 0x1, URZ ;  /* 0x0000000106157899 */ /* 0x000fe200080006ff */
[C---:B------:R-:W-:Y:S02]  /*c8c0*/  LOP3.LUT R234, R207.reuse, 0x40, RZ, 0xfc, !PT ;  /* 0x00000040cfea7812 */ /* 0x040fe400078efcff */
[--C-:B------:R-:W-:Y:S02]  /*c8d0*/  LEA.HI.X R11, R12, R225, R8.reuse, 0x7, P3 ;  /* 0x000000e10c0b7211 */ /* 0x100fe400018f3c08 */
[----:B------:R-:W-:Y:S02]  /*c8e0*/  ISETP.GE.AND P4, PT, R234, UR20, PT ;  /* 0x00000014ea007c0c */ /* 0x000fe4000bf86270 */
[CC--:B------:R-:W-:Y:S02]  /*c8f0*/  LEA R4, P0, R12.reuse, R223.reuse, 0x6 ;  /* 0x000000df0c047211 */ /* 0x0c0fe400078030ff */
[----:B------:R-:W-:Y:S02]  /*c900*/  LOP3.LUT R233, R207, 0x80, RZ, 0xfc, !PT ;  /* 0x00000080cfe97812 */ /* 0x000fe400078efcff */
[----:B------:R-:W-:Y:S02]  /*c910*/  LEA.HI.X R3, R12, R224, R8, 0x6, P0 ;  /* 0x000000e00c037211 */ /* 0x000fe400000f3408 */
[----:B------:R-:W-:Y:S01]  /*c920*/  IADD3 R7, P0, PT, R4, R223, RZ ;  /* 0x000000df04077210 */ /* 0x000fe20007f1e0ff */
[----:B------:R-:W-:Y:S01]  /*c930*/  @!PT LDS RZ, [RZ] ;  /* 0x00000000fffff984 */ /* 0x000fe20000000800 */
[----:B------:R-:W-:Y:S01]  /*c940*/  @!PT LDS RZ, [RZ] ;  /* 0x00000000fffff984 */ /* 0x000fe20000000800 */
[----:B------:R-:W-:Y:S01]  /*c950*/  @!PT LDS RZ, [RZ] ;  /* 0x00000000fffff984 */ /* 0x000fe20000000800 */
[----:B------:R-:W-:Y:S01]  /*c960*/  @!P2 LDGSTS.E.BYPASS.LTC128B.128 [R229+0x10000], desc[UR24][R10.64] ;  /* 0x100000000ae5afae */ /* 0x000fe2000b981a18 */
[----:B------:R-:W-:Y:S03]  /*c970*/  ISETP.GE.AND P3, PT, R233, UR20, PT ;  /* 0x00000014e9007c0c */ /* 0x000fe6000bf66270 */
[----:B------:R-:W-:Y:S01]  /*c980*/  IMAD.X R5, R3, 0x1, R224, P0 ;  /* 0x0000000103057824 */ /* 0x000fe200000e06e0 */
[----:B------:R-:W-:Y:S01]  /*c990*/  @P2 STS.128 [R229+0x10000], RZ ;  /* 0x010000ffe5002388 */ /* 0x000fe20000000c00 */
[-C--:B------:R-:W-:Y:S02]  /*c9a0*/  LEA R6, P0, R7, R226.reuse, 0x1 ;  /* 0x000000e207067211 */ /* 0x080fe400078008ff */
[----:B------:R-:W-:Y:S01]  /*c9b0*/  LOP3.LUT R232, R207, 0xc0, RZ, 0xfc, !PT ;  /* 0x000000c0cfe87812 */ /* 0x000fe200078efcff */
[----:B------:R-:W-:Y:S01]  /*c9c0*/  @!PT LDS RZ, [RZ] ;  /* 0x00000000fffff984 */ /* 0x000fe20000000800 */
[----:B------:R-:W-:Y:S01]  /*c9d0*/  @!PT LDS RZ, [RZ] ;  /* 0x00000000fffff984 */ /* 0x000fe20000000800 */
[----:B------:R-:W-:Y:S01]  /*c9e0*/  @!PT LDS RZ, [RZ] ;  /* 0x00000000fffff984 */ /* 0x000fe20000000800 */
[----:B------:R-:W-:Y:S01]  /*c9f0*/  @!P4 LDGSTS.E.BYPASS.LTC128B.128 [R229+0x12000], desc[UR24][R10.64+0x80] ;  /* 0x120000800ae5cfae */ /* 0x000fe2000b981a18 */
[-C--:B------:R-:W-:Y:S02]  /*ca00*/  LEA.HI.X R7, R7, R225.reuse, R5, 0x1, P0 ;  /* 0x000000e107077211 */ /* 0x080fe400000f0c05 */
[----:B------:R-:W-:Y:S01]  /*ca10*/  ISETP.GE.AND P0, PT, R232, UR20, PT ;  /* 0x00000014e8007c0c */ /* 0x000fe2000bf06270 */
[----:B------:R-:W-:Y:S01]  /*ca20*/  @P4 STS.128 [R229+0x12000], RZ ;  /* 0x012000ffe5004388 */ /* 0x000fe20000000c00 */
[----:B------:R-:W-:Y:S02]  /*ca30*/  ISETP.GE.AND P2, PT, R207, UR20, PT ;  /* 0x00000014cf007c0c */ /* 0x000fe4000bf46270 */
[----:B------:R-:W-:Y:S01]  /*ca40*/  LEA R8, P6, R4, R226, 0x1 ;  /* 0x000000e204087211 */ /* 0x000fe200078c08ff */
[----:B------:R-:W-:Y:S01]  /*ca50*/  @!PT LDS RZ, [RZ] ;  /* 0x00000000fffff984 */ /* 0x000fe20000000800 */
[----:B------:R-:W-:Y:S01]  /*ca60*/  @!PT LDS RZ, [RZ] ;  /* 0x00000000fffff984 */ /* 0x000fe20000000800 */
[----:B------:R-:W-:Y:S01]  /*ca70*/  @!PT LDS RZ, [RZ] ;  /* 0x00000000fffff984 */ /* 0x000fe20000000800 */
[----:B------:R-:W-:Y:S01]  /*ca80*/  @!P3 LDGSTS.E.BYPASS.LTC128B.128 [R229+0x14000], desc[UR24][R10.64+0x100] ;  /* 0x140001000ae5bfae */ /* 0x000fe2000b981a18 */
[----:B------:R-:W-:Y:S02]  /*ca90*/  LEA R5, P5, R220, R4, 0x5 ;  /* 0x00000004dc057211 */ /* 0x000fe400078a28ff */
[----:B------:R-:W-:Y:S01]  /*caa0*/  LEA.HI.X R9, R4, R225, R3, 0x1, P6 ;  /* 0x000000e104097211 */ /* 0x000fe200030f0c03 */
[----:B------:R-:W-:Y:S01]  /*cab0*/  @P3 STS.128 [R229+0x14000], RZ ;  /* 0x014000ffe5003388 */ /* 0x000fe20000000c00 */
[----:B------:R-:W-:Y:S02]  /*cac0*/  LEA.HI.X R3, R220, R3, R221, 0x5, P5 ;  /* 0x00000003dc037211 */ /* 0x000fe400028f2cdd */
[----:B------:R-:W-:Y:S01]  /*cad0*/  LEA R4, P5, R5, R226, 0x1 ;  /* 0x000000e205047211 */ /* 0x000fe200078a08ff */
[----:B------:R-:W-:Y:S01]  /*cae0*/  @!PT LDS RZ, [RZ] ;  /* 0x00000000fffff984 */ /* 0x000fe20000000800 */
[----:B------:R-:W-:Y:S01]  /*caf0*/  @!PT LDS RZ, [RZ] ;  /* 0x00000000fffff984 */ /* 0x000fe20000000800 */
[----:B------:R-:W-:Y:S01]  /*cb00*/  @!PT LDS RZ, [RZ] ;  /* 0x00000000fffff984 */ /* 0x000fe20000000800 */
[----:B------:R-:W-:Y:S01]  /*cb10*/  @!P0 LDGSTS.E.BYPASS.LTC128B.128 [R229+0x16000], desc[UR24][R10.64+0x180] ;  /* 0x160001800ae58fae */ /* 0x000fe2000b981a18 */
[--C-:B------:R-:W-:Y:S02]  /*cb20*/  LOP3.LUT R218, R207, 0x1c0, R206.reuse, 0xf8, !PT ;  /* 0x000001c0cfda7812 */ /* 0x100fe400078ef8ce */
[----:B------:R-:W-:Y:S01]  /*cb30*/  LEA.HI.X R5, R5, R225, R3, 0x1, P5 ;  /* 0x000000e105057211 */ /* 0x000fe200028f0c03 */
[----:B------:R-:W-:Y:S01]  /*cb40*/  @P0 STS.128 [R229+0x16000], RZ ;  /* 0x016000ffe5000388 */ /* 0x000fe20000000c00 */
[----:B------:R-:W-:Y:S02]  /*cb50*/  LOP3.LUT R212, R211, 0x8, RZ, 0xc0, !PT ;  /* 0x00000008d3d47812 */ /* 0x000fe400078ec0ff */
[----:B------:R-:W-:Y:S01]  /*cb60*/  LOP3.LUT R219, R208, 0x200, R206, 0xf8, !PT ;  /* 0x00000200d0db7812 */ /* 0x000fe200078ef8ce */
[----:B------:R-:W-:Y:S01]  /*cb70*/  @!PT LDS RZ, [RZ] ;  /* 0x00000000fffff984 */ /* 0x000fe20000000800 */
[----:B------:R-:W-:Y:S01]  /*cb80*/  @!PT LDS RZ, [RZ] ;  /* 0x00000000fffff984 */ /* 0x000fe20000000800 */
[----:B------:R-:W-:Y:S01]  /*cb90*/  @!PT LDS RZ, [RZ] ;  /* 0x00000000fffff984 */ /* 0x000fe20000000800 */
[----:B------:R-:W-:Y:S01]  /*cba0*/  @!P2 LDGSTS.E.BYPASS.LTC128B.128 [R229+0x10800], desc[UR24][R8.64] ;  /* 0x1080000008e5afae */ /* 0x000fe2000b981a18 */
[C---:B------:R-:W-:Y:S02]  /*cbb0*/  LOP3.LUT R212, R218.reuse, R212, RZ, 0x3c, !PT ;  /* 0x000000d4dad47212 */ /* 0x040fe400078e3cff */
[----:B------:R-:W-:Y:S01]  /*cbc0*/  LOP3.LUT R218, R218, 0x8, R209, 0x78, !PT ;  /* 0x00000008dada7812 */ /* 0x000fe200078e78d1 */
[----:B------:R-:W-:Y:S01]  /*cbd0*/  @P2 STS.128 [R229+0x10800], RZ ;  /* 0x010800ffe5002388 */ /* 0x000fe20000000c00 */
[----:B------:R-:W-:Y:S03]  /*cbe0*/  LOP3.LUT R219, R219, R212, RZ, 0xfc, !PT ;  /* 0x000000d4dbdb7212 */ /* 0x000fe600078efcff */
[----:B------:R-:W-:Y:S01]  /*cbf0*/  @!PT LDS RZ, [RZ] ;  /* 0x00000000fffff984 */ /* 0x000fe20000000800 */
[----:B------:R-:W-:Y:S01]  /*cc00*/  @!PT LDS RZ, [RZ] ;  /* 0x00000000fffff984 */ /* 0x000fe20000000800 */
[----:B------:R-:W-:Y:S01]  /*cc10*/  @!PT LDS RZ, [RZ] ;  /* 0x00000000fffff984 */ /* 0x000fe20000000800 */
[----:B------:R-:W-:Y:S01]  /*cc20*/  @!P4 LDGSTS.E.BYPASS.LTC128B.128 [R229+0x12800], desc[UR24][R8.64+0x80] ;  /* 0x1280008008e5cfae */ /* 0x000fe2000b981a18 */
[----:B------:R-:W-:Y:S01]  /*cc30*/  IMAD R218, R218, 0x2, R205 ;  /* 0x00000002dada7824 */ /* 0x000fe200078e02cd */
[----:B------:R-:W-:Y:S02]  /*cc40*/  LEA R219, R219, UR5, 0x1 ;  /* 0x00000005dbdb7c11 */ /* 0x000fe4000f8e08ff */
[----:B------:R-:W-:Y:S01]  /*cc50*/  @P4 STS.128 [R229+0x12800], RZ ;  /* 0x012800ffe5004388 */ /* 0x000fe20000000c00 */
[----:B------:R-:W-:Y:S02]  /*cc60*/  VIADD R3, R218, UR5 ;  /* 0x00000005da037c36 */ /* 0x000fe40008000000 */
[--C-:B------:R-:W-:Y:S01]  /*cc70*/  IMAD.IADD R217, R219, 0x1, R204.reuse ;  /* 0x00000001dbd97824 */ /* 0x100fe200078e02cc */
[----:B------:R-:W-:Y:S01]  /*cc80*/  @!PT LDS RZ, [RZ] ;  /* 0x00000000fffff984 */ /* 0x000fe20000000800 */
[----:B------:R-:W-:Y:S01]  /*cc90*/  @!PT LDS RZ, [RZ] ;  /* 0x00000000fffff984 */ /* 0x000fe20000000800 */
[----:B------:R-:W-:Y:S01]  /*cca0*/  @!PT LDS RZ, [RZ] ;  /* 0x00000000fffff984 */ /* 0x000fe20000000800 */
[----:B------:R-:W-:Y:S01]  /*ccb0*/  @!P3 LDGSTS.E.BYPASS.LTC128B.128 [R229+0x14800], desc[UR24][R8.64+0x100] ;  /* 0x1480010008e5bfae */ /* 0x000fe2000b981a18 */
[----:B------:R-:W-:Y:S02]  /*ccc0*/  IMAD.IADD R216, R3, 0x1, R204 ;  /* 0x0000000103d87824 */ /* 0x000fe400078e02cc */
[--C-:B------:R-:W-:Y:S01]  /*ccd0*/  IMAD.IADD R215, R219, 0x1, R210.reuse ;  /* 0x00000001dbd77824 */ /* 0x100fe200078e02d2 */
[----:B------:R-:W-:Y:S01]  /*cce0*/  @P3 STS.128 [R229+0x14800], RZ ;  /* 0x014800ffe5003388 */ /* 0x000fe20000000c00 */
[----:B------:R-:W-:Y:S02]  /*ccf0*/  IMAD.IADD R3, R3, 0x1, R210 ;  /* 0x0000000103037824 */ /* 0x000fe400078e02d2 */
[C---:B------:R-:W-:Y:S01]  /*cd00*/  IMAD.IADD R214, R204.reuse, 0x1, R215 ;  /* 0x00000001ccd67824 */ /* 0x040fe200078e02d7 */
[----:B------:R-:W-:Y:S01]  /*cd10*/  @!PT LDS RZ, [RZ] ;  /* 0x00000000fffff984 */ /* 0x000fe20000000800 */
[----:B------:R-:W-:Y:S01]  /*cd20*/  @!PT LDS RZ, [RZ] ;  /* 0x00000000fffff984 */ /* 0x000fe20000000800 */
[----:B------:R-:W-:Y:S01]  /*cd30*/  @!PT LDS RZ, [RZ] ;  /* 0x00000000fffff984 */ /* 0x000fe20000000800 */
[----:B------:R1:W-:Y:S01]  /*cd40*/  @!P0 LDGSTS.E.BYPASS.LTC128B.128 [R229+0x16800], desc[UR24][R8.64+0x180] ;  /* 0x1680018008e58fae */ /* 0x0003e2000b981a18 */
        /* <DEDUP_REMOVED lines=43> */
[----:B-1----:R-:W2:Y:S04]  /*d000*/  LDSM.16.M88.4 R8, [R218+UR5+0x8000] ;  /* 0x00800005da08783b */ /* 0x002ea80008000200 */
[----:B------:R-:W1:Y:S04]  /*d010*/  LDSM.16.M88.4 R16, [R218+UR5+0x8800] ;  /* 0x00880005da10783b */ /* 0x000e680008000200 */
[----:B------:R-:W3:Y:S04]  /*d020*/  LDSM.16.M88.4 R24, [R218+UR5+0x9000] ;  /* 0x00900005da18783b */ /* 0x000ee80008000200 */
[----:B------:R-:W0:Y:S04]  /*d030*/  LDGDEPBAR ;  /* 0x00000000000079af */ /* 0x000e280000000000 */
[----:B------:R-:W4:Y:S04]  /*d040*/  LDSM.16.M88.4 R164, [R218+UR5+0x9800] ;  /* 0x00980005daa4783b */ /* 0x000f280008000200 */
[----:B------:R-:W-:Y:S04]  /*d050*/  LDSM.16.M88.4 R168, [R217] ;  /* 0x00000000d9a8783b */ /* 0x000fe80000000200 */
[----:B------:R-:W5:Y:S04]  /*d060*/  LDSM.16.M88.4 R172, [R216+0x8000] ;  /* 0x00800000d8ac783b */ /* 0x000f680000000200 */
[----:B------:R-:W5:Y:S04]  /*d070*/  LDSM.16.M88.4 R176, [R216+0x8800] ;  /* 0x00880000d8b0783b */ /* 0x000f680000000200 */
[----:B------:R-:W5:Y:S04]  /*d080*/  LDSM.16.M88.4 R180, [R216+0x9000] ;  /* 0x00900000d8b4783b */ /* 0x000f680000000200 */
[----:B------:R-:W5:Y:S01]  /*d090*/  LDSM.16.M88.4 R184, [R216+0x9800] ;  /* 0x00980000d8b8783b */ /* 0x000f620000000200 */
[C---:B--2---:R-:W-:Y:S03]  /*d0a0*/  HMMA.16816.F32 R4, R32.reuse, R8, RZ ;  /* 0x000000082004723c */ /* 0x044fe600000018ff */
[----:B------:R-:W-:Y:S04]  /*d0b0*/  LDSM.16.M88.4 R188, [R3+0x8000] ;  /* 0x0080000003bc783b */ /* 0x000fe80000000200 */
[----:B------:R-:W-:Y:S01]  /*d0c0*/  LDSM.16.M88.4 R192, [R214] ;  /* 0x00000000d6c0783b */ /* 0x000fe20000000200 */
[C---:B------:R-:W-:Y:S03]  /*d0d0*/  HMMA.16816.F32 R8, R32.reuse, R10, RZ ;  /* 0x0000000a2008723c */ /* 0x040fe600000018ff */
[----:B------:R-:W-:Y:S04]  /*d0e0*/  LDSM.16.M88.4 R196, [R213+0x8000] ;  /* 0x00800000d5c4783b */ /* 0x000fe80000000200 */
[----:B------:R-:W-:Y:S01]  /*d0f0*/  LDSM.16.M88.4 R200, [R218+UR5+0xa000] ;  /* 0x00a00005dac8783b */ /* 0x000fe20008000200 */
[C---:B-1----:R-:W-:Y:S08]  /*d100*/  HMMA.16816.F32 R12, R32.reuse, R16, RZ ;  /* 0x00000010200c723c */ /* 0x042ff000000018ff */
[C---:B------:R-:W-:Y:S08]  /*d110*/  HMMA.16816.F32 R16, R32.reuse, R18, RZ ;  /* 0x000000122010723c */ /* 0x040ff000000018ff */
[C---:B---3--:R-:W-:Y:S08]  /*d120*/  HMMA.16816.F32 R20, R32.reuse, R24, RZ ;  /* 0x000000182014723c */ /* 0x048ff000000018ff */
[C---:B------:R-:W-:Y:S08]  /*d130*/  HMMA.16816.F32 R24, R32.reuse, R26, RZ ;  /* 0x0000001a2018723c */ /* 0x040ff000000018ff */
[C---:B----4-:R-:W-:Y:S08]  /*d140*/  HMMA.16816.F32 R28, R32.reuse, R164, RZ ;  /* 0x000000a4201c723c */ /* 0x050ff000000018ff */
[----:B------:R-:W-:Y:S01]  /*d150*/  HMMA.16816.F32 R32, R32, R166, RZ ;  /* 0x000000a62020723c */ /* 0x000fe200000018ff */
[----:B------:R-:W1:Y:S07]  /*d160*/  LDSM.16.M88.4 R164, [R215] ;  /* 0x00000000d7a4783b */ /* 0x000e6e0000000200 */
[C---:B-----5:R-:W-:Y:S08]  /*d170*/  HMMA.16816.F32 R4, R168.reuse, R172, R4 ;  /* 0x000000aca804723c */ /* 0x060ff00000001804 */
[C---:B------:R-:W-:Y:S01]  /*d180*/  HMMA.16816.F32 R8, R168.reuse, R174, R8 ;  /* 0x000000aea808723c */ /* 0x040fe20000001808 */
        /* <DEDUP_REMOVED lines=17> */
[C---:B---3--:R-:W-:Y:S08]  /*d2a0*/  HMMA.16816.F32 R20, R164.reuse, R176, R20 ;  /* 0x000000b0a414723c */ /* 0x048ff00000001814 */
[C---:B------:R-:W-:Y:S01]  /*d2b0*/  HMMA.16816.F32 R24, R164.reuse, R178, R24 ;  /* 0x000000b2a418723c */ /* 0x040fe20000001818 */
[----:B------:R-:W-:Y:S07]  /*d2c0*/  LDSM.16.M88.4 R176, [R218+UR5+0xb000] ;  /* 0x00b00005dab0783b */ /* 0x000fee0008000200 */
[C---:B----4-:R-:W-:Y:S08]  /*d2d0*/  HMMA.16816.F32 R28, R164.reuse, R180, R28 ;  /* 0x000000b4a41c723c */ /* 0x050ff0000000181c */
[----:B------:R-:W-:Y:S01]  /*d2e0*/  HMMA.16816.F32 R32, R164, R182, R32 ;  /* 0x000000b6a420723c */ /* 0x000fe20000001820 */
[----:B------:R-:W2:Y:S04]  /*d2f0*/  LDSM.16.M88.4 R164, [R218+UR5+0xa800] ;  /* 0x00a80005daa4783b */ /* 0x000ea80008000200 */
[----:B------:R-:W3:Y:S03]  /*d300*/  LDSM.16.M88.4 R180, [R218+UR5+0xb800] ;  /* 0x00b80005dab4783b */ /* 0x000ee60008000200 */
        /* <DEDUP_REMOVED lines=11> */
[----:B------:R-:W-:Y:S04]  /*d3c0*/  LDSM.16.M88.4 R184, [R216+0xb000] ;  /* 0x00b00000d8b8783b */ /* 0x000fe80000000200 */
[----:B------:R-:W-:Y:S03]  /*d3d0*/  LDSM.16.M88.4 R192, [R214+0x2000] ;  /* 0x00200000d6c0783b */ /* 0x000fe60000000200 */
[C---:B------:R-:W-:Y:S08]  /*d3e0*/  HMMA.16816.F32 R4, R188.reuse, R200, R4 ;  /* 0x000000c8bc04723c */ /* 0x040ff00000001804 */
[C---:B------:R-:W-:Y:S01]  /*d3f0*/  HMMA.16816.F32 R8, R188.reuse, R202, R8 ;  /* 0x000000cabc08723c */ /* 0x040fe20000001808 */
[----:B------:R-:W-:Y:S07]  /*d400*/  LDSM.16.M88.4 R200, [R213+0xa800] ;  /* 0x00a80000d5c8783b */ /* 0x000fee0000000200 */
[C---:B--2---:R-:W-:Y:S08]  /*d410*/  HMMA.16816.F32 R12, R188.reuse, R164, R12 ;  /* 0x000000a4bc0c723c */ /* 0x044ff0000000180c */
[C---:B------:R-:W-:Y:S01]  /*d420*/  HMMA.16816.F32 R16, R188.reuse, R166, R16 ;  /* 0x000000a6bc10723c */ /* 0x040fe20000001810 */
[----:B------:R-:W2:Y:S07]  /*d430*/  LDSM.16.M88.4 R164, [R216+0xa800] ;  /* 0x00a80000d8a4783b */ /* 0x000eae0000000200 */
[C---:B------:R-:W-:Y:S08]  /*d440*/  HMMA.16816.F32 R20, R188.reuse, R176, R20 ;  /* 0x000000b0bc14723c */ /* 0x040ff00000001814 */
        /* <DEDUP_REMOVED lines=15> */
[C---:B----4-:R-:W-:Y:S08]  /*d540*/  HMMA.16816.F32 R28, R168.reuse, R176, R28 ;  /* 0x000000b0a81c723c */ /* 0x050ff0000000181c */
[----:B------:R-:W-:Y:S01]  /*d550*/  HMMA.16816.F32 R32, R168, R178, R32 ;  /* 0x000000b2a820723c */ /* 0x000fe20000001820 */
[----:B------:R-:W4:Y:S04]  /*d560*/  LDSM.16.M88.4 R168, [R213+0xb000] ;  /* 0x00b00000d5a8783b */ /* 0x000f280000000200 */
[----:B------:R-:W4:Y:S03]  /*d570*/  LDSM.16.M88.4 R176, [R213+0xb800] ;  /* 0x00b80000d5b0783b */ /* 0x000f260000000200 */
[C---:B---3--:R-:W-:Y:S08]  /*d580*/  HMMA.16816.F32 R4, R180.reuse, R188, R4 ;  /* 0x000000bcb404723c */ /* 0x048ff00000001804 */
        /* <DEDUP_REMOVED lines=11> */
[----:B------:R-:W3:Y:S03]  /*d640*/  LDSM.16.M88.4 R184, [R218+UR5+0xd000] ;  /* 0x00d00005dab8783b */ /* 0x000ee60008000200 */
[C---:B------:R-:W-:Y:S08]  /*d650*/  HMMA.16816.F32 R4, R192.reuse, R196, R4 ;  /* 0x000000c4c004723c */ /* 0x040ff00000001804 */
[C---:B------:R-:W-:Y:S01]  /*d660*/  HMMA.16816.F32 R8, R192.reuse, R198, R8 ;  /* 0x000000c6c008723c */ /* 0x040fe20000001808 */
[----:B------:R-:W-:Y:S07]  /*d670*/  LDSM.16.M88.4 R196, [R213+0xc000] ;  /* 0x00c00000d5c4783b */ /* 0x000fee0000000200 */
[C---:B------:R-:W-:Y:S08]  /*d680*/  HMMA.16816.F32 R12, R192.reuse, R200, R12 ;  /* 0x000000c8c00c723c */ /* 0x040ff0000000180c */
[C---:B------:R-:W-:Y:S01]  /*d690*/  HMMA.16816.F32 R16, R192.reuse, R202, R16 ;  /* 0x000000cac010723c */ /* 0x040fe20000001810 */
[----:B------:R-:W-:Y:S07]  /*d6a0*/  LDSM.16.M88.4 R200, [R216+0xe800] ;  /* 0x00e80000d8c8783b */ /* 0x000fee0000000200 */
[C---:B----4-:R-:W-:Y:S08]  /*d6b0*/  HMMA.16816.F32 R20, R192.reuse, R168, R20 ;  /* 0x000000a8c014723c */ /* 0x050ff00000001814 */
[C---:B------:R-:W-:Y:S01]  /*d6c0*/  HMMA.16816.F32 R24, R192.reuse, R170, R24 ;  /* 0x000000aac018723c */ /* 0x040fe20000001818 */
[----:B------:R-:W4:Y:S07]  /*d6d0*/  LDSM.16.M88.4 R168, [R218+UR5+0xd800] ;  /* 0x00d80005daa8783b */ /* 0x000f2e0008000200 */
        /* <DEDUP_REMOVED lines=15> */
[----:B------:R-:W-:Y:S04]  /*d7d0*/  LDSM.16.M88.4 R164, [R215+0x4000] ;  /* 0x00400000d7a4783b */ /* 0x000fe80000000200 */
[----:B------:R-:W4:Y:S03]  /*d7e0*/  LDSM.16.M88.4 R168, [R3+0xc000] ;  /* 0x00c0000003a8783b */ /* 0x000f260000000200 */
        /* <DEDUP_REMOVED lines=9> */
[C---:B---3--:R-:W-:Y:S08]  /*d880*/  HMMA.16816.F32 R28, R176.reuse, R184, R28 ;  /* 0x000000b8b01c723c */ /* 0x048ff0000000181c */
[----:B------:R-:W-:Y:S01]  /*d890*/  HMMA.16816.F32 R32, R176, R186, R32 ;  /* 0x000000bab020723c */ /* 0x000fe20000001820 */
[----:B------:R-:W-:Y:S04]  /*d8a0*/  LDSM.16.M88.4 R176, [R213+0xd000] ;  /* 0x00d00000d5b0783b */ /* 0x000fe80000000200 */
[----:B------:R-:W-:Y:S03]  /*d8b0*/  LDSM.16.M88.4 R184, [R213+0xd800] ;  /* 0x00d80000d5b8783b */ /* 0x000fe60000000200 */
[C---:B----4-:R-:W-:Y:S08]  /*d8c0*/  HMMA.16816.F32 R4, R164.reuse, R168, R4 ;  /* 0x000000a8a404723c */ /* 0x050ff00000001804 */
        /* <DEDUP_REMOVED lines=60> */
[----:B------:R-:W-:Y:S01]  /*dc90*/  HMMA.16816.F32 R32, R164, R190, R32 ;  /* 0x000000bea420723c */ /* 0x000fe20000001820 */
[----:B------:R-:W-:Y:S07]  /*dca0*/  IMAD.U32 R167, RZ, RZ, UR21 ;  /* 0x00000015ffa77e24 */ /* 0x000fee000f8e00ff */
        /* <DEDUP_REMOVED lines=22> */
[----:B------:R-:W-:Y:S01]  /*de10*/  FMNMX3.FTZ R166, R166, R32, R33, !PT ;  /* 0x00000020a6a67276 */ /* 0x000fe20007810021 */
[----:B------:R-:W-:Y:S06]  /*de20*/  BRA.U.ANY UP0, `(.L_x_367) ;  /* 0xffffffe100d07547 */ /* 0x000fec000b93ffff */
.L_x_366:
[----:B------:R-:W2:Y:S01]  /*de30*/  SHFL.BFLY PT, R164, R166, 0x2, 0x1f ;  /* 0x0c401f00a6a47f89 */ /* 0x000ea200000e0000 */
[----:B------:R-:W-:Y:S01]  /*de40*/  LOP3.LUT R167, R167, UR29, R239, 0x96, !PT ;  /* 0x0000001da7a77c12 */ /* 0x000fe2000f8e96ef */
[----:B------:R-:W-:Y:S01]  /*de50*/  UIADD3 UR8, UPT, UPT, UR28, -0x61c88647, URZ ;  /* 0x9e3779b91c087890 */ /* 0x000fe2000fffe0ff */
[----:B------:R-:W-:Y:S01]  /*de60*/  FMNMX3.FTZ R3, R3, R34, R35, !PT ;  /* 0x0000002203037276 */ /* 0x000fe20007810023 */
[----:B------:R-:W-:Y:S02]  /*de70*/  UIADD3 UR9, UPT, UPT, UR28, 0x3c6ef372, URZ ;  /* 0x3c6ef3721c097890 */ /* 0x000fe4000fffe0ff */
[----:B------:R-:W-:Y:S01]  /*de80*/  IMAD.WIDE.U32 R184, R167, -0x326172a9, RZ ;  /* 0xcd9e8d57a7b87825 */ /* 0x000fe200078e00ff */
[----:B------:R-:W-:Y:S01]  /*de90*/  UIADD3 UR19, UPT, UPT, UR29, 0x76cf5d0a, URZ ;  /* 0x76cf5d0a1d137890 */ /* 0x000fe2000fffe0ff */
[----:B------:R-:W3:Y:S01]  /*dea0*/  SHFL.BFLY PT, R165, R3, 0x2, 0x1f ;  /* 0x0c401f0003a57f89 */ /* 0x000ee200000e0000 */
[----:B------:R-:W-:Y:S02]  /*deb0*/  UIADD3 UR17, UPT, UPT, UR29, 0x32370b8f, URZ ;  /* 0x32370b8f1d117890 */ /* 0x000fe4000fffe0ff */
[----:B------:R-:W-:Y:S01]  /*dec0*/  LOP3.LUT R167, R242, UR8, R185, 0x96, !PT ;  /* 0x00000008f2a77c12 */ /* 0x000fe2000f8e96b9 */
[----:B------:R-:W-:Y:S01]  /*ded0*/  UIADD3 UR12, UPT, UPT, UR28, -0x255992d5, URZ ;  /* 0xdaa66d2b1c0c7890 */ /* 0x000fe2000fffe0ff */
[----:B------:R-:W-:Y:S01]  /*dee0*/  LOP3.LUT R184, R231, UR9, R184, 0x96, !PT ;  /* 0x00000009e7b87c12 */ /* 0x000fe2000f8e96b8 */
[----:B------:R-:W-:Y:S02]  /*def0*/  UIADD3 UR7, UPT, UPT, UR28, 0x78dde6e4, URZ ;  /* 0x78dde6e41c077890 */ /* 0x000fe4000fffe0ff */
[----:B------:R-:W-:Y:S01]  /*df00*/  IMAD.WIDE.U32 R182, R167, -0x2daee0ad, RZ ;  /* 0xd2511f53a7b67825 */ /* 0x000fe200078e00ff */
[----:B------:R-:W-:Y:S02]  /*df10*/  UIADD3 UR15, UPT, UPT, UR29, -0x56f99767, URZ ;  /* 0xa90668991d0f7890 */ /* 0x000fe4000fffe0ff */
[----:B------:R-:W-:Y:S01]  /*df20*/  UIADD3 UR16, UPT, UPT, UR29, -0x126145ec, URZ ;  /* 0xed9eba141d107890 */ /* 0x000fe2000fffe0ff */
[----:B------:R-:W-:Y:S01]  /*df30*/  IMAD.WIDE.U32 R184, R184, -0x2daee0ad, RZ ;  /* 0xd2511f53b8b87825 */ /* 0x000fe200078e00ff */
[----:B------:R-:W-:Y:S01]  /*df40*/  LOP3.LUT R167, R236, UR19, R183, 0x96, !PT ;  /* 0x00000013eca77c12 */ /* 0x000fe2000f8e96b7 */
[----:B------:R-:W-:Y:S02]  /*df50*/  UIADD3 UR11, UPT, UPT, UR28, -0x4ab325aa, URZ ;  /* 0xb54cda561c0b7890 */ /* 0x000fe4000fffe0ff */
[----:B------:R-:W-:Y:S01]  /*df60*/  UIADD3 UR10, UPT, UPT, UR28, 0x1715609d, URZ ;  /* 0x1715609d1c0a7890 */ /* 0x000fe2000fffe0ff */
[----:B------:R-:W-:Y:S01]  /*df70*/  LOP3.LUT R182, R182, UR17, R185, 0x96, !PT ;  /* 0x00000011b6b67c12 */ /* 0x000fe2000f8e96b9 */
[----:B------:R-:W-:Y:S01]  /*df80*/  IMAD.WIDE.U32 R180, R167, -0x326172a9, RZ ;  /* 0xcd9e8d57a7b47825 */ /* 0x000fe200078e00ff */
[----:B------:R-:W-:Y:S02]  /*df90*/  UIADD3 UR13, UPT, UPT, UR29, 0x646e171e, URZ ;  /* 0x646e171e1d0d7890 */ /* 0x000fe4000fffe0ff */
[----:B------:R-:W-:Y:S01]  /*dfa0*/  UIADD3 UR21, UPT, UPT, UR21, 0x1, URZ ;  /* 0x0000000115157890 */ /* 0x000fe2000fffe0ff */
[----:B------:R-:W-:Y:S01]  /*dfb0*/  IMAD.WIDE.U32 R182, R182, -0x326172a9, RZ ;  /* 0xcd9e8d57b6b67825 */ /* 0x000fe200078e00ff */
[----:B------:R-:W-:Y:S01]  /*dfc0*/  LOP3.LUT R167, R230, UR12, R181, 0x96, !PT ;  /* 0x0000000ce6a77c12 */ /* 0x000fe2000f8e96b5 */
[----:B------:R-:W-:Y:S01]  /*dfd0*/  UISETP.NE.AND UP0, UPT, UR6, URZ, UPT ;  /* 0x000000ff0600728c */ /* 0x000fe2000bf05270 */
[----:B--2---:R-:W-:Y:S01]  /*dfe0*/  FMNMX.FTZ R166, R166, R164, !PT ;  /* 0x000000a4a6a67209 */ /* 0x004fe20007810000 */
[----:B------:R-:W-:Y:S01]  /*dff0*/  UIADD3 UR6, UPT, UPT, UR6, -0x1, URZ ;  /* 0xffffffff06067890 */ /* 0x000fe2000fffe0ff */
[----:B------:R-:W-:Y:S01]  /*e000*/  LOP3.LUT R180, R180, UR7, R183, 0x96, !PT ;  /* 0x00000007b4b47c12 */ /* 0x000fe2000f8e96b7 */
[----:B------:R-:W-:Y:S01]  /*e010*/  IMAD.WIDE.U32 R168, R167, -0x2daee0ad, RZ ;  /* 0xd2511f53a7a87825 */ /* 0x000fe200078e00ff */
[----:B---3--:R-:W-:Y:S01]  /*e020*/  FMNMX.FTZ R165, R3, R165, !PT ;  /* 0x000000a503a57209 */ /* 0x008fe20007810000 */
[----:B------:R-:W2:Y:S02]  /*e030*/  SHFL.BFLY PT, R164, R166, 0x1, 0x1f ;  /* 0x0c201f00a6a47f89 */ /* 0x000ea400000e0000 */
[----:B------:R-:W-:Y:S01]  /*e040*/  IMAD.WIDE.U32 R180, R180, -0x2daee0ad, RZ ;  /* 0xd2511f53b4b47825 */ /* 0x000fe200078e00ff */
[----:B------:R-:W-:Y:S05]  /*e050*/  LOP3.LUT R184, R184, UR16, R169, 0x96, !PT ;  /* 0x00000010b8b87c12 */ /* 0x000fea000f8e96a9 */
[----:B------:R-:W3:Y:S01]  /*e060*/  SHFL.BFLY PT, R3, R165, 0x1, 0x1f ;  /* 0x0c201f00a5037f89 */ /* 0x000ee200000e0000 */
[----:B------:R-:W-:Y:S01]  /*e070*/  LOP3.LUT R170, R168, UR15, R181, 0x96, !PT ;  /* 0x0000000fa8aa7c12 */ /* 0x000fe2000f8e96b5 */
[----:B------:R-:W-:Y:S04]  /*e080*/  IMAD.WIDE.U32 R184, R184, -0x326172a9, RZ ;  /* 0xcd9e8d57b8b87825 */ /* 0x000fe800078e00ff */
[----:B------:R-:W-:Y:S01]  /*e090*/  IMAD.WIDE.U32 R170, R170, -0x326172a9, RZ ;  /* 0xcd9e8d57aaaa7825 */ /* 0x000fe200078e00ff */
[----:B------:R-:W-:Y:S02]  /*e0a0*/  LOP3.LUT R182, R182, UR10, R185, 0x96, !PT ;  /* 0x0000000ab6b67c12 */ /* 0x000fe4000f8e96b9 */
[----:B------:R-:W-:Y:S03]  /*e0b0*/  PRMT R169, R170, 0x7773, RZ ;  /* 0x00007773aaa97816 */ /* 0x000fe600000000ff */
[----:B------:R-:W-:Y:S01]  /*e0c0*/  IMAD.WIDE.U32 R182, R182, -0x2daee0ad, RZ ;  /* 0xd2511f53b6b67825 */ /* 0x000fe200078e00ff */
[----:B------:R-:W-:Y:S02]  /*e0d0*/  MOV R168, R170 ;  /* 0x000000aa00a87202 */ /* 0x000fe40000000f00 */
[----:B------:R-:W-:Y:S02]  /*e0e0*/  LOP3.LUT R167, R184, UR11, R171, 0x96, !PT ;  /* 0x0000000bb8a77c12 */ /* 0x000fe4000f8e96ab */
[----:B------:R-:W-:Y:S02]  /*e0f0*/  LOP3.LUT R180, R180, UR13, R183, 0x96, !PT ;  /* 0x0000000db4b47c12 */ /* 0x000fe4000f8e96b7 */
[----:B--2---:R-:W-:Y:S02]  /*e100*/  FMNMX.FTZ R164, R166, R164, !PT ;  /* 0x000000a4a6a47209 */ /* 0x004fe40007810000 */
[----:B------:R-:W-:Y:S02]  /*e110*/  PRMT R166, R170, 0x7772, RZ ;  /* 0x00007772aaa67816 */ /* 0x000fe400000000ff */
[C---:B------:R-:W-:Y:S01]  /*e120*/  FSETP.NEU.FTZ.AND P0, PT, R164.reuse, -INF , PT ;  /* 0xff800000a400780b */ /* 0x040fe20003f1d000 */
[----:B------:R-:W-:Y:S01]  /*e130*/  FMUL.FTZ R202, R164, UR4 ;  /* 0x00000004a4ca7c20 */ /* 0x000fe20008410000 */
[----:B------:R-:W-:Y:S02]  /*e140*/  PRMT R166, R166, 0x5410, R169 ;  /* 0x00005410a6a67816 */ /* 0x000fe400000000a9 */
[----:B------:R-:W2:Y:S01]  /*e150*/  LDC R169, c[0x0][0x4f8] ;  /* 0x00013e00ffa97b82 */ /* 0x000ea20000000800 */
[----:B---3--:R-:W-:Y:S02]  /*e160*/  FMNMX.FTZ R3, R165, R3, !PT ;  /* 0x00000003a5037209 */ /* 0x008fe40007810000 */
[----:B------:R-:W-:Y:S02]  /*e170*/  FSEL R202, R202, RZ, P0 ;  /* 0x000000ffcaca7208 */ /* 0x000fe40000000000 */
[----:B------:R-:W-:Y:S01]  /*e180*/  LOP3.LUT R165, R168, 0xff, RZ, 0xc0, !PT ;  /* 0x000000ffa8a57812 */ /* 0x000fe200078ec0ff */
[----:B------:R-:W-:Y:S01]  /*e190*/  FMUL.FTZ R203, R3, UR4 ;  /* 0x0000000403cb7c20 */ /* 0x000fe20008410000 */
[----:B------:R-:W-:Y:S01]  /*e1a0*/  PRMT R170, R170, 0x7771, RZ ;  /* 0x00007771aaaa7816 */ /* 0x000fe200000000ff */
[--C-:B------:R-:W-:Y:S01]  /*e1b0*/  FFMA.FTZ R193, R8, UR4, -R202.reuse ;  /* 0x0000000408c17c23 */ /* 0x100fe200080108ca */
[----:B------:R-:W-:Y:S01]  /*e1c0*/  LOP3.LUT R171, R167, 0xffff, RZ, 0xc0, !PT ;  /* 0x0000ffffa7ab7812 */ /* 0x000fe200078ec0ff */
[----:B------:R-:W-:Y:S01]  /*e1d0*/  FFMA.FTZ R199, R4, UR4, -R202 ;  /* 0x0000000404c77c23 */ /* 0x000fe200080108ca */
[----:B------:R-:W-:Y:S01]  /*e1e0*/  PRMT R170, R165, 0x5410, R170 ;  /* 0x00005410a5aa7816 */ /* 0x000fe200000000aa */
[----:B------:R-:W-:Y:S01]  /*e1f0*/  FFMA.FTZ R194, R9, UR4, -R202 ;  /* 0x0000000409c27c23 */ /* 0x000fe200080108ca */
[----:B------:R-:W-:Y:S01]  /*e200*/  LOP3.LUT R165, R212, 0x200, R206, 0xf8, !PT ;  /* 0x00000200d4a57812 */ /* 0x000fe200078ef8ce */
[--C-:B------:R-:W-:Y:S01]  /*e210*/  FFMA.FTZ R197, R5, UR4, -R202.reuse ;  /* 0x0000000405c57c23 */ /* 0x100fe200080108ca */
[----:B------:R-:W-:Y:S01]  /*e220*/  LOP3.LUT R168, R167, 0xff, RZ, 0xc0, !PT ;  /* 0x000000ffa7a87812 */ /* 0x000fe200078ec0ff */
[----:B------:R-:W-:Y:S01]  /*e230*/  MUFU.EX2 R193, R193 ;  /* 0x000000c100c17308 */ /* 0x000fe20000000800 */
[----:B------:R-:W-:Y:S01]  /*e240*/  SHF.R.U32.HI R8, RZ, 0x8, R171 ;  /* 0x00000008ff087819 */ /* 0x000fe200000116ab */
[----:B------:R-:W-:Y:S01]  /*e250*/  FFMA.FTZ R212, R16, UR4, -R202 ;  /* 0x0000000410d47c23 */ /* 0x000fe200080108ca */
[----:B------:R-:W-:Y:S07]  /*e260*/  LEA R165, R165, UR5, 0x1 ;  /* 0x00000005a5a57c11 */ /* 0x000fee000f8e08ff */
[----:B------:R-:W3:Y:S01]  /*e270*/  MUFU.EX2 R194, R194 ;  /* 0x000000c200c27308 */ /* 0x000ee20000000800 */
[----:B------:R-:W-:Y:S01]  /*e280*/  PRMT R168, R168, 0x5410, R8 ;  /* 0x00005410a8a87816 */ /* 0x000fe20000000008 */
[----:B------:R-:W-:Y:S01]  /*e290*/  FFMA.FTZ R213, R17, UR4, -R202 ;  /* 0x0000000411d57c23 */ /* 0x000fe200080108ca */
[----:B------:R-:W-:Y:S01]  /*e2a0*/  FSETP.NEU.FTZ.AND P0, PT, R3, -INF , PT ;  /* 0xff8000000300780b */ /* 0x000fe20003f1d000 */
[----:B-1----:R-:W1:Y:S01]  /*e2b0*/  LDSM.16.MT88.4 R172, [R165+0x10000] ;  /* 0x01000000a5ac783b */ /* 0x002e620000004200 */
[----:B------:R-:W-:Y:S05]  /*e2c0*/  PRMT R8, R167, 0x7632, R8 ;  /* 0x00007632a7087816 */ /* 0x000fea0000000008 */
[----:B------:R-:W-:Y:S01]  /*e2d0*/  MUFU.EX2 R199, R199 ;  /* 0x000000c700c77308 */ /* 0x000fe20000000800 */
[----:B------:R-:W-:Y:S01]  /*e2e0*/  FSEL R203, R203, RZ, P0 ;  /* 0x000000ffcbcb7208 */ /* 0x000fe20000000000 */
[----:B------:R-:W-:Y:S01]  /*e2f0*/  FFMA.FTZ R218, R12, UR4, -R202 ;  /* 0x000000040cda7c23 */ /* 0x000fe200080108ca */
[----:B------:R-:W-:Y:S07]  /*e300*/  SHF.R.U32.HI R167, RZ, 0x18, R167 ;  /* 0x00000018ffa77819 */ /* 0x000fee00000116a7 */
[----:B------:R-:W-:Y:S01]  /*e310*/  MUFU.EX2 R197, R197 ;  /* 0x000000c500c57308 */ /* 0x000fe20000000800 */
[----:B------:R-:W-:Y:S01]  /*e320*/  LOP3.LUT R4, R8, 0xff, RZ, 0xc0, !PT ;  /* 0x000000ff08047812 */ /* 0x000fe200078ec0ff */
[--C-:B------:R-:W-:Y:S01]  /*e330*/  FFMA.FTZ R195, R10, UR4, -R203.reuse ;  /* 0x000000040ac37c23 */ /* 0x100fe200080108cb */
[----:B--2---:R-:W-:Y:S01]  /*e340*/  LOP3.LUT R201, R169, 0xff, RZ, 0xc0, !PT ;  /* 0x000000ffa9c97812 */ /* 0x004fe200078ec0ff */
[----:B------:R-:W-:Y:S01]  /*e350*/  FFMA.FTZ R196, R11, UR4, -R203 ;  /* 0x000000040bc47c23 */ /* 0x000fe200080108cb */
[----:B------:R-:W-:Y:S01]  /*e360*/  PRMT R169, R4, 0x5410, R167 ;  /* 0x0000541004a97816 */ /* 0x000fe200000000a7 */
[--C-:B------:R-:W-:Y:S01]  /*e370*/  FFMA.FTZ R200, R6, UR4, -R203.reuse ;  /* 0x0000000406c87c23 */ /* 0x100fe200080108cb */
[--C-:B------:R-:W-:Y:S01]  /*e380*/  FFMA.FTZ R198, R7, UR4, -R203.reuse ;  /* 0x0000000407c67c23 */ /* 0x100fe200080108cb */
[----:B------:R-:W-:Y:S01]  /*e390*/  FADD.FTZ R4, -R164, R0 ;  /* 0x00000000a4047221 */ /* 0x000fe20000010100 */
[----:B------:R-:W-:Y:S01]  /*e3a0*/  FADD.FTZ R0, -R3, R2 ;  /* 0x0000000203007221 */ /* 0x000fe20000010100 */
[----:B------:R-:W-:Y:S01]  /*e3b0*/  IADD3 R167, PT, PT, R165, R204, RZ ;  /* 0x000000cca5a77210 */ /* 0x000fe20007ffe0ff */
[----:B------:R-:W-:Y:S01]  /*e3c0*/  MUFU.EX2 R195, R195 ;  /* 0x000000c300c37308 */ /* 0x000fe20000000800 */
[----:B------:R-:W-:Y:S01]  /*e3d0*/  FMUL.FTZ R2, R4, UR4 ;  /* 0x0000000404027c20 */ /* 0x000fe20008410000 */
[----:B------:R-:W-:Y:S01]  /*e3e0*/  FMUL.FTZ R0, R0, UR4 ;  /* 0x0000000400007c20 */ /* 0x000fe20008410000 */
[----:B------:R-:W-:Y:S07]  /*e3f0*/  LEA R201, R201, R201, 0x10 ;  /* 0x000000c9c9c97211 */ /* 0x000fee00078e80ff */
[----:B------:R-:W2:Y:S01]  /*e400*/  MUFU.EX2 R196, R196 ;  /* 0x000000c400c47308 */ /* 0x000ea20000000800 */
[----:B------:R-:W4:Y:S01]  /*e410*/  LDSM.16.MT88.4 R176, [R167+0x10000] ;  /* 0x01000000a7b0783b */ /* 0x000f220000004200 */
[----:B------:R-:W-:Y:S01]  /*e420*/  LOP3.LUT R166, R166, 0xff00ff, RZ, 0xc0, !PT ;  /* 0x00ff00ffa6a67812 */ /* 0x000fe200078ec0ff */
[--C-:B------:R-:W-:Y:S07]  /*e430*/  FFMA.FTZ R215, R18, UR4, -R203.reuse ;  /* 0x0000000412d77c23 */ /* 0x100fee00080108cb */
[----:B------:R-:W-:Y:S01]  /*e440*/  MUFU.EX2 R200, R200 ;  /* 0x000000c800c87308 */ /* 0x000fe20000000800 */
[----:B------:R-:W-:Y:S01]  /*e450*/  IADD3 R8, PT, PT, R165, 0x10000, RZ ;  /* 0x00010000a5087810 */ /* 0x000fe20007ffe0ff */
[--C-:B------:R-:W-:Y:S01]  /*e460*/  FFMA.FTZ R214, R19, UR4, -R203.reuse ;  /* 0x0000000413d67c23 */ /* 0x100fe200080108cb */
[--C-:B------:R-:W-:Y:S07]  /*e470*/  HSET2.LE.AND R170, R170, R201.reuse, PT ;  /* 0x000000c9aaaa7233 */ /* 0x100fee0003803000 */
[----:B------:R-:W5:Y:S01]  /*e480*/  MUFU.EX2 R198, R198 ;  /* 0x000000c600c67308 */ /* 0x000f620000000800 */
[--C-:B------:R-:W-:Y:S01]  /*e490*/  HSET2.LE.AND R171, R166, R201.reuse, PT ;  /* 0x000000c9a6ab7233 */ /* 0x100fe20003803000 */
[----:B------:R-:W-:Y:S01]  /*e4a0*/  LDSM.16.MT88.4 R184, [R167+0x12800] ;  /* 0x01280000a7b8783b */ /* 0x000fe20000004200 */
[--C-:B------:R-:W-:Y:S07]  /*e4b0*/  HSET2.LE.AND R168, R168, R201.reuse, PT ;  /* 0x000000c9a8a87233 */ /* 0x100fee0003803000 */
[----:B------:R-:W1:Y:S01]  /*e4c0*/  MUFU.EX2 R2, R2 ;  /* 0x0000000200027308 */ /* 0x000e620000000800 */
[--C-:B------:R-:W-:Y:S01]  /*e4d0*/  HSET2.LE.AND R169, R169, R201.reuse, PT ;  /* 0x000000c9a9a97233 */ /* 0x100fe20003803000 */
[--C-:B------:R-:W-:Y:S01]  /*e4e0*/  FFMA.FTZ R219, R14, UR4, -R203.reuse ;  /* 0x000000040edb7c23 */ /* 0x100fe200080108cb */
[----:B---3--:R-:W-:Y:S07]  /*e4f0*/  F2FP.F16.F32.PACK_AB R7, R194, R193 ;  /* 0x000000c1c207723e */ /* 0x008fee00000000ff */
[----:B------:R-:W3:Y:S01]  /*e500*/  MUFU.EX2 R0, R0 ;  /* 0x0000000000007308 */ /* 0x000ee20000000800 */
[----:B--2---:R-:W-:Y:S01]  /*e510*/  F2FP.F16.F32.PACK_AB R6, R196, R195 ;  /* 0x000000c3c406723e */ /* 0x004fe200000000ff */
[----:B------:R-:W-:Y:S01]  /*e520*/  LDSM.16.MT88.4 R188, [R165+0x14800] ;  /* 0x01480000a5bc783b */ /* 0x000fe20000004200 */
[----:B------:R-:W-:Y:S01]  /*e530*/  F2FP.F16.F32.PACK_AB R5, R197, R199 ;  /* 0x000000c7c505723e */ /* 0x000fe200000000ff */
[----:B------:R-:W-:Y:S01]  /*e540*/  FFMA.FTZ R217, R15, UR4, -R203 ;  /* 0x000000040fd97c23 */ /* 0x000fe200080108cb */
[----:B------:R-:W-:Y:S05]  /*e550*/  IADD3 R166, PT, PT, R165, 0x10040, RZ ;  /* 0x00010040a5a67810 */ /* 0x000fea0007ffe0ff */
[----:B------:R-:W-:Y:S01]  /*e560*/  MUFU.EX2 R218, R218 ;  /* 0x000000da00da7308 */ /* 0x000fe20000000800 */
[----:B-----5:R-:W-:Y:S01]  /*e570*/  F2FP.F16.F32.PACK_AB R4, R198, R200 ;  /* 0x000000c8c604723e */ /* 0x020fe200000000ff */
[----:B------:R-:W-:Y:S01]  /*e580*/  FFMA.FTZ R216, R13, UR4, -R202 ;  /* 0x000000040dd87c23 */ /* 0x000fe200080108ca */
[----:B------:R-:W-:Y:S01]  /*e590*/  @P1 IADD3 R166, PT, PT, R8, -0x40, RZ ;  /* 0xffffffc008a61810 */ /* 0x000fe20007ffe0ff */
[C---:B-1----:R-:W-:Y:S01]  /*e5a0*/  FMUL.FTZ R8, R2.reuse, R156 ;  /* 0x0000009c02087220 */ /* 0x042fe20000410000 */
[----:B------:R-:W-:Y:S01]  /*e5b0*/  LOP3.LUT R170, R7, R170, RZ, 0xc0, !PT ;  /* 0x000000aa07aa7212 */ /* 0x000fe200078ec0ff */
[----:B------:R-:W-:Y:S01]  /*e5c0*/  FMUL.FTZ R9, R2, R157 ;  /* 0x0000009d02097220 */ /* 0x000fe20000410000 */
[----:B------:R-:W-:Y:S01]  /*e5d0*/  LOP3.LUT R171, R6, R171, RZ, 0xc0, !PT ;  /* 0x000000ab06ab7212 */ /* 0x000fe200078ec0ff */
[----:B---3--:R-:W-:Y:S01]  /*e5e0*/  FMUL.FTZ R6, R0, R162 ;  /* 0x000000a200067220 */ /* 0x008fe20000410000 */
[----:B------:R-:W-:Y:S01]  /*e5f0*/  LOP3.LUT R168, R5, R168, RZ, 0xc0, !PT ;  /* 0x000000a805a87212 */ /* 0x000fe200078ec0ff */
[----:B------:R-:W-:Y:S01]  /*e600*/  FMUL.FTZ R5, R2, R161 ;  /* 0x000000a102057220 */ /* 0x000fe20000410000 */
[----:B------:R-:W-:Y:S01]  /*e610*/  LOP3.LUT R169, R4, R169, RZ, 0xc0, !PT ;  /* 0x000000a904a97212 */ /* 0x000fe200078ec0ff */
[----:B------:R-:W-:Y:S01]  /*e620*/  FMUL.FTZ R4, R2, R160 ;  /* 0x000000a002047220 */ /* 0x000fe20000410000 */
[C---:B------:R-:W-:Y:S01]  /*e630*/  FMUL.FTZ R7, R0.reuse, R163 ;  /* 0x000000a300077220 */ /* 0x040fe20000410000 */
[C---:B------:R-:W-:Y:S01]  /*e640*/  FMUL.FTZ R10, R0.reuse, R158 ;  /* 0x0000009e000a7220 */ /* 0x040fe20000410000 */
[----:B------:R-:W1:Y:S01]  /*e650*/  LDSM.16.MT88.4 R160, [R166] ;  /* 0x00000000a6a0783b */ /* 0x000e620000004200 */
[----:B------:R-:W-:Y:S01]  /*e660*/  FMUL.FTZ R11, R0, R159 ;  /* 0x0000009f000b7220 */ /* 0x000fe20000410000 */
[----:B------:R-:W-:Y:S01]  /*e670*/  IADD3 R192, PT, PT, R204, R166, RZ ;  /* 0x000000a6ccc07210 */ /* 0x000fe20007ffe0ff */
[C---:B------:R-:W-:Y:S01]  /*e680*/  FMUL.FTZ R16, R2.reuse, R152 ;  /* 0x0000009802107220 */ /* 0x040fe20000410000 */
[----:B------:R-:W-:Y:S01]  /*e690*/  FMUL.FTZ R17, R2, R153 ;  /* 0x0000009902117220 */ /* 0x000fe20000410000 */
[C---:B------:R-:W-:Y:S01]  /*e6a0*/  HMMA.16816.F32 R4, R168.reuse, R172, R4 ;  /* 0x000000aca804723c */ /* 0x040fe20000001804 */
[----:B------:R-:W-:Y:S02]  /*e6b0*/  MUFU.EX2 R216, R216 ;  /* 0x000000d800d87308 */ /* 0x000fe40000000800 */
[----:B------:R-:W2:Y:S02]  /*e6c0*/  LDSM.16.MT88.4 R156, [R192] ;  /* 0x00000000c09c783b */ /* 0x000ea40000004200 */
[C---:B------:R-:W-:Y:S01]  /*e6d0*/  FMUL.FTZ R18, R0.reuse, R154 ;  /* 0x0000009a00127220 */ /* 0x040fe20000410000 */
[----:B------:R-:W-:Y:S01]  /*e6e0*/  FMUL.FTZ R19, R0, R155 ;  /* 0x0000009b00137220 */ /* 0x000fe20000410000 */
[C---:B------:R-:W-:Y:S01]  /*e6f0*/  FMUL.FTZ R36, R2.reuse, R36 ;  /* 0x0000002402247220 */ /* 0x040fe20000410000 */
[C---:B------:R-:W-:Y:S03]  /*e700*/  HMMA.16816.F32 R8, R168.reuse, R174, R8 ;  /* 0x000000aea808723c */ /* 0x040fe60000001808 */
[----:B------:R-:W-:Y:S01]  /*e710*/  MUFU.EX2 R219, R219 ;  /* 0x000000db00db7308 */ /* 0x000fe20000000800 */
[----:B------:R-:W-:Y:S01]  /*e720*/  FMUL.FTZ R37, R2, R37 ;  /* 0x0000002502257220 */ /* 0x000fe20000410000 */
[C---:B------:R-:W-:Y:S01]  /*e730*/  FMUL.FTZ R38, R0.reuse, R38 ;  /* 0x0000002600267220 */ /* 0x040fe20000410000 */
[----:B------:R-:W-:Y:S01]  /*e740*/  FMUL.FTZ R39, R0, R39 ;  /* 0x0000002700277220 */ /* 0x000fe20000410000 */
[----:B------:R-:W3:Y:S01]  /*e750*/  LDSM.16.MT88.4 R172, [R165+0x12000] ;  /* 0x01200000a5ac783b */ /* 0x000ee20000004200 */
[C---:B------:R-:W-:Y:S01]  /*e760*/  FMUL.FTZ R40, R2.reuse, R40 ;  /* 0x0000002802287220 */ /* 0x040fe20000410000 */
[----:B------:R-:W-:Y:S01]  /*e770*/  FMUL.FTZ R41, R2, R41 ;  /* 0x0000002902297220 */ /* 0x000fe20000410000 */
[C---:B------:R-:W-:Y:S01]  /*e780*/  FMUL.FTZ R42, R0.reuse, R42 ;  /* 0x0000002a002a7220 */ /* 0x040fe20000410000 */
[----:B------:R-:W-:Y:S01]  /*e790*/  FMUL.FTZ R43, R0, R43 ;  /* 0x0000002b002b7220 */ /* 0x000fe20000410000 */
[----:B------:R-:W-:Y:S01]  /*e7a0*/  FMUL.FTZ R44, R2, R44 ;  /* 0x0000002c022c7220 */ /* 0x000fe20000410000 */
[C---:B----4-:R-:W-:Y:S01]  /*e7b0*/  HMMA.16816.F32 R36, R168.reuse, R176, R36 ;  /* 0x000000b0a824723c */ /* 0x050fe20000001824 */
[----:B------:R-:W-:Y:S01]  /*e7c0*/  MUFU.EX2 R217, R217 ;  /* 0x000000d900d97308 */ /* 0x000fe20000000800 */
[----:B------:R-:W-:Y:S01]  /*e7d0*/  LDSM.16.MT88.4 R152, [R165+0x10800] ;  /* 0x01080000a598783b */ /* 0x000fe20000004200 */
[----:B------:R-:W-:Y:S01]  /*e7e0*/  LOP3.LUT R177, R180, 0xff, RZ, 0xc0, !PT ;  /* 0x000000ffb4b17812 */ /* 0x000fe200078ec0ff */
[----:B------:R-:W-:Y:S01]  /*e7f0*/  FMUL.FTZ R45, R2, R45 ;  /* 0x0000002d022d7220 */ /* 0x000fe20000410000 */
[C---:B------:R-:W-:Y:S01]  /*e800*/  FMUL.FTZ R46, R0.reuse, R46 ;  /* 0x0000002e002e7220 */ /* 0x040fe20000410000 */
[----:B------:R-:W-:Y:S01]  /*e810*/  FMUL.FTZ R47, R0, R47 ;  /* 0x0000002f002f7220 */ /* 0x000fe20000410000 */
[C---:B------:R-:W-:Y:S01]  /*e820*/  FMUL.FTZ R48, R2.reuse, R48 ;  /* 0x0000003002307220 */ /* 0x040fe20000410000 */
[C---:B------:R-:W-:Y:S03]  /*e830*/  HMMA.16816.F32 R40, R168.reuse, R178, R40 ;  /* 0x000000b2a828723c */ /* 0x040fe60000001828 */
[----:B------:R-:W-:Y:S01]  /*e840*/  MUFU.EX2 R212, R212 ;  /* 0x000000d400d47308 */ /* 0x000fe20000000800 */
[----:B------:R-:W-:Y:S01]  /*e850*/  SHF.R.U32.HI R178, RZ, 0x18, R180 ;  /* 0x00000018ffb27819 */ /* 0x000fe200000116b4 */
[----:B------:R-:W-:Y:S01]  /*e860*/  FMUL.FTZ R49, R2, R49 ;  /* 0x0000003102317220 */ /* 0x000fe20000410000 */
[C---:B------:R-:W-:Y:S01]  /*e870*/  FMUL.FTZ R50, R0.reuse, R50 ;  /* 0x0000003200327220 */ /* 0x040fe20000410000 */
[----:B------:R-:W-:Y:S01]  /*e880*/  FMUL.FTZ R51, R0, R51 ;  /* 0x0000003300337220 */ /* 0x000fe20000410000 */
[C---:B------:R-:W-:Y:S01]  /*e890*/  FMUL.FTZ R52, R2.reuse, R52 ;  /* 0x0000003402347220 */ /* 0x040fe20000410000 */
[C---:B-1----:R-:W-:Y:S04]  /*e8a0*/  HMMA.16816.F32 R44, R168.reuse, R160, R44 ;  /* 0x000000a0a82c723c */ /* 0x042fe8000000182c */
[----:B------:R-:W1:Y:S01]  /*e8b0*/  MUFU.EX2 R213, R213 ;  /* 0x000000d500d57308 */ /* 0x000e620000000800 */
[----:B------:R-:W-:Y:S01]  /*e8c0*/  FMUL.FTZ R53, R2, R53 ;  /* 0x0000003502357220 */ /* 0x000fe20000410000 */
[C---:B------:R-:W-:Y:S01]  /*e8d0*/  FMUL.FTZ R54, R0.reuse, R54 ;  /* 0x0000003600367220 */ /* 0x040fe20000410000 */
[----:B------:R-:W-:Y:S01]  /*e8e0*/  FMUL.FTZ R55, R0, R55 ;  /* 0x0000003700377220 */ /* 0x000fe20000410000 */
[C---:B------:R-:W-:Y:S01]  /*e8f0*/  FMUL.FTZ R56, R2.reuse, R56 ;  /* 0x0000003802387220 */ /* 0x040fe20000410000 */
[----:B------:R-:W-:Y:S01]  /*e900*/  FMUL.FTZ R57, R2, R57 ;  /* 0x0000003902397220 */ /* 0x000fe20000410000 */
[C---:B------:R-:W-:Y:S01]  /*e910*/  HMMA.16816.F32 R48, R168.reuse, R162, R48 ;  /* 0x000000a2a830723c */ /* 0x040fe20000001830 */
[----:B------:R-:W4:Y:S03]  /*e920*/  LDSM.16.MT88.4 R160, [R167+0x12000] ;  /* 0x01200000a7a0783b */ /* 0x000f260000004200 */
[----:B------:R-:W-:Y:S01]  /*e930*/  MUFU.EX2 R215, R215 ;  /* 0x000000d700d77308 */ /* 0x000fe20000000800 */
[C---:B------:R-:W-:Y:S01]  /*e940*/  FMUL.FTZ R58, R0.reuse, R58 ;  /* 0x0000003a003a7220 */ /* 0x040fe20000410000 */
[----:B------:R-:W-:Y:S01]  /*e950*/  FMUL.FTZ R59, R0, R59 ;  /* 0x0000003b003b7220 */ /* 0x000fe20000410000 */
[C---:B------:R-:W-:Y:S01]  /*e960*/  FMUL.FTZ R60, R2.reuse, R60 ;  /* 0x0000003c023c7220 */ /* 0x040fe20000410000 */
[----:B------:R-:W-:Y:S01]  /*e970*/  FMUL.FTZ R61, R2, R61 ;  /* 0x0000003d023d7220 */ /* 0x000fe20000410000 */
[C---:B------:R-:W-:Y:S01]  /*e980*/  FMUL.FTZ R62, R0.reuse, R62 ;  /* 0x0000003e003e7220 */ /* 0x040fe20000410000 */
[C---:B--2---:R-:W-:Y:S04]  /*e990*/  HMMA.16816.F32 R52, R168.reuse, R156, R52 ;  /* 0x0000009ca834723c */ /* 0x044fe80000001834 */
[----:B------:R-:W2:Y:S01]  /*e9a0*/  MUFU.EX2 R214, R214 ;  /* 0x000000d600d67308 */ /* 0x000ea20000000800 */
        /* <DEDUP_REMOVED lines=25> */
[----:B------:R-:W-:Y:S01]  /*eb40*/  FMUL.FTZ R83, R0, R83 ;  /* 0x0000005300537220 */ /* 0x000fe20000410000 */
[C---:B----4-:R-:W-:Y:S03]  /*eb50*/  HMMA.16816.F32 R68, R168.reuse, R160, R68 ;  /* 0x000000a0a844723c */ /* 0x050fe60000001844 */
[C---:B------:R-:W-:Y:S01]  /*eb60*/  FMUL.FTZ R84, R2.reuse, R84 ;  /* 0x0000005402547220 */ /* 0x040fe20000410000 */
[----:B------:R-:W-:Y:S01]  /*eb70*/  FMUL.FTZ R85, R2, R85 ;  /* 0x0000005502557220 */ /* 0x000fe20000410000 */
[C---:B------:R-:W-:Y:S01]  /*eb80*/  FMUL.FTZ R86, R0.reuse, R86 ;  /* 0x0000005600567220 */ /* 0x040fe20000410000 */
[----:B------:R-:W-:Y:S01]  /*eb90*/  FMUL.FTZ R87, R0, R87 ;  /* 0x0000005700577220 */ /* 0x000fe20000410000 */
[C---:B------:R-:W-:Y:S01]  /*eba0*/  FMUL.FTZ R88, R2.reuse, R88 ;  /* 0x0000005802587220 */ /* 0x040fe20000410000 */
[C---:B------:R-:W-:Y:S01]  /*ebb0*/  HMMA.16816.F32 R72, R168.reuse, R162, R72 ;  /* 0x000000a2a848723c */ /* 0x040fe20000001848 */
[----:B------:R-:W4:Y:S02]  /*ebc0*/  LDSM.16.MT88.4 R160, [R165+0x14000] ;  /* 0x01400000a5a0783b */ /* 0x000f240000004200 */
        /* <DEDUP_REMOVED lines=31> */
[C---:B------:R-:W-:Y:S01]  /*edc0*/  FMUL.FTZ R114, R0.reuse, R114 ;  /* 0x0000007200727220 */ /* 0x040fe20000410000 */
[C---:B----4-:R-:W-:Y:S03]  /*edd0*/  HMMA.16816.F32 R92, R168.reuse, R160, R92 ;  /* 0x000000a0a85c723c */ /* 0x050fe6000000185c */
[----:B------:R-:W-:Y:S01]  /*ede0*/  FMUL.FTZ R115, R0, R115 ;  /* 0x0000007300737220 */ /* 0x000fe20000410000 */
[C---:B------:R-:W-:Y:S01]  /*edf0*/  FMUL.FTZ R116, R2.reuse, R116 ;  /* 0x0000007402747220 */ /* 0x040fe20000410000 */
[----:B------:R-:W-:Y:S01]  /*ee00*/  FMUL.FTZ R117, R2, R117 ;  /* 0x0000007502757220 */ /* 0x000fe20000410000 */
[C---:B------:R-:W-:Y:S01]  /*ee10*/  FMUL.FTZ R118, R0.reuse, R118 ;  /* 0x0000007600767220 */ /* 0x040fe20000410000 */
[----:B------:R-:W-:Y:S01]  /*ee20*/  FMUL.FTZ R119, R0, R119 ;  /* 0x0000007700777220 */ /* 0x000fe20000410000 */
[C---:B------:R-:W-:Y:S01]  /*ee30*/  HMMA.16816.F32 R96, R168.reuse, R162, R96 ;  /* 0x000000a2a860723c */ /* 0x040fe20000001860 */
[----:B------:R-:W4:Y:S02]  /*ee40*/  LDSM.16.MT88.4 R160, [R192+0x4000] ;  /* 0x00400000c0a0783b */ /* 0x000f240000004200 */
        /* <DEDUP_REMOVED lines=33> */
[----:B------:R-:W-:Y:S01]  /*f060*/  PRMT R160, R182, 0x7771, RZ ;  /* 0x00007771b6a07816 */ /* 0x000fe200000000ff */
[----:B------:R-:W-:Y:S01]  /*f070*/  FMUL.FTZ R14, R0, R150 ;  /* 0x00000096000e7220 */ /* 0x000fe20000410000 */
[----:B------:R-:W-:Y:S01]  /*f080*/  PRMT R161, R182, 0x7772, RZ ;  /* 0x00007772b6a17816 */ /* 0x000fe200000000ff */
[----:B------:R-:W-:Y:S01]  /*f090*/  FMUL.FTZ R15, R0, R151 ;  /* 0x00000097000f7220 */ /* 0x000fe20000410000 */
[C---:B------:R-:W-:Y:S01]  /*f0a0*/  FMUL.FTZ R144, R2.reuse, R144 ;  /* 0x0000009002907220 */ /* 0x040fe20000410000 */
[C---:B------:R-:W-:Y:S03]  /*f0b0*/  HMMA.16816.F32 R120, R168.reuse, R162, R120 ;  /* 0x000000a2a878723c */ /* 0x040fe60000001878 */
[----:B------:R-:W-:Y:S01]  /*f0c0*/  MOV R163, R182 ;  /* 0x000000b600a37202 */ /* 0x000fe20000000f00 */
[----:B------:R-:W-:Y:S01]  /*f0d0*/  FMUL.FTZ R145, R2, R145 ;  /* 0x0000009102917220 */ /* 0x000fe20000410000 */
[----:B------:R-:W-:Y:S01]  /*f0e0*/  PRMT R162, R182, 0x7773, RZ ;  /* 0x00007773b6a27816 */ /* 0x000fe200000000ff */
[C---:B------:R-:W-:Y:S01]  /*f0f0*/  FMUL.FTZ R146, R0.reuse, R146 ;  /* 0x0000009200927220 */ /* 0x040fe20000410000 */
[----:B------:R-:W-:Y:S01]  /*f100*/  FMUL.FTZ R147, R0, R147 ;  /* 0x0000009300937220 */ /* 0x000fe20000410000 */
[C---:B-----5:R-:W-:Y:S03]  /*f110*/  HMMA.16816.F32 R124, R168.reuse, R156, R124 ;  /* 0x0000009ca87c723c */ /* 0x060fe6000000187c */
[----:B-1----:R-:W-:Y:S01]  /*f120*/  F2FP.F16.F32.PACK_AB R150, R213, R212 ;  /* 0x000000d4d596723e */ /* 0x002fe200000000ff */
[----:B------:R-:W-:Y:S01]  /*f130*/  FFMA.FTZ R199, R2, R241, R199 ;  /* 0x000000f102c77223 */ /* 0x000fe200000100c7 */
[----:B--2---:R-:W-:Y:S01]  /*f140*/  F2FP.F16.F32.PACK_AB R151, R214, R215 ;  /* 0x000000d7d697723e */ /* 0x004fe200000000ff */
[----:B------:R-:W-:Y:S01]  /*f150*/  FFMA.FTZ R200, R0, R240, R200 ;  /* 0x000000f000c87223 */ /* 0x000fe200000100c8 */
[----:B------:R-:W-:Y:S01]  /*f160*/  MOV R2, R3 ;  /* 0x0000000300027202 */ /* 0x000fe20000000f00 */
[C---:B------:R-:W-:Y:S01]  /*f170*/  HMMA.16816.F32 R128, R168.reuse, R158, R128 ;  /* 0x0000009ea880723c */ /* 0x040fe20000001880 */
[----:B------:R-:W1:Y:S02]  /*f180*/  LDSM.16.MT88.4 R156, [R166+0x6000] ;  /* 0x00600000a69c783b */ /* 0x000e640000004200 */
[----:B------:R-:W-:Y:S01]  /*f190*/  FADD.FTZ R199, R197, R199 ;  /* 0x000000c7c5c77221 */ /* 0x000fe20000010000 */
[----:B------:R-:W-:Y:S01]  /*f1a0*/  FADD.FTZ R200, R198, R200 ;  /* 0x000000c8c6c87221 */ /* 0x000fe20000010000 */
[----:B------:R-:W-:Y:S02]  /*f1b0*/  MOV R0, R164 ;  /* 0x000000a400007202 */ /* 0x000fe40000000f00 */
[----:B------:R-:W-:Y:S01]  /*f1c0*/  FADD.FTZ R193, R193, R199 ;  /* 0x000000c7c1c17221 */ /* 0x000fe20000010000 */
[C---:B---3--:R-:W-:Y:S03]  /*f1d0*/  HMMA.16816.F32 R132, R168.reuse, R172, R132 ;  /* 0x000000aca884723c */ /* 0x048fe60000001884 */
[----:B------:R-:W-:Y:S01]  /*f1e0*/  LOP3.LUT R172, R163, 0xff, RZ, 0xc0, !PT ;  /* 0x000000ffa3ac7812 */ /* 0x000fe200078ec0ff */
[----:B------:R-:W-:Y:S01]  /*f1f0*/  FADD.FTZ R195, R195, R200 ;  /* 0x000000c8c3c37221 */ /* 0x000fe20000010000 */
[----:B------:R-:W-:Y:S01]  /*f200*/  LOP3.LUT R163, R180, 0xffff, RZ, 0xc0, !PT ;  /* 0x0000ffffb4a37812 */ /* 0x000fe200078ec0ff */
[----:B------:R-:W-:Y:S01]  /*f210*/  FADD.FTZ R193, R194, R193 ;  /* 0x000000c1c2c17221 */ /* 0x000fe20000010000 */
[--C-:B------:R-:W-:Y:S01]  /*f220*/  PRMT R172, R172, 0x5410, R160.reuse ;  /* 0x00005410acac7816 */ /* 0x100fe200000000a0 */
[C---:B------:R-:W-:Y:S03]  /*f230*/  HMMA.16816.F32 R136, R168.reuse, R174, R136 ;  /* 0x000000aea888723c */ /* 0x040fe60000001888 */
[----:B------:R-:W-:Y:S01]  /*f240*/  SHF.R.U32.HI R163, RZ, 0x8, R163 ;  /* 0x00000008ffa37819 */ /* 0x000fe200000116a3 */
[----:B------:R-:W-:Y:S01]  /*f250*/  FADD.FTZ R195, R196, R195 ;  /* 0x000000c3c4c37221 */ /* 0x000fe20000010000 */
[----:B------:R-:W-:Y:S02]  /*f260*/  PRMT R160, R180, 0x7632, R160 ;  /* 0x00007632b4a07816 */ /* 0x000fe400000000a0 */
[----:B------:R-:W-:Y:S01]  /*f270*/  PRMT R173, R161, 0x5410, R162 ;  /* 0x00005410a1ad7816 */ /* 0x000fe200000000a2 */
[----:B------:R-:W-:Y:S01]  /*f280*/  LDSM.16.MT88.4 R180, [R165+0x12800] ;  /* 0x01280000a5b4783b */ /* 0x000fe20000004200 */
[----:B------:R-:W-:Y:S02]  /*f290*/  PRMT R177, R177, 0x5410, R163 ;  /* 0x00005410b1b17816 */ /* 0x000fe400000000a3 */
[----:B------:R-:W-:Y:S02]  /*f2a0*/  LOP3.LUT R174, R160, 0xff, RZ, 0xc0, !PT ;  /* 0x000000ffa0ae7812 */ /* 0x000fe400078ec0ff */
[----:B------:R-:W-:Y:S02]  /*f2b0*/  LOP3.LUT R173, R173, 0xff00ff, RZ, 0xc0, !PT ;  /* 0x00ff00ffadad7812 */ /* 0x000fe400078ec0ff */
[----:B------:R-:W-:Y:S01]  /*f2c0*/  PRMT R178, R174, 0x5410, R178 ;  /* 0x00005410aeb27816 */ /* 0x000fe200000000b2 */
[----:B------:R-:W2:Y:S01]  /*f2d0*/  LDSM.16.MT88.4 R160, [R192+0x6000] ;  /* 0x00600000c0a0783b */ /* 0x000ea20000004200 */
[--C-:B------:R-:W-:Y:S02]  /*f2e0*/  HSET2.LE.AND R172, R172, R201.reuse, PT ;  /* 0x000000c9acac7233 */ /* 0x100fe40003803000 */
[--C-:B------:R-:W-:Y:S02]  /*f2f0*/  HSET2.LE.AND R176, R173, R201.reuse, PT ;  /* 0x000000c9adb07233 */ /* 0x100fe40003803000 */
[--C-:B------:R-:W-:Y:S02]  /*f300*/  HSET2.LE.AND R148, R177, R201.reuse, PT ;  /* 0x000000c9b1947233 */ /* 0x100fe40003803000 */
[--C-:B------:R-:W-:Y:S01]  /*f310*/  HSET2.LE.AND R149, R178, R201.reuse, PT ;  /* 0x000000c9b2957233 */ /* 0x100fe20003803000 */
[C---:B-1----:R-:W-:Y:S03]  /*f320*/  HMMA.16816.F32 R140, R168.reuse, R156, R140 ;  /* 0x0000009ca88c723c */ /* 0x042fe6000000188c */
[----:B------:R-:W-:Y:S02]  /*f330*/  LOP3.LUT R150, R150, R172, RZ, 0xc0, !PT ;  /* 0x000000ac96967212 */ /* 0x000fe400078ec0ff */
[----:B------:R-:W-:Y:S01]  /*f340*/  LDSM.16.MT88.4 R172, [R166+0x800] ;  /* 0x00080000a6ac783b */ /* 0x000fe20000004200 */
[----:B------:R-:W-:Y:S02]  /*f350*/  LOP3.LUT R151, R151, R176, RZ, 0xc0, !PT ;  /* 0x000000b097977212 */ /* 0x000fe400078ec0ff */
[C---:B------:R-:W-:Y:S05]  /*f360*/  HMMA.16816.F32 R16, R168.reuse, R158, R16 ;  /* 0x0000009ea810723c */ /* 0x040fea0000001810 */
[----:B------:R-:W1:Y:S08]  /*f370*/  LDSM.16.MT88.4 R156, [R167+0x10800] ;  /* 0x01080000a79c783b */ /* 0x000e700000004200 */
[----:B------:R-:W3:Y:S01]  /*f380*/  LDSM.16.MT88.4 R176, [R192+0x800] ;  /* 0x00080000c0b0783b */ /* 0x000ee20000004200 */
[C---:B--2---:R-:W-:Y:S03]  /*f390*/  HMMA.16816.F32 R12, R168.reuse, R160, R12 ;  /* 0x000000a0a80c723c */ /* 0x044fe6000000180c */
[----:B------:R-:W-:Y:S01]  /*f3a0*/  F2FP.F16.F32.PACK_AB R161, R216, R218 ;  /* 0x000000dad8a1723e */ /* 0x000fe200000000ff */
[----:B------:R-:W-:Y:S01]  /*f3b0*/  FADD.FTZ R218, R218, R193 ;  /* 0x000000c1dada7221 */ /* 0x000fe20000010000 */
[----:B------:R-:W-:Y:S01]  /*f3c0*/  F2FP.F16.F32.PACK_AB R160, R217, R219 ;  /* 0x000000dbd9a0723e */ /* 0x000fe200000000ff */
[----:B------:R-:W-:Y:S01]  /*f3d0*/  FADD.FTZ R219, R219, R195 ;  /* 0x000000c3dbdb7221 */ /* 0x000fe20000010000 */
[----:B------:R-:W-:Y:S01]  /*f3e0*/  LOP3.LUT R148, R161, R148, RZ, 0xc0, !PT ;  /* 0x00000094a1947212 */ /* 0x000fe200078ec0ff */
[----:B------:R-:W-:Y:S01]  /*f3f0*/  HMMA.16816.F32 R144, R168, R162, R144 ;  /* 0x000000a2a890723c */ /* 0x000fe20000001890 */
[----:B------:R-:W-:Y:S02]  /*f400*/  LDSM.16.MT88.4 R168, [R192+0x2800] ;  /* 0x00280000c0a8783b */ /* 0x000fe40000004200 */
[----:B------:R-:W-:Y:S01]  /*f410*/  LOP3.LUT R149, R160, R149, RZ, 0xc0, !PT ;  /* 0x00000095a0957212 */ /* 0x000fe200078ec0ff */
[----:B------:R-:W-:Y:S01]  /*f420*/  FADD.FTZ R218, R216, R218 ;  /* 0x000000dad8da7221 */ /* 0x000fe20000010000 */
[----:B------:R-:W-:Y:S03]  /*f430*/  FADD.FTZ R219, R217, R219 ;  /* 0x000000dbd9db7221 */ /* 0x000fe60000010000 */
[----:B------:R-:W-:Y:S01]  /*f440*/  FADD.FTZ R212, R212, R218 ;  /* 0x000000dad4d47221 */ /* 0x000fe20000010000 */
[----:B------:R-:W2:Y:S01]  /*f450*/  LDSM.16.MT88.4 R160, [R166+0x2800] ;  /* 0x00280000a6a0783b */ /* 0x000ea20000004200 */
[C---:B------:R-:W-:Y:S05]  /*f460*/  HMMA.16816.F32 R4, R148.reuse, R152, R4 ;  /* 0x000000989404723c */ /* 0x040fea0000001804 */
[----:B------:R-:W-:Y:S01]  /*f470*/  FADD.FTZ R215, R215, R219 ;  /* 0x000000dbd7d77221 */ /* 0x000fe20000010000 */
[----:B------:R-:W-:Y:S02]  /*f480*/  FADD.FTZ R212, R213, R212 ;  /* 0x000000d4d5d47221 */ /* 0x000fe40000010000 */
[C---:B------:R-:W-:Y:S01]  /*f490*/  HMMA.16816.F32 R8, R148.reuse, R154, R8 ;  /* 0x0000009a9408723c */ /* 0x040fe20000001808 */
[----:B------:R-:W4:Y:S02]  /*f4a0*/  LDSM.16.MT88.4 R152, [R167+0x14800] ;  /* 0x01480000a798783b */ /* 0x000f240000004200 */
[----:B------:R-:W-:Y:S05]  /*f4b0*/  FADD.FTZ R215, R214, R215 ;  /* 0x000000d7d6d77221 */ /* 0x000fea0000010000 */
[C---:B-1----:R-:W-:Y:S08]  /*f4c0*/  HMMA.16816.F32 R36, R148.reuse, R156, R36 ;  /* 0x0000009c9424723c */ /* 0x042ff00000001824 */
[C---:B------:R-:W-:Y:S01]  /*f4d0*/  HMMA.16816.F32 R40, R148.reuse, R158, R40 ;  /* 0x0000009e9428723c */ /* 0x040fe20000001828 */
[----:B------:R-:W1:Y:S07]  /*f4e0*/  LDSM.16.MT88.4 R156, [R166+0x4800] ;  /* 0x00480000a69c783b */ /* 0x000e6e0000004200 */
[C---:B------:R-:W-:Y:S08]  /*f4f0*/  HMMA.16816.F32 R44, R148.reuse, R172, R44 ;  /* 0x000000ac942c723c */ /* 0x040ff0000000182c */
[C---:B------:R-:W-:Y:S01]  /*f500*/  HMMA.16816.F32 R48, R148.reuse, R174, R48 ;  /* 0x000000ae9430723c */ /* 0x040fe20000001830 */
[----:B------:R-:W5:Y:S07]  /*f510*/  LDSM.16.MT88.4 R172, [R192+0x4800] ;  /* 0x00480000c0ac783b */ /* 0x000f6e0000004200 */
[C---:B---3--:R-:W-:Y:S08]  /*f520*/  HMMA.16816.F32 R52, R148.reuse, R176, R52 ;  /* 0x000000b09434723c */ /* 0x048ff00000001834 */
[C---:B------:R-:W-:Y:S01]  /*f530*/  HMMA.16816.F32 R56, R148.reuse, R178, R56 ;  /* 0x000000b29438723c */ /* 0x040fe20000001838 */
[----:B------:R-:W-:Y:S07]  /*f540*/  LDSM.16.MT88.4 R176, [R167+0x15000] ;  /* 0x01500000a7b0783b */ /* 0x000fee0000004200 */
[C---:B------:R-:W-:Y:S08]  /*f550*/  HMMA.16816.F32 R60, R148.reuse, R180, R60 ;  /* 0x000000b4943c723c */ /* 0x040ff0000000183c */
[C---:B------:R-:W-:Y:S01]  /*f560*/  HMMA.16816.F32 R64, R148.reuse, R182, R64 ;  /* 0x000000b69440723c */ /* 0x040fe20000001840 */
[----:B------:R-:W-:Y:S07]  /*f570*/  LDSM.16.MT88.4 R180, [R166+0x5000] ;  /* 0x00500000a6b4783b */ /* 0x000fee0000004200 */
[C---:B------:R-:W-:Y:S03]  /*f580*/  HMMA.16816.F32 R68, R148.reuse, R184, R68 ;  /* 0x000000b89444723c */ /* 0x040fe60000001844 */
[--C-:B------:R-:W-:Y:S01]  /*f590*/  FFMA.FTZ R184, R25, UR4, -R202.reuse ;  /* 0x0000000419b87c23 */ /* 0x100fe200080108ca */
[--C-:B------:R-:W-:Y:S04]  /*f5a0*/  FFMA.FTZ R185, R24, UR4, -R202.reuse ;  /* 0x0000000418b97c23 */ /* 0x100fe800080108ca */
[C---:B------:R-:W-:Y:S01]  /*f5b0*/  HMMA.16816.F32 R72, R148.reuse, R186, R72 ;  /* 0x000000ba9448723c */ /* 0x040fe20000001848 */
[----:B------:R-:W-:Y:S02]  /*f5c0*/  MUFU.EX2 R184, R184 ;  /* 0x000000b800b87308 */ /* 0x000fe40000000800 */
[--C-:B------:R-:W-:Y:S01]  /*f5d0*/  FFMA.FTZ R187, R26, UR4, -R203.reuse ;  /* 0x000000041abb7c23 */ /* 0x100fe200080108cb */
[--C-:B------:R-:W-:Y:S07]  /*f5e0*/  FFMA.FTZ R186, R27, UR4, -R203.reuse ;  /* 0x000000041bba7c23 */ /* 0x100fee00080108cb */
[----:B------:R-:W3:Y:S01]  /*f5f0*/  MUFU.EX2 R185, R185 ;  /* 0x000000b900b97308 */ /* 0x000ee20000000800 */
[C---:B--2---:R-:W-:Y:S09]  /*f600*/  HMMA.16816.F32 R76, R148.reuse, R160, R76 ;  /* 0x000000a0944c723c */ /* 0x044ff2000000184c */
[----:B------:R-:W-:Y:S10]  /*f610*/  MUFU.EX2 R187, R187 ;  /* 0x000000bb00bb7308 */ /* 0x000ff40000000800 */
[----:B------:R-:W2:Y:S01]  /*f620*/  MUFU.EX2 R186, R186 ;  /* 0x000000ba00ba7308 */ /* 0x000ea20000000800 */
[C---:B------:R-:W-:Y:S01]  /*f630*/  HMMA.16816.F32 R80, R148.reuse, R162, R80 ;  /* 0x000000a29450723c */ /* 0x040fe20000001850 */
[----:B------:R-:W2:Y:S07]  /*f640*/  LDSM.16.MT88.4 R160, [R165+0x16800] ;  /* 0x01680000a5a0783b */ /* 0x000eae0000004200 */
[C---:B------:R-:W-:Y:S08]  /*f650*/  HMMA.16816.F32 R84, R148.reuse, R168, R84 ;  /* 0x000000a89454723c */ /* 0x040ff00000001854 */
[C---:B------:R-:W-:Y:S08]  /*f660*/  HMMA.16816.F32 R88, R148.reuse, R170, R88 ;  /* 0x000000aa9458723c */ /* 0x040ff00000001858 */
[C---:B------:R-:W-:Y:S03]  /*f670*/  HMMA.16816.F32 R92, R148.reuse, R188, R92 ;  /* 0x000000bc945c723c */ /* 0x040fe6000000185c */
[--C-:B------:R-:W-:Y:S01]  /*f680*/  FFMA.FTZ R189, R21, UR4, -R202.reuse ;  /* 0x0000000415bd7c23 */ /* 0x100fe200080108ca */
[--C-:B------:R-:W-:Y:S04]  /*f690*/  FFMA.FTZ R188, R23, UR4, -R203.reuse ;  /* 0x0000000417bc7c23 */ /* 0x100fe800080108cb */
[C---:B------:R-:W-:Y:S01]  /*f6a0*/  HMMA.16816.F32 R96, R148.reuse, R190, R96 ;  /* 0x000000be9460723c */ /* 0x040fe20000001860 */
[----:B------:R-:W-:Y:S02]  /*f6b0*/  MUFU.EX2 R189, R189 ;  /* 0x000000bd00bd7308 */ /* 0x000fe40000000800 */
[----:B------:R-:W-:Y:S01]  /*f6c0*/  FFMA.FTZ R190, R22, UR4, -R203 ;  /* 0x0000000416be7c23 */ /* 0x000fe200080108cb */
[----:B------:R-:W-:Y:S07]  /*f6d0*/  FFMA.FTZ R191, R20, UR4, -R202 ;  /* 0x0000000414bf7c23 */ /* 0x000fee00080108ca */
[----:B------:R-:W-:Y:S01]  /*f6e0*/  MUFU.EX2 R188, R188 ;  /* 0x000000bc00bc7308 */ /* 0x000fe20000000800 */
[----:B---3--:R-:W-:Y:S01]  /*f6f0*/  F2FP.F16.F32.PACK_AB R20, R184, R185 ;  /* 0x000000b9b814723e */ /* 0x008fe200000000ff */
[C---:B----4-:R-:W-:Y:S01]  /*f700*/  HMMA.16816.F32 R100, R148.reuse, R152, R100 ;  /* 0x000000989464723c */ /* 0x050fe20000001864 */
[----:B------:R-:W-:Y:S07]  /*f710*/  MOV R152, UR21 ;  /* 0x0000001500987c02 */ /* 0x000fee0008000f00 */
[----:B------:R-:W3:Y:S01]  /*f720*/  MUFU.EX2 R191, R191 ;  /* 0x000000bf00bf7308 */ /* 0x000ee20000000800 */
[----:B------:R-:W-:Y:S09]  /*f730*/  LOP3.LUT R152, R239, UR29, R152, 0x96, !PT ;  /* 0x0000001def987c12 */ /* 0x000ff2000f8e9698 */
[----:B------:R-:W4:Y:S01]  /*f740*/  MUFU.EX2 R190, R190 ;  /* 0x000000be00be7308 */ /* 0x000f220000000800 */
[C---:B------:R-:W-:Y:S03]  /*f750*/  HMMA.16816.F32 R104, R148.reuse, R154, R104 ;  /* 0x0000009a9468723c */ /* 0x040fe60000001868 */
[----:B------:R-:W-:Y:S02]  /*f760*/  IMAD.WIDE.U32 R168, R152, -0x326172a9, RZ ;  /* 0xcd9e8d5798a87825 */ /* 0x000fe400078e00ff */
[----:B------:R-:W3:Y:S03]  /*f770*/  LDSM.16.MT88.4 R152, [R167+0x16800] ;  /* 0x01680000a798783b */ /* 0x000ee60000004200 */
[C---:B-1----:R-:W-:Y:S03]  /*f780*/  HMMA.16816.F32 R108, R148.reuse, R156, R108 ;  /* 0x0000009c946c723c */ /* 0x042fe6000000186c */
[----:B------:R-:W-:Y:S02]  /*f790*/  LOP3.LUT R156, R242, UR8, R169, 0x96, !PT ;  /* 0x00000008f29c7c12 */ /* 0x000fe4000f8e96a9 */
[----:B------:R-:W-:Y:S03]  /*f7a0*/  LOP3.LUT R168, R231, UR9, R168, 0x96, !PT ;  /* 0x00000009e7a87c12 */ /* 0x000fe6000f8e96a8 */
[C---:B------:R-:W-:Y:S03]  /*f7b0*/  HMMA.16816.F32 R112, R148.reuse, R158, R112 ;  /* 0x0000009e9470723c */ /* 0x040fe60000001870 */
[----:B------:R-:W-:Y:S04]  /*f7c0*/  IMAD.WIDE.U32 R244, R156, -0x2daee0ad, RZ ;  /* 0xd2511f539cf47825 */ /* 0x000fe800078e00ff */
[----:B------:R-:W-:Y:S01]  /*f7d0*/  IMAD.WIDE.U32 R168, R168, -0x2daee0ad, RZ ;  /* 0xd2511f53a8a87825 */ /* 0x000fe200078e00ff */
[C---:B-----5:R-:W-:Y:S03]  /*f7e0*/  HMMA.16816.F32 R116, R148.reuse, R172, R116 ;  /* 0x000000ac9474723c */ /* 0x060fe60000001874 */
[----:B------:R-:W-:Y:S02]  /*f7f0*/  LOP3.LUT R156, R236, UR19, R245, 0x96, !PT ;  /* 0x00000013ec9c7c12 */ /* 0x000fe4000f8e96f5 */
[----:B------:R-:W-:Y:S03]  /*f800*/  LOP3.LUT R244, R244, UR17, R169, 0x96, !PT ;  /* 0x00000011f4f47c12 */ /* 0x000fe6000f8e96a9 */
[C---:B------:R-:W-:Y:S01]  /*f810*/  HMMA.16816.F32 R120, R148.reuse, R174, R120 ;  /* 0x000000ae9478723c */ /* 0x040fe20000001878 */
[----:B------:R-:W-:Y:S02]  /*f820*/  LDSM.16.MT88.4 R172, [R165+0x15000] ;  /* 0x01500000a5ac783b */ /* 0x000fe40000004200 */
[----:B------:R-:W-:Y:S04]  /*f830*/  IMAD.WIDE.U32 R246, R156, -0x326172a9, RZ ;  /* 0xcd9e8d579cf67825 */ /* 0x000fe800078e00ff */
[----:B------:R-:W-:Y:S01]  /*f840*/  IMAD.WIDE.U32 R244, R244, -0x326172a9, RZ ;  /* 0xcd9e8d57f4f47825 */ /* 0x000fe200078e00ff */
[C---:B--2---:R-:W-:Y:S01]  /*f850*/  HMMA.16816.F32 R124, R148.reuse, R160, R124 ;  /* 0x000000a0947c723c */ /* 0x044fe2000000187c */
[----:B------:R-:W1:Y:S02]  /*f860*/  LDSM.16.MT88.4 R156, [R166+0x6800] ;  /* 0x00680000a69c783b */ /* 0x000e640000004200 */
[----:B------:R-:W-:Y:S02]  /*f870*/  LOP3.LUT R160, R230, UR12, R247, 0x96, !PT ;  /* 0x0000000ce6a07c12 */ /* 0x000fe4000f8e96f7 */
[----:B------:R-:W-:Y:S03]  /*f880*/  LOP3.LUT R246, R246, UR7, R245, 0x96, !PT ;  /* 0x00000007f6f67c12 */ /* 0x000fe6000f8e96f5 */
[C---:B------:R-:W-:Y:S03]  /*f890*/  HMMA.16816.F32 R128, R148.reuse, R162, R128 ;  /* 0x000000a29480723c */ /* 0x040fe60000001880 */
[----:B------:R-:W-:Y:S04]  /*f8a0*/  IMAD.WIDE.U32 R246, R246, -0x2daee0ad, RZ ;  /* 0xd2511f53f6f67825 */ /* 0x000fe800078e00ff */
[----:B------:R-:W-:Y:S01]  /*f8b0*/  IMAD.WIDE.U32 R160, R160, -0x2daee0ad, RZ ;  /* 0xd2511f53a0a07825 */ /* 0x000fe200078e00ff */
[C---:B---3--:R-:W-:Y:S03]  /*f8c0*/  HMMA.16816.F32 R132, R148.reuse, R152, R132 ;  /* 0x000000989484723c */ /* 0x048fe60000001884 */
[----:B------:R-:W-:Y:S02]  /*f8d0*/  LOP3.LUT R169, R160, UR15, R247, 0x96, !PT ;  /* 0x0000000fa0a97c12 */ /* 0x000fe4000f8e96f7 */
[----:B------:R-:W-:Y:S03]  /*f8e0*/  LOP3.LUT R248, R168, UR16, R161, 0x96, !PT ;  /* 0x00000010a8f87c12 */ /* 0x000fe6000f8e96a1 */
[C---:B------:R-:W-:Y:S01]  /*f8f0*/  HMMA.16816.F32 R136, R148.reuse, R154, R136 ;  /* 0x0000009a9488723c */ /* 0x040fe20000001888 */
[----:B------:R-:W2:Y:S02]  /*f900*/  LDSM.16.MT88.4 R152, [R192+0x6800] ;  /* 0x00680000c098783b */ /* 0x000ea40000004200 */
[----:B------:R-:W-:Y:S04]  /*f910*/  IMAD.WIDE.U32 R168, R169, -0x326172a9, RZ ;  /* 0xcd9e8d57a9a87825 */ /* 0x000fe800078e00ff */
[----:B------:R-:W-:Y:S01]  /*f920*/  IMAD.WIDE.U32 R248, R248, -0x326172a9, RZ ;  /* 0xcd9e8d57f8f87825 */ /* 0x000fe200078e00ff */
[----:B------:R-:W-:Y:S02]  /*f930*/  MOV R161, R168 ;  /* 0x000000a800a17202 */ /* 0x000fe40000000f00 */
[C---:B------:R-:W-:Y:S02]  /*f940*/  PRMT R162, R168.reuse, 0x7773, RZ ;  /* 0x00007773a8a27816 */ /* 0x040fe400000000ff */
[C---:B------:R-:W-:Y:S02]  /*f950*/  PRMT R160, R168.reuse, 0x7772, RZ ;  /* 0x00007772a8a07816 */ /* 0x040fe400000000ff */
[----:B------:R-:W-:Y:S02]  /*f960*/  LOP3.LUT R24, R161, 0xff, RZ, 0xc0, !PT ;  /* 0x000000ffa1187812 */ /* 0x000fe400078ec0ff */
[----:B------:R-:W-:Y:S01]  /*f970*/  PRMT R168, R168, 0x7771, RZ ;  /* 0x00007771a8a87816 */ /* 0x000fe200000000ff */
[C---:B-1----:R-:W-:Y:S03]  /*f980*/  HMMA.16816.F32 R140, R148.reuse, R156, R140 ;  /* 0x0000009c948c723c */ /* 0x042fe6000000188c */
[----:B------:R-:W-:Y:S02]  /*f990*/  PRMT R168, R24, 0x5410, R168 ;  /* 0x0000541018a87816 */ /* 0x000fe400000000a8 */
[----:B------:R-:W1:Y:S01]  /*f9a0*/  LDSM.16.MT88.4 R24, [R165+0x11000] ;  /* 0x01100000a518783b */ /* 0x000e620000004200 */
[--C-:B------:R-:W-:Y:S02]  /*f9b0*/  LOP3.LUT R161, R248, UR11, R169.reuse, 0x96, !PT ;  /* 0x0000000bf8a17c12 */ /* 0x100fe4000f8e96a9 */
[C---:B------:R-:W-:Y:S03]  /*f9c0*/  HMMA.16816.F32 R16, R148.reuse, R158, R16 ;  /* 0x0000009e9410723c */ /* 0x040fe60000001810 */
[C---:B------:R-:W-:Y:S02]  /*f9d0*/  LOP3.LUT R171, R161.reuse, 0xffff, RZ, 0xc0, !PT ;  /* 0x0000ffffa1ab7812 */ /* 0x040fe400078ec0ff */
[C---:B------:R-:W-:Y:S01]  /*f9e0*/  PRMT R169, R161.reuse, 0x7632, R169 ;  /* 0x00007632a1a97816 */ /* 0x040fe200000000a9 */
[----:B------:R-:W3:Y:S01]  /*f9f0*/  LDSM.16.MT88.4 R156, [R167+0x11000] ;  /* 0x01100000a79c783b */ /* 0x000ee20000004200 */
[----:B------:R-:W-:Y:S02]  /*fa00*/  PRMT R160, R160, 0x5410, R162 ;  /* 0x00005410a0a07816 */ /* 0x000fe400000000a2 */
[----:B------:R-:W-:Y:S02]  /*fa10*/  LOP3.LUT R170, R161, 0xff, RZ, 0xc0, !PT ;  /* 0x000000ffa1aa7812 */ /* 0x000fe400078ec0ff */
[----:B------:R-:W-:Y:S02]  /*fa20*/  SHF.R.U32.HI R21, RZ, 0x18, R161 ;  /* 0x00000018ff157819 */ /* 0x000fe400000116a1 */
[----:B------:R-:W-:Y:S02]  /*fa30*/  SHF.R.U32.HI R171, RZ, 0x8, R171 ;  /* 0x00000008ffab7819 */ /* 0x000fe400000116ab */
[----:B------:R-:W-:Y:S01]  /*fa40*/  LOP3.LUT R169, R169, 0xff, RZ, 0xc0, !PT ;  /* 0x000000ffa9a97812 */ /* 0x000fe200078ec0ff */
[C---:B--2---:R-:W-:Y:S03]  /*fa50*/  HMMA.16816.F32 R12, R148.reuse, R152, R12 ;  /* 0x00000098940c723c */ /* 0x044fe6000000180c */
[----:B------:R-:W-:Y:S02]  /*fa60*/  LOP3.LUT R23, R160, 0xff00ff, RZ, 0xc0, !PT ;  /* 0x00ff00ffa0177812 */ /* 0x000fe400078ec0ff */
[--C-:B------:R-:W-:Y:S01]  /*fa70*/  HSET2.LE.AND R22, R168, R201.reuse, PT ;  /* 0x000000c9a8167233 */ /* 0x100fe20003803000 */
[----:B------:R-:W2:Y:S01]  /*fa80*/  LDSM.16.MT88.4 R160, [R166+0x1000] ;  /* 0x00100000a6a0783b */ /* 0x000ea20000004200 */
[----:B------:R-:W-:Y:S01]  /*fa90*/  PRMT R168, R170, 0x5410, R171 ;  /* 0x00005410aaa87816 */ /* 0x000fe200000000ab */
[----:B------:R-:W-:Y:S03]  /*faa0*/  HMMA.16816.F32 R144, R148, R154, R144 ;  /* 0x0000009a9490723c */ /* 0x000fe60000001890 */
[----:B------:R-:W-:Y:S02]  /*fab0*/  PRMT R21, R169, 0x5410, R21 ;  /* 0x00005410a9157816 */ /* 0x000fe40000000015 */
[----:B------:R-:W-:Y:S01]  /*fac0*/  LOP3.LUT R22, R20, R22, RZ, 0xc0, !PT ;  /* 0x0000001614167212 */ /* 0x000fe200078ec0ff */
[----:B------:R-:W-:Y:S01]  /*fad0*/  LDSM.16.MT88.4 R148, [R165+0x13000] ;  /* 0x01300000a594783b */ /* 0x000fe20000004200 */
[--C-:B------:R-:W-:Y:S02]  /*fae0*/  HSET2.LE.AND R23, R23, R201.reuse, PT ;  /* 0x000000c917177233 */ /* 0x100fe40003803000 */
[--C-:B------:R-:W-:Y:S02]  /*faf0*/  HSET2.LE.AND R153, R168, R201.reuse, PT ;  /* 0x000000c9a8997233 */ /* 0x100fe40003803000 */
[----:B------:R-:W-:Y:S02]  /*fb00*/  F2FP.F16.F32.PACK_AB R20, R186, R187 ;  /* 0x000000bbba14723e */ /* 0x000fe400000000ff */
[--C-:B------:R-:W-:Y:S02]  /*fb10*/  HSET2.LE.AND R21, R21, R201.reuse, PT ;  /* 0x000000c915157233 */ /* 0x100fe40003803000 */
[----:B------:R-:W-:Y:S01]  /*fb20*/  F2FP.F16.F32.PACK_AB R168, R189, R191 ;  /* 0x000000bfbda8723e */ /* 0x000fe200000000ff */
[----:B------:R-:W-:Y:S01]  /*fb30*/  FADD.FTZ R191, R191, R212 ;  /* 0x000000d4bfbf7221 */ /* 0x000fe20000010000 */
[----:B----4-:R-:W-:Y:S01]  /*fb40*/  F2FP.F16.F32.PACK_AB R152, R188, R190 ;  /* 0x000000bebc98723e */ /* 0x010fe200000000ff */
[----:B------:R-:W-:Y:S01]  /*fb50*/  FADD.FTZ R190, R190, R215 ;  /* 0x000000d7bebe7221 */ /* 0x000fe20000010000 */
[----:B------:R-:W-:Y:S01]  /*fb60*/  LOP3.LUT R23, R20, R23, RZ, 0xc0, !PT ;  /* 0x0000001714177212 */ /* 0x000fe200078ec0ff */
[----:B------:R-:W-:Y:S01]  /*fb70*/  FADD.FTZ R191, R189, R191 ;  /* 0x000000bfbdbf7221 */ /* 0x000fe20000010000 */
[----:B------:R-:W-:Y:S01]  /*fb80*/  LOP3.LUT R20, R168, R153, RZ, 0xc0, !PT ;  /* 0x00000099a8147212 */ /* 0x000fe200078ec0ff */
[----:B------:R-:W-:Y:S01]  /*fb90*/  FADD.FTZ R190, R188, R190 ;  /* 0x000000bebcbe7221 */ /* 0x000fe20000010000 */
[----:B------:R-:W-:Y:S01]  /*fba0*/  LOP3.LUT R21, R152, R21, RZ, 0xc0, !PT ;  /* 0x0000001598157212 */ /* 0x000fe200078ec0ff */
[----:B------:R-:W4:Y:S01]  /*fbb0*/  LDSM.16.MT88.4 R168, [R192+0x1000] ;  /* 0x00100000c0a8783b */ /* 0x000f220000004200 */
[----:B------:R-:W-:Y:S01]  /*fbc0*/  FADD.FTZ R185, R185, R191 ;  /* 0x000000bfb9b97221 */ /* 0x000fe20000010000 */
[----:B------:R-:W-:Y:S03]  /*fbd0*/  FADD.FTZ R187, R187, R190 ;  /* 0x000000bebbbb7221 */ /* 0x000fe60000010000 */
[----:B------:R-:W-:Y:S01]  /*fbe0*/  FADD.FTZ R185, R184, R185 ;  /* 0x000000b9b8b97221 */ /* 0x000fe20000010000 */
[C---:B-1----:R-:W-:Y:S02]  /*fbf0*/  HMMA.16816.F32 R4, R20.reuse, R24, R4 ;  /* 0x000000181404723c */ /* 0x042fe40000001804 */
[----:B------:R-:W-:Y:S03]  /*fc00*/  LDSM.16.MT88.4 R152, [R166+0x3000] ;  /* 0x00300000a698783b */ /* 0x000fe60000004200 */
[----:B------:R-:W-:Y:S03]  /*fc10*/  FADD.FTZ R187, R186, R187 ;  /* 0x000000bbbabb7221 */ /* 0x000fe60000010000 */
[C---:B------:R-:W-:Y:S02]  /*fc20*/  HMMA.16816.F32 R8, R20.reuse, R26, R8 ;  /* 0x0000001a1408723c */ /* 0x040fe40000001808 */
[----:B------:R-:W1:Y:S06]  /*fc30*/  LDSM.16.MT88.4 R24, [R167+0x13000] ;  /* 0x01300000a718783b */ /* 0x000e6c0000004200 */
[C---:B---3--:R-:W-:Y:S08]  /*fc40*/  HMMA.16816.F32 R36, R20.reuse, R156, R36 ;  /* 0x0000009c1424723c */ /* 0x048ff00000001824 */
[C---:B------:R-:W-:Y:S01]  /*fc50*/  HMMA.16816.F32 R40, R20.reuse, R158, R40 ;  /* 0x0000009e1428723c */ /* 0x040fe20000001828 */
[----:B------:R-:W3:Y:S07]  /*fc60*/  LDSM.16.MT88.4 R156, [R192+0x3000] ;  /* 0x00300000c09c783b */ /* 0x000eee0000004200 */
[C---:B--2---:R-:W-:Y:S08]  /*fc70*/  HMMA.16816.F32 R44, R20.reuse, R160, R44 ;  /* 0x000000a0142c723c */ /* 0x044ff0000000182c */
[C---:B------:R-:W-:Y:S01]  /*fc80*/  HMMA.16816.F32 R48, R20.reuse, R162, R48 ;  /* 0x000000a21430723c */ /* 0x040fe20000001830 */
[----:B------:R-:W2:Y:S07]  /*fc90*/  LDSM.16.MT88.4 R160, [R192+0x5000] ;  /* 0x00500000c0a0783b */ /* 0x000eae0000004200 */
[C---:B----4-:R-:W-:Y:S08]  /*fca0*/  HMMA.16816.F32 R52, R20.reuse, R168, R52 ;  /* 0x000000a81434723c */ /* 0x050ff00000001834 */
[C---:B------:R-:W-:Y:S01]  /*fcb0*/  HMMA.16816.F32 R56, R20.reuse, R170, R56 ;  /* 0x000000aa1438723c */ /* 0x040fe20000001838 */
[----:B------:R-:W4:Y:S07]  /*fcc0*/  LDSM.16.MT88.4 R168, [R165+0x17000] ;  /* 0x01700000a5a8783b */ /* 0x000f2e0000004200 */
[C---:B------:R-:W-:Y:S08]  /*fcd0*/  HMMA.16816.F32 R60, R20.reuse, R148, R60 ;  /* 0x00000094143c723c */ /* 0x040ff0000000183c */
[C---:B------:R-:W-:Y:S01]  /*fce0*/  HMMA.16816.F32 R64, R20.reuse, R150, R64 ;  /* 0x000000961440723c */ /* 0x040fe20000001840 */
[----:B------:R-:W-:Y:S07]  /*fcf0*/  LDSM.16.MT88.4 R148, [R166+0x7000] ;  /* 0x00700000a694783b */ /* 0x000fee0000004200 */
[C---:B-1----:R-:W-:Y:S08]  /*fd00*/  HMMA.16816.F32 R68, R20.reuse, R24, R68 ;  /* 0x000000181444723c */ /* 0x042ff00000001844 */
[C---:B------:R-:W-:Y:S01]  /*fd10*/  HMMA.16816.F32 R72, R20.reuse, R26, R72 ;  /* 0x0000001a1448723c */ /* 0x040fe20000001848 */
[----:B------:R-:W1:Y:S07]  /*fd20*/  LDSM.16.MT88.4 R24, [R167+0x17000] ;  /* 0x01700000a718783b */ /* 0x000e6e0000004200 */
[C---:B------:R-:W-:Y:S08]  /*fd30*/  HMMA.16816.F32 R76, R20.reuse, R152, R76 ;  /* 0x00000098144c723c */ /* 0x040ff0000000184c */
[C---:B------:R-:W-:Y:S01]  /*fd40*/  HMMA.16816.F32 R80, R20.reuse, R154, R80 ;  /* 0x0000009a1450723c */ /* 0x040fe20000001850 */
[----:B------:R-:W5:Y:S07]  /*fd50*/  LDSM.16.MT88.4 R152, [R192+0x7000] ;  /* 0x00700000c098783b */ /* 0x000f6e0000004200 */
[C---:B---3--:R-:W-:Y:S08]  /*fd60*/  HMMA.16816.F32 R84, R20.reuse, R156, R84 ;  /* 0x0000009c1454723c */ /* 0x048ff00000001854 */
[C---:B------:R-:W-:Y:S03]  /*fd70*/  HMMA.16816.F32 R88, R20.reuse, R158, R88 ;  /* 0x0000009e1458723c */ /* 0x040fe60000001858 */
[----:B------:R-:W-:Y:S05]  /*fd80*/  LOP3.LUT R158, R244, UR10, R249, 0x96, !PT ;  /* 0x0000000af49e7c12 */ /* 0x000fea000f8e96f9 */
[C---:B------:R-:W-:Y:S03]  /*fd90*/  HMMA.16816.F32 R92, R20.reuse, R172, R92 ;  /* 0x000000ac145c723c */ /* 0x040fe6000000185c */
[----:B------:R-:W-:Y:S05]  /*fda0*/  IMAD.WIDE.U32 R158, R158, -0x2daee0ad, RZ ;  /* 0xd2511f539e9e7825 */ /* 0x000fea00078e00ff */
[C---:B------:R-:W-:Y:S01]  /*fdb0*/  HMMA.16816.F32 R96, R20.reuse, R174, R96 ;  /* 0x000000ae1460723c */ /* 0x040fe20000001860 */
[----:B------:R-:W-:Y:S02]  /*fdc0*/  LDSM.16.MT88.4 R172, [R192+0x5800] ;  /* 0x00580000c0ac783b */ /* 0x000fe40000004200 */
[----:B------:R-:W-:Y:S02]  /*fdd0*/  PRMT R156, R158, 0x7773, RZ ;  /* 0x000077739e9c7816 */ /* 0x000fe400000000ff */
[----:B------:R-:W-:Y:S03]  /*fde0*/  LOP3.LUT R246, R246, UR13, R159, 0x96, !PT ;  /* 0x0000000df6f67c12 */ /* 0x000fe6000f8e969f */
        /* <DEDUP_REMOVED lines=8> */
[C---:B------:R-:W-:Y:S09]  /*fe70*/  HMMA.16816.F32 R108, R20.reuse, R180, R108 ;  /* 0x000000b4146c723c */ /* 0x040ff2000000186c */
[----:B------:R-:W-:Y:S01]  /*fe80*/  MUFU.EX2 R178, R178 ;  /* 0x000000b200b27308 */ /* 0x000fe20000000800 */
[--C-:B------:R-:W-:Y:S01]  /*fe90*/  FFMA.FTZ R180, R31, UR4, -R203.reuse ;  /* 0x000000041fb47c23 */ /* 0x100fe200080108cb */
[----:B------:R-:W-:Y:S01]  /*fea0*/  FFMA.FTZ R203, R35, UR4, -R203 ;  /* 0x0000000423cb7c23 */ /* 0x000fe200080108cb */
[----:B------:R-:W-:Y:S07]  /*feb0*/  LDSM.16.MT88.4 R28, [R167+0x11800] ;  /* 0x01180000a71c783b */ /* 0x000fee0000004200 */
[----:B------:R-:W-:Y:S01]  /*fec0*/  MUFU.EX2 R179, R179 ;  /* 0x000000b300b37308 */ /* 0x000fe20000000800 */
[----:B------:R-:W-:Y:S01]  /*fed0*/  FFMA.FTZ R181, R32, UR4, -R202 ;  /* 0x0000000420b57c23 */ /* 0x000fe200080108ca */
[C---:B------:R-:W-:Y:S08]  /*fee0*/  HMMA.16816.F32 R112, R20.reuse, R182, R112 ;  /* 0x000000b61470723c */ /* 0x040ff00000001870 */
[----:B------:R-:W-:Y:S01]  /*fef0*/  MUFU.EX2 R203, R203 ;  /* 0x000000cb00cb7308 */ /* 0x000fe20000000800 */
[C---:B------:R-:W-:Y:S01]  /*ff00*/  PRMT R32, R246.reuse, 0x7632, R32 ;  /* 0x00007632f6207816 */ /* 0x040fe20000000020 */
[----:B------:R-:W-:Y:S01]  /*ff10*/  FFMA.FTZ R202, R33, UR4, -R202 ;  /* 0x0000000421ca7c23 */ /* 0x000fe200080108ca */
[----:B------:R-:W-:Y:S07]  /*ff20*/  LOP3.LUT R33, R246, 0xffff, RZ, 0xc0, !PT ;  /* 0x0000fffff6217812 */ /* 0x000fee00078ec0ff */
[----:B------:R-:W5:Y:S01]  /*ff30*/  MUFU.EX2 R181, R181 ;  /* 0x000000b500b57308 */ /* 0x000f620000000800 */
[----:B------:R-:W-:Y:S01]  /*ff40*/  LOP3.LUT R32, R32, 0xff, RZ, 0xc0, !PT ;  /* 0x000000ff20207812 */ /* 0x000fe200078ec0ff */
[C---:B--2---:R-:W-:Y:S08]  /*ff50*/  HMMA.16816.F32 R116, R20.reuse, R160, R116 ;  /* 0x000000a01474723c */ /* 0x044ff00000001874 */
[----:B------:R-:W2:Y:S01]  /*ff60*/  MUFU.EX2 R202, R202 ;  /* 0x000000ca00ca7308 */ /* 0x000ea20000000800 */
[----:B------:R-:W-:Y:S02]  /*ff70*/  MOV R160, R158 ;  /* 0x0000009e00a07202 */ /* 0x000fe40000000f00 */
[----:B------:R-:W-:Y:S07]  /*ff80*/  SHF.R.U32.HI R33, RZ, 0x8, R33 ;  /* 0x00000008ff217819 */ /* 0x000fee0000011621 */
[----:B------:R-:W2:Y:S01]  /*ff90*/  MUFU.EX2 R180, R180 ;  /* 0x000000b400b47308 */ /* 0x000ea20000000800 */
[C---:B------:R-:W-:Y:S08]  /*ffa0*/  HMMA.16816.F32 R120, R20.reuse, R162, R120 ;  /* 0x000000a21478723c */ /* 0x040ff00000001878 */
[C---:B----4-:R-:W-:Y:S08]  /*ffb0*/  HMMA.16816.F32 R124, R20.reuse, R168, R124 ;  /* 0x000000a8147c723c */ /* 0x050ff0000000187c */
[C---:B------:R-:W-:Y:S01]  /*ffc0*/  HMMA.16816.F32 R128, R20.reuse, R170, R128 ;  /* 0x000000aa1480723c */ /* 0x040fe20000001880 */
[----:B------:R-:W-:Y:S07]  /*ffd0*/  LDSM.16.MT88.4 R168, [R167+0x15800] ;  /* 0x01580000a7a8783b */ /* 0x000fee0000004200 */
[C---:B-1----:R-:W-:Y:S03]  /*ffe0*/  HMMA.16816.F32 R132, R20.reuse, R24, R132 ;  /* 0x000000181484723c */ /* 0x042fe60000001884 */
[C---:B------:R-:W-:Y:S02]  /*fff0*/  PRMT R24, R158.reuse, 0x7772, RZ ;  /* 0x000077729e187816 */ /* 0x040fe400000000ff */
[----:B------:R-:W-:Y:S02]  /*10000*/  PRMT R25, R158, 0x7771, RZ ;  /* 0x000077719e197816 */ /* 0x000fe400000000ff */
[----:B------:R-:W-:Y:S01]  /*10010*/  PRMT R24, R24, 0x5410, R156 ;  /* 0x0000541018187816 */ /* 0x000fe2000000009c */
[C---:B------:R-:W-:Y:S01]  /*10020*/  HMMA.16816.F32 R136, R20.reuse, R26, R136 ;  /* 0x0000001a1488723c */ /* 0x040fe20000001888 */
[----:B------:R-:W1:Y:S02]  /*10030*/  LDSM.16.MT88.4 R156, [R165+0x11800] ;  /* 0x01180000a59c783b */ /* 0x000e640000004200 */
[----:B------:R-:W-:Y:S02]  /*10040*/  LOP3.LUT R27, R246, 0xff, RZ, 0xc0, !PT ;  /* 0x000000fff61b7812 */ /* 0x000fe400078ec0ff */
[----:B------:R-:W-:Y:S02]  /*10050*/  SHF.R.U32.HI R246, RZ, 0x18, R246 ;  /* 0x00000018fff67819 */ /* 0x000fe400000116f6 */
[----:B------:R-:W-:Y:S01]  /*10060*/  PRMT R27, R27, 0x5410, R33 ;  /* 0x000054101b1b7816 */ /* 0x000fe20000000021 */
[C---:B------:R-:W-:Y:S03]  /*10070*/  HMMA.16816.F32 R140, R20.reuse, R148, R140 ;  /* 0x00000094148c723c */ /* 0x040fe6000000188c */
[----:B------:R-:W-:Y:S02]  /*10080*/  LOP3.LUT R149, R24, 0xff00ff, RZ, 0xc0, !PT ;  /* 0x00ff00ff18957812 */ /* 0x000fe400078ec0ff */
[C---:B---3--:R-:W-:Y:S01]  /*10090*/  F2FP.F16.F32.PACK_AB R148, R177.reuse, R176 ;  /* 0x000000b0b194723e */ /* 0x048fe200000000ff */
[----:B------:R-:W-:Y:S01]  /*100a0*/  FADD.FTZ R176, R176, R185 ;  /* 0x000000b9b0b07221 */ /* 0x000fe20000010000 */
[--C-:B------:R-:W-:Y:S01]  /*100b0*/  HSET2.LE.AND R24, R27, R201.reuse, PT ;  /* 0x000000c91b187233 */ /* 0x100fe20003803000 */
[C---:B------:R-:W-:Y:S03]  /*100c0*/  HMMA.16816.F32 R16, R20.reuse, R150, R16 ;  /* 0x000000961410723c */ /* 0x040fe60000001810 */
[----:B------:R-:W-:Y:S01]  /*100d0*/  LOP3.LUT R26, R160, 0xff, RZ, 0xc0, !PT ;  /* 0x000000ffa01a7812 */ /* 0x000fe200078ec0ff */
[----:B------:R-:W-:Y:S01]  /*100e0*/  FADD.FTZ R176, R177, R176 ;  /* 0x000000b0b1b07221 */ /* 0x000fe20000010000 */
[--C-:B------:R-:W-:Y:S02]  /*100f0*/  HSET2.LE.AND R27, R149, R201.reuse, PT ;  /* 0x000000c9951b7233 */ /* 0x100fe40003803000 */
[----:B------:R-:W-:Y:S01]  /*10100*/  PRMT R26, R26, 0x5410, R25 ;  /* 0x000054101a1a7816 */ /* 0x000fe20000000019 */
[C---:B-----5:R-:W-:Y:S03]  /*10110*/  HMMA.16816.F32 R12, R20.reuse, R152, R12 ;  /* 0x00000098140c723c */ /* 0x060fe6000000180c */
[----:B------:R-:W-:Y:S01]  /*10120*/  PRMT R25, R32, 0x5410, R246 ;  /* 0x0000541020197816 */ /* 0x000fe200000000f6 */
[----:B------:R-:W-:Y:S01]  /*10130*/  FADD.FTZ R176, R181, R176 ;  /* 0x000000b0b5b07221 */ /* 0x000fe20000010000 */
[--C-:B------:R-:W-:Y:S01]  /*10140*/  HSET2.LE.AND R26, R26, R201.reuse, PT ;  /* 0x000000c91a1a7233 */ /* 0x100fe20003803000 */
[----:B------:R-:W3:Y:S01]  /*10150*/  LDSM.16.MT88.4 R32, [R166+0x1800] ;  /* 0x00180000a620783b */ /* 0x000ee20000004200 */
[C---:B--2---:R-:W-:Y:S01]  /*10160*/  F2FP.F16.F32.PACK_AB R153, R202.reuse, R181 ;  /* 0x000000b5ca99723e */ /* 0x044fe200000000ff */
[----:B------:R-:W-:Y:S03]  /*10170*/  HMMA.16816.F32 R144, R20, R154, R144 ;  /* 0x0000009a1490723c */ /* 0x000fe60000001890 */
[----:B------:R-:W-:Y:S01]  /*10180*/  HSET2.LE.AND R25, R25, R201, PT ;  /* 0x000000c919197233 */ /* 0x000fe20003803000 */
[----:B------:R-:W-:Y:S01]  /*10190*/  FADD.FTZ R241, R202, R176 ;  /* 0x000000b0caf17221 */ /* 0x000fe20000010000 */
[----:B------:R-:W-:Y:S01]  /*101a0*/  F2FP.F16.F32.PACK_AB R152, R203, R179 ;  /* 0x000000b3cb98723e */ /* 0x000fe200000000ff */
[----:B------:R-:W-:Y:S01]  /*101b0*/  LDSM.16.MT88.4 R20, [R166+0x3800] ;  /* 0x00380000a614783b */ /* 0x000fe20000004200 */
[----:B------:R-:W-:Y:S01]  /*101c0*/  F2FP.F16.F32.PACK_AB R160, R180, R178 ;  /* 0x000000b2b4a0723e */ /* 0x000fe200000000ff */
[----:B------:R-:W-:Y:S01]  /*101d0*/  FADD.FTZ R178, R178, R187 ;  /* 0x000000bbb2b27221 */ /* 0x000fe20000010000 */
[----:B------:R-:W-:Y:S02]  /*101e0*/  LOP3.LUT R24, R148, R24, RZ, 0xc0, !PT ;  /* 0x0000001894187212 */ /* 0x000fe400078ec0ff */
[----:B------:R-:W-:Y:S01]  /*101f0*/  LOP3.LUT R26, R153, R26, RZ, 0xc0, !PT ;  /* 0x0000001a991a7212 */ /* 0x000fe200078ec0ff */
[----:B------:R-:W-:Y:S01]  /*10200*/  FADD.FTZ R178, R180, R178 ;  /* 0x000000b2b4b27221 */ /* 0x000fe20000010000 */
[----:B------:R-:W-:Y:S01]  /*10210*/  LOP3.LUT R27, R152, R27, RZ, 0xc0, !PT ;  /* 0x0000001b981b7212 */ /* 0x000fe200078ec0ff */
[----:B------:R-:W2:Y:S01]  /*10220*/  LDSM.16.MT88.4 R148, [R192+0x1800] ;  /* 0x00180000c094783b */ /* 0x000ea20000004200 */
[----:B------:R-:W-:Y:S01]  /*10230*/  LOP3.LUT R25, R160, R25, RZ, 0xc0, !PT ;  /* 0x00000019a0197212 */ /* 0x000fe200078ec0ff */
[----:B------:R-:W-:Y:S04]  /*10240*/  FADD.FTZ R178, R179, R178 ;  /* 0x000000b2b3b27221 */ /* 0x000fe80000010000 */
[----:B------:R-:W-:Y:S02]  /*10250*/  FADD.FTZ R240, R203, R178 ;  /* 0x000000b2cbf07221 */ /* 0x000fe40000010000 */
[C---:B-1----:R-:W-:Y:S01]  /*10260*/  HMMA.16816.F32 R160, R24.reuse, R156, R4 ;  /* 0x0000009c18a0723c */ /* 0x042fe20000001804 */
[----:B------:R-:W1:Y:S07]  /*10270*/  LDSM.16.MT88.4 R4, [R165+0x13800] ;  /* 0x01380000a504783b */ /* 0x000e6e0000004200 */
[C---:B------:R-:W-:Y:S01]  /*10280*/  HMMA.16816.F32 R156, R24.reuse, R158, R8 ;  /* 0x0000009e189c723c */ /* 0x040fe20000001808 */
[----:B------:R-:W4:Y:S07]  /*10290*/  LDSM.16.MT88.4 R8, [R167+0x13800] ;  /* 0x01380000a708783b */ /* 0x000f2e0000004200 */
[C---:B------:R-:W-:Y:S01]  /*102a0*/  HMMA.16816.F32 R36, R24.reuse, R28, R36 ;  /* 0x0000001c1824723c */ /* 0x040fe20000001824 */
[----:B------:R-:W-:Y:S07]  /*102b0*/  LDSM.16.MT88.4 R152, [R165+0x15800] ;  /* 0x01580000a598783b */ /* 0x000fee0000004200 */
        /* <DEDUP_REMOVED lines=8> */
[C---:B-1----:R-:W-:Y:S08]  /*10340*/  HMMA.16816.F32 R60, R24.reuse, R4, R60 ;  /* 0x00000004183c723c */ /* 0x042ff0000000183c */
[C---:B------:R-:W-:Y:S01]  /*10350*/  HMMA.16816.F32 R64, R24.reuse, R6, R64 ;  /* 0x000000061840723c */ /* 0x040fe20000001840 */
[----:B------:R-:W1:Y:S07]  /*10360*/  LDSM.16.MT88.4 R4, [R167+0x17800] ;  /* 0x01780000a704783b */ /* 0x000e6e0000004200 */
[C---:B----4-:R-:W-:Y:S08]  /*10370*/  HMMA.16816.F32 R68, R24.reuse, R8, R68 ;  /* 0x000000081844723c */ /* 0x050ff00000001844 */
[C---:B------:R-:W-:Y:S01]  /*10380*/  HMMA.16816.F32 R72, R24.reuse, R10, R72 ;  /* 0x0000000a1848723c */ /* 0x040fe20000001848 */
[----:B------:R-:W-:Y:S07]  /*10390*/  LDSM.16.MT88.4 R8, [R192+0x7800] ;  /* 0x00780000c008783b */ /* 0x000fee0000004200 */
[C---:B------:R-:W-:Y:S08]  /*103a0*/  HMMA.16816.F32 R76, R24.reuse, R20, R76 ;  /* 0x00000014184c723c */ /* 0x040ff0000000184c */
[C---:B------:R-:W-:Y:S08]  /*103b0*/  HMMA.16816.F32 R80, R24.reuse, R22, R80 ;  /* 0x000000161850723c */ /* 0x040ff00000001850 */
[C---:B-----5:R-:W-:Y:S08]  /*103c0*/  HMMA.16816.F32 R84, R24.reuse, R28, R84 ;  /* 0x0000001c1854723c */ /* 0x060ff00000001854 */
[C---:B------:R-:W-:Y:S08]  /*103d0*/  HMMA.16816.F32 R88, R24.reuse, R30, R88 ;  /* 0x0000001e1858723c */ /* 0x040ff00000001858 */
[C---:B------:R-:W-:Y:S08]  /*103e0*/  HMMA.16816.F32 R92, R24.reuse, R152, R92 ;  /* 0x00000098185c723c */ /* 0x040ff0000000185c */
[C---:B------:R-:W-:Y:S01]  /*103f0*/  HMMA.16816.F32 R96, R24.reuse, R154, R96 ;  /* 0x0000009a1860723c */ /* 0x040fe20000001860 */
[----:B------:R-:W4:Y:S07]  /*10400*/  LDSM.16.MT88.4 R152, [R166+0x7800] ;  /* 0x00780000a698783b */ /* 0x000f2e0000004200 */
[C---:B------:R-:W-:Y:S08]  /*10410*/  HMMA.16816.F32 R100, R24.reuse, R168, R100 ;  /* 0x000000a81864723c */ /* 0x040ff00000001864 */
[C---:B------:R-:W-:Y:S08]  /*10420*/  HMMA.16816.F32 R104, R24.reuse, R170, R104 ;  /* 0x000000aa1868723c */ /* 0x040ff00000001868 */
[C---:B---3--:R-:W-:Y:S08]  /*10430*/  HMMA.16816.F32 R108, R24.reuse, R32, R108 ;  /* 0x00000020186c723c */ /* 0x048ff0000000186c */
[C---:B------:R-:W-:Y:S08]  /*10440*/  HMMA.16816.F32 R112, R24.reuse, R34, R112 ;  /* 0x000000221870723c */ /* 0x040ff00000001870 */
[C---:B------:R-:W-:Y:S08]  /*10450*/  HMMA.16816.F32 R116, R24.reuse, R172, R116 ;  /* 0x000000ac1874723c */ /* 0x040ff00000001874 */
[C---:B------:R-:W-:Y:S08]  /*10460*/  HMMA.16816.F32 R120, R24.reuse, R174, R120 ;  /* 0x000000ae1878723c */ /* 0x040ff00000001878 */
[C---:B--2---:R-:W-:Y:S08]  /*10470*/  HMMA.16816.F32 R124, R24.reuse, R148, R124 ;  /* 0x00000094187c723c */ /* 0x044ff0000000187c */
[C---:B------:R-:W-:Y:S08]  /*10480*/  HMMA.16816.F32 R128, R24.reuse, R150, R128 ;  /* 0x000000961880723c */ /* 0x040ff00000001880 */
[C---:B-1----:R-:W-:Y:S08]  /*10490*/  HMMA.16816.F32 R132, R24.reuse, R4, R132 ;  /* 0x000000041884723c */ /* 0x042ff00000001884 */
[C---:B------:R-:W-:Y:S08]  /*104a0*/  HMMA.16816.F32 R136, R24.reuse, R6, R136 ;  /* 0x000000061888723c */ /* 0x040ff00000001888 */
[C---:B----4-:R-:W-:Y:S08]  /*104b0*/  HMMA.16816.F32 R140, R24.reuse, R152, R140 ;  /* 0x00000098188c723c */ /* 0x050ff0000000188c */
[C---:B------:R-:W-:Y:S08]  /*104c0*/  HMMA.16816.F32 R152, R24.reuse, R154, R16 ;  /* 0x0000009a1898723c */ /* 0x040ff00000001810 */
[C---:B------:R-:W-:Y:S08]  /*104d0*/  HMMA.16816.F32 R148, R24.reuse, R8, R12 ;  /* 0x000000081894723c */ /* 0x040ff0000000180c */
[----:B------:R-:W-:Y:S01]  /*104e0*/  HMMA.16816.F32 R144, R24, R10, R144 ;  /* 0x0000000a1890723c */ /* 0x000fe20000001890 */
[----:B------:R-:W-:Y:S08]  /*104f0*/  @!UPT UIADD3 URZ, UPT, UPT, URZ, URZ, URZ ;  /* 0x000000fffffff290 */ /* 0x000ff0000fffe0ff */
[----:B------:R-:W-:Y:S11]  /*10500*/  BRA.U UP0, `(.L_x_365) ;  /* 0xffffffc100c07547 */ /* 0x000ff6000b83ffff */
.L_x_364:
[----:B------:R-:W1:Y:S01]  /*10510*/  SHFL.BFLY PT, R0, R240, 0x2, 0x1f ;  /* 0x0c401f00f0007f89 */ /* 0x000e6200000e0000 */
[----:B------:R-:W2:Y:S01]  /*10520*/  LDCU UR4, c[0x0][0x4fc] ;  /* 0x00009f80ff0477ac */ /* 0x000ea20008000800 */
[C---:B------:R-:W-:Y:S01]  /*10530*/  SHF.L.U32 R6, R209.reuse, 0x4, RZ ;  /* 0x00000004d1067819 */ /* 0x040fe200000006ff */
[----:B------:R-:W3:Y:S01]  /*10540*/  S2UR UR11, SR_CTAID.Y ;  /* 0x00000000000b79c3 */ /* 0x000ee20000002600 */
[----:B------:R-:W4:Y:S01]  /*10550*/  SHFL.BFLY PT, R5, R241, 0x2, 0x1f ;  /* 0x0c401f00f1057f89 */ /* 0x000f2200000e0000 */
[----:B------:R-:W-:Y:S01]  /*10560*/  UISETP.NE.AND UP3, UPT, UR18, -0x1, UPT ;  /* 0xffffffff1200788c */ /* 0x000fe2000bf65270 */
[----:B------:R-:W-:Y:S01]  /*10570*/  LOP3.LUT R6, R6, 0x1c0, RZ, 0xc0, !PT ;  /* 0x000001c006067812 */ /* 0x000fe200078ec0ff */
[----:B------:R-:W5:Y:S01]  /*10580*/  LDCU UR9, c[0x0][0x434] ;  /* 0x00008680ff0977ac */ /* 0x000f620008000800 */
[C---:B------:R-:W-:Y:S02]  /*10590*/  LOP3.LUT P1, RZ, R209.reuse, 0x10, RZ, 0xc0, !PT ;  /* 0x00000010d1ff7812 */ /* 0x040fe4000782c0ff */
[C---:B------:R-:W-:Y:S01]  /*105a0*/  LOP3.LUT P2, RZ, R209.reuse, 0x8, RZ, 0xc0, !PT ;  /* 0x00000008d1ff7812 */ /* 0x040fe2000784c0ff */
[----:B------:R-:W2:Y:S01]  /*105b0*/  LDCU.U8 UR10, c[0x0][0x548] ;  /* 0x0000a900ff0a77ac */ /* 0x000ea20008000000 */
[----:B------:R-:W-:-:S02]  /*105c0*/  LOP3.LUT P0, RZ, R209, 0x4, RZ, 0xc0, !PT ;  /* 0x00000004d1ff7812 */ /* 0x000fc4000780c0ff */
[----:B------:R-:W-:Y:S01]  /*105d0*/  MOV R8, 0x10 ;  /* 0x0000001000087802 */ /* 0x000fe20000000f00 */
[----:B------:R-:W-:Y:S01]  /*105e0*/  UISETP.NE.AND UP2, UPT, UR18, -0x1, UPT ;  /* 0xffffffff1200788c */ /* 0x000fe2000bf45270 */
[----:B------:R-:W3:Y:S02]  /*105f0*/  @!UP3 LDCU.64 UR6, c[0x0][0x400] ;  /* 0x00008000ff06b7ac */ /* 0x000ee40008000a00 */
[----:B------:R-:W-:Y:S01]  /*10600*/  SEL R8, R8, 0xfffffff0, !P0 ;  /* 0xfffffff008087807 */ /* 0x000fe20004000000 */
[----:B------:R-:W2:Y:S01]  /*10610*/  LDCU UR13, c[0x0][0x434] ;  /* 0x00008680ff0d77ac */ /* 0x000ea20008000800 */
[----:B-1----:R-:W-:Y:S01]  /*10620*/  FADD.FTZ R240, R0, R240 ;  /* 0x000000f000f07221 */ /* 0x002fe20000010000 */
[----:B----4-:R-:W-:-:S04]  /*10630*/  FADD.FTZ R5, R5, R241 ;  /* 0x000000f105057221 */ /* 0x010fc80000010000 */
[----:B------:R-:W1:Y:S04]  /*10640*/  SHFL.BFLY PT, R4, R240, 0x1, 0x1f ;  /* 0x0c201f00f0047f89 */ /* 0x000e6800000e0000 */
[----:B------:R-:W4:Y:S01]  /*10650*/  SHFL.BFLY PT, R0, R5, 0x1, 0x1f ;  /* 0x0c201f0005007f89 */ /* 0x000f2200000e0000 */
[----:B---3--:R-:W-:-:S04]  /*10660*/  @!UP3 UIMAD.WIDE.U32 UR16, UR11, UR6, URZ ;  /* 0x000000060b10b2a5 */ /* 0x008fc8000f8e00ff */
[----:B------:R-:W-:Y:S01]  /*10670*/  @!UP3 UIMAD UR12, UR11, UR7, UR17 ;  /* 0x000000070b0cb2a4 */ /* 0x000fe2000f8e0211 */
[----:B------:R-:W3:Y:S01]  /*10680*/  @UP3 LDCU.64 UR6, c[0x0][0x408] ;  /* 0x00008100ff0637ac */ /* 0x000ee20008000a00 */
[----:B-1----:R-:W-:Y:S01]  /*10690*/  FADD.FTZ R4, R240, R4 ;  /* 0x00000004f0047221 */ /* 0x002fe20000010000 */
[----:B----4-:R-:W-:-:S03]  /*106a0*/  FADD.FTZ R5, R5, R0 ;  /* 0x0000000005057221 */ /* 0x010fc60000010000 */
[----:B------:R-:W1:Y:S01]  /*106b0*/  MUFU.RCP R7, R4 ;  /* 0x0000000400077308 */ /* 0x000e620000001000 */
[----:B------:R-:W-:Y:S01]  /*106c0*/  FSETP.NE.FTZ.AND P3, PT, R4, RZ, PT ;  /* 0x000000ff0400720b */ /* 0x000fe20003f75000 */
[----:B---3--:R-:W-:Y:S01]  /*106d0*/  @UP3 UIMAD.WIDE.U32 UR20, UR18, UR6, URZ ;  /* 0x00000006121432a5 */ /* 0x008fe2000f8e00ff */
[----:B------:R-:W-:Y:S01]  /*106e0*/  SHF.L.U32 R0, R209, 0x1, RZ ;  /* 0x00000001d1007819 */ /* 0x000fe200000006ff */
[----:B------:R-:W3:Y:S01]  /*106f0*/  S2UR UR6, SR_CTAID.Z ;  /* 0x00000000000679c3 */ /* 0x000ee20000002700 */
[----:B------:R-:W-:Y:S01]  /*10700*/  FSETP.NE.FTZ.AND P4, PT, R5, RZ, PT ;  /* 0x000000ff0500720b */ /* 0x000fe20003f95000 */
[----:B------:R-:W-:Y:S01]  /*10710*/  @UP3 UIMAD UR12, UR18, UR7, UR21 ;  /* 0x00000007120c32a4 */ /* 0x000fe2000f8e0215 */
[--C-:B------:R-:W-:Y:S01]  /*10720*/  LOP3.LUT R208, R208, 0x6, R0.reuse, 0xf8, !PT ;  /* 0x00000006d0d07812 */ /* 0x100fe200078ef800 */
[----:B------:R-:W4:Y:S01]  /*10730*/  MUFU.RCP R2, R5 ;  /* 0x0000000500027308 */ /* 0x000f220000001000 */
[----:B------:R-:W-:Y:S01]  /*10740*/  LOP3.LUT R6, R6, 0x38, R0, 0xf8, !PT ;  /* 0x0000003806067812 */ /* 0x000fe200078ef800 */
[----:B-----5:R-:W-:Y:S01]  /*10750*/  @!UP2 UIMAD UR18, UR11, UR9, URZ ;  /* 0x000000090b12a2a4 */ /* 0x020fe2000f8e02ff */
[----:B------:R-:W-:Y:S01]  /*10760*/  MOV R0, 0x20 ;  /* 0x0000002000007802 */ /* 0x000fe20000000f00 */
[----:B------:R-:W-:Y:S01]  /*10770*/  @UP3 UMOV UR16, UR20 ;  /* 0x0000001400103c82 */ /* 0x000fe20008000000 */
[----:B------:R-:W-:-:S02]  /*10780*/  LOP3.LUT R6, R208, R6, RZ, 0xfc, !PT ;  /* 0x00000006d0067212 */ /* 0x000fc400078efcff */
[----:B------:R-:W-:Y:S02]  /*10790*/  SEL R0, R0, 0xffffffe0, !P2 ;  /* 0xffffffe000007807 */ /* 0x000fe40005000000 */
[----:B------:R-:W-:Y:S02]  /*107a0*/  LEA R6, R6, UR5, 0x1 ;  /* 0x0000000506067c11 */ /* 0x000fe4000f8e08ff */
[----:B-1----:R-:W-:Y:S02]  /*107b0*/  FSEL R7, R7, 1, P3 ;  /* 0x3f80000007077808 */ /* 0x002fe40001800000 */
[C---:B------:R-:W-:Y:S02]  /*107c0*/  IADD3 R10, PT, PT, R6.reuse, 0x40, RZ ;  /* 0x00000040060a7810 */ /* 0x040fe40007ffe0ff */
[C---:B------:R-:W-:Y:S01]  /*107d0*/  IADD3 R9, PT, PT, R6.reuse, R0, RZ ;  /* 0x0000000006097210 */ /* 0x040fe20007ffe0ff */
[----:B--2---:R-:W-:Y:S01]  /*107e0*/  FMUL.FTZ R7, R7, UR4 ;  /* 0x0000000407077c20 */ /* 0x004fe20008410000 */
[----:B------:R-:W-:-:S02]  /*107f0*/  @P1 IADD3 R10, PT, PT, R6, -0x40, RZ ;  /* 0xffffffc0060a1810 */ /* 0x000fc40007ffe0ff */
[----:B----4-:R-:W-:Y:S01]  /*10800*/  FSEL R2, R2, 1, P4 ;  /* 0x3f80000002027808 */ /* 0x010fe20002000000 */
[C---:B------:R-:W-:Y:S01]  /*10810*/  FMUL.FTZ R162, R7.reuse, R162 ;  /* 0x000000a207a27220 */ /* 0x040fe20000410000 */
[C---:B------:R-:W-:Y:S01]  /*10820*/  FMUL.FTZ R163, R7.reuse, R163 ;  /* 0x000000a307a37220 */ /* 0x040fe20000410000 */
[C---:B------:R-:W-:Y:S01]  /*10830*/  FMUL.FTZ R158, R7.reuse, R158 ;  /* 0x0000009e079e7220 */ /* 0x040fe20000410000 */
[C---:B------:R-:W-:Y:S01]  /*10840*/  FMUL.FTZ R159, R7.reuse, R159 ;  /* 0x0000009f079f7220 */ /* 0x040fe20000410000 */
[----:B------:R-:W-:Y:S01]  /*10850*/  FMUL.FTZ R2, R2, UR4 ;  /* 0x0000000402027c20 */ /* 0x000fe20008410000 */
        /* <DEDUP_REMOVED lines=72> */
[----:B------:R-:W-:Y:S01]  /*10ce0*/  F2FP.F16.F32.PACK_AB R160, R161, R160 ;  /* 0x000000a0a1a0723e */ /* 0x000fe200000000ff */
        /* <DEDUP_REMOVED lines=8> */
[----:B------:R-:W-:Y:S01]  /*10d70*/  FMUL.FTZ R60, R2, R60 ;  /* 0x0000003c023c7220 */ /* 0x000fe20000410000 */
[----:B------:R-:W-:Y:S01]  /*10d80*/  IADD3 R7, PT, PT, R6, R8, RZ ;  /* 0x0000000806077210 */ /* 0x000fe20007ffe0ff */
        /* <DEDUP_REMOVED lines=10> */
[----:B------:R-:W-:Y:S01]  /*10e30*/  STS [R6], R160 ;  /* 0x000000a006007388 */ /* 0x000fe20000000800 */
[----:B------:R-:W-:Y:S01]  /*10e40*/  IADD3 R0, PT, PT, R0, R10, RZ ;  /* 0x0000000a00007210 */ /* 0x000fe20007ffe0ff */
[C---:B------:R-:W-:Y:S01]  /*10e50*/  FMUL.FTZ R72, R2.reuse, R72 ;  /* 0x0000004802487220 */ /* 0x040fe20000410000 */
[----:B------:R-:W-:Y:S01]  /*10e60*/  F2FP.F16.F32.PACK_AB R44, R45, R44 ;  /* 0x0000002c2d2c723e */ /* 0x000fe200000000ff */
[----:B------:R-:W-:Y:S01]  /*10e70*/  STS [R6+0x400], R162 ;  /* 0x000400a206007388 */ /* 0x000fe20000000800 */
[----:B------:R-:W-:Y:S01]  /*10e80*/  F2FP.F16.F32.PACK_AB R46, R47, R46 ;  /* 0x0000002e2f2e723e */ /* 0x000fe200000000ff */
[C---:B------:R-:W-:Y:S01]  /*10e90*/  FMUL.FTZ R73, R2.reuse, R73 ;  /* 0x0000004902497220 */ /* 0x040fe20000410000 */
[----:B------:R-:W-:Y:S01]  /*10ea0*/  F2FP.F16.F32.PACK_AB R48, R49, R48 ;  /* 0x000000303130723e */ /* 0x000fe200000000ff */
[----:B------:R-:W-:Y:S01]  /*10eb0*/  STS [R7], R156 ;  /* 0x0000009c07007388 */ /* 0x000fe20000000800 */
[----:B------:R-:W-:Y:S01]  /*10ec0*/  F2FP.F16.F32.PACK_AB R50, R51, R50 ;  /* 0x000000323332723e */ /* 0x000fe200000000ff */
[----:B------:R-:W-:Y:S01]  /*10ed0*/  FMUL.FTZ R76, R2, R76 ;  /* 0x0000004c024c7220 */ /* 0x000fe20000410000 */
[----:B------:R-:W-:Y:S01]  /*10ee0*/  IADD3 R12, PT, PT, R8, R10, RZ ;  /* 0x0000000a080c7210 */ /* 0x000fe20007ffe0ff */
[----:B------:R-:W-:Y:S01]  /*10ef0*/  STS [R7+0x400], R158 ;  /* 0x0004009e07007388 */ /* 0x000fe20000000800 */
[----:B------:R-:W-:Y:S01]  /*10f00*/  F2FP.F16.F32.PACK_AB R52, R53, R52 ;  /* 0x000000343534723e */ /* 0x000fe200000000ff */
[C---:B------:R-:W-:Y:S01]  /*10f10*/  FMUL.FTZ R77, R2.reuse, R77 ;  /* 0x0000004d024d7220 */ /* 0x040fe20000410000 */
[----:B------:R-:W-:Y:S01]  /*10f20*/  F2FP.F16.F32.PACK_AB R54, R55, R54 ;  /* 0x000000363736723e */ /* 0x000fe200000000ff */
[----:B------:R-:W-:Y:S01]  /*10f30*/  STS [R9], R36 ;  /* 0x0000002409007388 */ /* 0x000fe20000000800 */
[----:B------:R-:W-:Y:S01]  /*10f40*/  F2FP.F16.F32.PACK_AB R56, R57, R56 ;  /* 0x000000383938723e */ /* 0x000fe200000000ff */
[----:B------:R-:W-:Y:S01]  /*10f50*/  FMUL.FTZ R80, R2, R80 ;  /* 0x0000005002507220 */ /* 0x000fe20000410000 */
[----:B------:R-:W-:Y:S01]  /*10f60*/  F2FP.F16.F32.PACK_AB R58, R59, R58 ;  /* 0x0000003a3b3a723e */ /* 0x000fe200000000ff */
[----:B------:R-:W-:Y:S01]  /*10f70*/  STS [R9+0x400], R38 ;  /* 0x0004002609007388 */ /* 0x000fe20000000800 */
[----:B------:R-:W-:Y:S01]  /*10f80*/  IADD3 R8, PT, PT, R8, R0, RZ ;  /* 0x0000000008087210 */ /* 0x000fe20007ffe0ff */
[C---:B------:R-:W-:Y:S01]  /*10f90*/  FMUL.FTZ R81, R2.reuse, R81 ;  /* 0x0000005102517220 */ /* 0x040fe20000410000 */
[----:B------:R-:W-:Y:S01]  /*10fa0*/  F2FP.F16.F32.PACK_AB R60, R61, R60 ;  /* 0x0000003c3d3c723e */ /* 0x000fe200000000ff */
[----:B------:R-:W-:Y:S01]  /*10fb0*/  STS [R11], R40 ;  /* 0x000000280b007388 */ /* 0x000fe20000000800 */
[----:B------:R-:W-:Y:S01]  /*10fc0*/  F2FP.F16.F32.PACK_AB R62, R63, R62 ;  /* 0x0000003e3f3e723e */ /* 0x000fe200000000ff */
[C---:B------:R-:W-:Y:S01]  /*10fd0*/  FMUL.FTZ R84, R2.reuse, R84 ;  /* 0x0000005402547220 */ /* 0x040fe20000410000 */
[C---:B------:R-:W-:Y:S01]  /*10fe0*/  FMUL.FTZ R85, R2.reuse, R85 ;  /* 0x0000005502557220 */ /* 0x040fe20000410000 */
[----:B------:R-:W-:Y:S01]  /*10ff0*/  STS [R11+0x400], R42 ;  /* 0x0004002a0b007388 */ /* 0x000fe20000000800 */
[----:B------:R-:W-:Y:S01]  /*11000*/  F2FP.F16.F32.PACK_AB R64, R65, R64 ;  /* 0x000000404140723e */ /* 0x000fe200000000ff */
[C---:B------:R-:W-:Y:S01]  /*11010*/  FMUL.FTZ R88, R2.reuse, R88 ;  /* 0x0000005802587220 */ /* 0x040fe20000410000 */
[----:B------:R-:W-:Y:S01]  /*11020*/  F2FP.F16.F32.PACK_AB R66, R67, R66 ;  /* 0x000000424342723e */ /* 0x000fe200000000ff */
[----:B------:R-:W-:Y:S01]  /*11030*/  STS [R10], R44 ;  /* 0x0000002c0a007388 */ /* 0x000fe20000000800 */
[C---:B------:R-:W-:Y:S01]  /*11040*/  FMUL.FTZ R89, R2.reuse, R89 ;  /* 0x0000005902597220 */ /* 0x040fe20000410000 */
[----:B------:R-:W-:Y:S01]  /*11050*/  F2FP.F16.F32.PACK_AB R68, R69, R68 ;  /* 0x000000444544723e */ /* 0x000fe200000000ff */
[C---:B------:R-:W-:Y:S01]  /*11060*/  FMUL.FTZ R92, R2.reuse, R92 ;  /* 0x0000005c025c7220 */ /* 0x040fe20000410000 */
[----:B------:R-:W-:Y:S01]  /*11070*/  STS [R10+0x400], R46 ;  /* 0x0004002e0a007388 */ /* 0x000fe20000000800 */
[----:B------:R-:W-:Y:S01]  /*11080*/  F2FP.F16.F32.PACK_AB R70, R71, R70 ;  /* 0x000000464746723e */ /* 0x000fe200000000ff */
        /* <DEDUP_REMOVED lines=8> */
[----:B------:R-:W1:Y:S01]  /*11110*/  LDCU.U8 UR4, c[0x0][0x549] ;  /* 0x0000a920ff0477ac */ /* 0x000e620008000000 */
[----:B------:R-:W-:Y:S01]  /*11120*/  F2FP.F16.F32.PACK_AB R78, R79, R78 ;  /* 0x0000004e4f4e723e */ /* 0x000fe200000000ff */
[----:B------:R-:W-:Y:S01]  /*11130*/  STS [R0], R52 ;  /* 0x0000003400007388 */ /* 0x000fe20000000800 */
[C---:B------:R-:W-:Y:S01]  /*11140*/  FMUL.FTZ R100, R2.reuse, R100 ;  /* 0x0000006402647220 */ /* 0x040fe20000410000 */
[C---:B------:R-:W-:Y:S01]  /*11150*/  FMUL.FTZ R101, R2.reuse, R101 ;  /* 0x0000006502657220 */ /* 0x040fe20000410000 */
[----:B------:R-:W-:Y:S01]  /*11160*/  F2FP.F16.F32.PACK_AB R80, R81, R80 ;  /* 0x000000505150723e */ /* 0x000fe200000000ff */
[----:B------:R-:W-:Y:S01]  /*11170*/  STS [R0+0x400], R54 ;  /* 0x0004003600007388 */ /* 0x000fe20000000800 */
[----:B------:R-:W-:Y:S01]  /*11180*/  F2FP.F16.F32.PACK_AB R82, R83, R82 ;  /* 0x000000525352723e */ /* 0x000fe200000000ff */
[C---:B------:R-:W-:Y:S01]  /*11190*/  FMUL.FTZ R104, R2.reuse, R104 ;  /* 0x0000006802687220 */ /* 0x040fe20000410000 */
[C---:B------:R-:W-:Y:S01]  /*111a0*/  FMUL.FTZ R105, R2.reuse, R105 ;  /* 0x0000006902697220 */ /* 0x040fe20000410000 */
[----:B------:R-:W-:Y:S01]  /*111b0*/  STS [R8], R56 ;  /* 0x0000003808007388 */ /* 0x000fe20000000800 */
[----:B------:R-:W-:Y:S01]  /*111c0*/  F2FP.F16.F32.PACK_AB R84, R85, R84 ;  /* 0x000000545554723e */ /* 0x000fe200000000ff */
[C---:B------:R-:W-:Y:S01]  /*111d0*/  FMUL.FTZ R108, R2.reuse, R108 ;  /* 0x0000006c026c7220 */ /* 0x040fe20000410000 */
[----:B------:R-:W-:Y:S01]  /*111e0*/  F2FP.F16.F32.PACK_AB R86, R87, R86 ;  /* 0x000000565756723e */ /* 0x000fe200000000ff */
[----:B------:R-:W-:Y:S01]  /*111f0*/  STS [R8+0x400], R58 ;  /* 0x0004003a08007388 */ /* 0x000fe20000000800 */
[C---:B------:R-:W-:Y:S01]  /*11200*/  FMUL.FTZ R109, R2.reuse, R109 ;  /* 0x0000006d026d7220 */ /* 0x040fe20000410000 */
[----:B------:R-:W-:Y:S01]  /*11210*/  F2FP.F16.F32.PACK_AB R88, R89, R88 ;  /* 0x000000585958723e */ /* 0x000fe200000000ff */
[C---:B------:R-:W-:Y:S01]  /*11220*/  FMUL.FTZ R112, R2.reuse, R112 ;  /* 0x0000007002707220 */ /* 0x040fe20000410000 */
[----:B------:R-:W-:Y:S01]  /*11230*/  STS [R6+0x2000], R60 ;  /* 0x0020003c06007388 */ /* 0x000fe20000000800 */
[----:B------:R-:W-:Y:S01]  /*11240*/  F2FP.F16.F32.PACK_AB R90, R91, R90 ;  /* 0x0000005a5b5a723e */ /* 0x000fe200000000ff */
[C---:B------:R-:W-:Y:S01]  /*11250*/  FMUL.FTZ R113, R2.reuse, R113 ;  /* 0x0000007102717220 */ /* 0x040fe20000410000 */
[----:B------:R-:W-:Y:S01]  /*11260*/  F2FP.F16.F32.PACK_AB R92, R93, R92 ;  /* 0x0000005c5d5c723e */ /* 0x000fe200000000ff */
[----:B------:R-:W-:Y:S01]  /*11270*/  STS [R6+0x2400], R62 ;  /* 0x0024003e06007388 */ /* 0x000fe20000000800 */
[----:B------:R-:W-:Y:S01]  /*11280*/  F2FP.F16.F32.PACK_AB R94, R95, R94 ;  /* 0x0000005e5f5e723e */ /* 0x000fe200000000ff */
[C---:B------:R-:W-:Y:S01]  /*11290*/  FMUL.FTZ R116, R2.reuse, R116 ;  /* 0x0000007402747220 */ /* 0x040fe20000410000 */
[C---:B------:R-:W-:Y:S01]  /*112a0*/  FMUL.FTZ R117, R2.reuse, R117 ;  /* 0x0000007502757220 */ /* 0x040fe20000410000 */
[----:B------:R-:W-:Y:S01]  /*112b0*/  STS [R7+0x2000], R64 ;  /* 0x0020004007007388 */ /* 0x000fe20000000800 */
        /* <DEDUP_REMOVED lines=42> */
[C---:B------:R-:W-:Y:S01]  /*11560*/  FMUL.FTZ R144, R2.reuse, R144 ;  /* 0x0000009002907220 */ /* 0x040fe20000410000 */
[----:B------:R-:W-:Y:S01]  /*11570*/  STS [R0+0x2400], R86 ;  /* 0x0024005600007388 */ /* 0x000fe20000000800 */
[----:B------:R-:W-:Y:S01]  /*11580*/  F2FP.F16.F32.PACK_AB R128, R129, R128 ;  /* 0x000000808180723e */ /* 0x000fe200000000ff */
[----:B------:R-:W-:Y:S01]  /*11590*/  FMUL.FTZ R2, R2, R145 ;  /* 0x0000009102027220 */ /* 0x000fe20000410000 */
[----:B------:R-:W-:Y:S01]  /*115a0*/  F2FP.F16.F32.PACK_AB R130, R131, R130 ;  /* 0x000000828382723e */ /* 0x000fe200000000ff */
[----:B------:R-:W-:Y:S01]  /*115b0*/  STS [R8+0x2000], R88 ;  /* 0x0020005808007388 */ /* 0x000fe20000000800 */
[----:B------:R-:W-:Y:S01]  /*115c0*/  F2FP.F16.F32.PACK_AB R132, R133, R132 ;  /* 0x000000848584723e */ /* 0x000fe200000000ff */
[----:B-1----:R-:W-:Y:S01]  /*115d0*/  UISETP.NE.AND UP1, UPT, UR4, URZ, UPT ;  /* 0x000000ff0400728c */ /* 0x002fe2000bf25270 */
[----:B------:R-:W-:Y:S01]  /*115e0*/  F2FP.F16.F32.PACK_AB R134, R135, R134 ;  /* 0x000000868786723e */ /* 0x000fe200000000ff */
[----:B------:R-:W-:Y:S01]  /*115f0*/  STS [R8+0x2400], R90 ;  /* 0x0024005a08007388 */ /* 0x000fe20000000800 */
[----:B------:R-:W-:Y:S01]  /*11600*/  F2FP.F16.F32.PACK_AB R136, R137, R136 ;  /* 0x000000888988723e */ /* 0x000fe200000000ff */
[----:B------:R-:W1:Y:S01]  /*11610*/  S2UR UR4, SR_CTAID.X ;  /* 0x00000000000479c3 */ /* 0x000e620000002500 */
[----:B------:R-:W-:Y:S01]  /*11620*/  F2FP.F16.F32.PACK_AB R138, R139, R138 ;  /* 0x0000008a8b8a723e */ /* 0x000fe200000000ff */
[----:B------:R-:W-:Y:S01]  /*11630*/  STS [R6+0x4000], R92 ;  /* 0x0040005c06007388 */ /* 0x000fe20000000800 */
[----:B------:R-:W-:Y:S01]  /*11640*/  F2FP.F16.F32.PACK_AB R140, R141, R140 ;  /* 0x0000008c8d8c723e */ /* 0x000fe200000000ff */
[----:B------:R-:W-:Y:S01]  /*11650*/  UISETP.NE.AND UP0, UPT, UR10, URZ, !UP1 ;  /* 0x000000ff0a00728c */ /* 0x000fe2000cf05270 */
[----:B------:R-:W-:Y:S01]  /*11660*/  F2FP.F16.F32.PACK_AB R142, R143, R142 ;  /* 0x0000008e8f8e723e */ /* 0x000fe200000000ff */
[----:B------:R-:W-:Y:S01]  /*11670*/  STS [R6+0x4400], R94 ;  /* 0x0044005e06007388 */ /* 0x000fe20000000800 */
[----:B------:R-:W-:Y:S01]  /*11680*/  F2FP.F16.F32.PACK_AB R152, R153, R152 ;  /* 0x000000989998723e */ /* 0x000fe200000000ff */
[----:B------:R-:W2:Y:S01]  /*11690*/  @UP1 LDCU UR8, c[0x0][0x430] ;  /* 0x00008600ff0817ac */ /* 0x000ea20008000800 */
[----:B------:R-:W-:Y:S01]  /*116a0*/  F2FP.F16.F32.PACK_AB R154, R155, R154 ;  /* 0x0000009a9b9a723e */ /* 0x000fe200000000ff */
[----:B------:R-:W-:Y:S01]  /*116b0*/  STS [R7+0x4000], R96 ;  /* 0x0040006007007388 */ /* 0x000fe20000000800 */
[----:B------:R-:W-:Y:S01]  /*116c0*/  F2FP.F16.F32.PACK_AB R148, R149, R148 ;  /* 0x000000949594723e */ /* 0x000fe200000000ff */
[----:B------:R-:W4:Y:S01]  /*116d0*/  @UP1 LDCU UR15, c[0x0][0x430] ;  /* 0x00008600ff0f17ac */ /* 0x000f220008000800 */
[----:B------:R-:W-:Y:S01]  /*116e0*/  F2FP.F16.F32.PACK_AB R150, R151, R150 ;  /* 0x000000969796723e */ /* 0x000fe200000000ff */
[----:B------:R-:W-:Y:S01]  /*116f0*/  STS [R7+0x4400], R98 ;  /* 0x0044006207007388 */ /* 0x000fe20000000800 */
[----:B------:R-:W-:Y:S01]  /*11700*/  F2FP.F16.F32.PACK_AB R2, R2, R144 ;  /* 0x000000900202723e */ /* 0x000fe200000000ff */
[----:B------:R-:W-:-:S02]  /*11710*/  @UP1 UMOV UR7, 0x1 ;  /* 0x0000000100071882 */ /* 0x000fc40000000000 */
[----:B------:R-:W-:Y:S04]  /*11720*/  STS [R9+0x4000], R100 ;  /* 0x0040006409007388 */ /* 0x000fe80000000800 */
[----:B------:R-:W-:Y:S04]  /*11730*/  STS [R9+0x4400], R102 ;  /* 0x0044006609007388 */ /* 0x000fe80000000800 */
[----:B------:R-:W-:Y:S01]  /*11740*/  STS [R11+0x4000], R104 ;  /* 0x004000680b007388 */ /* 0x000fe20000000800 */
[----:B--2---:R-:W-:-:S03]  /*11750*/  @UP1 UIMAD UR13, UR8, UR9, URZ ;  /* 0x00000009080d12a4 */ /* 0x004fc6000f8e02ff */
        /* <DEDUP_REMOVED lines=24> */
[----:B------:R1:W-:Y:S01]  /*118e0*/  STS [R8+0x6400], R146 ;  /* 0x0064009208007388 */ /* 0x0003e20000000800 */
[----:B--2---:R-:W-:-:S04]  /*118f0*/  LOP3.LUT R0, R235, 0x1f8, RZ, 0xc0, !PT ;  /* 0x000001f8eb007812 */ /* 0x004fc800078ec0ff */
[----:B------:R-:W-:-:S04]  /*11900*/  LOP3.LUT R0, R0, 0x38, R209, 0x78, !PT ;  /* 0x0000003800007812 */ /* 0x000fc800078e78d1 */
[----:B------:R-:W-:-:S04]  /*11910*/  LOP3.LUT R0, R0, 0x1e00, R235, 0xf8, !PT ;  /* 0x00001e0000007812 */ /* 0x000fc800078ef8eb */
[----:B------:R-:W-:Y:S01]  /*11920*/  LEA R0, R0, UR5, 0x1 ;  /* 0x0000000500007c11 */ /* 0x000fe2000f8e08ff */
[----:B------:R-:W-:Y:S01]  /*11930*/  USHF.R.S32.HI UR5, URZ, 0x1f, UR18 ;  /* 0x0000001fff057899 */ /* 0x000fe20008011412 */
[----:B-1-34-:R-:W-:Y:S11]  /*11940*/  BRA.U UP1, `(.L_x_368) ;  /* 0x0000000101207547 */ /* 0x01aff6000b800000 */
        /* <DEDUP_REMOVED lines=8> */
.L_x_368:
[----:B------:R-:W-:Y:S01]  /*119d0*/  BAR.SYNC.DEFER_BLOCKING 0x0 ;  /* 0x0000000000007b1d */ /* 0x000fe20000010000 */
[----:B------:R-:W-:Y:S01]  /*119e0*/  UIMAD UR13, UR6, UR13, URZ ;  /* 0x0000000d060d72a4 */ /* 0x000fe2000f8e02ff */
[----:B------:R-:W-:Y:S01]  /*119f0*/  LOP3.LUT P0, RZ, R209, 0x3, RZ, 0xc0, !PT ;  /* 0x00000003d1ff7812 */ /* 0x000fe2000780c0ff */
[----:B------:R-:W-:Y:S01]  /*11a00*/  UIMAD UR9, UR4, UR15, URZ ;  /* 0x0000000f040972a4 */ /* 0x000fe2000f8e02ff */
[----:B------:R-:W-:Y:S01]  /*11a10*/  LOP3.LUT R211, R211, 0x30, RZ, 0xc0, !PT ;  /* 0x00000030d3d37812 */ /* 0x000fe200078ec0ff */
[----:B------:R-:W-:Y:S01]  /*11a20*/  USEL UR18, UR18, URZ, UP0 ;  /* 0x000000ff12127287 */ /* 0x000fe20008000000 */
[----:B------:R1:W2:Y:S02]  /*11a30*/  @P4 MUFU.LG2 R7, R5 ;  /* 0x0000000500074308 */ /* 0x0002a40000000c00 */
[----:B------:R-:W3:Y:S01]  /*11a40*/  @P3 LDC R2, c[0x0][0x458] ;  /* 0x00011600ff023b82 */ /* 0x000ee20000000800 */
[----:B------:R-:W4:Y:S01]  /*11a50*/  S2R R6, SR_CTAID.X ;  /* 0x0000000000067919 */ /* 0x000f220000002500 */
[----:B------:R-:W-:Y:S01]  /*11a60*/  @!UP0 UIMAD UR13, UR11, UR7, UR13 ;  /* 0x000000070b0d82a4 */ /* 0x000fe2000f8e020d */
[----:B------:R-:W-:Y:S01]  /*11a70*/  SHF.R.U32.HI R14, RZ, 0x2, R209 ;  /* 0x00000002ff0e7819 */ /* 0x000fe200000116d1 */
[----:B------:R-:W-:Y:S01]  /*11a80*/  USHF.L.U32 UR9, UR9, 0x6, URZ ;  /* 0x0000000609097899 */ /* 0x000fe200080006ff */
[----:B------:R-:W-:Y:S01]  /*11a90*/  BSSY.RECONVERGENT B0, `(.L_x_369) ;  /* 0x0000022000007945 */ /* 0x000fe20003800200 */
[----:B------:R-:W-:Y:S01]  /*11aa0*/  USEL UR5, UR5, URZ, UP0 ;  /* 0x000000ff05057287 */ /* 0x000fe20008000000 */
[----:B------:R-:W5:Y:S01]  /*11ab0*/  @P3 MUFU.LG2 R4, R4 ;  /* 0x0000000400043308 */ /* 0x000f620000000c00 */
[----:B------:R-:W-:Y:S01]  /*11ac0*/  USHF.R.S32.HI UR8, URZ, 0x1f, UR13 ;  /* 0x0000001fff087899 */ /* 0x000fe2000801140d */
[----:B------:R-:W-:Y:S01]  /*11ad0*/  MOV R13, 0x7f800000 ;  /* 0x7f800000000d7802 */ /* 0x000fe20000000f00 */
[----:B------:R-:W-:Y:S01]  /*11ae0*/  USHF.R.S32.HI UR7, URZ, 0x1f, UR9 ;  /* 0x0000001fff077899 */ /* 0x000fe20008011409 */
[----:B------:R-:W-:Y:S01]  /*11af0*/  MOV R12, 0x7f800000 ;  /* 0x7f800000000c7802 */ /* 0x000fe20000000f00 */
[----:B------:R-:W-:-:S04]  /*11b00*/  UIADD3 UR18, UP1, UP0, UR9, UR18, UR13 ;  /* 0x0000001209127290 */ /* 0x000fc8000f83e00d */
[----:B------:R-:W-:Y:S01]  /*11b10*/  UIADD3.X UR5, UPT, UPT, UR7, UR5, UR8, UP1, UP0 ;  /* 0x0000000507057290 */ /* 0x000fe20008fe0408 */
[----:B------:R3:W4:Y:S01]  /*11b20*/  LDS.128 R8, [R0+0x1800] ;  /* 0x0018000000087984 */ /* 0x0007220000000c00 */
[----:B-1----:R-:W1:Y:S01]  /*11b30*/  @P4 LDC R5, c[0x0][0x458] ;  /* 0x00011600ff054b82 */ /* 0x002e620000000800 */
[----:B--2---:R-:W-:Y:S01]  /*11b40*/  @P4 FMUL.FTZ R15, R7, 0.69314718246459960938 ;  /* 0x3f317218070f4820 */ /* 0x004fe20000410000 */
[----:B------:R-:W-:Y:S01]  /*11b50*/  LOP3.LUT R7, R211, 0x7, R14, 0xf8, !PT ;  /* 0x00000007d3077812 */ /* 0x000fe200078ef80e */
[----:B-----5:R-:W-:-:S04]  /*11b60*/  @P3 FMUL.FTZ R4, R4, 0.69314718246459960938 ;  /* 0x3f31721804043820 */ /* 0x020fc80000410000 */
[----:B---3--:R-:W-:Y:S01]  /*11b70*/  @P3 FFMA.FTZ R12, R3, R2, R4 ;  /* 0x00000002030c3223 */ /* 0x008fe20000010004 */
[----:B-1----:R-:W-:Y:S01]  /*11b80*/  @P4 FFMA.FTZ R13, R164, R5, R15 ;  /* 0x00000005a40d4223 */ /* 0x002fe2000001000f */
        /* <DEDUP_REMOVED lines=18> */
.L_x_370:
[----:B------:R-:W-:Y:S05]  /*11cb0*/  BSYNC.RECONVERGENT B0 ;  /* 0x0000000000007941 */ /* 0x000fea0003800200 */
.L_x_369:
        /* <DEDUP_REMOVED lines=41> */
.L_x_372:
[----:B------:R-:W-:Y:S05]  /*11f50*/  BSYNC.RECONVERGENT B0 ;  /* 0x0000000000007941 */ /* 0x000fea0003800200 */
.L_x_371:
        /* <DEDUP_REMOVED lines=27> */
.L_x_374:
[----:B------:R-:W-:Y:S05]  /*12110*/  BSYNC.RECONVERGENT B0 ;  /* 0x0000000000007941 */ /* 0x000fea0003800200 */
.L_x_373:
        /* <DEDUP_REMOVED lines=27> */
.L_x_376:
[----:B------:R-:W-:Y:S05]  /*122d0*/  BSYNC.RECONVERGENT B0 ;  /* 0x0000000000007941 */ /* 0x000fea0003800200 */
.L_x_375:
[----:B-12---:R1:W2:Y:S04]  /*122e0*/  LDS.128 R12, [R0+0x3800] ;  /* 0x00380000000c7984 */ /* 0x0062a80000000c00 */
[----:B------:R1:W1:Y:S01]  /*122f0*/  LDS.128 R4, [R0+0x5800] ;  /* 0x0058000000047984 */ /* 0x0002620000000c00 */
[----:B------:R-:W-:Y:S05]  /*12300*/  @P0 EXIT ;  /* 0x000000000000094d */ /* 0x000fea0003800000 */
[----:B------:R-:W5:Y:S01]  /*12310*/  LDCU.64 UR6, c[0x0][0x408] ;  /* 0x00008100ff0677ac */ /* 0x000f620008000a00 */
[----:B---3--:R1:W3:Y:S01]  /*12320*/  LDS.128 R16, [R0+0x7800] ;  /* 0x0078000000107984 */ /* 0x0082e20000000c00 */
[----:B------:R-:W-:Y:S01]  /*12330*/  IMAD.MOV.U32 R20, RZ, RZ, R24 ;  /* 0x000000ffff147224 */ /* 0x000fe200078e0018 */
[----:B------:R-:W5:Y:S01]  /*12340*/  LDCU.64 UR4, c[0x0][0x3f0] ;  /* 0x00007e00ff0477ac */ /* 0x000f620008000a00 */
[----:B------:R-:W-:Y:S01]  /*12350*/  IMAD.MOV.U32 R21, RZ, RZ, R27 ;  /* 0x000000ffff157224 */ /* 0x000fe200078e001b */
[----:B------:R-:W5:Y:S01]  /*12360*/  LDCU UR8, c[0x0][0x440] ;  /* 0x00008800ff0877ac */ /* 0x000f620008000800 */
[----:B-1--4-:R-:W-:Y:S02]  /*12370*/  IADD3 R0, P0, PT, R2, 0x30, RZ ;  /* 0x0000003002007810 */ /* 0x012fe40007f1e0ff */
[----:B-----5:R-:W-:Y:S02]  /*12380*/  ISETP.GE.AND P3, PT, R207, UR8, PT ;  /* 0x00000008cf007c0c */ /* 0x020fe4000bf66270 */
[----:B------:R-:W-:Y:S01]  /*12390*/  ISETP.GE.AND P2, PT, R234, UR8, PT ;  /* 0x00000008ea007c0c */ /* 0x000fe2000bf46270 */
[----:B------:R-:W-:Y:S01]  /*123a0*/  IMAD.X R2, RZ, RZ, R3, P0 ;  /* 0x000000ffff027224 */ /* 0x000fe200000e0603 */
[----:B------:R-:W-:Y:S01]  /*123b0*/  ISETP.GE.AND P1, PT, R233, UR8, PT ;  /* 0x00000008e9007c0c */ /* 0x000fe2000bf26270 */
[----:B------:R-:W-:-:S04]  /*123c0*/  IMAD.WIDE.U32 R20, R0, UR6, R20 ;  /* 0x0000000600147c25 */ /* 0x000fc8000f8e0014 */
[----:B------:R-:W-:Y:S01]  /*123d0*/  IMAD R2, R2, UR6, RZ ;  /* 0x0000000602027c24 */ /* 0x000fe2000f8e02ff */
[----:B------:R-:W-:-:S03]  /*123e0*/  LEA R22, P0, R20, UR4, 0x1 ;  /* 0x0000000414167c11 */ /* 0x000fc6000f8008ff */
[----:B------:R-:W-:-:S04]  /*123f0*/  IMAD R2, R0, UR7, R2 ;  /* 0x0000000700027c24 */ /* 0x000fc8000f8e0202 */
[----:B------:R-:W-:-:S05]  /*12400*/  IMAD.IADD R2, R2, 0x1, R21 ;  /* 0x0000000102027824 */ /* 0x000fca00078e0215 */
[----:B------:R-:W-:Y:S02]  /*12410*/  LEA.HI.X R23, R20, UR5, R2, 0x1, P0 ;  /* 0x0000000514177c11 */ /* 0x000fe400080f0c02 */
[----:B------:R-:W-:-:S03]  /*12420*/  ISETP.GE.AND P0, PT, R232, UR8, PT ;  /* 0x00000008e8007c0c */ /* 0x000fc6000bf06270 */
[----:B------:R1:W-:Y:S04]  /*12430*/  @!P3 STG.E.128 desc[UR24][R22.64], R8 ;  /* 0x000000081600b986 */ /* 0x0003e8000c101d18 */
[----:B--2---:R1:W-:Y:S04]  /*12440*/  @!P2 STG.E.128 desc[UR24][R22.64+0x80], R12 ;  /* 0x0000800c1600a986 */ /* 0x0043e8000c101d18 */
[----:B------:R1:W-:Y:S02]  /*12450*/  @!P1 STG.E.128 desc[UR24][R22.64+0x100], R4 ;  /* 0x0001000416009986 */ /* 0x0003e4000c101d18 */
[----:B---3--:R-:W-:Y:S05]  /*12460*/  @P0 EXIT ;  /* 0x000000000000094d */ /* 0x008fea0003800000 */
[----:B------:R-:W-:Y:S01]  /*12470*/  STG.E.128 desc[UR24][R22.64+0x180], R16 ;  /* 0x0001801016007986 */ /* 0x000fe2000c101d18 */
[----:B------:R-:W-:Y:S05]  /*12480*/  EXIT ;  /* 0x000000000000794d */ /* 0x000fea0003800000 */
.L_x_377:
        /* <DEDUP_REMOVED lines=15> */
.L_x_1189:


//--------------------- .text._ZN5flash16flash_fwd_kernelI23Flash_fwd_kernel_traitsILi256ELi64ELi64ELi4ELb0ELb0EN7cutlass6half_tE19Flash_kernel_traitsILi256ELi64ELi64ELi4ES3_EELb1ELb1ELb0ELb0ELb0ELb1ELb0ELb0EEEvNS_16Flash_fwd_paramsE --------------------------
	.section	.text._ZN5flash16flash_fwd_kernelI23Flash_fwd_kernel_traitsILi256ELi64ELi64ELi4ELb0ELb0EN7cutlass6half_tE19Flash_kernel_traitsILi256ELi64ELi64ELi4ES3_EELb1ELb1ELb0ELb0ELb0ELb1ELb0ELb0EEEvNS_16Flash_fwd_paramsE,"ax",@progbits
	.align	128
        .global         _ZN5flash16flash_fwd_kernelI23Flash_fwd_kernel_traitsILi256ELi64ELi64ELi4ELb0ELb0EN7cutlass6half_tE19Flash_kernel_traitsILi256ELi64ELi64ELi4ES3_EELb1ELb1ELb0ELb0ELb0ELb1ELb0ELb0EEEvNS_16Flash_fwd_paramsE
        .type           _ZN5flash16flash_fwd_kernelI23Flash_fwd_kernel_traitsILi256ELi64ELi64ELi4ELb0ELb0EN7cutlass6half_tE19Flash_kernel_traitsILi256ELi64ELi64ELi4ES3_EELb1ELb1ELb0ELb0ELb0ELb1ELb0ELb0EEEvNS_16Flash_fwd_paramsE,@function
        .size           _ZN5flash16flash_fwd_kernelI23Flash_fwd_kernel_traitsILi256ELi64ELi64ELi4ELb0ELb0EN7cutlass6half_tE19Flash_kernel_traitsILi256ELi64ELi64ELi4ES3_EELb1ELb1ELb0ELb0ELb0ELb1ELb0ELb0EEEvNS_16Flash_fwd_paramsE,(.L_x_1190 - _ZN5flash16flash_fwd_kernelI23Flash_fwd_kernel_traitsILi256ELi64ELi64ELi4ELb0ELb0EN7cutlass6half_tE19Flash_kernel_traitsILi256ELi64ELi64ELi4ES3_EELb1ELb1ELb0ELb0ELb0ELb1ELb0ELb0EEEvNS_16Flash_fwd_paramsE)
        .other          _ZN5flash16flash_fwd_kernelI23Flash_fwd_kernel_traitsILi256ELi64ELi64ELi4ELb0ELb0EN7cutlass6half_tE19Flash_kernel_traitsILi256ELi64ELi64ELi4ES3_EELb1ELb1ELb0ELb0ELb0ELb1ELb0ELb0EEEvNS_16Flash_fwd_paramsE,@"STO_CUDA_ENTRY STV_DEFAULT"
_ZN5flash16flash_fwd_kernelI23Flash_fwd_kernel_traitsILi256ELi64ELi64ELi4ELb0ELb0EN7cutlass6half_tE19Flash_kernel_traitsILi256ELi64ELi64ELi4ES3_EELb1ELb1ELb0ELb0ELb0ELb1ELb0ELb0EEEvNS_16Flash_fwd_paramsE:
.text._ZN5flash16flash_fwd_kernelI23Flash_fwd_kernel_traitsILi256ELi64ELi64ELi4ELb0ELb0EN7cutlass6half_tE19Flash_kernel_traitsILi256ELi64ELi64ELi4ES3_EELb1ELb1ELb0ELb0ELb0ELb1ELb0ELb0EEEvNS_16Flash_fwd_paramsE:
[----:B------:R-:W-:Y:S01]  /*0000*/  LDC R1, c[0x0][0x37c] ;  /* 0x0000df00ff017b82 */ /* 0x000fe20000000800 */
[----:B------:R-:W1:Y:S07]  /*0010*/  LDCU.U8 UR4, c[0x0][0x524] ;  /* 0x0000a480ff0477ac */ /* 0x000e6e0008000000 */
[----:B------:R-:W2:Y:S01]  /*0020*/  LDC R84, c[0x0][0x518] ;  /* 0x00014600ff547b82 */ /* 0x000ea20000000800 */
[----:B------:R-:W3:Y:S01]  /*0030*/  LDCU.64 UR18, c[0x0][0x510] ;  /* 0x0000a200ff1277ac */ /* 0x000ee20008000a00 */
[----:B------:R-:W4:Y:S06]  /*0040*/  LDCU.64 UR16, c[0x0][0x358] ;  /* 0x00006b00ff1077ac */ /* 0x000f2c0008000a00 */
[----:B------:R-:W4:Y:S01]  /*0050*/  LDC R3, c[0x0][0x51c] ;  /* 0x00014700ff037b82 */ /* 0x000f220000000800 */
[----:B------:R-:W4:Y:S01]  /*0060*/  S2R R201, SR_TID.X ;  /* 0x0000000000c97919 */ /* 0x000f220000002100 */
[----:B------:R-:W4:Y:S01]  /*0070*/  LDCU.64 UR10, c[0x0][0x460] ;  /* 0x00008c00ff0a77ac */ /* 0x000f220008000a00 */
[----:B------:R-:W4:Y:S01]  /*0080*/  LDCU.64 UR8, c[0x0][0x470] ;  /* 0x00008e00ff0877ac */ /* 0x000f220008000a00 */
[----:B-1----:R-:W-:-:S04]  /*0090*/  ISETP.NE.AND P1, PT, RZ, UR4, PT ;  /* 0x00000004ff007c0c */ /* 0x002fc8000bf25270 */
[----:B------:R-:W-:Y:S01]  /*00a0*/  S2UR UR12, SR_CTAID.X ;  /* 0x00000000000c79c3 */ /* 0x000fe20000002500 */
[----:B------:R-:W1:Y:S01]  /*00b0*/  LDCU.64 UR14, c[0x0][0x460] ;  /* 0x00008c00ff0e77ac */ /* 0x000e620008000a00 */
[----:B---3--:R-:W-:Y:S02]  /*00c0*/  IMAD.U32 R8, RZ, RZ, UR18 ;  /* 0x00000012ff087e24 */ /* 0x008fe4000f8e00ff */
[----:B------:R-:W-:-:S04]  /*00d0*/  IMAD.U32 R9, RZ, RZ, UR19 ;  /* 0x00000013ff097e24 */ /* 0x000fc8000f8e00ff */
[----:B------:R-:W1:Y:S08]  /*00e0*/  S2UR UR25, SR_CTAID.Y ;  /* 0x00000000001979c3 */ /* 0x000e700000002600 */
[----:B------:R-:W3:Y:S01]  /*00f0*/  S2UR UR23, SR_CTAID.Z ;  /* 0x00000000001779c3 */ /* 0x000ee20000002700 */
[----:B--2---:R-:W-:Y:S01]  /*0100*/  @P1 IMAD.MOV.U32 R2, RZ, RZ, R84 ;  /* 0x000000ffff021224 */ /* 0x004fe200078e0054 */
[----:B----4-:R-:W2:Y:S01]  /*0110*/  @P1 LDG.E.64 R8, desc[UR16][R8.64] ;  /* 0x0000001008081981 */ /* 0x010ea2000c1e1b00 */
[----:B------:R-:W4:Y:S03]  /*0120*/  LDCU.U8 UR13, c[0x0][0x532] ;  /* 0x0000a640ff0d77ac */ /* 0x000f260008000000 */
[----:B------:R-:W2:Y:S01]  /*0130*/  @P1 LDG.E.64 R6, desc[UR16][R2.64] ;  /* 0x0000001002061981 */ /* 0x000ea2000c1e1b00 */
[----:B------:R-:W4:Y:S01]  /*0140*/  LDCU.64 UR6, c[0x0][0x468] ;  /* 0x00008d00ff0677ac */ /* 0x000f220008000a00 */
[----:B------:R-:W2:Y:S01]  /*0150*/  @P1 LDC R0, c[0x0][0x520] ;  /* 0x00014800ff001b82 */ /* 0x000ea20000000800 */
[----:B------:R-:W-:Y:S01]  /*0160*/  ISETP.NE.U32.AND P4, PT, RZ, UR10, PT ;  /* 0x0000000aff007c0c */ /* 0x000fe2000bf85070 */
[----:B------:R-:W-:-:S02]  /*0170*/  UISETP.NE.U32.AND UP4, UPT, UR10, URZ, UPT ;  /* 0x000000ff0a00728c */ /* 0x000fc4000bf85070 */
[----:B------:R-:W-:Y:S01]  /*0180*/  UISETP.NE.U32.AND UP3, UPT, UR8, URZ, UPT ;  /* 0x000000ff0800728c */ /* 0x000fe2000bf65070 */
[----:B------:R-:W-:Y:S01]  /*0190*/  ISETP.NE.AND.EX P4, PT, RZ, UR11, PT, P4 ;  /* 0x0000000bff007c0c */ /* 0x000fe2000bf85340 */
[----:B------:R-:W-:Y:S02]  /*01a0*/  UISETP.NE.AND.EX UP4, UPT, UR11, URZ, UPT, UP4 ;  /* 0x000000ff0b00728c */ /* 0x000fe4000bf85340 */
[----:B------:R-:W-:Y:S02]  /*01b0*/  UISETP.NE.AND.EX UP3, UPT, UR9, URZ, UPT, UP3 ;  /* 0x000000ff0900728c */ /* 0x000fe4000bf65330 */
[----:B-1----:R-:W-:Y:S02]  /*01c0*/  UIMAD.WIDE.U32 UR14, UR25, 0x4, UR14 ;  /* 0x00000004190e78a5 */ /* 0x002fe4000f8e000e */
[----:B------:R-:W-:Y:S01]  /*01d0*/  PLOP3.LUT P2, PT, PT, PT, UP4, 0x80, 0x8 ;  /* 0x000000000008781c */ /* 0x000fe20003f4f048 */
[----:B------:R-:W-:Y:S02]  /*01e0*/  USHF.L.U32 UR11, UR25, 0x2, URZ ;  /* 0x00000002190b7899 */ /* 0x000fe400080006ff */
[----:B---3--:R-:W-:Y:S01]  /*01f0*/  ULOP3.LUT UR4, UR23, UR12, UR25, 0xfe, !UPT ;  /* 0x0000000c17047292 */ /* 0x008fe2000f8efe19 */
[----:B------:R-:W-:Y:S01]  /*0200*/  IMAD.U32 R10, RZ, RZ, UR14 ;  /* 0x0000000eff0a7e24 */ /* 0x000fe2000f8e00ff */
[----:B----4-:R-:W-:Y:S01]  /*0210*/  UISETP.NE.AND UP5, UPT, UR13, URZ, UPT ;  /* 0x000000ff0d00728c */ /* 0x010fe2000bfa5270 */
[----:B------:R-:W-:Y:S01]  /*0220*/  IMAD.U32 R11, RZ, RZ, UR15 ;  /* 0x0000000fff0b7e24 */ /* 0x000fe2000f8e00ff */
[----:B------:R-:W-:-:S02]  /*0230*/  UISETP.EQ.U32.AND UP2, UPT, UR6, URZ, UPT ;  /* 0x000000ff0600728c */ /* 0x000fc4000bf42070 */
[----:B------:R-:W-:Y:S01]  /*0240*/  LOP3.LUT P3, RZ, R201, UR4, RZ, 0xfc, !PT ;  /* 0x00000004c9ff7c12 */ /* 0x000fe2000f86fcff */
[----:B------:R-:W-:-:S04]  /*0250*/  USHF.R.U32.HI UR10, URZ, 0x1e, UR25 ;  /* 0x0000001eff0a7899 */ /* 0x000fc80008011619 */
[----:B------:R-:W1:Y:S08]  /*0260*/  LDCU.64 UR4, c[0x0][0x478] ;  /* 0x00008f00ff0477ac */ /* 0x000e700008000a00 */
[----:B------:R-:W3:Y:S01]  /*0270*/  @!P3 LDC.64 R4, c[0x0][0x528] ;  /* 0x00014a00ff04bb82 */ /* 0x000ee20000000a00 */
[----:B------:R-:W-:Y:S02]  /*0280*/  @UP3 UIADD3 UR14, UP1, UPT, UR11, UR8, URZ ;  /* 0x000000080b0e3290 */ /* 0x000fe4000ff3e0ff */
[----:B------:R-:W-:-:S02]  /*0290*/  UISETP.EQ.OR.EX UP2, UPT, UR7, URZ, !UP5, UP2 ;  /* 0x000000ff0700728c */ /* 0x000fc4000ef42720 */
[----:B------:R-:W-:Y:S02]  /*02a0*/  @UP3 UIADD3.X UR15, UPT, UPT, UR10, UR9, URZ, UP1, !UPT ;  /* 0x000000090a0f3290 */ /* 0x000fe40008ffe4ff */
[----:B------:R-:W-:Y:S02]  /*02b0*/  UIADD3 UR9, UP1, UPT, UR11, UR6, URZ ;  /* 0x000000060b097290 */ /* 0x000fe4000ff3e0ff */
[----:B-1----:R-:W-:Y:S02]  /*02c0*/  UISETP.NE.U32.AND UP0, UPT, UR4, URZ, UPT ;  /* 0x000000ff0400728c */ /* 0x002fe4000bf05070 */
[----:B------:R-:W-:Y:S02]  /*02d0*/  UIADD3.X UR8, UPT, UPT, UR10, UR7, URZ, UP1, !UPT ;  /* 0x000000070a087290 */ /* 0x000fe40008ffe4ff */
[----:B------:R-:W-:Y:S01]  /*02e0*/  UISETP.NE.AND.EX UP0, UPT, UR5, URZ, UPT, UP0 ;  /* 0x000000ff0500728c */ /* 0x000fe2000bf05300 */
[----:B------:R-:W-:Y:S02]  /*02f0*/  IMAD.U32 R12, RZ, RZ, UR14 ;  /* 0x0000000eff0c7e24 */ /* 0x000fe4000f8e00ff */
[----:B------:R-:W-:-:S08]  /*0300*/  IMAD.U32 R13, RZ, RZ, UR15 ;  /* 0x0000000fff0d7e24 */ /* 0x000fd0000f8e00ff */
[----:B------:R-:W-:-:S04]  /*0310*/  @UP0 UIADD3 UR4, UP1, UPT, UR11, UR4, URZ ;  /* 0x000000040b040290 */ /* 0x000fc8000ff3e0ff */
[----:B------:R-:W-:Y:S01]  /*0320*/  @UP0 UIADD3.X UR5, UPT, UPT, UR10, UR5, URZ, UP1, !UPT ;  /* 0x000000050a050290 */ /* 0x000fe20008ffe4ff */
[----:B--2---:R-:W-:Y:S02]  /*0330*/  @P1 R2UR UR18, R8 ;  /* 0x00000000081212ca */ /* 0x004fe400000e0000 */
[----:B------:R-:W-:Y:S02]  /*0340*/  @P1 R2UR UR19, R9 ;  /* 0x00000000091312ca */ /* 0x000fe400000e0000 */
[----:B------:R-:W-:-:S05]  /*0350*/  @P1 IADD3 R84, P0, PT, R6, R0, RZ ;  /* 0x0000000006541210 */ /* 0x000fca0007f1e0ff */
[----:B------:R-:W-:-:S04]  /*0360*/  @P1 IMAD.X R3, RZ, RZ, R7, P0 ;  /* 0x000000ffff031224 */ /* 0x000fc800000e0607 */
[----:B------:R-:W-:Y:S02]  /*0370*/  IMAD.U32 R8, RZ, RZ, UR18 ;  /* 0x00000012ff087e24 */ /* 0x000fe4000f8e00ff */
[----:B------:R-:W-:Y:S02]  /*0380*/  IMAD.U32 R9, RZ, RZ, UR19 ;  /* 0x00000013ff097e24 */ /* 0x000fe4000f8e00ff */
[----:B------:R-:W-:-:S03]  /*0390*/  @!P3 IMAD.MOV.U32 R85, RZ, RZ, R3 ;  /* 0x000000ffff55b224 */ /* 0x000fc600078e0003 */
[----:B---3--:R1:W-:Y:S04]  /*03a0*/  @!P3 STG.E.64 desc[UR16][R4.64], R8 ;  /* 0x000000080400b986 */ /* 0x0083e8000c101b10 */
[----:B------:R2:W-:Y:S01]  /*03b0*/  @!P3 STG.E.64 desc[UR16][R4.64+0x8], R84 ;  /* 0x000008540400b986 */ /* 0x0005e2000c101b10 */
[----:B------:R-:W-:-:S03]  /*03c0*/  PLOP3.LUT P3, PT, PT, PT, UP2, 0x80, 0x8 ;  /* 0x000000000008781c */ /* 0x000fc60003f6f028 */
[----:B------:R-:W3:Y:S04]  /*03d0*/  @P4 LDG.E R6, desc[UR16][R10.64] ;  /* 0x000000100a064981 */ /* 0x000ee8000c1e1900 */
[----:B------:R4:W3:Y:S01]  /*03e0*/  @P2 LDG.E R2, desc[UR16][R10.64+0x4] ;  /* 0x000004100a022981 */ /* 0x0008e2000c1e1900 */
[----:B------:R-:W-:Y:S02]  /*03f0*/  PLOP3.LUT P1, PT, PT, PT, UP3, 0x80, 0x8 ;  /* 0x000000000008781c */ /* 0x000fe40003f2f038 */
[----:B------:R-:W-:Y:S01]  /*0400*/  PLOP3.LUT P0, PT, PT, PT, UP0, 0x80, 0x8 ;  /* 0x000000000008781c */ /* 0x000fe20003f0f008 */
[----:B-1----:R-:W-:Y:S02]  /*0410*/  IMAD.U32 R8, RZ, RZ, UR9 ;  /* 0x00000009ff087e24 */ /* 0x002fe4000f8e00ff */
[----:B------:R-:W-:-:S08]  /*0420*/  IMAD.U32 R9, RZ, RZ, UR8 ;  /* 0x00000008ff097e24 */ /* 0x000fd0000f8e00ff */
[----:B--2---:R-:W2:Y:S04]  /*0430*/  @P1 LDG.E R4, desc[UR16][R12.64] ;  /* 0x000000100c041981 */ /* 0x004ea8000c1e1900 */
[----:B------:R-:W2:Y:S01]  /*0440*/  @!P3 LDG.E R5, desc[UR16][R8.64] ;  /* 0x000000100805b981 */ /* 0x000ea2000c1e1900 */
[----:B----4-:R-:W-:Y:S02]  /*0450*/  IMAD.U32 R10, RZ, RZ, UR4 ;  /* 0x00000004ff0a7e24 */ /* 0x010fe4000f8e00ff */
[----:B------:R-:W-:Y:S01]  /*0460*/  IMAD.U32 R11, RZ, RZ, UR5 ;  /* 0x00000005ff0b7e24 */ /* 0x000fe2000f8e00ff */
[----:B------:R-:W1:Y:S04]  /*0470*/  @!UP4 LDCU UR28, c[0x0][0x434] ;  /* 0x00008680ff1cc7ac */ /* 0x000e680008000800 */
[----:B------:R4:W5:Y:S01]  /*0480*/  @P0 LDG.E R0, desc[UR16][R10.64] ;  /* 0x000000100a000981 */ /* 0x000962000c1e1900 */
[----:B------:R-:W-:Y:S01]  /*0490*/  UMOV UR14, 0xffffffff ;  /* 0xffffffff000e7882 */ /* 0x000fe20000000000 */
[----:B------:R-:W2:Y:S01]  /*04a0*/  @!UP0 LDCU.64 UR4, c[0x0][0x488] ;  /* 0x00009100ff0487ac */ /* 0x000ea20008000a00 */
[----:B------:R-:W-:Y:S01]  /*04b0*/  UISETP.NE.U32.AND UP1, UPT, UR6, URZ, UPT ;  /* 0x000000ff0600728c */ /* 0x000fe2000bf25070 */
[----:B------:R-:W-:Y:S01]  /*04c0*/  UMOV UR22, 0xffffffff ;  /* 0xffffffff00167882 */ /* 0x000fe20000000000 */
[----:B------:R-:W-:-:S02]  /*04d0*/  USHF.L.U32 UR26, UR12, 0x6, URZ ;  /* 0x000000060c1a7899 */ /* 0x000fc400080006ff */
[----:B------:R-:W-:Y:S01]  /*04e0*/  UISETP.NE.AND.EX UP1, UPT, UR7, URZ, UPT, UP1 ;  /* 0x000000ff0700728c */ /* 0x000fe2000bf25310 */
[----:B------:R-:W-:Y:S01]  /*04f0*/  UMOV UR9, URZ ;  /* 0x000000ff00097c82 */ /* 0x000fe20008000000 */
[----:B------:R-:W1:Y:S01]  /*0500*/  @!UP0 LDCU UR6, c[0x0][0x43c] ;  /* 0x00008780ff0687ac */ /* 0x000e620008000800 */
[----:B---3--:R-:W-:Y:S02]  /*0510*/  @P4 R2UR UR14, R6 ;  /* 0x00000000060e42ca */ /* 0x008fe400000e0000 */
[----:B------:R-:W-:-:S13]  /*0520*/  @P2 R2UR UR8, R2 ;  /* 0x00000000020822ca */ /* 0x000fda00000e0000 */
[----:B-1----:R-:W-:-:S04]  /*0530*/  @UP4 UIADD3 UR28, UPT, UPT, UR8, -UR14, URZ ;  /* 0x8000000e081c4290 */ /* 0x002fc8000fffe0ff */
[----:B------:R-:W-:Y:S01]  /*0540*/  UISETP.GT.AND UP2, UPT, UR28, UR26, UPT ;  /* 0x0000001a1c00728c */ /* 0x000fe2000bf44270 */
[----:B--2---:R-:W-:-:S05]  /*0550*/  @P1 R2UR UR9, R4 ;  /* 0x00000000040912ca */ /* 0x004fca00000e0000 */
[----:B------:R-:W-:Y:S01]  /*0560*/  PLOP3.LUT P1, PT, PT, PT, UP2, 0x80, 0x8 ;  /* 0x000000000008781c */ /* 0x000fe20003f2f028 */
[----:B------:R-:W-:Y:S01]  /*0570*/  @!UP0 UISETP.NE.U32.AND UP2, UPT, UR4, URZ, UPT ;  /* 0x000000ff0400828c */ /* 0x000fe2000bf45070 */
[----:B------:R-:W-:Y:S01]  /*0580*/  @!P3 R2UR UR22, R5 ;  /* 0x000000000516b2ca */ /* 0x000fe200000e0000 */
[----:B------:R-:W1:Y:S01]  /*0590*/  @!UP1 LDCU UR4, c[0x0][0x438] ;  /* 0x00008700ff0497ac */ /* 0x000e620008000800 */
[----:B----4-:R-:W-:-:S13]  /*05a0*/  BRA.U !UP1, `(.L_x_378) ;  /* 0x0000000109187547 */ /* 0x010fda000b800000 */
[----:B------:R-:W-:-:S13]  /*05b0*/  PLOP3.LUT P2, PT, PT, PT, UP5, 0x80, 0x8 ;  /* 0x000000000008781c */ /* 0x000fda0003f4f058 */
[----:B------:R-:W1:Y:S04]  /*05c0*/  @P2 LDG.E R2, desc[UR16][R8.64+0x4] ;  /* 0x0000041008022981 */ /* 0x000e68000c1e1900 */
[----:B------:R-:W2:Y:S01]  /*05d0*/  @!P2 LDG.E R4, desc[UR16][R8.64] ;  /* 0x000000100804a981 */ /* 0x000ea2000c1e1900 */
[----:B-1----:R-:W-:-:S13]  /*05e0*/  @P2 R2UR UR4, R2 ;  /* 0x00000000020422ca */ /* 0x002fda00000e0000 */
[----:B------:R-:W-:-:S07]  /*05f0*/  @UP5 UIADD3 UR4, UPT, UPT, UR4, -UR22, URZ ;  /* 0x8000001604045290 */ /* 0x000fce000fffe0ff */
[----:B--2---:R-:W-:Y:S02]  /*0600*/  @!P2 R2UR UR4, R4 ;  /* 0x000000000404a2ca */ /* 0x004fe400000e0000 */
.L_x_378:
        /* <DEDUP_REMOVED lines=32> */
[----:B------:R-:W-:-:S03]  /*0810*/  @UP0 UIMAD UR9, UR14, UR7, UR19 ;  /* 0x000000070e0902a4 */ /* 0x000fc6000f8e0213 */
        /* <DEDUP_REMOVED lines=14> */
.L_x_380:
[----:B------:R-:W1:Y:S01]  /*0900*/  LDCU.64 UR4, c[0x0][0x410] ;  /* 0x00008200ff0477ac */ /* 0x000e620008000a00 */
[----:B------:R-:W2:Y:S01]  /*0910*/  S2R R13, SR_CTAID.X ;  /* 0x00000000000d7919 */ /* 0x000ea20000002500 */
[C---:B------:R-:W-:Y:S01]  /*0920*/  IMAD.SHL.U32 R0, R201.reuse, 0x8, RZ ;  /* 0x00000008c9007824 */ /* 0x040fe200078e00ff */
        /* <DEDUP_REMOVED lines=51> */
.L_x_382:
[----:B------:R-:W-:Y:S05]  /*0c60*/  BSYNC.RECONVERGENT B0 ;  /* 0x0000000000007941 */ /* 0x000fea0003800200 */
.L_x_381:
        /* <DEDUP_REMOVED lines=20> */
.L_x_384:
[----:B------:R-:W-:Y:S05]  /*0db0*/  BSYNC.RECONVERGENT B0 ;  /* 0x0000000000007941 */ /* 0x000fea0003800200 */
.L_x_383:
        /* <DEDUP_REMOVED lines=18> */
.L_x_386:
[----:B------:R-:W-:Y:S05]  /*0ee0*/  BSYNC.RECONVERGENT B0 ;  /* 0x0000000000007941 */ /* 0x000fea0003800200 */
.L_x_385:
        /* <DEDUP_REMOVED lines=17> */
.L_x_388:
[----:B------:R-:W-:Y:S05]  /*1000*/  BSYNC.RECONVERGENT B0 ;  /* 0x0000000000007941 */ /* 0x000fea0003800200 */
.L_x_387:
        /* <DEDUP_REMOVED lines=10> */
.L_x_390:
[----:B------:R-:W-:Y:S05]  /*10b0*/  BSYNC.RECONVERGENT B0 ;  /* 0x0000000000007941 */ /* 0x000fea0003800200 */
.L_x_389:
        /* <DEDUP_REMOVED lines=10> */
.L_x_392:
[----:B------:R-:W-:Y:S05]  /*1160*/  BSYNC.RECONVERGENT B0 ;  /* 0x0000000000007941 */ /* 0x000fea0003800200 */
.L_x_391:
        /* <DEDUP_REMOVED lines=10> */
.L_x_394:
[----:B------:R-:W-:Y:S05]  /*1210*/  BSYNC.RECONVERGENT B0 ;  /* 0x0000000000007941 */ /* 0x000fea0003800200 */
.L_x_393:
        /* <DEDUP_REMOVED lines=10> */
.L_x_379:
        /* <DEDUP_REMOVED lines=21> */
.L_x_395:
[----:B------:R-:W1:Y:S01]  /*1410*/  LDCU.64 UR12, c[0x0][0x3b8] ;  /* 0x00007700ff0c77ac */ /* 0x000e620008000a00 */
[----:B------:R-:W-:-:S04]  /*1420*/  UIADD3 UR6, UPT, UPT, UR9, UR22, URZ ;  /* 0x0000001609067290 */ /* 0x000fc8000fffe0ff */
[----:B-1----:R-:W-:Y:S02]  /*1430*/  UIMAD.WIDE.U32 UR32, UR6, UR12, URZ ;  /* 0x0000000c062072a5 */ /* 0x002fe4000f8e00ff */
[----:B------:R-:W-:-:S04]  /*1440*/  UIMAD UR6, UR6, UR13, URZ ;  /* 0x0000000d060672a4 */ /* 0x000fc8000f8e02ff */
[----:B------:R-:W-:Y:S02]  /*1450*/  UIADD3 UR6, UPT, UPT, UR33, UR6, URZ ;  /* 0x0000000621067290 */ /* 0x000fe4000fffe0ff */
.L_x_396:
        /* <DEDUP_REMOVED lines=43> */
.L_x_397:
[----:B------:R-:W1:Y:S01]  /*1710*/  LDCU.64 UR10, c[0x0][0x3c0] ;  /* 0x00007800ff0a77ac */ /* 0x000e620008000a00 */
[----:B------:R-:W-:-:S04]  /*1720*/  UIADD3 UR9, UPT, UPT, UR9, UR22, URZ ;  /* 0x0000001609097290 */ /* 0x000fc8000fffe0ff */
[----:B-1----:R-:W-:Y:S02]  /*1730*/  UIMAD.WIDE.U32 UR4, UR9, UR10, URZ ;  /* 0x0000000a090472a5 */ /* 0x002fe4000f8e00ff */
[----:B------:R-:W-:-:S04]  /*1740*/  UIMAD UR9, UR9, UR11, URZ ;  /* 0x0000000b090972a4 */ /* 0x000fc8000f8e02ff */
[----:B------:R-:W-:Y:S01]  /*1750*/  UIADD3 UR22, UPT, UPT, UR5, UR9, URZ ;  /* 0x0000000905167290 */ /* 0x000fe2000fffe0ff */
[----:B------:R-:W-:-:S11]  /*1760*/  UMOV UR24, UR4 ;  /* 0x0000000400187c82 */ /* 0x000fd60008000000 */
.L_x_398:
[----:B------:R-:W-:Y:S01]  /*1770*/  UIADD3 UR7, UPT, UPT, -UR26, UR28, URZ ;  /* 0x0000001c1a077290 */ /* 0x000fe2000fffe1ff */
[--C-:B------:R-:W-:Y:S01]  /*1780*/  SHF.R.U32.HI R0, RZ, 0x3, R201.reuse ;  /* 0x00000003ff007819 */ /* 0x100fe200000116c9 */
[----:B------:R-:W1:Y:S01]  /*1790*/  S2R R10, SR_CTAID.X ;  /* 0x00000000000a7919 */ /* 0x000e620000002500 */
[----:B------:R-:W2:Y:S01]  /*17a0*/  LDCU.64 UR4, c[0x0][0x3c8] ;  /* 0x00007900ff0477ac */ /* 0x000ea20008000a00 */
[C---:B------:R-:W-:Y:S01]  /*17b0*/  IMAD.SHL.U32 R206, R201.reuse, 0x8, RZ ;  /* 0x00000008c9ce7824 */ /* 0x040fe200078e00ff */
[----:B------:R-:W-:Y:S01]  /*17c0*/  SHF.R.U32.HI R202, RZ, 0x1, R201 ;  /* 0x00000001ffca7819 */ /* 0x000fe200000116c9 */
[C---:B------:R-:W-:Y:S01]  /*17d0*/  VIADD R2, R0.reuse, 0x30 ;  /* 0x0000003000027836 */ /* 0x040fe20000000000 */
[C---:B------:R-:W-:Y:S01]  /*17e0*/  ISETP.GE.AND P6, PT, R0.reuse, UR7, PT ;  /* 0x0000000700007c0c */ /* 0x040fe2000bfc6270 */
[----:B------:R-:W-:Y:S01]  /*17f0*/  VIADD R16, R0, 0x20 ;  /* 0x0000002000107836 */ /* 0x000fe20000000000 */
[----:B------:R-:W-:Y:S01]  /*1800*/  LOP3.LUT R200, R206, 0x38, RZ, 0xc0, !PT ;  /* 0x00000038cec87812 */ /* 0x000fe200078ec0ff */
[----:B------:R-:W-:Y:S01]  /*1810*/  IMAD.MOV.U32 R8, RZ, RZ, R0 ;  /* 0x000000ffff087224 */ /* 0x000fe200078e0000 */
[----:B------:R-:W-:Y:S01]  /*1820*/  ISETP.GE.AND P3, PT, R2, UR7, PT ;  /* 0x0000000702007c0c */ /* 0x000fe2000bf66270 */
[----:B------:R-:W-:Y:S01]  /*1830*/  IMAD.MOV.U32 R9, RZ, RZ, RZ ;  /* 0x000000ffff097224 */ /* 0x000fe200078e00ff */
[----:B------:R-:W-:Y:S01]  /*1840*/  IADD3 R6, P0, PT, R200, UR30, RZ ;  /* 0x0000001ec8067c10 */ /* 0x000fe2000ff1e0ff */
[C---:B------:R-:W-:Y:S01]  /*1850*/  IMAD.SHL.U32 R177, R201.reuse, 0x40, RZ ;  /* 0x00000040c9b17824 */ /* 0x040fe200078e00ff */
[----:B------:R-:W-:Y:S01]  /*1860*/  ISETP.GE.AND P4, PT, R16, UR7, PT ;  /* 0x0000000710007c0c */ /* 0x000fe2000bf86270 */
[----:B------:R-:W-:Y:S01]  /*1870*/  IMAD.SHL.U32 R17, R201, 0x20, RZ ;  /* 0x00000020c9117824 */ /* 0x000fe200078e00ff */
[----:B------:R-:W-:Y:S01]  /*1880*/  UIADD3 UR31, UPT, UPT, UR20, -0x1, URZ ;  /* 0xffffffff141f7890 */ /* 0x000fe2000fffe0ff */
[----:B------:R-:W-:Y:S01]  /*1890*/  IMAD.X R7, RZ, RZ, UR8, P0 ;  /* 0x00000008ff077e24 */ /* 0x000fe200080e06ff */
[----:B------:R-:W3:Y:S01]  /*18a0*/  S2UR UR8, SR_CgaCtaId ;  /* 0x00000000000879c3 */ /* 0x000ee20000008800 */
[----:B------:R-:W-:Y:S01]  /*18b0*/  LOP3.LUT R82, R206, 0x1e00, RZ, 0xc0, !PT ;  /* 0x00001e00ce527812 */ /* 0x000fe200078ec0ff */
[----:B--2---:R-:W-:Y:S01]  /*18c0*/  IMAD.U32 R26, RZ, RZ, UR4 ;  /* 0x00000004ff1a7e24 */ /* 0x004fe2000f8e00ff */
[----:B------:R-:W-:Y:S01]  /*18d0*/  USHF.L.U32 UR30, UR31, 0x6, URZ ;  /* 0x000000061f1e7899 */ /* 0x000fe200080006ff */
[----:B------:R-:W-:Y:S01]  /*18e0*/  LOP3.LUT R165, R200, 0x1c0, R177, 0xf8, !PT ;  /* 0x000001c0c8a57812 */ /* 0x000fe200078ef8b1 */
[----:B------:R-:W-:Y:S01]  /*18f0*/  USHF.L.U64.HI UR33, UR12, 0x6, UR13 ;  /* 0x000000060c217899 */ /* 0x000fe2000801020d */
[----:B------:R-:W-:Y:S01]  /*1900*/  IMAD.WIDE.U32 R26, R26, UR23, R6 ;  /* 0x000000171a1a7c25 */ /* 0x000fe2000f8e0006 */
[----:B------:R-:W-:Y:S01]  /*1910*/  UIADD3 UR29, UPT, UPT, -UR30, UR27, URZ ;  /* 0x0000001b1e1d7290 */ /* 0x000fe2000fffe1ff */
[----:B------:R-:W2:Y:S01]  /*1920*/  @!P6 LDC.64 R4, c[0x0][0x3b0] ;  /* 0x0000ec00ff04eb82 */ /* 0x000ea20000000a00 */
[----:B------:R-:W-:Y:S01]  /*1930*/  USHF.L.U32 UR34, UR12, 0x6, URZ ;  /* 0x000000060c227899 */ /* 0x000fe200080006ff */
[----:B------:R-:W-:Y:S01]  /*1940*/  VIADD R6, R0, 0x10 ;  /* 0x0000001000067836 */ /* 0x000fe20000000000 */
[----:B------:R-:W-:Y:S01]  /*1950*/  USHF.L.U32 UR36, UR12, 0x4, URZ ;  /* 0x000000040c247899 */ /* 0x000fe200080006ff */
[----:B------:R-:W-:Y:S01]  /*1960*/  @!P4 IMAD.MOV.U32 R28, RZ, RZ, R26 ;  /* 0x000000ffff1cc224 */ /* 0x000fe200078e001a */
[----:B------:R-:W-:Y:S01]  /*1970*/  UIMAD.WIDE.U32 UR42, UR34, UR31, URZ ;  /* 0x0000001f222a72a5 */ /* 0x000fe2000f8e00ff */
[C---:B------:R-:W-:Y:S01]  /*1980*/  LOP3.LUT R226, R177.reuse, 0x400, RZ, 0xc0, !PT ;  /* 0x00000400b1e27812 */ /* 0x040fe200078ec0ff */
[----:B-1----:R-:W-:Y:S01]  /*1990*/  IMAD.WIDE.U32 R10, R10, 0x40, R8 ;  /* 0x000000400a0a7825 */ /* 0x002fe200078e0008 */
[----:B------:R-:W1:Y:S01]  /*19a0*/  @!P6 LDC.64 R32, c[0x0][0x380] ;  /* 0x0000e000ff20eb82 */ /* 0x000e620000000a00 */
[----:B------:R-:W-:Y:S01]  /*19b0*/  ISETP.GE.AND P5, PT, R6, UR7, PT ;  /* 0x0000000706007c0c */ /* 0x000fe2000bfa6270 */
[----:B------:R-:W-:Y:S01]  /*19c0*/  USHF.L.U64.HI UR35, UR12, 0x4, UR13 ;  /* 0x000000040c237899 */ /* 0x000fe2000801020d */
[----:B------:R-:W-:Y:S01]  /*19d0*/  IMAD.U32 R9, RZ, RZ, UR5 ;  /* 0x00000005ff097e24 */ /* 0x000fe2000f8e00ff */
[----:B------:R-:W-:Y:S01]  /*19e0*/  LOP3.LUT R8, R177, 0x200, RZ, 0xc0, !PT ;  /* 0x00000200b1087812 */ /* 0x000fe200078ec0ff */
[----:B------:R-:W4:Y:S01]  /*19f0*/  LDCU.64 UR4, c[0x0][0x3d0] ;  /* 0x00007a00ff0477ac */ /* 0x000f220008000a00 */
[----:B------:R-:W-:Y:S01]  /*1a00*/  @!P3 IADD3 R18, P0, PT, R10, 0x30, RZ ;  /* 0x000000300a12b810 */ /* 0x000fe20007f1e0ff */
[----:B------:R-:W-:Y:S01]  /*1a10*/  IMAD R27, R9, UR23, R27 ;  /* 0x00000017091b7c24 */ /* 0x000fe2000f8e021b */
[----:B------:R-:W-:Y:S01]  /*1a20*/  LOP3.LUT R17, R8, 0x7c00, R17, 0xf8, !PT ;  /* 0x00007c0008117812 */ /* 0x000fe200078ef811 */
[----:B------:R-:W-:Y:S01]  /*1a30*/  UIMAD.WIDE.U32 UR40, UR12, 0x20, URZ ;  /* 0x000000200c2878a5 */ /* 0x000fe2000f8e00ff */
[C---:B------:R-:W-:Y:S01]  /*1a40*/  @!P4 IADD3 R20, P1, PT, R10.reuse, 0x20, RZ ;  /* 0x000000200a14c810 */ /* 0x040fe20007f3e0ff */
[----:B------:R-:W-:Y:S01]  /*1a50*/  @!P3 IMAD.X R19, RZ, RZ, R11, P0 ;  /* 0x000000ffff13b224 */ /* 0x000fe200000e060b */
[----:B------:R-:W-:Y:S01]  /*1a60*/  USHF.L.U32 UR37, UR13, 0x5, URZ ;  /* 0x000000050d257899 */ /* 0x000fe200080006ff */
[----:B------:R-:W-:Y:S01]  /*1a70*/  @!P4 IMAD.MOV.U32 R29, RZ, RZ, R27 ;  /* 0x000000ffff1dc224 */ /* 0x000fe200078e001b */
[----:B------:R-:W-:Y:S01]  /*1a80*/  @!P5 IADD3 R22, P2, PT, R10, 0x10, RZ ;  /* 0x000000100a16d810 */ /* 0x000fe20007f5e0ff */
[----:B------:R-:W-:Y:S01]  /*1a90*/  @!P4 IMAD.X R21, RZ, RZ, R11, P1 ;  /* 0x000000ffff15c224 */ /* 0x000fe200008e060b */
[----:B------:R-:W5:Y:S01]  /*1aa0*/  @!P5 LDC.64 R14, c[0x0][0x3b0] ;  /* 0x0000ec00ff0edb82 */ /* 0x000f620000000a00 */
[-C--:B--2---:R-:W-:Y:S01]  /*1ab0*/  @!P6 IMAD R7, R11, R4.reuse, RZ ;  /* 0x000000040b07e224 */ /* 0x084fe200078e02ff */
[----:B------:R-:W-:Y:S01]  /*1ac0*/  ISETP.GE.AND P1, PT, R6, UR29, PT ;  /* 0x0000001d06007c0c */ /* 0x000fe2000bf26270 */
[----:B------:R-:W-:Y:S01]  /*1ad0*/  @!P6 IMAD.WIDE.U32 R8, R10, R4, R26 ;  /* 0x000000040a08e225 */ /* 0x000fe200078e001a */
[----:B------:R-:W-:Y:S01]  /*1ae0*/  LOP3.LUT R80, R202, 0x8, RZ, 0xc0, !PT ;  /* 0x00000008ca507812 */ /* 0x000fe200078ec0ff */
[----:B------:R-:W2:Y:S02]  /*1af0*/  S2R R228, SR_CTAID.X ;  /* 0x0000000000e47919 */ /* 0x000ea40000002500 */
[----:B------:R-:W-:Y:S01]  /*1b00*/  @!P6 IMAD R5, R10, R5, R7 ;  /* 0x000000050a05e224 */ /* 0x000fe200078e0207 */
[----:B------:R-:W-:Y:S01]  /*1b10*/  IADD3 R10, P0, PT, R200, UR32, RZ ;  /* 0x00000020c80a7c10 */ /* 0x000fe2000ff1e0ff */
[----:B------:R-:W-:Y:S01]  /*1b20*/  @!P5 IMAD.X R23, RZ, RZ, R11, P2 ;  /* 0x000000ffff17d224 */ /* 0x000fe200010e060b */
[----:B-1----:R-:W-:Y:S01]  /*1b30*/  @!P6 LEA R32, P2, R8, R32, 0x1 ;  /* 0x000000200820e211 */ /* 0x002fe200078408ff */
[----:B------:R-:W-:Y:S01]  /*1b40*/  @!P6 IMAD.IADD R4, R9, 0x1, R5 ;  /* 0x000000010904e824 */ /* 0x000fe200078e0205 */
[----:B------:R-:W1:Y:S01]  /*1b50*/  @!P5 LDC.64 R12, c[0x0][0x380] ;  /* 0x0000e000ff0cdb82 */ /* 0x000e620000000a00 */
[----:B------:R-:W-:Y:S01]  /*1b60*/  IMAD.X R11, RZ, RZ, UR6, P0 ;  /* 0x00000006ff0b7e24 */ /* 0x000fe200080e06ff */
[----:B------:R-:W-:Y:S01]  /*1b70*/  ISETP.GE.AND P0, PT, R6, UR29, PT ;  /* 0x0000001d06007c0c */ /* 0x000fe2000bf06270 */
[----:B------:R-:W-:Y:S01]  /*1b80*/  IMAD R9, R0, UR13, RZ ;  /* 0x0000000d00097c24 */ /* 0x000fe2000f8e02ff */
[----:B------:R-:W-:Y:S01]  /*1b90*/  @!P6 LEA.HI.X R33, R8, R33, R4, 0x1, P2 ;  /* 0x000000210821e211 */ /* 0x000fe200010f0c04 */
[----:B------:R-:W-:Y:S01]  /*1ba0*/  IMAD.WIDE.U32 R4, R0, UR12, R10 ;  /* 0x0000000c00047c25 */ /* 0x000fe2000f8e000a */
[----:B------:R-:W-:Y:S01]  /*1bb0*/  LOP3.LUT R6, R206, 0x1f8, RZ, 0xc0, !PT ;  /* 0x000001f8ce067812 */ /* 0x000fe200078ec0ff */
[----:B------:R-:W-:Y:S01]  /*1bc0*/  UMOV UR6, 0x400 ;  /* 0x0000040000067882 */ /* 0x000fe20000000000 */
[----:B------:R-:W2:Y:S01]  /*1bd0*/  @!P4 LDC.64 R10, c[0x0][0x3b0] ;  /* 0x0000ec00ff0acb82 */ /* 0x000ea20000000a00 */
[----:B------:R-:W-:Y:S01]  /*1be0*/  IMAD.IADD R5, R5, 0x1, R9 ;  /* 0x0000000105057824 */ /* 0x000fe200078e0209 */
[----:B------:R-:W-:Y:S01]  /*1bf0*/  LOP3.LUT R203, R6, 0x38, R201, 0x78, !PT ;  /* 0x0000003806cb7812 */ /* 0x000fe200078e78c9 */
[----:B----4-:R-:W-:Y:S01]  /*1c00*/  IMAD.U32 R24, RZ, RZ, UR4 ;  /* 0x00000004ff187e24 */ /* 0x010fe2000f8e00ff */
[----:B---3--:R-:W-:Y:S01]  /*1c10*/  ULEA UR6, UR8, UR6, 0x18 ;  /* 0x0000000608067291 */ /* 0x008fe2000f8ec0ff */
[----:B------:R-:W-:Y:S01]  /*1c20*/  @!P5 IMAD.MOV.U32 R30, RZ, RZ, R26 ;  /* 0x000000ffff1ed224 */ /* 0x000fe200078e001a */
[----:B------:R-:W-:Y:S01]  /*1c30*/  LOP3.LUT R82, R203, R82, RZ, 0xfc, !PT ;  /* 0x00000052cb527212 */ /* 0x000fe200078efcff */
[----:B------:R-:W-:Y:S01]  /*1c40*/  IMAD.WIDE.U32 R24, R24, UR15, R4 ;  /* 0x0000000f18187c25 */ /* 0x000fe2000f8e0004 */
[----:B------:R-:W3:Y:S01]  /*1c50*/  @!P3 LDC.64 R6, c[0x0][0x3b0] ;  /* 0x0000ec00ff06bb82 */ /* 0x000ee20000000a00 */
[----:B------:R-:W-:Y:S01]  /*1c60*/  USHF.R.S32.HI UR32, URZ, 0x1f, UR15 ;  /* 0x0000001fff207899 */ /* 0x000fe2000801140f */
[----:B------:R-:W-:Y:S01]  /*1c70*/  LEA R82, R82, UR6, 0x1 ;  /* 0x0000000652527c11 */ /* 0x000fe2000f8e08ff */
[----:B------:R-:W-:Y:S01]  /*1c80*/  @!P5 IMAD.MOV.U32 R31, RZ, RZ, R27 ;  /* 0x000000ffff1fd224 */ /* 0x000fe200078e001b */
[----:B------:R-:W-:Y:S01]  /*1c90*/  UIMAD UR8, UR33, UR31, URZ ;  /* 0x0000001f210872a4 */ /* 0x000fe2000f8e02ff */
[-C--:B-----5:R-:W-:Y:S01]  /*1ca0*/  @!P5 IMAD R23, R23, R14.reuse, RZ ;  /* 0x0000000e1717d224 */ /* 0x0a0fe200078e02ff */
[----:B------:R-:W-:Y:S01]  /*1cb0*/  UIMAD UR9, UR32, UR4, URZ ;  /* 0x00000004200972a4 */ /* 0x000fe2000f8e02ff */
[C---:B------:R-:W-:Y:S01]  /*1cc0*/  @!P5 IMAD.WIDE.U32 R30, R22.reuse, R14, R30 ;  /* 0x0000000e161ed225 */ /* 0x040fe200078e001e */
[----:B------:R-:W4:Y:S01]  /*1cd0*/  @!P4 LDC.64 R8, c[0x0][0x380] ;  /* 0x0000e000ff08cb82 */ /* 0x000f220000000a00 */
[----:B------:R-:W-:Y:S01]  /*1ce0*/  @!PT LDS RZ, [RZ] ;  /* 0x00000000fffff984 */ /* 0x000fe20000000800 */
[----:B------:R-:W-:Y:S01]  /*1cf0*/  @!PT LDS RZ, [RZ] ;  /* 0x00000000fffff984 */ /* 0x000fe20000000800 */
[----:B------:R-:W-:Y:S01]  /*1d00*/  @!PT LDS RZ, [RZ] ;  /* 0x00000000fffff984 */ /* 0x000fe20000000800 */
[----:B------:R-:W-:Y:S01]  /*1d10*/  @!P6 LDGSTS.E.BYPASS.LTC128B.128 [R82], desc[UR16][R32.64] ;  /* 0x000000002052efae */ /* 0x000fe2000b981a10 */
[----:B------:R-:W-:Y:S01]  /*1d20*/  UIMAD UR9, UR15, UR5, UR9 ;  /* 0x000000050f0972a4 */ /* 0x000fe2000f8e0209 */
[----:B------:R-:W-:Y:S01]  /*1d30*/  @!P5 IMAD R15, R22, R15, R23 ;  /* 0x0000000f160fd224 */ /* 0x000fe200078e0217 */
[----:B------:R-:W5:Y:S01]  /*1d40*/  LDCU.64 UR4, c[0x0][0x388] ;  /* 0x00007100ff0477ac */ /* 0x000f620008000a00 */
[----:B------:R-:W-:Y:S01]  /*1d50*/  @!P6 LDGSTS.E.BYPASS.LTC128B.128 [R82+0x2000], desc[UR16][R32.64+0x80] ;  /* 0x020000802052efae */ /* 0x000fe2000b981a10 */
[----:B------:R-:W-:Y:S01]  /*1d60*/  LOP3.LUT R80, R165, R80, RZ, 0x3c, !PT ;  /* 0x00000050a5507212 */ /* 0x000fe200078e3cff */
[----:B------:R-:W-:Y:S01]  /*1d70*/  @!P5 IMAD.IADD R15, R31, 0x1, R15 ;  /* 0x000000011f0fd824 */ /* 0x000fe200078e020f */
[----:B------:R-:W4:Y:S01]  /*1d80*/  @!P3 LDC.64 R4, c[0x0][0x380] ;  /* 0x0000e000ff04bb82 */ /* 0x000f220000000a00 */
[-C--:B--2---:R-:W-:Y:S01]  /*1d90*/  @!P4 IMAD R21, R21, R10.reuse, RZ ;  /* 0x0000000a1515c224 */ /* 0x084fe200078e02ff */
[----:B------:R-:W-:Y:S01]  /*1da0*/  @!P6 LDGSTS.E.BYPASS.LTC128B.128 [R82+0x4000], desc[UR16][R32.64+0x100] ;  /* 0x040001002052efae */ /* 0x000fe2000b981a10 */
[----:B------:R-:W-:Y:S01]  /*1db0*/  @!P4 IMAD.WIDE.U32 R28, R20, R10, R28 ;  /* 0x0000000a141cc225 */ /* 0x000fe200078e001c */
[----:B------:R-:W-:-:S02]  /*1dc0*/  UIADD3 UR8, UPT, UPT, UR43, UR8, URZ ;  /* 0x000000082b087290 */ /* 0x000fc4000fffe0ff */
[----:B------:R-:W-:Y:S01]  /*1dd0*/  @!P6 LDGSTS.E.BYPASS.LTC128B.128 [R82+0x6000], desc[UR16][R32.64+0x180] ;  /* 0x060001802052efae */ /* 0x000fe2000b981a10 */
[----:B------:R-:W-:Y:S01]  /*1de0*/  @!P4 IMAD R11, R20, R11, R21 ;  /* 0x0000000b140bc224 */ /* 0x000fe200078e0215 */
[C---:B-1----:R-:W-:Y:S01]  /*1df0*/  @!P5 LEA R12, P6, R30.reuse, R12, 0x1 ;  /* 0x0000000c1e0cd211 */ /* 0x042fe200078c08ff */
[-C--:B---3--:R-:W-:Y:S01]  /*1e00*/  @!P3 IMAD R19, R19, R6.reuse, RZ ;  /* 0x000000061313b224 */ /* 0x088fe200078e02ff */
[----:B------:R-:W-:Y:S01]  /*1e10*/  VOTEU.ALL UP1, P1 ;  /* 0x0000000000ff7886 */ /* 0x000fe20000820000 */
[----:B------:R-:W-:Y:S01]  /*1e20*/  @!P4 IMAD.IADD R11, R29, 0x1, R11 ;  /* 0x000000011d0bc824 */ /* 0x000fe200078e020b */
[----:B------:R-:W-:Y:S01]  /*1e30*/  @!P5 LEA.HI.X R13, R30, R13, R15, 0x1, P6 ;  /* 0x0000000d1e0dd211 */ /* 0x000fe200030f0c0f */
[----:B------:R-:W-:Y:S01]  /*1e40*/  @!P3 IMAD R7, R18, R7, R19 ;  /* 0x000000071207b224 */ /* 0x000fe200078e0213 */
[----:B-----5:R-:W-:Y:S01]  /*1e50*/  LEA R216, P6, R24, UR4, 0x1 ;  /* 0x0000000418d87c11 */ /* 0x020fe2000f8c08ff */
[----:B------:R-:W-:Y:S01]  /*1e60*/  @!P3 IMAD.WIDE.U32 R26, R18, R6, R26 ;  /* 0x00000006121ab225 */ /* 0x000fe200078e001a */
[C---:B----4-:R-:W-:Y:S01]  /*1e70*/  @!P4 LEA R8, P2, R28.reuse, R8, 0x1 ;  /* 0x000000081c08c211 */ /* 0x050fe200078408ff */
[----:B------:R-:W-:Y:S02]  /*1e80*/  @!P5 LDGSTS.E.BYPASS.LTC128B.128 [R82+0x800], desc[UR16][R12.64] ;  /* 0x008000000c52dfae */ /* 0x000fe4000b981a10 */
[----:B------:R-:W-:Y:S01]  /*1e90*/  @!P3 IMAD.IADD R7, R27, 0x1, R7 ;  /* 0x000000011b07b824 */ /* 0x000fe200078e0207 */
[----:B------:R-:W-:Y:S01]  /*1ea0*/  @!P4 LEA.HI.X R9, R28, R9, R11, 0x1, P2 ;  /* 0x000000091c09c211 */ /* 0x000fe200010f0c0b */
[----:B------:R-:W-:Y:S01]  /*1eb0*/  @!P5 LDGSTS.E.BYPASS.LTC128B.128 [R82+0x2800], desc[UR16][R12.64+0x80] ;  /* 0x028000800c52dfae */ /* 0x000fe2000b981a10 */
[----:B------:R-:W-:Y:S01]  /*1ec0*/  VIADD R215, R25, UR9 ;  /* 0x0000000919d77c36 */ /* 0x000fe20008000000 */
[----:B------:R-:W-:Y:S01]  /*1ed0*/  @!UP1 UIADD3 UR9, UP2, UPT, UR36, UR42, URZ ;  /* 0x0000002a24099290 */ /* 0x000fe2000ff5e0ff */
[----:B------:R-:W-:Y:S01]  /*1ee0*/  @!P3 LEA R4, P2, R26, R4, 0x1 ;  /* 0x000000041a04b211 */ /* 0x000fe200078408ff */
[----:B------:R-:W-:Y:S01]  /*1ef0*/  @!P5 LDGSTS.E.BYPASS.LTC128B.128 [R82+0x4800], desc[UR16][R12.64+0x100] ;  /* 0x048001000c52dfae */ /* 0x000fe2000b981a10 */
[----:B------:R-:W-:Y:S01]  /*1f00*/  IMAD.U32 R6, RZ, RZ, UR42 ;  /* 0x0000002aff067e24 */ /* 0x000fe2000f8e00ff */
[----:B------:R-:W-:Y:S01]  /*1f10*/  LEA.HI.X R215, R24, UR5, R215, 0x1, P6 ;  /* 0x0000000518d77c11 */ /* 0x000fe2000b0f0cd7 */
[----:B------:R-:W-:Y:S01]  /*1f20*/  IMAD.U32 R10, RZ, RZ, UR12 ;  /* 0x0000000cff0a7e24 */ /* 0x000fe2000f8e00ff */
[----:B------:R1:W-:Y:S01]  /*1f30*/  @!P5 LDGSTS.E.BYPASS.LTC128B.128 [R82+0x6800], desc[UR16][R12.64+0x180] ;  /* 0x068001800c52dfae */ /* 0x0003e2000b981a10 */
[----:B------:R-:W-:Y:S01]  /*1f40*/  @!P3 LEA.HI.X R5, R26, R5, R7, 0x1, P2 ;  /* 0x000000051a05b211 */ /* 0x000fe200010f0c07 */
[----:B------:R-:W-:Y:S01]  /*1f50*/  @!UP1 UIADD3.X UR38, UPT, UPT, UR35, UR8, URZ, UP2, !UPT ;  /* 0x0000000823269290 */ /* 0x000fe200097fe4ff */
[----:B------:R-:W-:Y:S01]  /*1f60*/  ISETP.GE.AND P5, PT, R16, UR29, PT ;  /* 0x0000001d10007c0c */ /* 0x000fe2000bfa6270 */
[----:B------:R-:W-:Y:S01]  /*1f70*/  @!P4 LDGSTS.E.BYPASS.LTC128B.128 [R82+0x1000], desc[UR16][R8.64] ;  /* 0x010000000852cfae */ /* 0x000fe2000b981a10 */
[----:B------:R-:W-:Y:S01]  /*1f80*/  ISETP.GE.AND P2, PT, R2, UR29, PT ;  /* 0x0000001d02007c0c */ /* 0x000fe2000bf46270 */
[----:B------:R-:W2:Y:S01]  /*1f90*/  LDCU.64 UR4, c[0x0][0x3d8] ;  /* 0x00007b00ff0477ac */ /* 0x000ea20008000a00 */
[----:B------:R-:W-:Y:S01]  /*1fa0*/  IMAD.U32 R7, RZ, RZ, UR43 ;  /* 0x0000002bff077e24 */ /* 0x000fe2000f8e00ff */
[----:B------:R-:W-:Y:S01]  /*1fb0*/  @!P4 LDGSTS.E.BYPASS.LTC128B.128 [R82+0x3000], desc[UR16][R8.64+0x80] ;  /* 0x030000800852cfae */ /* 0x000fe2000b981a10 */
[----:B------:R-:W-:Y:S01]  /*1fc0*/  IMAD.IADD R17, R80, 0x1, R17 ;  /* 0x0000000150117824 */ /* 0x000fe200078e0211 */
[----:B------:R-:W-:Y:S01]  /*1fd0*/  UISETP.NE.AND UP2, UPT, UR20, 0x1, UPT ;  /* 0x000000011400788c */ /* 0x000fe2000bf45270 */
[----:B------:R-:W-:Y:S01]  /*1fe0*/  IMAD.MOV.U32 R214, RZ, RZ, 0x20 ;  /* 0x00000020ffd67424 */ /* 0x000fe200078e00ff */
[----:B------:R-:W-:Y:S01]  /*1ff0*/  @!P4 LDGSTS.E.BYPASS.LTC128B.128 [R82+0x5000], desc[UR16][R8.64+0x100] ;  /* 0x050001000852cfae */ /* 0x000fe2000b981a10 */
[----:B------:R-:W-:Y:S01]  /*2000*/  IMAD.MOV.U32 R197, RZ, RZ, 0x40 ;  /* 0x00000040ffc57424 */ /* 0x000fe200078e00ff */
[----:B------:R-:W-:Y:S01]  /*2010*/  LEA R76, R17, UR6, 0x1 ;  /* 0x00000006114c7c11 */ /* 0x000fe2000f8e08ff */
[----:B------:R-:W-:Y:S01]  /*2020*/  IMAD.U32 R167, RZ, RZ, UR27 ;  /* 0x0000001bffa77e24 */ /* 0x000fe2000f8e00ff */
[----:B------:R3:W-:Y:S01]  /*2030*/  @!P4 LDGSTS.E.BYPASS.LTC128B.128 [R82+0x7000], desc[UR16][R8.64+0x180] ;  /* 0x070001800852cfae */ /* 0x0007e2000b981a10 */
[----:B------:R-:W-:Y:S01]  /*2040*/  ISETP.GE.AND P4, PT, R2, UR29, PT ;  /* 0x0000001d02007c0c */ /* 0x000fe2000bf86270 */
[----:B------:R-:W-:Y:S01]  /*2050*/  IMAD.U32 R2, RZ, RZ, UR8 ;  /* 0x00000008ff027e24 */ /* 0x000fe2000f8e00ff */
[----:B------:R-:W-:Y:S01]  /*2060*/  VOTEU.ALL UP0, P5 ;  /* 0x0000000000ff7886 */ /* 0x000fe20002800000 */
[----:B------:R-:W-:Y:S04]  /*2070*/  @!P3 LDGSTS.E.BYPASS.LTC128B.128 [R82+0x1800], desc[UR16][R4.64] ;  /* 0x018000000452bfae */ /* 0x000fe8000b981a10 */
[----:B------:R-:W-:Y:S04]  /*2080*/  @!P3 LDGSTS.E.BYPASS.LTC128B.128 [R82+0x3800], desc[UR16][R4.64+0x80] ;  /* 0x038000800452bfae */ /* 0x000fe8000b981a10 */
[----:B------:R-:W-:Y:S04]  /*2090*/  @!P3 LDGSTS.E.BYPASS.LTC128B.128 [R82+0x5800], desc[UR16][R4.64+0x100] ;  /* 0x058001000452bfae */ /* 0x000fe8000b981a10 */
[----:B------:R4:W-:Y:S01]  /*20a0*/  @!P3 LDGSTS.E.BYPASS.LTC128B.128 [R82+0x7800], desc[UR16][R4.64+0x180] ;  /* 0x078001800452bfae */ /* 0x0009e2000b981a10 */
[----:B------:R-:W-:-:S13]  /*20b0*/  ISETP.GE.AND P3, PT, R0, UR29, PT ;  /* 0x0000001d00007c0c */ /* 0x000fda000bf66270 */
[----:B-1----:R-:W-:-:S04]  /*20c0*/  @!P3 LEA R12, P6, R6, R216, 0x1 ;  /* 0x000000d8060cb211 */ /* 0x002fc800078c08ff */
[----:B------:R-:W-:Y:S01]  /*20d0*/  @!P3 LEA.HI.X R13, R6, R215, R2, 0x1, P6 ;  /* 0x000000d7060db211 */ /* 0x000fe200030f0c02 */
[----:B------:R-:W-:Y:S01]  /*20e0*/  IMAD R2, R0, UR11, RZ ;  /* 0x0000000b00027c24 */ /* 0x000fe2000f8e02ff */
[----:B---3--:R-:W-:-:S03]  /*20f0*/  IADD3 R8, P6, PT, R200, UR24, RZ ;  /* 0x00000018c8087c10 */ /* 0x008fc6000ffde0ff */
[----:B------:R-:W-:Y:S02]  /*2100*/  @!P3 LDGSTS.E.BYPASS.LTC128B.128 [R82+0x8000], desc[UR16][R12.64] ;  /* 0x080000000c52bfae */ /* 0x000fe4000b981a10 */
[----:B------:R-:W-:Y:S02]  /*2110*/  IMAD.X R9, RZ, RZ, UR22, P6 ;  /* 0x00000016ff097e24 */ /* 0x000fe4000b0e06ff */
[----:B----4-:R-:W-:Y:S01]  /*2120*/  IMAD.U32 R5, RZ, RZ, UR43 ;  /* 0x0000002bff057e24 */ /* 0x010fe2000f8e00ff */
[----:B------:R-:W-:Y:S01]  /*2130*/  @!P3 LDGSTS.E.BYPASS.LTC128B.128 [R82+0xa000], desc[UR16][R12.64+0x80] ;  /* 0x0a0000800c52bfae */ /* 0x000fe2000b981a10 */
[----:B------:R-:W-:Y:S02]  /*2140*/  IMAD.U32 R4, RZ, RZ, UR42 ;  /* 0x0000002aff047e24 */ /* 0x000fe4000f8e00ff */
[----:B------:R-:W-:Y:S01]  /*2150*/  IMAD.U32 R5, RZ, RZ, UR8 ;  /* 0x00000008ff057e24 */ /* 0x000fe2000f8e00ff */
[----:B------:R-:W-:Y:S01]  /*2160*/  @!P3 LDGSTS.E.BYPASS.LTC128B.128 [R82+0xc000], desc[UR16][R12.64+0x100] ;  /* 0x0c0001000c52bfae */ /* 0x000fe2000b981a10 */
[----:B------:R-:W-:-:S03]  /*2170*/  IMAD.WIDE.U32 R8, R0, UR10, R8 ;  /* 0x0000000a00087c25 */ /* 0x000fc6000f8e0008 */
[----:B------:R1:W-:Y:S01]  /*2180*/  @!P3 LDGSTS.E.BYPASS.LTC128B.128 [R82+0xe000], desc[UR16][R12.64+0x180] ;  /* 0x0e0001800c52bfae */ /* 0x0003e2000b981a10 */
[----:B------:R-:W-:-:S04]  /*2190*/  @!P4 IMAD.WIDE.U32 R10, R10, 0x30, R4 ;  /* 0x000000300a0ac825 */ /* 0x000fc800078e0004 */
[----:B------:R-:W-:Y:S01]  /*21a0*/  IMAD.U32 R5, RZ, RZ, UR9 ;  /* 0x00000009ff057e24 */ /* 0x000fe2000f8e00ff */
[----:B------:R-:W-:Y:S01]  /*21b0*/  @!UP0 UIADD3 UR9, UP1, UPT, UR42, UR40, URZ ;  /* 0x000000282a098290 */ /* 0x000fe2000ff3e0ff */
[----:B------:R-:W-:Y:S01]  /*21c0*/  IMAD.U32 R4, RZ, RZ, UR38 ;  /* 0x00000026ff047e24 */ /* 0x000fe2000f8e00ff */
[----:B------:R-:W-:Y:S01]  /*21d0*/  USHF.L.U32 UR38, UR10, 0x6, URZ ;  /* 0x000000060a267899 */ /* 0x000fe200080006ff */
[----:B------:R-:W-:Y:S01]  /*21e0*/  IMAD.IADD R9, R9, 0x1, R2 ;  /* 0x0000000109097824 */ /* 0x000fe200078e0202 */
[CC--:B------:R-:W-:Y:S01]  /*21f0*/  @!P1 LEA R18, P6, R5.reuse, R216.reuse, 0x1 ;  /* 0x000000d805129211 */ /* 0x0c0fe200078c08ff */
[----:B------:R-:W-:Y:S02]  /*2200*/  @!UP0 UIADD3.X UR8, UPT, UPT, UR8, UR41, UR37, UP1, !UPT ;  /* 0x0000002908088290 */ /* 0x000fe40008ffe425 */
[----:B------:R-:W-:Y:S01]  /*2210*/  USHF.L.U64.HI UR37, UR10, 0x6, UR11 ;  /* 0x000000060a257899 */ /* 0x000fe2000801020b */
[-C--:B------:R-:W-:Y:S01]  /*2220*/  @!P1 LEA.HI.X R19, R5, R215.reuse, R4, 0x1, P6 ;  /* 0x000000d705139211 */ /* 0x080fe200030f0c04 */
[----:B------:R-:W-:Y:S01]  /*2230*/  IMAD.U32 R5, RZ, RZ, UR9 ;  /* 0x00000009ff057e24 */ /* 0x000fe2000f8e00ff */
[----:B--2---:R-:W-:Y:S01]  /*2240*/  UIMAD UR40, UR32, UR4, URZ ;  /* 0x00000004202872a4 */ /* 0x004fe2000f8e02ff */
[----:B------:R-:W-:Y:S01]  /*2250*/  IMAD.U32 R4, RZ, RZ, UR13 ;  /* 0x0000000dff047e24 */ /* 0x000fe2000f8e00ff */
[----:B------:R-:W-:Y:S01]  /*2260*/  UIMAD.WIDE.U32 UR38, UR38, UR31, URZ ;  /* 0x0000001f262672a5 */ /* 0x000fe2000f8e00ff */
[----:B------:R-:W-:Y:S01]  /*2270*/  IMAD.U32 R6, RZ, RZ, UR8 ;  /* 0x00000008ff067e24 */ /* 0x000fe2000f8e00ff */
[CC--:B------:R-:W-:Y:S01]  /*2280*/  @!P5 LEA R14, P6, R5.reuse, R216.reuse, 0x1 ;  /* 0x000000d8050ed211 */ /* 0x0c0fe200078c08ff */
[----:B------:R-:W-:Y:S01]  /*2290*/  @!P4 IMAD R4, R4, 0x30, RZ ;  /* 0x000000300404c824 */ /* 0x000fe200078e02ff */
[----:B------:R-:W-:Y:S01]  /*22a0*/  @!P1 LDGSTS.E.BYPASS.LTC128B.128 [R82+0x8800], desc[UR16][R18.64] ;  /* 0x0880000012529fae */ /* 0x000fe2000b981a10 */
[----:B------:R-:W2:Y:S01]  /*22b0*/  LDCU.64 UR8, c[0x0][0x390] ;  /* 0x00007200ff0877ac */ /* 0x000ea20008000a00 */
[-C--:B------:R-:W-:Y:S01]  /*22c0*/  @!P5 LEA.HI.X R15, R5, R215.reuse, R6, 0x1, P6 ;  /* 0x000000d7050fd211 */ /* 0x080fe200030f0c06 */
[----:B------:R-:W-:Y:S01]  /*22d0*/  @!P4 IMAD.IADD R4, R11, 0x1, R4 ;  /* 0x000000010b04c824 */ /* 0x000fe200078e0204 */
[C---:B------:R-:W-:Y:S01]  /*22e0*/  @!P4 LEA R20, P6, R10.reuse, R216, 0x1 ;  /* 0x000000d80a14c211 */ /* 0x040fe200078c08ff */
[----:B------:R-:W-:Y:S01]  /*22f0*/  @!P1 LDGSTS.E.BYPASS.LTC128B.128 [R82+0xa800], desc[UR16][R18.64+0x80] ;  /* 0x0a80008012529fae */ /* 0x000fe2000b981a10 */
[----:B------:R-:W-:Y:S01]  /*2300*/  UIMAD UR37, UR37, UR31, URZ ;  /* 0x0000001f252572a4 */ /* 0x000fe2000f8e02ff */
[----:B------:R-:W-:Y:S01]  /*2310*/  IMAD.U32 R5, RZ, RZ, UR4 ;  /* 0x00000004ff057e24 */ /* 0x000fe2000f8e00ff */
[----:B------:R-:W-:Y:S01]  /*2320*/  @!P4 LEA.HI.X R21, R10, R215, R4, 0x1, P6 ;  /* 0x000000d70a15c211 */ /* 0x000fe200030f0c04 */
[----:B------:R-:W-:Y:S01]  /*2330*/  @!P1 LDGSTS.E.BYPASS.LTC128B.128 [R82+0xc800], desc[UR16][R18.64+0x100] ;  /* 0x0c80010012529fae */ /* 0x000fe2000b981a10 */
[----:B------:R-:W-:Y:S01]  /*2340*/  ISETP.GE.AND P6, PT, R16, UR29, PT ;  /* 0x0000001d10007c0c */ /* 0x000fe2000bfc6270 */
[----:B------:R-:W-:Y:S01]  /*2350*/  UIMAD UR40, UR15, UR5, UR40 ;  /* 0x000000050f2872a4 */ /* 0x000fe2000f8e0228 */
[----:B------:R-:W-:Y:S01]  /*2360*/  IMAD.WIDE.U32 R8, R5, UR15, R8 ;  /* 0x0000000f05087c25 */ /* 0x000fe2000f8e0008 */
[----:B------:R3:W-:Y:S01]  /*2370*/  @!P1 LDGSTS.E.BYPASS.LTC128B.128 [R82+0xe800], desc[UR16][R18.64+0x180] ;  /* 0x0e80018012529fae */ /* 0x0007e2000b981a10 */
[----:B------:R-:W-:-:S02]  /*2380*/  UIADD3 UR37, UPT, UPT, UR39, UR37, URZ ;  /* 0x0000002527257290 */ /* 0x000fc4000fffe0ff */
[----:B------:R-:W-:Y:S01]  /*2390*/  IMAD.U32 R6, RZ, RZ, UR38 ;  /* 0x00000026ff067e24 */ /* 0x000fe2000f8e00ff */
[----:B------:R-:W-:Y:S01]  /*23a0*/  @!P5 LDGSTS.E.BYPASS.LTC128B.128 [R82+0x9000], desc[UR16][R14.64] ;  /* 0x090000000e52dfae */ /* 0x000fe2000b981a10 */
[----:B------:R-:W-:Y:S01]  /*23b0*/  IMAD.U32 R7, RZ, RZ, UR39 ;  /* 0x00000027ff077e24 */ /* 0x000fe2000f8e00ff */
[----:B--2---:R-:W-:Y:S01]  /*23c0*/  LEA R5, P1, R8, UR8, 0x1 ;  /* 0x0000000808057c11 */ /* 0x004fe2000f8208ff */
[----:B------:R-:W-:Y:S01]  /*23d0*/  IMAD.U32 R11, RZ, RZ, UR37 ;  /* 0x00000025ff0b7e24 */ /* 0x000fe2000f8e00ff */
[----:B------:R-:W-:Y:S01]  /*23e0*/  @!P5 LDGSTS.E.BYPASS.LTC128B.128 [R82+0xb000], desc[UR16][R14.64+0x80] ;  /* 0x0b0000800e52dfae */ /* 0x000fe2000b981a10 */
[----:B------:R-:W-:Y:S01]  /*23f0*/  IMAD.U32 R4, RZ, RZ, UR10 ;  /* 0x0000000aff047e24 */ /* 0x000fe2000f8e00ff */
[----:B------:R-:W-:Y:S01]  /*2400*/  VOTEU.ALL UP0, P6 ;  /* 0x0000000000ff7886 */ /* 0x000fe20003000000 */
[----:B------:R-:W-:Y:S01]  /*2410*/  VIADD R7, R9, UR40 ;  /* 0x0000002809077c36 */ /* 0x000fe20008000000 */
[----:B------:R-:W-:Y:S01]  /*2420*/  @!P5 LDGSTS.E.BYPASS.LTC128B.128 [R82+0xd000], desc[UR16][R14.64+0x100] ;  /* 0x0d0001000e52dfae */ /* 0x000fe2000b981a10 */
[----:B------:R-:W-:Y:S01]  /*2430*/  @!P2 IMAD.MOV.U32 R10, RZ, RZ, R6 ;  /* 0x000000ffff0aa224 */ /* 0x000fe200078e0006 */
[----:B------:R-:W-:Y:S01]  /*2440*/  UIMAD.WIDE.U32 UR40, UR10, 0x20, URZ ;  /* 0x000000200a2878a5 */ /* 0x000fe2000f8e00ff */
[----:B------:R-:W-:Y:S01]  /*2450*/  IMAD.U32 R6, RZ, RZ, UR10 ;  /* 0x0000000aff067e24 */ /* 0x000fe2000f8e00ff */
[----:B------:R2:W-:Y:S01]  /*2460*/  @!P5 LDGSTS.E.BYPASS.LTC128B.128 [R82+0xf000], desc[UR16][R14.64+0x180] ;  /* 0x0f0001800e52dfae */ /* 0x0005e2000b981a10 */
[----:B------:R-:W-:Y:S01]  /*2470*/  USHF.L.U32 UR29, UR11, 0x5, URZ ;  /* 0x000000050b1d7899 */ /* 0x000fe200080006ff */
[----:B-1----:R-:W-:Y:S01]  /*2480*/  @!P2 IMAD.WIDE.U32 R12, R4, 0x30, R10 ;  /* 0x00000030040ca825 */ /* 0x002fe200078e000a */
[----:B------:R-:W-:Y:S01]  /*2490*/  LEA.HI.X R4, R8, UR9, R7, 0x1, P1 ;  /* 0x0000000908047c11 */ /* 0x000fe200088f0c07 */
[----:B------:R-:W-:Y:S01]  /*24a0*/  @!P4 LDGSTS.E.BYPASS.LTC128B.128 [R82+0x9800], desc[UR16][R20.64] ;  /* 0x098000001452cfae */ /* 0x000fe2000b981a10 */
[----:B------:R-:W-:Y:S01]  /*24b0*/  UIADD3 UR29, UPT, UPT, UR41, UR29, URZ ;  /* 0x0000001d291d7290 */ /* 0x000fe2000fffe0ff */
[----:B------:R-:W-:Y:S01]  /*24c0*/  IMAD.U32 R8, RZ, RZ, UR10 ;  /* 0x0000000aff087e24 */ /* 0x000fe2000f8e00ff */
[----:B------:R-:W-:Y:S01]  /*24d0*/  @!P0 LEA R6, P1, R6, UR38, 0x4 ;  /* 0x0000002606068c11 */ /* 0x000fe2000f8220ff */
[----:B------:R-:W-:Y:S01]  /*24e0*/  @!P4 LDGSTS.E.BYPASS.LTC128B.128 [R82+0xb800], desc[UR16][R20.64+0x80] ;  /* 0x0b8000801452cfae */ /* 0x000fe2000b981a10 */
[----:B------:R-:W-:-:S02]  /*24f0*/  IMAD.U32 R7, RZ, RZ, UR11 ;  /* 0x0000000bff077e24 */ /* 0x000fc4000f8e00ff */
[----:B---3--:R-:W-:Y:S01]  /*2500*/  IMAD.U32 R18, RZ, RZ, UR38 ;  /* 0x00000026ff127e24 */ /* 0x008fe2000f8e00ff */
[----:B------:R-:W-:Y:S01]  /*2510*/  @!P4 LDGSTS.E.BYPASS.LTC128B.128 [R82+0xd800], desc[UR16][R20.64+0x100] ;  /* 0x0d8001001452cfae */ /* 0x000fe2000b981a10 */
[----:B------:R-:W-:Y:S01]  /*2520*/  IMAD.U32 R19, RZ, RZ, UR39 ;  /* 0x00000027ff137e24 */ /* 0x000fe2000f8e00ff */
[----:B------:R-:W-:Y:S01]  /*2530*/  @!UP0 UIADD3 UR39, UP1, UPT, UR38, UR40, URZ ;  /* 0x0000002826278290 */ /* 0x000fe2000ff3e0ff */
[----:B------:R-:W-:Y:S01]  /*2540*/  IMAD.U32 R9, RZ, RZ, UR37 ;  /* 0x00000025ff097e24 */ /* 0x000fe2000f8e00ff */
[----:B------:R1:W-:Y:S01]  /*2550*/  @!P4 LDGSTS.E.BYPASS.LTC128B.128 [R82+0xf800], desc[UR16][R20.64+0x180] ;  /* 0x0f8001801452cfae */ /* 0x0003e2000b981a10 */
[----:B------:R-:W-:Y:S01]  /*2560*/  @!P0 LEA.HI.X R7, R8, UR37, R7, 0x4, P1 ;  /* 0x0000002508078c11 */ /* 0x000fe200088f2407 */
[----:B------:R-:W-:Y:S01]  /*2570*/  @!UP0 UIADD3.X UR38, UPT, UPT, UR29, UR37, URZ, UP1, !UPT ;  /* 0x000000251d268290 */ /* 0x000fe20008ffe4ff */
[----:B------:R-:W-:Y:S01]  /*2580*/  IMAD.U32 R10, RZ, RZ, UR11 ;  /* 0x0000000bff0a7e24 */ /* 0x000fe2000f8e00ff */
[----:B------:R-:W0:Y:S01]  /*2590*/  LDGDEPBAR ;  /* 0x00000000000079af */ /* 0x000e220000000000 */
[----:B------:R-:W-:Y:S01]  /*25a0*/  IMAD.U32 R8, RZ, RZ, UR39 ;  /* 0x00000027ff087e24 */ /* 0x000fe2000f8e00ff */
[----:B------:R-:W3:Y:S01]  /*25b0*/  LDCU UR37, c[0x0][0x3e0] ;  /* 0x00007c00ff2577ac */ /* 0x000ee20008000800 */
[----:B------:R-:W-:Y:S01]  /*25c0*/  @!P2 IMAD R10, R10, 0x30, RZ ;  /* 0x000000300a0aa824 */ /* 0x000fe200078e02ff */
[----:B--2---:R-:W-:-:S04]  /*25d0*/  LOP3.LUT R14, R201, 0x8, RZ, 0xc0, !PT ;  /* 0x00000008c90e7812 */ /* 0x004fc800078ec0ff */
[----:B------:R-:W-:Y:S02]  /*25e0*/  LOP3.LUT R11, R165, R14, RZ, 0x3c, !PT ;  /* 0x0000000ea50b7212 */ /* 0x000fe400078e3cff */
[----:B------:R-:W-:-:S03]  /*25f0*/  @!P3 LEA R14, P4, R18, R5, 0x1 ;  /* 0x00000005120eb211 */ /* 0x000fc600078808ff */
[----:B------:R-:W-:Y:S01]  /*2600*/  IMAD R226, R11, 0x2, R226 ;  /* 0x000000020be27824 */ /* 0x000fe200078e02e2 */
[-C--:B------:R-:W-:Y:S01]  /*2610*/  @!P3 LEA.HI.X R15, R18, R4.reuse, R9, 0x1, P4 ;  /* 0x00000004120fb211 */ /* 0x080fe200020f0c09 */
[----:B------:R-:W-:Y:S01]  /*2620*/  IMAD.U32 R9, RZ, RZ, UR38 ;  /* 0x00000026ff097e24 */ /* 0x000fe2000f8e00ff */
[-C--:B------:R-:W-:Y:S01]  /*2630*/  @!P0 LEA R18, P5, R6, R5.reuse, 0x1 ;  /* 0x0000000506128211 */ /* 0x080fe200078a08ff */
[----:B------:R-:W-:Y:S01]  /*2640*/  @!P2 IMAD.IADD R11, R13, 0x1, R10 ;  /* 0x000000010d0ba824 */ /* 0x000fe200078e020a */
[----:B------:R-:W-:Y:S01]  /*2650*/  @!P2 LEA R10, P1, R12, R5, 0x1 ;  /* 0x000000050c0aa211 */ /* 0x000fe200078208ff */
[----:B------:R-:W-:Y:S01]  /*2660*/  VIADD R86, R226, UR6 ;  /* 0x00000006e2567c36 */ /* 0x000fe20008000000 */
[----:B------:R-:W-:Y:S01]  /*2670*/  @!P0 LEA.HI.X R19, R6, R4, R7, 0x1, P5 ;  /* 0x0000000406138211 */ /* 0x000fe200028f0c07 */
[----:B------:R-:W-:-:S04]  /*2680*/  DEPBAR.LE SB0, 0x0 ;  /* 0x000080000000791a */ /* 0x000fc80000000000 */
[----:B------:R-:W-:Y:S01]  /*2690*/  BAR.SYNC.DEFER_BLOCKING 0x0 ;  /* 0x0000000000007b1d */ /* 0x000fe20000010000 */
[----:B-1----:R-:W-:Y:S01]  /*26a0*/  @!P6 LEA R20, P4, R8, R5, 0x1 ;  /* 0x000000050814e211 */ /* 0x002fe200078808ff */
[----:B---3--:R-:W-:Y:S01]  /*26b0*/  UIMAD UR37, UR25, UR37, UR23 ;  /* 0x00000025192572a4 */ /* 0x008fe2000f8e0217 */
[-C--:B------:R-:W-:Y:S02]  /*26c0*/  @!P2 LEA.HI.X R11, R12, R4.reuse, R11, 0x1, P1 ;  /* 0x000000040c0ba211 */ /* 0x080fe400008f0c0b */
[----:B------:R-:W-:Y:S01]  /*26d0*/  @!P6 LEA.HI.X R21, R8, R4, R9, 0x1, P4 ;  /* 0x000000040815e211 */ /* 0x000fe200020f0c09 */
[----:B------:R-:W-:Y:S01]  /*26e0*/  USHF.L.U32 UR37, UR37, 0x5, URZ ;  /* 0x0000000525257899 */ /* 0x000fe200080006ff */
[----:B------:R-:W-:-:S04]  /*26f0*/  LOP3.LUT P1, RZ, R201, 0x4, RZ, 0xc0, !PT ;  /* 0x00000004c9ff7812 */ /* 0x000fc8000782c0ff */
[----:B------:R-:W-:-:S05]  /*2700*/  SEL R197, R197, 0xffffffc0, !P1 ;  /* 0xffffffc0c5c57807 */ /* 0x000fca0004800000 */
        /* <DEDUP_REMOVED lines=33> */
[----:B------:R1:W-:Y:S01]  /*2920*/  @!P6 LDGSTS.E.BYPASS.LTC128B.128 [R82+0x17000], desc[UR16][R20.64+0x180] ;  /* 0x170001801452efae */ /* 0x0003e2000b981a10 */
[----:B------:R-:W-:-:S03]  /*2930*/  LOP3.LUT P6, RZ, R201, 0x2, RZ, 0xc0, !PT ;  /* 0x00000002c9ff7812 */ /* 0x000fc600078cc0ff */
[----:B------:R-:W-:Y:S01]  /*2940*/  @P2 STS.128 [R82+0x11800], RZ ;  /* 0x011800ff52002388 */ /* 0x000fe20000000c00 */
[----:B------:R-:W-:-:S03]  /*2950*/  SEL R81, R214, 0xffffffe0, !P6 ;  /* 0xffffffe0d6517807 */ /* 0x000fc60007000000 */
[----:B------:R-:W-:Y:S02]  /*2960*/  @P2 STS.128 [R82+0x13800], RZ ;  /* 0x013800ff52002388 */ /* 0x000fe40000000c00 */
[--C-:B------:R-:W-:Y:S02]  /*2970*/  IMAD.IADD R89, R76, 0x1, R81.reuse ;  /* 0x000000014c597824 */ /* 0x100fe400078e0251 */
[----:B------:R-:W-:Y:S01]  /*2980*/  @P2 STS.128 [R82+0x15800], RZ ;  /* 0x015800ff52002388 */ /* 0x000fe20000000c00 */
[C---:B------:R-:W-:Y:S02]  /*2990*/  IMAD.IADD R87, R86.reuse, 0x1, R81 ;  /* 0x0000000156577824 */ /* 0x040fe400078e0251 */
        /* <DEDUP_REMOVED lines=16> */
[----:B------:R-:W-:Y:S04]  /*2aa0*/  LDSM.16.M88.4 R44, [R89] ;  /* 0x00000000592c783b */ /* 0x000fe80000000200 */
[----:B------:R-:W5:Y:S04]  /*2ab0*/  LDSM.16.M88.4 R52, [R87+0x8000] ;  /* 0x008000005734783b */ /* 0x000f680000000200 */
[----:B------:R-:W5:Y:S04]  /*2ac0*/  LDSM.16.M88.4 R16, [R87+0x8800] ;  /* 0x008800005710783b */ /* 0x000f680000000200 */
[----:B------:R-:W5:Y:S04]  /*2ad0*/  LDSM.16.M88.4 R56, [R87+0x9000] ;  /* 0x009000005738783b */ /* 0x000f680000000200 */
[----:B------:R-:W5:Y:S04]  /*2ae0*/  LDSM.16.M88.4 R48, [R87+0x9800] ;  /* 0x009800005730783b */ /* 0x000f680000000200 */
[----:B--2---:R-:W-:Y:S01]  /*2af0*/  LDSM.16.M88.4 R8, [R88] ;  /* 0x000000005808783b */ /* 0x004fe20000000200 */
[C---:B---3--:R-:W-:Y:S03]  /*2b00*/  HMMA.16816.F32 R40, R64.reuse, R36, RZ ;  /* 0x000000244028723c */ /* 0x048fe600000018ff */
[----:B------:R-:W2:Y:S04]  /*2b10*/  LDSM.16.M88.4 R12, [R86+0x8000] ;  /* 0x00800000560c783b */ /* 0x000ea80000000200 */
[----:B------:R-:W-:Y:S01]  /*2b20*/  LDSM.16.M88.4 R72, [R83+0x9800] ;  /* 0x009800005348783b */ /* 0x000fe20000000200 */
[C---:B----4-:R-:W-:Y:S03]  /*2b30*/  HMMA.16816.F32 R32, R64.reuse, R28, RZ ;  /* 0x0000001c4020723c */ /* 0x050fe600000018ff */
[----:B------:R-:W-:Y:S04]  /*2b40*/  LDSM.16.M88.4 R60, [R226+UR6+0xa800] ;  /* 0x00a80006e23c783b */ /* 0x000fe80008000200 */
[----:B------:R-:W0:Y:S01]  /*2b50*/  LDGDEPBAR ;  /* 0x00000000000079af */ /* 0x000e220000000000 */
[C---:B-1----:R-:W-:Y:S08]  /*2b60*/  HMMA.16816.F32 R24, R64.reuse, R20, RZ ;  /* 0x000000144018723c */ /* 0x042ff000000018ff */
[C---:B------:R-:W-:Y:S08]  /*2b70*/  HMMA.16816.F32 R36, R64.reuse, R38, RZ ;  /* 0x000000264024723c */ /* 0x040ff000000018ff */
[C---:B------:R-:W-:Y:S08]  /*2b80*/  HMMA.16816.F32 R28, R64.reuse, R30, RZ ;  /* 0x0000001e401c723c */ /* 0x040ff000000018ff */
[C---:B------:R-:W-:Y:S08]  /*2b90*/  HMMA.16816.F32 R20, R64.reuse, R22, RZ ;  /* 0x000000164014723c */ /* 0x040ff000000018ff */
[C---:B-----5:R-:W-:Y:S08]  /*2ba0*/  HMMA.16816.F32 R68, R64.reuse, R4, RZ ;  /* 0x000000044044723c */ /* 0x060ff000000018ff */
[----:B------:R-:W-:Y:S01]  /*2bb0*/  HMMA.16816.F32 R64, R64, R6, RZ ;  /* 0x000000064040723c */ /* 0x000fe200000018ff */
[----:B------:R-:W1:Y:S07]  /*2bc0*/  LDSM.16.M88.4 R4, [R86+0x8800] ;  /* 0x008800005604783b */ /* 0x000e6e0000000200 */
        /* <DEDUP_REMOVED lines=21> */
[----:B------:R-:W-:Y:S07]  /*2d20*/  LDSM.16.M88.4 R52, [R226+UR6+0xb800] ;  /* 0x00b80006e234783b */ /* 0x000fee0008000200 */
[C---:B----4-:R-:W-:Y:S08]  /*2d30*/  HMMA.16816.F32 R68, R8.reuse, R16, R68 ;  /* 0x000000100844723c */ /* 0x050ff00000001844 */
[----:B------:R-:W-:Y:S01]  /*2d40*/  HMMA.16816.F32 R64, R8, R18, R64 ;  /* 0x000000120840723c */ /* 0x000fe20000001840 */
[----:B------:R-:W-:Y:S04]  /*2d50*/  LDSM.16.M88.4 R8, [R76+0x2000] ;  /* 0x002000004c08783b */ /* 0x000fe80000000200 */
[----:B------:R-:W3:Y:S03]  /*2d60*/  LDSM.16.M88.4 R16, [R226+UR6+0xa000] ;  /* 0x00a00006e210783b */ /* 0x000ee60008000200 */
        /* <DEDUP_REMOVED lines=52> */
[C---:B---3--:R-:W-:Y:S01]  /*30b0*/  HMMA.16816.F32 R40, R16.reuse, R12, R40 ;  /* 0x0000000c1028723c */ /* 0x048fe20000001828 */
[----:B------:R-:W-:Y:S07]  /*30c0*/  LDSM.16.M88.4 R76, [R76+0x6000] ;  /* 0x006000004c4c783b */ /* 0x000fee0000000200 */
[C---:B------:R-:W-:Y:S01]  /*30d0*/  HMMA.16816.F32 R36, R16.reuse, R14, R36 ;  /* 0x0000000e1024723c */ /* 0x040fe20000001824 */
[----:B------:R-:W3:Y:S07]  /*30e0*/  LDSM.16.M88.4 R12, [R226+UR6+0xd800] ;  /* 0x00d80006e20c783b */ /* 0x000eee0008000200 */
[C---:B-1----:R-:W-:Y:S08]  /*30f0*/  HMMA.16816.F32 R32, R16.reuse, R4, R32 ;  /* 0x000000041020723c */ /* 0x042ff00000001820 */
[C---:B------:R-:W-:Y:S01]  /*3100*/  HMMA.16816.F32 R28, R16.reuse, R6, R28 ;  /* 0x00000006101c723c */ /* 0x040fe2000000181c */
[----:B------:R-:W1:Y:S07]  /*3110*/  LDSM.16.M88.4 R4, [R87+0xc000] ;  /* 0x00c000005704783b */ /* 0x000e6e0000000200 */
[C---:B-----5:R-:W-:Y:S08]  /*3120*/  HMMA.16816.F32 R24, R16.reuse, R52, R24 ;  /* 0x000000341018723c */ /* 0x060ff00000001818 */
        /* <DEDUP_REMOVED lines=18> */
[----:B------:R-:W3:Y:S03]  /*3250*/  LDSM.16.M88.4 R12, [R86+0xc000] ;  /* 0x00c00000560c783b */ /* 0x000ee60000000200 */
[C---:B-1----:R-:W-:Y:S08]  /*3260*/  HMMA.16816.F32 R40, R44.reuse, R4, R40 ;  /* 0x000000042c28723c */ /* 0x042ff00000001828 */
[C---:B------:R-:W-:Y:S01]  /*3270*/  HMMA.16816.F32 R36, R44.reuse, R6, R36 ;  /* 0x000000062c24723c */ /* 0x040fe20000001824 */
[----:B------:R-:W1:Y:S07]  /*3280*/  LDSM.16.M88.4 R4, [R86+0xd000] ;  /* 0x00d000005604783b */ /* 0x000e6e0000000200 */
[C---:B----4-:R-:W-:Y:S08]  /*3290*/  HMMA.16816.F32 R32, R44.reuse, R52, R32 ;  /* 0x000000342c20723c */ /* 0x050ff00000001820 */
[C---:B------:R-:W-:Y:S01]  /*32a0*/  HMMA.16816.F32 R28, R44.reuse, R54, R28 ;  /* 0x000000362c1c723c */ /* 0x040fe2000000181c */
[----:B------:R-:W-:Y:S07]  /*32b0*/  LDSM.16.M88.4 R52, [R83+0xc800] ;  /* 0x00c800005334783b */ /* 0x000fee0000000200 */
[C---:B-----5:R-:W-:Y:S08]  /*32c0*/  HMMA.16816.F32 R24, R44.reuse, R16, R24 ;  /* 0x000000102c18723c */ /* 0x060ff00000001818 */
[C---:B------:R-:W-:Y:S01]  /*32d0*/  HMMA.16816.F32 R20, R44.reuse, R18, R20 ;  /* 0x000000122c14723c */ /* 0x040fe20000001814 */
[----:B------:R-:W4:Y:S07]  /*32e0*/  LDSM.16.M88.4 R16, [R85+0x4000] ;  /* 0x004000005510783b */ /* 0x000f2e0000000200 */
[C---:B--2---:R-:W-:Y:S08]  /*32f0*/  HMMA.16816.F32 R68, R44.reuse, R48, R68 ;  /* 0x000000302c44723c */ /* 0x044ff00000001844 */
[----:B------:R-:W-:Y:S01]  /*3300*/  HMMA.16816.F32 R64, R44, R50, R64 ;  /* 0x000000322c40723c */ /* 0x000fe20000001840 */
[----:B------:R-:W2:Y:S04]  /*3310*/  LDSM.16.M88.4 R48, [R83+0xd000] ;  /* 0x00d000005330783b */ /* 0x000ea80000000200 */
[----:B------:R-:W5:Y:S03]  /*3320*/  LDSM.16.M88.4 R44, [R83+0xd800] ;  /* 0x00d80000532c783b */ /* 0x000f660000000200 */
[C---:B---3--:R-:W-:Y:S08]  /*3330*/  HMMA.16816.F32 R32, R60.reuse, R8, R32 ;  /* 0x000000083c20723c */ /* 0x048ff00000001820 */
[C---:B------:R-:W-:Y:S01]  /*3340*/  HMMA.16816.F32 R28, R60.reuse, R10, R28 ;  /* 0x0000000a3c1c723c */ /* 0x040fe2000000181c */
[----:B------:R-:W3:Y:S07]  /*3350*/  LDSM.16.M88.4 R8, [R226+UR6+0xe800] ;  /* 0x00e80006e208783b */ /* 0x000eee0008000200 */
[C---:B------:R-:W-:Y:S08]  /*3360*/  HMMA.16816.F32 R40, R60.reuse, R12, R40 ;  /* 0x0000000c3c28723c */ /* 0x040ff00000001828 */
[C---:B------:R-:W-:Y:S01]  /*3370*/  HMMA.16816.F32 R36, R60.reuse, R14, R36 ;  /* 0x0000000e3c24723c */ /* 0x040fe20000001824 */
[----:B------:R-:W3:Y:S07]  /*3380*/  LDSM.16.M88.4 R12, [R226+UR6+0xe000] ;  /* 0x00e00006e20c783b */ /* 0x000eee0008000200 */
[C---:B-1----:R-:W-:Y:S08]  /*3390*/  HMMA.16816.F32 R24, R60.reuse, R4, R24 ;  /* 0x000000043c18723c */ /* 0x042ff00000001818 */
[C---:B------:R-:W-:Y:S01]  /*33a0*/  HMMA.16816.F32 R20, R60.reuse, R6, R20 ;  /* 0x000000063c14723c */ /* 0x040fe20000001814 */
[----:B------:R-:W1:Y:S07]  /*33b0*/  LDSM.16.M88.4 R4, [R226+UR6+0xf000] ;  /* 0x00f00006e204783b */ /* 0x000e6e0008000200 */
[C---:B------:R-:W-:Y:S08]  /*33c0*/  HMMA.16816.F32 R68, R60.reuse, R72, R68 ;  /* 0x000000483c44723c */ /* 0x040ff00000001844 */
[----:B------:R-:W-:Y:S01]  /*33d0*/  HMMA.16816.F32 R64, R60, R74, R64 ;  /* 0x0000004a3c40723c */ /* 0x000fe20000001840 */
[----:B------:R-:W-:Y:S04]  /*33e0*/  LDSM.16.M88.4 R60, [R89+0x6000] ;  /* 0x00600000593c783b */ /* 0x000fe80000000200 */
[----:B------:R-:W-:Y:S03]  /*33f0*/  LDSM.16.M88.4 R72, [R226+UR6+0xf800] ;  /* 0x00f80006e248783b */ /* 0x000fe60008000200 */
[C---:B----4-:R-:W-:Y:S08]  /*3400*/  HMMA.16816.F32 R32, R16.reuse, R52, R32 ;  /* 0x000000341020723c */ /* 0x050ff00000001820 */
[C---:B------:R-:W-:Y:S01]  /*3410*/  HMMA.16816.F32 R28, R16.reuse, R54, R28 ;  /* 0x00000036101c723c */ /* 0x040fe2000000181c */
[----:B------:R-:W4:Y:S07]  /*3420*/  LDSM.16.M88.4 R52, [R87+0xe800] ;  /* 0x00e800005734783b */ /* 0x000f2e0000000200 */
[C---:B------:R-:W-:Y:S08]  /*3430*/  HMMA.16816.F32 R40, R16.reuse, R56, R40 ;  /* 0x000000381028723c */ /* 0x040ff00000001828 */
[C---:B------:R-:W-:Y:S01]  /*3440*/  HMMA.16816.F32 R36, R16.reuse, R58, R36 ;  /* 0x0000003a1024723c */ /* 0x040fe20000001824 */
[----:B------:R-:W4:Y:S07]  /*3450*/  LDSM.16.M88.4 R56, [R87+0xe000] ;  /* 0x00e000005738783b */ /* 0x000f2e0000000200 */
[C---:B--2---:R-:W-:Y:S08]  /*3460*/  HMMA.16816.F32 R24, R16.reuse, R48, R24 ;  /* 0x000000301018723c */ /* 0x044ff00000001818 */
[C---:B------:R-:W-:Y:S01]  /*3470*/  HMMA.16816.F32 R20, R16.reuse, R50, R20 ;  /* 0x000000321014723c */ /* 0x040fe20000001814 */
[----:B------:R-:W2:Y:S07]  /*3480*/  LDSM.16.M88.4 R48, [R87+0xf000] ;  /* 0x00f000005730783b */ /* 0x000eae0000000200 */
[C---:B-----5:R-:W-:Y:S08]  /*3490*/  HMMA.16816.F32 R68, R16.reuse, R44, R68 ;  /* 0x0000002c1044723c */ /* 0x060ff00000001844 */
[----:B------:R-:W-:Y:S01]  /*34a0*/  HMMA.16816.F32 R64, R16, R46, R64 ;  /* 0x0000002e1040723c */ /* 0x000fe20000001840 */
[----:B------:R-:W-:Y:S04]  /*34b0*/  LDSM.16.M88.4 R16, [R88+0x6000] ;  /* 0x006000005810783b */ /* 0x000fe80000000200 */
[----:B------:R-:W-:Y:S03]  /*34c0*/  LDSM.16.M88.4 R44, [R87+0xf800] ;  /* 0x00f80000572c783b */ /* 0x000fe60000000200 */
        /* <DEDUP_REMOVED lines=8> */
[----:B------:R-:W1:Y:S07]  /*3550*/  LDSM.16.M88.4 R4, [R86+0xf000] ;  /* 0x00f000005604783b */ /* 0x000e6e0000000200 */
[C---:B----4-:R-:W-:Y:S08]  /*3560*/  HMMA.16816.F32 R32, R60.reuse, R52, R32 ;  /* 0x000000343c20723c */ /* 0x050ff00000001820 */
[----:B------:R-:W-:Y:S01]  /*3570*/  HMMA.16816.F32 R52, R60, R54, R28 ;  /* 0x000000363c34723c */ /* 0x000fe2000000181c */
[----:B------:R-:W-:Y:S07]  /*3580*/  LDSM.16.M88.4 R28, [R85+0x6000] ;  /* 0x00600000551c783b */ /* 0x000fee0000000200 */
[C---:B------:R-:W-:Y:S08]  /*3590*/  HMMA.16816.F32 R68, R76.reuse, R72, R68 ;  /* 0x000000484c44723c */ /* 0x040ff00000001844 */
[----:B------:R-:W-:Y:S01]  /*35a0*/  HMMA.16816.F32 R64, R76, R74, R64 ;  /* 0x0000004a4c40723c */ /* 0x000fe20000001840 */
[----:B------:R-:W4:Y:S07]  /*35b0*/  LDSM.16.M88.4 R72, [R83+0xe000] ;  /* 0x00e000005348783b */ /* 0x000f2e0000000200 */
[C---:B------:R-:W-:Y:S08]  /*35c0*/  HMMA.16816.F32 R40, R60.reuse, R56, R40 ;  /* 0x000000383c28723c */ /* 0x040ff00000001828 */
[C---:B--2---:R-:W-:Y:S08]  /*35d0*/  HMMA.16816.F32 R24, R60.reuse, R48, R24 ;  /* 0x000000303c18723c */ /* 0x044ff00000001818 */
[C---:B------:R-:W-:Y:S01]  /*35e0*/  HMMA.16816.F32 R36, R60.reuse, R58, R36 ;  /* 0x0000003a3c24723c */ /* 0x040fe20000001824 */
[----:B------:R-:W2:Y:S07]  /*35f0*/  LDSM.16.M88.4 R56, [R86+0xf800] ;  /* 0x00f800005638783b */ /* 0x000eae0000000200 */
[----:B------:R-:W-:Y:S08]  /*3600*/  HMMA.16816.F32 R20, R60, R50, R20 ;  /* 0x000000323c14723c */ /* 0x000ff00000001814 */
[C---:B---3--:R-:W-:Y:S08]  /*3610*/  HMMA.16816.F32 R32, R16.reuse, R8, R32 ;  /* 0x000000081020723c */ /* 0x048ff00000001820 */
[C---:B------:R-:W-:Y:S01]  /*3620*/  HMMA.16816.F32 R52, R16.reuse, R10, R52 ;  /* 0x0000000a1034723c */ /* 0x040fe20000001834 */
[----:B------:R-:W3:Y:S07]  /*3630*/  LDSM.16.M88.4 R8, [R83+0xe800] ;  /* 0x00e800005308783b */ /* 0x000eee0000000200 */
[----:B-----5:R-:W-:Y:S01]  /*3640*/  HMMA.16816.F32 R40, R16, R12, R40 ;  /* 0x0000000c1028723c */ /* 0x020fe20000001828 */
[----:B------:R-:W-:-:S02]  /*3650*/  IMAD.U32 R12, RZ, RZ, UR26 ;  /* 0x0000001aff0c7e24 */ /* 0x000fc4000f8e00ff */
[----:B------:R-:W-:-:S05]  /*3660*/  IMAD.SHL.U32 R13, R201, 0x2, RZ ;  /* 0x00000002c90d7824 */ /* 0x000fca00078e00ff */
[----:B-1----:R-:W-:Y:S01]  /*3670*/  HMMA.16816.F32 R24, R16, R4, R24 ;  /* 0x000000041018723c */ /* 0x002fe20000001818 */
[----:B------:R-:W-:-:S04]  /*3680*/  LOP3.LUT R5, R202, 0x1f0, RZ, 0xc0, !PT ;  /* 0x000001f0ca057812 */ /* 0x000fc800078ec0ff */
[----:B------:R-:W-:-:S03]  /*3690*/  IADD3 R12, PT, PT, R5, 0x1, R12 ;  /* 0x00000001050c7810 */ /* 0x000fc60007ffe00c */
[----:B------:R-:W-:Y:S01]  /*36a0*/  HMMA.16816.F32 R36, R16, R14, R36 ;  /* 0x0000000e1024723c */ /* 0x000fe20000001824 */
[----:B------:R-:W-:-:S04]  /*36b0*/  SHF.R.U32.HI R15, RZ, 0x2, R201 ;  /* 0x00000002ff0f7819 */ /* 0x000fc800000116c9 */
[----:B------:R-:W-:-:S03]  /*36c0*/  LOP3.LUT R15, R15, 0x7, RZ, 0xc0, !PT ;  /* 0x000000070f0f7812 */ /* 0x000fc600078ec0ff */
[----:B------:R-:W-:Y:S01]  /*36d0*/  HMMA.16816.F32 R20, R16, R6, R20 ;  /* 0x000000061014723c */ /* 0x000fe20000001814 */
[----:B------:R-:W1:Y:S01]  /*36e0*/  LDSM.16.M88.4 R4, [R83+0xf000] ;  /* 0x00f000005304783b */ /* 0x000e620000000200 */
[----:B------:R-:W-:Y:S02]  /*36f0*/  IADD3 R12, PT, PT, R12, -UR28, R15 ;  /* 0x8000001c0c0c7c10 */ /* 0x000fe4000fffe00f */
[----:B------:R-:W-:Y:S02]  /*3700*/  SHF.R.U32.HI R15, RZ, 0x5, R201 ;  /* 0x00000005ff0f7819 */ /* 0x000fe400000116c9 */
[--C-:B------:R-:W-:Y:S01]  /*3710*/  IADD3 R12, PT, PT, R12, UR21, R167.reuse ;  /* 0x000000150c0c7c10 */ /* 0x100fe2000fffe0a7 */
[----:B------:R-:W-:Y:S01]  /*3720*/  USHF.R.S32.HI UR21, URZ, 0x1f, UR37 ;  /* 0x0000001fff157899 */ /* 0x000fe20008011425 */
[----:B------:R-:W-:Y:S01]  /*3730*/  HMMA.16816.F32 R68, R60, R44, R68 ;  /* 0x0000002c3c44723c */ /* 0x000fe20000001844 */
[----:B------:R-:W-:Y:S01]  /*3740*/  IMAD.U32 R44, RZ, RZ, UR30 ;  /* 0x0000001eff2c7e24 */ /* 0x000fe2000f8e00ff */
[----:B------:R-:W-:Y:S01]  /*3750*/  VIADDMNMX R167, R12, 0x8, R167, PT ;  /* 0x000000080ca77846 */ /* 0x000fe200038001a7 */
[----:B------:R-:W-:Y:S01]  /*3760*/  IMAD R228, R228, 0x4, R15 ;  /* 0x00000004e4e47824 */ /* 0x000fe200078e020f */
[----:B------:R-:W-:-:S02]  /*3770*/  VIMNMX R205, PT, PT, R12, UR27, PT ;  /* 0x0000001b0ccd7c48 */ /* 0x000fc4000bfe0100 */
[----:B------:R-:W-:Y:S02]  /*3780*/  LOP3.LUT R44, R44, 0x6, R13, 0xf8, !PT ;  /* 0x000000062c2c7812 */ /* 0x000fe400078ef80d */
[----:B------:R-:W-:Y:S01]  /*3790*/  HMMA.16816.F32 R64, R60, R46, R64 ;  /* 0x0000002e3c40723c */ /* 0x000fe20000001840 */
[----:B------:R-:W-:-:S04]  /*37a0*/  LOP3.LUT R13, R201, 0x1f, RZ, 0xc0, !PT ;  /* 0x0000001fc90d7812 */ /* 0x000fc800078ec0ff */
[----:B------:R-:W-:Y:S02]  /*37b0*/  IADD3 R224, P5, P4, R84, UR37, R13 ;  /* 0x0000002554e07c10 */ /* 0x000fe4000fcbe00d */
[----:B------:R-:W5:Y:S01]  /*37c0*/  LDSM.16.M88.4 R12, [R83+0xf800] ;  /* 0x00f80000530c783b */ /* 0x000f620000000200 */
[----:B----4-:R-:W-:Y:S01]  /*37d0*/  HMMA.16816.F32 R40, R28, R72, R40 ;  /* 0x000000481c28723c */ /* 0x010fe20000001828 */
[----:B------:R-:W-:-:S07]  /*37e0*/  DEPBAR.LE SB0, 0x0 ;  /* 0x000080000000791a */ /* 0x000fce0000000000 */
[----:B------:R-:W-:Y:S08]  /*37f0*/  HMMA.16816.F32 R36, R28, R74, R36 ;  /* 0x0000004a1c24723c */ /* 0x000ff00000001824 */
[C---:B--2---:R-:W-:Y:S08]  /*3800*/  HMMA.16816.F32 R68, R16.reuse, R56, R68 ;  /* 0x000000381044723c */ /* 0x044ff00000001844 */
[----:B------:R-:W-:Y:S01]  /*3810*/  HMMA.16816.F32 R64, R16, R58, R64 ;  /* 0x0000003a1040723c */ /* 0x000fe20000001840 */
[----:B------:R-:W-:-:S02]  /*3820*/  LOP3.LUT R16, R44, 0x1, RZ, 0xfc, !PT ;  /* 0x000000012c107812 */ /* 0x000fc400078efcff */
[----:B------:R-:W-:Y:S02]  /*3830*/  LOP3.LUT R18, R44, 0x8, RZ, 0xfc, !PT ;  /* 0x000000082c127812 */ /* 0x000fe400078efcff */
[-C--:B------:R-:W-:Y:S02]  /*3840*/  ISETP.GE.AND P0, PT, R16, R205.reuse, PT ;  /* 0x000000cd1000720c */ /* 0x080fe40003f06270 */
[----:B------:R-:W-:Y:S01]  /*3850*/  ISETP.GE.AND P2, PT, R18, R205, PT ;  /* 0x000000cd1200720c */ /* 0x000fe20003f46270 */
[C---:B---3--:R-:W-:Y:S01]  /*3860*/  HMMA.16816.F32 R32, R28.reuse, R8, R32 ;  /* 0x000000081c20723c */ /* 0x048fe20000001820 */
[----:B------:R-:W-:Y:S02]  /*3870*/  LOP3.LUT R8, R44, 0x9, RZ, 0xfc, !PT ;  /* 0x000000092c087812 */ /* 0x000fe400078efcff */
[----:B------:R-:W-:Y:S02]  /*3880*/  FSEL R49, R41, -INF , !P0 ;  /* 0xff80000029317808 */ /* 0x000fe40004000000 */
[----:B------:R-:W-:Y:S01]  /*3890*/  FSEL R41, R36, -INF , !P2 ;  /* 0xff80000024297808 */ /* 0x000fe20005000000 */
[----:B------:R-:W-:Y:S01]  /*38a0*/  BAR.SYNC.DEFER_BLOCKING 0x0 ;  /* 0x0000000000007b1d */ /* 0x000fe20000010000 */
[----:B------:R-:W-:Y:S01]  /*38b0*/  ISETP.GE.AND P3, PT, R18, R167, PT ;  /* 0x000000a71200720c */ /* 0x000fe20003f66270 */
[----:B------:R-:W-:Y:S01]  /*38c0*/  HMMA.16816.F32 R52, R28, R10, R52 ;  /* 0x0000000a1c34723c */ /* 0x000fe20000001834 */
[----:B------:R-:W-:-:S02]  /*38d0*/  ISETP.GE.AND P0, PT, R8, R205, PT ;  /* 0x000000cd0800720c */ /* 0x000fc40003f06270 */
[----:B------:R-:W-:Y:S02]  /*38e0*/  ISETP.GE.AND P2, PT, R8, R167, PT ;  /* 0x000000a70800720c */ /* 0x000fe40003f46270 */
[----:B------:R-:W-:Y:S02]  /*38f0*/  LOP3.LUT R8, R44, 0x10, RZ, 0xfc, !PT ;  /* 0x000000102c087812 */ /* 0x000fe400078efcff */
[----:B------:R-:W-:Y:S01]  /*3900*/  FSEL R45, R38, -INF , !P3 ;  /* 0xff800000262d7808 */ /* 0x000fe20005800000 */
[----:B-1----:R-:W-:Y:S01]  /*3910*/  HMMA.16816.F32 R20, R28, R6, R20 ;  /* 0x000000061c14723c */ /* 0x002fe20000001814 */
[----:B------:R-:W-:Y:S02]  /*3920*/  FSEL R51, R37, -INF , !P0 ;  /* 0xff80000025337808 */ /* 0x000fe40004000000 */
[----:B------:R-:W-:Y:S02]  /*3930*/  FSEL R47, R39, -INF , !P2 ;  /* 0xff800000272f7808 */ /* 0x000fe40005000000 */
[----:B------:R-:W-:-:S02]  /*3940*/  ISETP.GE.AND P3, PT, R8, R205, PT ;  /* 0x000000cd0800720c */ /* 0x000fc40003f66270 */
[----:B------:R-:W-:Y:S01]  /*3950*/  ISETP.GE.AND P0, PT, R8, R167, PT ;  /* 0x000000a70800720c */ /* 0x000fe20003f06270 */
[C---:B------:R-:W-:Y:S01]  /*3960*/  HMMA.16816.F32 R36, R28.reuse, R4, R24 ;  /* 0x000000041c24723c */ /* 0x040fe20000001818 */
[C---:B------:R-:W-:Y:S02]  /*3970*/  LOP3.LUT R10, R44.reuse, 0x11, RZ, 0xfc, !PT ;  /* 0x000000112c0a7812 */ /* 0x040fe400078efcff */
[----:B------:R-:W-:Y:S02]  /*3980*/  LOP3.LUT R8, R44, 0x18, RZ, 0xfc, !PT ;  /* 0x000000182c087812 */ /* 0x000fe400078efcff */
[----:B------:R-:W-:Y:S02]  /*3990*/  FSEL R17, R32, -INF , !P3 ;  /* 0xff80000020117808 */ /* 0x000fe40005800000 */
[----:B------:R-:W-:Y:S01]  /*39a0*/  FSEL R9, R34, -INF , !P0 ;  /* 0xff80000022097808 */ /* 0x000fe20004000000 */
[----:B-----5:R-:W-:Y:S01]  /*39b0*/  HMMA.16816.F32 R68, R28, R12, R68 ;  /* 0x0000000c1c44723c */ /* 0x020fe20000001844 */
[----:B------:R-:W-:-:S02]  /*39c0*/  ISETP.GE.AND P2, PT, R10, R205, PT ;  /* 0x000000cd0a00720c */ /* 0x000fc40003f46270 */
[----:B------:R-:W-:Y:S02]  /*39d0*/  ISETP.GE.AND P3, PT, R10, R167, PT ;  /* 0x000000a70a00720c */ /* 0x000fe40003f66270 */
[----:B------:R-:W-:Y:S02]  /*39e0*/  ISETP.GE.AND P0, PT, R8, R205, PT ;  /* 0x000000cd0800720c */ /* 0x000fe40003f06270 */
[----:B------:R-:W-:Y:S01]  /*39f0*/  LOP3.LUT R4, R44, 0x19, RZ, 0xfc, !PT ;  /* 0x000000192c047812 */ /* 0x000fe200078efcff */
[----:B------:R-:W-:Y:S01]  /*3a00*/  HMMA.16816.F32 R64, R28, R14, R64 ;  /* 0x0000000e1c40723c */ /* 0x000fe20000001840 */
[----:B------:R-:W-:Y:S02]  /*3a10*/  FSEL R25, R33, -INF , !P2 ;  /* 0xff80000021197808 */ /* 0x000fe40005000000 */
[----:B------:R-:W-:Y:S02]  /*3a20*/  FSEL R5, R35, -INF , !P3 ;  /* 0xff80000023057808 */ /* 0x000fe40005800000 */
[----:B------:R-:W-:-:S02]  /*3a30*/  FSEL R19, R52, -INF , !P0 ;  /* 0xff80000034137808 */ /* 0x000fc40004000000 */
[----:B------:R-:W-:Y:S02]  /*3a40*/  ISETP.GE.AND P2, PT, R8, R167, PT ;  /* 0x000000a70800720c */ /* 0x000fe40003f46270 */
[C---:B------:R-:W-:Y:S02]  /*3a50*/  ISETP.GE.AND P3, PT, R4.reuse, R205, PT ;  /* 0x000000cd0400720c */ /* 0x040fe40003f66270 */
[----:B------:R-:W-:Y:S02]  /*3a60*/  ISETP.GE.AND P0, PT, R4, R167, PT ;  /* 0x000000a70400720c */ /* 0x000fe40003f06270 */
[----:B------:R-:W-:Y:S02]  /*3a70*/  LOP3.LUT R4, R44, 0x20, RZ, 0xfc, !PT ;  /* 0x000000202c047812 */ /* 0x000fe400078efcff */
[----:B------:R-:W-:Y:S02]  /*3a80*/  FSEL R11, R54, -INF , !P2 ;  /* 0xff800000360b7808 */ /* 0x000fe40005000000 */
[----:B------:R-:W-:-:S02]  /*3a90*/  ISETP.GE.AND P2, PT, R4, R205, PT ;  /* 0x000000cd0400720c */ /* 0x000fc40003f46270 */
[----:B------:R-:W-:Y:S02]  /*3aa0*/  LOP3.LUT R6, R44, 0x21, RZ, 0xfc, !PT ;  /* 0x000000212c067812 */ /* 0x000fe400078efcff */
[----:B------:R-:W-:Y:S02]  /*3ab0*/  FSEL R27, R53, -INF , !P3 ;  /* 0xff800000351b7808 */ /* 0x000fe40005800000 */
[----:B------:R-:W-:Y:S02]  /*3ac0*/  ISETP.GE.AND P3, PT, R4, R167, PT ;  /* 0x000000a70400720c */ /* 0x000fe40003f66270 */
[----:B------:R-:W-:Y:S02]  /*3ad0*/  FSEL R7, R55, -INF , !P0 ;  /* 0xff80000037077808 */ /* 0x000fe40004000000 */
[----:B------:R-:W-:Y:S02]  /*3ae0*/  FSEL R237, R36, -INF , !P2 ;  /* 0xff80000024ed7808 */ /* 0x000fe40005000000 */
[----:B------:R-:W-:-:S02]  /*3af0*/  LOP3.LUT R4, R44, 0x28, RZ, 0xfc, !PT ;  /* 0x000000282c047812 */ /* 0x000fc400078efcff */
[C---:B------:R-:W-:Y:S02]  /*3b00*/  ISETP.GE.AND P0, PT, R6.reuse, R205, PT ;  /* 0x000000cd0600720c */ /* 0x040fe40003f06270 */
[----:B------:R-:W-:Y:S02]  /*3b10*/  ISETP.GE.AND P2, PT, R6, R167, PT ;  /* 0x000000a70600720c */ /* 0x000fe40003f46270 */
[----:B------:R-:W-:Y:S02]  /*3b20*/  LOP3.LUT R6, R44, 0x29, RZ, 0xfc, !PT ;  /* 0x000000292c067812 */ /* 0x000fe400078efcff */
[----:B------:R-:W-:Y:S02]  /*3b30*/  FSEL R231, R38, -INF , !P3 ;  /* 0xff80000026e77808 */ /* 0x000fe40005800000 */
[----:B------:R-:W-:Y:S02]  /*3b40*/  ISETP.GE.AND P3, PT, R4, R205, PT ;  /* 0x000000cd0400720c */ /* 0x000fe40003f66270 */
[----:B------:R-:W-:-:S02]  /*3b50*/  FSEL R169, R39, -INF , !P2 ;  /* 0xff80000027a97808 */ /* 0x000fc40005000000 */
[----:B------:R-:W-:Y:S02]  /*3b60*/  ISETP.GE.AND P2, PT, R6, R205, PT ;  /* 0x000000cd0600720c */ /* 0x000fe40003f46270 */
[----:B------:R-:W-:Y:S02]  /*3b70*/  LOP3.LUT R8, R44, 0x30, RZ, 0xfc, !PT ;  /* 0x000000302c087812 */ /* 0x000fe400078efcff */
[----:B------:R-:W-:Y:S02]  /*3b80*/  FSEL R227, R37, -INF , !P0 ;  /* 0xff80000025e37808 */ /* 0x000fe40004000000 */
[----:B------:R-:W-:Y:S02]  /*3b90*/  FSEL R235, R20, -INF , !P3 ;  /* 0xff80000014eb7808 */ /* 0x000fe40005800000 */
[-C--:B------:R-:W-:Y:S02]  /*3ba0*/  ISETP.GE.AND P0, PT, R4, R167.reuse, PT ;  /* 0x000000a70400720c */ /* 0x080fe40003f06270 */
[----:B------:R-:W-:-:S02]  /*3bb0*/  ISETP.GE.AND P3, PT, R6, R167, PT ;  /* 0x000000a70600720c */ /* 0x000fc40003f66270 */
[----:B------:R-:W-:Y:S02]  /*3bc0*/  LOP3.LUT R4, R44, 0x31, RZ, 0xfc, !PT ;  /* 0x000000312c047812 */ /* 0x000fe400078efcff */
[----:B------:R-:W-:Y:S02]  /*3bd0*/  FSEL R233, R21, -INF , !P2 ;  /* 0xff80000015e97808 */ /* 0x000fe40005000000 */
[----:B------:R-:W-:Y:S02]  /*3be0*/  ISETP.GE.AND P2, PT, R8, R167, PT ;  /* 0x000000a70800720c */ /* 0x000fe40003f46270 */
[----:B------:R-:W-:Y:S02]  /*3bf0*/  FSEL R171, R23, -INF , !P3 ;  /* 0xff80000017ab7808 */ /* 0x000fe40005800000 */
[----:B------:R-:W-:Y:S02]  /*3c00*/  ISETP.GE.AND P3, PT, R4, R205, PT ;  /* 0x000000cd0400720c */ /* 0x000fe40003f66270 */
[----:B------:R-:W-:-:S02]  /*3c10*/  FSEL R207, R70, -INF , !P2 ;  /* 0xff80000046cf7808 */ /* 0x000fc40005000000 */
[----:B------:R-:W-:Y:S02]  /*3c20*/  ISETP.GE.AND P2, PT, R44, R205, PT ;  /* 0x000000cd2c00720c */ /* 0x000fe40003f46270 */
[----:B------:R-:W-:Y:S02]  /*3c30*/  FSEL R213, R69, -INF , !P3 ;  /* 0xff80000045d57808 */ /* 0x000fe40005800000 */
[----:B------:R-:W-:Y:S02]  /*3c40*/  ISETP.GE.AND P3, PT, R16, R167, PT ;  /* 0x000000a71000720c */ /* 0x000fe40003f66270 */
[----:B------:R-:W-:Y:S02]  /*3c50*/  FSEL R223, R22, -INF , !P0 ;  /* 0xff80000016df7808 */ /* 0x000fe40004000000 */
[----:B------:R-:W-:Y:S02]  /*3c60*/  FSEL R31, R40, -INF , !P2 ;  /* 0xff800000281f7808 */ /* 0x000fe40005000000 */
[----:B------:R-:W-:-:S02]  /*3c70*/  ISETP.GE.AND P0, PT, R8, R205, PT ;  /* 0x000000cd0800720c */ /* 0x000fc40003f06270 */
[----:B------:R-:W-:Y:S02]  /*3c80*/  FSEL R23, R43, -INF , !P3 ;  /* 0xff8000002b177808 */ /* 0x000fe40005800000 */
[----:B------:R-:W-:Y:S02]  /*3c90*/  ISETP.GE.AND P3, PT, R44, R167, PT ;  /* 0x000000a72c00720c */ /* 0x000fe40003f66270 */
[----:B------:R-:W-:Y:S02]  /*3ca0*/  FMNMX3.FTZ R6, R31, R49, R41, !PT ;  /* 0x000000311f067276 */ /* 0x000fe40007810029 */
[----:B------:R-:W-:Y:S02]  /*3cb0*/  FSEL R217, R68, -INF , !P0 ;  /* 0xff80000044d97808 */ /* 0x000fe40004000000 */
[----:B------:R-:W-:Y:S02]  /*3cc0*/  ISETP.GE.AND P0, PT, R4, R167, PT ;  /* 0x000000a70400720c */ /* 0x000fe40003f06270 */
[----:B------:R-:W-:-:S02]  /*3cd0*/  LOP3.LUT R4, R44, 0x38, RZ, 0xfc, !PT ;  /* 0x000000382c047812 */ /* 0x000fc400078efcff */
[----:B------:R-:W-:Y:S02]  /*3ce0*/  FSEL R29, R42, -INF , !P3 ;  /* 0xff8000002a1d7808 */ /* 0x000fe40005800000 */
[----:B------:R-:W-:Y:S02]  /*3cf0*/  FMNMX3.FTZ R6, R6, R51, R17, !PT ;  /* 0x0000003306067276 */ /* 0x000fe40007810011 */
[----:B------:R-:W-:Y:S02]  /*3d00*/  FSEL R199, R71, -INF , !P0 ;  /* 0xff80000047c77808 */ /* 0x000fe40004000000 */
[C---:B------:R-:W-:Y:S02]  /*3d10*/  ISETP.GE.AND P0, PT, R4.reuse, R205, PT ;  /* 0x000000cd0400720c */ /* 0x040fe40003f06270 */
[----:B------:R-:W-:Y:S02]  /*3d20*/  ISETP.GE.AND P2, PT, R4, R167, PT ;  /* 0x000000a70400720c */ /* 0x000fe40003f46270 */
[----:B------:R-:W-:-:S02]  /*3d30*/  FMNMX3.FTZ R4, R29, R23, R45, !PT ;  /* 0x000000171d047276 */ /* 0x000fc4000781002d */
[----:B------:R-:W-:Y:S02]  /*3d40*/  FMNMX3.FTZ R6, R6, R25, R19, !PT ;  /* 0x0000001906067276 */ /* 0x000fe40007810013 */
[----:B------:R-:W-:Y:S02]  /*3d50*/  FMNMX3.FTZ R4, R4, R47, R9, !PT ;  /* 0x0000002f04047276 */ /* 0x000fe40007810009 */
[----:B------:R-:W-:Y:S02]  /*3d60*/  FMNMX3.FTZ R6, R6, R27, R237, !PT ;  /* 0x0000001b06067276 */ /* 0x000fe400078100ed */
[----:B------:R-:W-:Y:S02]  /*3d70*/  LOP3.LUT R44, R44, 0x39, RZ, 0xfc, !PT ;  /* 0x000000392c2c7812 */ /* 0x000fe400078efcff */
[----:B------:R-:W-:Y:S02]  /*3d80*/  FMNMX3.FTZ R4, R4, R5, R11, !PT ;  /* 0x0000000504047276 */ /* 0x000fe4000781000b */
[----:B------:R-:W-:-:S02]  /*3d90*/  FMNMX3.FTZ R6, R6, R227, R235, !PT ;  /* 0x000000e306067276 */ /* 0x000fc400078100eb */
[----:B------:R-:W-:Y:S02]  /*3da0*/  FSEL R211, R64, -INF , !P0 ;  /* 0xff80000040d37808 */ /* 0x000fe40004000000 */
[C---:B------:R-:W-:Y:S02]  /*3db0*/  ISETP.GE.AND P3, PT, R44.reuse, R205, PT ;  /* 0x000000cd2c00720c */ /* 0x040fe40003f66270 */
[----:B------:R-:W-:Y:S02]  /*3dc0*/  ISETP.GE.AND P0, PT, R44, R167, PT ;  /* 0x000000a72c00720c */ /* 0x000fe40003f06270 */
        /* <DEDUP_REMOVED lines=55> */
.L_x_399:
[----:B------:R-:W-:Y:S01]  /*4140*/  FMNMX3.FTZ R10, R10, R171, R207, !PT ;  /* 0x000000ab0a0a7276 */ /* 0x000fe200078100cf */
[----:B------:R-:W-:Y:S01]  /*4150*/  USHF.L.U32 UR31, UR31, 0x1, URZ ;  /* 0x000000011f1f7899 */ /* 0x000fe200080006ff */
[----:B------:R-:W-:Y:S01]  /*4160*/  FMNMX.FTZ R12, R209, R12, !PT ;  /* 0x0000000cd10c7209 */ /* 0x000fe20007810000 */
[----:B------:R-:W-:Y:S01]  /*4170*/  IMAD.WIDE.U32 R228, R228, -0x326172a9, RZ ;  /* 0xcd9e8d57e4e47825 */ /* 0x000fe200078e00ff */
[----:B------:R-:W-:Y:S01]  /*4180*/  FMNMX3.FTZ R4, R10, R199, R195, !PT ;  /* 0x000000c70a047276 */ /* 0x000fe200078100c3 */
[----:B------:R-:W-:Y:S01]  /*4190*/  UIADD3 UR28, UPT, UPT, UR18, -0x61c88647, URZ ;  /* 0x9e3779b9121c7890 */ /* 0x000fe2000fffe0ff */
[----:B------:R-:W-:Y:S01]  /*41a0*/  IADD3.X R3, PT, PT, R3, UR21, RZ, P5, P4 ;  /* 0x0000001503037c10 */ /* 0x000fe2000afe84ff */
[----:B-1----:R-:W1:Y:S01]  /*41b0*/  SHFL.BFLY PT, R21, R12, 0x2, 0x1f ;  /* 0x0c401f000c157f89 */ /* 0x002e6200000e0000 */
[----:B------:R-:W-:Y:S01]  /*41c0*/  FMNMX.FTZ R4, R175, R4, !PT ;  /* 0x00000004af047209 */ /* 0x000fe20007810000 */
[----:B------:R-:W-:Y:S01]  /*41d0*/  IMAD.WIDE.U32 R224, R224, -0x2daee0ad, RZ ;  /* 0xd2511f53e0e07825 */ /* 0x000fe200078e00ff */
[----:B------:R-:W-:Y:S01]  /*41e0*/  LOP3.LUT R220, R3, UR18, R229, 0x96, !PT ;  /* 0x0000001203dc7c12 */ /* 0x000fe2000f8e96e5 */
[----:B------:R-:W-:Y:S01]  /*41f0*/  UIADD3 UR21, UPT, UPT, UR19, -0x4498517b, URZ ;  /* 0xbb67ae8513157890 */ /* 0x000fe2000fffe0ff */
[----:B------:R-:W2:Y:S01]  /*4200*/  LDC R173, c[0x0][0x4f8] ;  /* 0x00013e00ffad7b82 */ /* 0x000ea20000000800 */
[----:B------:R-:W-:Y:S01]  /*4210*/  IMAD.U32 R3, RZ, RZ, UR31 ;  /* 0x0000001fff037e24 */ /* 0x000fe2000f8e00ff */
[----:B------:R-:W3:Y:S01]  /*4220*/  SHFL.BFLY PT, R13, R4, 0x2, 0x1f ;  /* 0x0c401f00040d7f89 */ /* 0x000ee200000e0000 */
[----:B------:R-:W-:Y:S01]  /*4230*/  IMAD.WIDE.U32 R220, R220, -0x2daee0ad, RZ ;  /* 0xd2511f53dcdc7825 */ /* 0x000fe200078e00ff */
[----:B------:R-:W-:Y:S01]  /*4240*/  UIADD3 UR39, UPT, UPT, UR19, 0x76cf5d0a, URZ ;  /* 0x76cf5d0a13277890 */ /* 0x000fe2000fffe0ff */
[----:B------:R-:W-:Y:S01]  /*4250*/  LOP3.LUT R204, R80, 0x200, R177, 0xf8, !PT ;  /* 0x0000020050cc7812 */ /* 0x000fe200078ef8b1 */
[----:B------:R-:W-:Y:S01]  /*4260*/  UIADD3 UR27, UPT, UPT, UR18, 0x3c6ef372, URZ ;  /* 0x3c6ef372121b7890 */ /* 0x000fe2000fffe0ff */
[----:B------:R-:W-:Y:S01]  /*4270*/  LOP3.LUT R3, R3, UR19, R225, 0x96, !PT ;  /* 0x0000001303037c12 */ /* 0x000fe2000f8e96e1 */
[----:B------:R-:W-:Y:S01]  /*4280*/  UIADD3 UR38, UPT, UPT, UR19, 0x32370b8f, URZ ;  /* 0x32370b8f13267890 */ /* 0x000fe2000fffe0ff */
[----:B------:R-:W-:Y:S01]  /*4290*/  LOP3.LUT R218, R224, UR21, R221, 0x96, !PT ;  /* 0x00000015e0da7c12 */ /* 0x000fe2000f8e96dd */
[----:B------:R-:W4:Y:S01]  /*42a0*/  LDCU UR30, c[0x0][0x45c] ;  /* 0x00008b80ff1e77ac */ /* 0x000f220008000800 */
[----:B------:R-:W-:Y:S01]  /*42b0*/  LEA R204, R204, UR6, 0x1 ;  /* 0x00000006cccc7c11 */ /* 0x000fe2000f8e08ff */
[----:B------:R-:W-:Y:S01]  /*42c0*/  IMAD.WIDE.U32 R32, R3, -0x326172a9, RZ ;  /* 0xcd9e8d5703207825 */ /* 0x000fe200078e00ff */
[----:B------:R-:W-:-:S03]  /*42d0*/  UIADD3 UR26, UPT, UPT, UR18, -0x255992d5, URZ ;  /* 0xdaa66d2b121a7890 */ /* 0x000fc6000fffe0ff */
[----:B------:R-:W-:Y:S01]  /*42e0*/  IMAD.WIDE.U32 R218, R218, -0x326172a9, RZ ;  /* 0xcd9e8d57dada7825 */ /* 0x000fe200078e00ff */
[----:B------:R-:W-:Y:S01]  /*42f0*/  LOP3.LUT R3, R228, UR28, R33, 0x96, !PT ;  /* 0x0000001ce4037c12 */ /* 0x000fe2000f8e9621 */
[----:B------:R-:W-:Y:S01]  /*4300*/  UIADD3 UR25, UPT, UPT, UR18, 0x78dde6e4, URZ ;  /* 0x78dde6e412197890 */ /* 0x000fe2000fffe0ff */
[----:B-1----:R-:W-:Y:S01]  /*4310*/  FMNMX.FTZ R21, R12, R21, !PT ;  /* 0x000000150c157209 */ /* 0x002fe20007810000 */
[----:B------:R-:W-:Y:S01]  /*4320*/  UIADD3 UR37, UPT, UPT, UR19, -0x126145ec, URZ ;  /* 0xed9eba1413257890 */ /* 0x000fe2000fffe0ff */
[----:B------:R-:W-:Y:S01]  /*4330*/  LOP3.LUT R32, R32, UR27, R219, 0x96, !PT ;  /* 0x0000001b20207c12 */ /* 0x000fe2000f8e96db */
[----:B------:R-:W-:Y:S01]  /*4340*/  IMAD.WIDE.U32 R14, R3, -0x2daee0ad, RZ ;  /* 0xd2511f53030e7825 */ /* 0x000fe200078e00ff */
[----:B------:R-:W-:Y:S01]  /*4350*/  UIADD3 UR34, UPT, UPT, UR19, -0x56f99767, URZ ;  /* 0xa906689913227890 */ /* 0x000fe2000fffe0ff */
[----:B------:R-:W1:Y:S01]  /*4360*/  SHFL.BFLY PT, R164, R21, 0x1, 0x1f ;  /* 0x0c201f0015a47f89 */ /* 0x000e6200000e0000 */
[----:B------:R-:W-:Y:S01]  /*4370*/  UIADD3 UR21, UPT, UPT, UR18, -0x4ab325aa, URZ ;  /* 0xb54cda5612157890 */ /* 0x000fe2000fffe0ff */
[----:B---3--:R-:W-:Y:S01]  /*4380*/  FMNMX.FTZ R4, R4, R13, !PT ;  /* 0x0000000d04047209 */ /* 0x008fe20007810000 */
[----:B------:R-:W-:Y:S01]  /*4390*/  IMAD.WIDE.U32 R32, R32, -0x2daee0ad, RZ ;  /* 0xd2511f5320207825 */ /* 0x000fe200078e00ff */
[----:B------:R-:W-:Y:S01]  /*43a0*/  LOP3.LUT R3, R220, UR39, R15, 0x96, !PT ;  /* 0x00000027dc037c12 */ /* 0x000fe2000f8e960f */
[----:B------:R-:W-:Y:S01]  /*43b0*/  UIADD3 UR23, UPT, UPT, UR18, 0x1715609d, URZ ;  /* 0x1715609d12177890 */ /* 0x000fe2000fffe0ff */
[----:B--2---:R-:W-:Y:S01]  /*43c0*/  LOP3.LUT R173, R173, 0xff, RZ, 0xc0, !PT ;  /* 0x000000ffadad7812 */ /* 0x004fe200078ec0ff */
[--C-:B------:R-:W-:Y:S01]  /*43d0*/  IMAD.IADD R172, R81, 0x1, R204.reuse ;  /* 0x0000000151ac7824 */ /* 0x100fe200078e02cc */
[----:B------:R-:W-:Y:S01]  /*43e0*/  LOP3.LUT R14, R14, UR38, R33, 0x96, !PT ;  /* 0x000000260e0e7c12 */ /* 0x000fe2000f8e9621 */
[----:B------:R-:W-:Y:S01]  /*43f0*/  IMAD.WIDE.U32 R12, R3, -0x326172a9, RZ ;  /* 0xcd9e8d57030c7825 */ /* 0x000fe200078e00ff */
[----:B------:R-:W-:Y:S01]  /*4400*/  UIADD3 UR33, UPT, UPT, UR19, 0x646e171e, URZ ;  /* 0x646e171e13217890 */ /* 0x000fe2000fffe0ff */
[----:B------:R-:W2:Y:S01]  /*4410*/  SHFL.BFLY PT, R3, R4, 0x1, 0x1f ;  /* 0x0c201f0004037f89 */ /* 0x000ea200000e0000 */
[----:B------:R-:W-:Y:S01]  /*4420*/  UIADD3 UR31, UPT, UPT, UR31, 0x1, URZ ;  /* 0x000000011f1f7890 */ /* 0x000fe2000fffe0ff */
[----:B------:R-:W-:Y:S01]  /*4430*/  IMAD.WIDE.U32 R14, R14, -0x326172a9, RZ ;  /* 0xcd9e8d570e0e7825 */ /* 0x000fe200078e00ff */
[----:B------:R-:W-:Y:S01]  /*4440*/  LOP3.LUT R6, R218, UR26, R13, 0x96, !PT ;  /* 0x0000001ada067c12 */ /* 0x000fe2000f8e960d */
[----:B------:R-:W3:Y:S02]  /*4450*/  LDSM.16.MT88.4 R72, [R172+0x12000] ;  /* 0x01200000ac48783b */ /* 0x000ee40000004200 */
[----:B------:R-:W-:Y:S01]  /*4460*/  IMAD R173, R173, 0x10000, R173 ;  /* 0x00010000adad7824 */ /* 0x000fe200078e02ad */
[----:B------:R-:W-:Y:S01]  /*4470*/  LOP3.LUT R12, R12, UR25, R15, 0x96, !PT ;  /* 0x000000190c0c7c12 */ /* 0x000fe2000f8e960f */
[----:B------:R-:W-:Y:S01]  /*4480*/  IMAD.WIDE.U32 R34, R6, -0x2daee0ad, RZ ;  /* 0xd2511f5306227825 */ /* 0x000fe200078e00ff */
[----:B------:R-:W-:Y:S03]  /*4490*/  LDSM.16.MT88.4 R104, [R172+0x14000] ;  /* 0x01400000ac68783b */ /* 0x000fe60000004200 */
[----:B------:R-:W-:Y:S01]  /*44a0*/  IMAD.WIDE.U32 R12, R12, -0x2daee0ad, RZ ;  /* 0xd2511f530c0c7825 */ /* 0x000fe200078e00ff */
[----:B-1----:R-:W-:Y:S01]  /*44b0*/  FMNMX.FTZ R164, R21, R164, !PT ;  /* 0x000000a415a47209 */ /* 0x002fe20007810000 */
[----:B------:R-:W-:Y:S01]  /*44c0*/  LDSM.16.MT88.4 R136, [R172+0x16000] ;  /* 0x01600000ac88783b */ /* 0x000fe20000004200 */
[----:B------:R-:W-:Y:S01]  /*44d0*/  LOP3.LUT R20, R32, UR37, R35, 0x96, !PT ;  /* 0x0000002520147c12 */ /* 0x000fe2000f8e9623 */
[----:B------:R-:W-:Y:S01]  /*44e0*/  IMAD.IADD R168, R197, 0x1, R204 ;  /* 0x00000001c5a87824 */ /* 0x000fe200078e02cc */
[C---:B------:R-:W-:Y:S01]  /*44f0*/  FSETP.NEU.FTZ.AND P0, PT, R164.reuse, -INF , PT ;  /* 0xff800000a400780b */ /* 0x040fe20003f1d000 */
[----:B----4-:R-:W-:Y:S01]  /*4500*/  FMUL.FTZ R192, R164, UR30 ;  /* 0x0000001ea4c07c20 */ /* 0x010fe20008410000 */
[----:B------:R-:W-:Y:S01]  /*4510*/  LOP3.LUT R32, R34, UR34, R13, 0x96, !PT ;  /* 0x0000002222207c12 */ /* 0x000fe2000f8e960d */
[----:B------:R-:W-:Y:S01]  /*4520*/  IMAD.WIDE.U32 R20, R20, -0x326172a9, RZ ;  /* 0xcd9e8d5714147825 */ /* 0x000fe200078e00ff */
[----:B------:R-:W-:Y:S02]  /*4530*/  LDSM.16.MT88.4 R156, [R204+0x10000] ;  /* 0x01000000cc9c783b */ /* 0x000fe40000004200 */
[----:B------:R-:W-:Y:S01]  /*4540*/  FSEL R192, R192, RZ, P0 ;  /* 0x000000ffc0c07208 */ /* 0x000fe20000000000 */
[----:B------:R-:W-:Y:S01]  /*4550*/  IMAD.WIDE.U32 R32, R32, -0x326172a9, RZ ;  /* 0xcd9e8d5720207825 */ /* 0x000fe200078e00ff */
[----:B--2---:R-:W-:Y:S01]  /*4560*/  FMNMX.FTZ R3, R4, R3, !PT ;  /* 0x0000000304037209 */ /* 0x004fe20007810000 */
[----:B------:R-:W-:Y:S01]  /*4570*/  LDSM.16.MT88.4 R64, [R204+0x12000] ;  /* 0x01200000cc40783b */ /* 0x000fe20000004200 */
[----:B------:R-:W-:Y:S01]  /*4580*/  LOP3.LUT R14, R14, UR23, R21, 0x96, !PT ;  /* 0x000000170e0e7c12 */ /* 0x000fe2000f8e9615 */
[--C-:B------:R-:W-:Y:S01]  /*4590*/  FFMA.FTZ R191, R41, UR30, -R192.reuse ;  /* 0x0000001e29bf7c23 */ /* 0x100fe200080108c0 */
[C---:B------:R-:W-:Y:S01]  /*45a0*/  FSETP.NEU.FTZ.AND P0, PT, R3.reuse, -INF , PT ;  /* 0xff8000000300780b */ /* 0x040fe20003f1d000 */
[----:B------:R-:W-:Y:S01]  /*45b0*/  FMUL.FTZ R174, R3, UR30 ;  /* 0x0000001e03ae7c20 */ /* 0x000fe20008410000 */
[----:B------:R-:W-:Y:S01]  /*45c0*/  FFMA.FTZ R184, R51, UR30, -R192 ;  /* 0x0000001e33b87c23 */ /* 0x000fe200080108c0 */
[----:B------:R-:W-:Y:S01]  /*45d0*/  IMAD.MOV.U32 R8, RZ, RZ, R32 ;  /* 0x000000ffff087224 */ /* 0x000fe200078e0020 */
[----:B------:R-:W-:Y:S01]  /*45e0*/  PRMT R146, R32, 0x7771, RZ ;  /* 0x0000777120927816 */ /* 0x000fe200000000ff */
[----:B------:R-:W-:Y:S01]  /*45f0*/  MUFU.EX2 R191, R191 ;  /* 0x000000bf00bf7308 */ /* 0x000fe20000000800 */
[----:B------:R-:W-:Y:S01]  /*4600*/  FSEL R174, R174, RZ, P0 ;  /* 0x000000ffaeae7208 */ /* 0x000fe20000000000 */
[----:B------:R-:W-:Y:S01]  /*4610*/  FFMA.FTZ R193, R31, UR30, -R192 ;  /* 0x0000001e1fc17c23 */ /* 0x000fe200080108c0 */
[----:B------:R-:W-:Y:S01]  /*4620*/  LOP3.LUT R15, R8, 0xff, RZ, 0xc0, !PT ;  /* 0x000000ff080f7812 */ /* 0x000fe200078ec0ff */
[----:B------:R-:W1:Y:S01]  /*4630*/  MUFU.EX2 R184, R184 ;  /* 0x000000b800b87308 */ /* 0x000e620000000800 */
[----:B------:R-:W-:Y:S01]  /*4640*/  LOP3.LUT R4, R20, UR21, R33, 0x96, !PT ;  /* 0x0000001514047c12 */ /* 0x000fe2000f8e9621 */
[--C-:B------:R-:W-:Y:S01]  /*4650*/  FFMA.FTZ R185, R45, UR30, -R174.reuse ;  /* 0x0000001e2db97c23 */ /* 0x100fe200080108ae */
[----:B------:R-:W-:Y:S01]  /*4660*/  FFMA.FTZ R182, R47, UR30, -R174 ;  /* 0x0000001e2fb67c23 */ /* 0x000fe200080108ae */
[----:B------:R-:W-:Y:S01]  /*4670*/  FFMA.FTZ R188, R49, UR30, -R192 ;  /* 0x0000001e31bc7c23 */ /* 0x000fe200080108c0 */
[--C-:B------:R-:W-:Y:S01]  /*4680*/  FFMA.FTZ R189, R29, UR30, -R174.reuse ;  /* 0x0000001e1dbd7c23 */ /* 0x100fe200080108ae */
[----:B------:R-:W-:Y:S01]  /*4690*/  FFMA.FTZ R186, R23, UR30, -R174 ;  /* 0x0000001e17ba7c23 */ /* 0x000fe200080108ae */
[C---:B------:R-:W-:Y:S01]  /*46a0*/  PRMT R6, R32.reuse, 0x7773, RZ ;  /* 0x0000777320067816 */ /* 0x040fe200000000ff */
[----:B------:R-:W-:Y:S01]  /*46b0*/  MUFU.EX2 R185, R185 ;  /* 0x000000b900b97308 */ /* 0x000fe20000000800 */
[----:B------:R-:W-:Y:S01]  /*46c0*/  PRMT R13, R32, 0x7772, RZ ;  /* 0x00007772200d7816 */ /* 0x000fe200000000ff */
[----:B------:R-:W-:Y:S01]  /*46d0*/  IMAD.IADD R190, R81, 0x1, R168 ;  /* 0x0000000151be7824 */ /* 0x000fe200078e02a8 */
[----:B------:R-:W-:Y:S01]  /*46e0*/  PRMT R146, R15, 0x5410, R146 ;  /* 0x000054100f927816 */ /* 0x000fe20000000092 */
[----:B------:R-:W2:Y:S01]  /*46f0*/  MUFU.EX2 R182, R182 ;  /* 0x000000b600b67308 */ /* 0x000ea20000000800 */
[C---:B------:R-:W-:Y:S01]  /*4700*/  LOP3.LUT R15, R4.reuse, 0xffff, RZ, 0xc0, !PT ;  /* 0x0000ffff040f7812 */ /* 0x040fe200078ec0ff */
[----:B------:R-:W-:Y:S01]  /*4710*/  LDSM.16.MT88.4 R40, [R172+0x10000] ;  /* 0x01000000ac28783b */ /* 0x000fe20000004200 */
[----:B------:R-:W-:Y:S01]  /*4720*/  PRMT R6, R13, 0x5410, R6 ;  /* 0x000054100d067816 */ /* 0x000fe20000000006 */
[----:B------:R-:W-:Y:S01]  /*4730*/  MUFU.EX2 R193, R193 ;  /* 0x000000c100c17308 */ /* 0x000fe20000000800 */
[C---:B------:R-:W-:Y:S01]  /*4740*/  PRMT R13, R4.reuse, 0x7632, R13 ;  /* 0x00007632040d7816 */ /* 0x040fe2000000000d */
[----:B------:R-:W4:Y:S01]  /*4750*/  LDSM.16.MT88.4 R20, [R190+0x16000] ;  /* 0x01600000be14783b */ /* 0x000f220000004200 */
[----:B------:R-:W-:Y:S01]  /*4760*/  LOP3.LUT R144, R4, 0xff, RZ, 0xc0, !PT ;  /* 0x000000ff04907812 */ /* 0x000fe200078ec0ff */
[----:B------:R-:W5:Y:S01]  /*4770*/  MUFU.EX2 R188, R188 ;  /* 0x000000bc00bc7308 */ /* 0x000f620000000800 */
[----:B------:R-:W-:Y:S01]  /*4780*/  SHF.R.U32.HI R15, RZ, 0x8, R15 ;  /* 0x00000008ff0f7819 */ /* 0x000fe2000001160f */
[----:B------:R-:W4:Y:S01]  /*4790*/  LDSM.16.MT88.4 R48, [R168+0x10000] ;  /* 0x01000000a830783b */ /* 0x000f220000004200 */
[----:B------:R-:W-:Y:S01]  /*47a0*/  SHF.R.U32.HI R4, RZ, 0x18, R4 ;  /* 0x00000018ff047819 */ /* 0x000fe20000011604 */
[----:B------:R-:W-:Y:S01]  /*47b0*/  MUFU.EX2 R189, R189 ;  /* 0x000000bd00bd7308 */ /* 0x000fe20000000800 */
[----:B------:R-:W-:Y:S01]  /*47c0*/  LOP3.LUT R13, R13, 0xff, RZ, 0xc0, !PT ;  /* 0x000000ff0d0d7812 */ /* 0x000fe200078ec0ff */
[----:B------:R-:W4:Y:S01]  /*47d0*/  LDSM.16.MT88.4 R56, [R190+0x10000] ;  /* 0x01000000be38783b */ /* 0x000f220000004200 */
[----:B------:R-:W-:Y:S01]  /*47e0*/  LOP3.LUT R6, R6, 0xff00ff, RZ, 0xc0, !PT ;  /* 0x00ff00ff06067812 */ /* 0x000fe200078ec0ff */
[----:B------:R-:W3:Y:S01]  /*47f0*/  MUFU.EX2 R186, R186 ;  /* 0x000000ba00ba7308 */ /* 0x000ee20000000800 */
[----:B------:R-:W-:Y:S01]  /*4800*/  PRMT R144, R144, 0x5410, R15 ;  /* 0x0000541090907816 */ /* 0x000fe2000000000f */
[----:B------:R-:W4:Y:S01]  /*4810*/  LDSM.16.MT88.4 R80, [R168+0x12000] ;  /* 0x01200000a850783b */ /* 0x000f220000004200 */
[--C-:B------:R-:W-:Y:S01]  /*4820*/  HSET2.LE.AND R146, R146, R173.reuse, PT ;  /* 0x000000ad92927233 */ /* 0x100fe20003803000 */
[----:B------:R-:W-:Y:S01]  /*4830*/  FFMA.FTZ R183, R19, UR30, -R192 ;  /* 0x0000001e13b77c23 */ /* 0x000fe200080108c0 */
[----:B-1----:R-:W-:Y:S01]  /*4840*/  F2FP.F16.F32.PACK_AB R15, R184, R191 ;  /* 0x000000bfb80f723e */ /* 0x002fe200000000ff */
[----:B------:R-:W1:Y:S01]  /*4850*/  LDSM.16.MT88.4 R88, [R190+0x12000] ;  /* 0x01200000be58783b */ /* 0x000e620000004200 */
[----:B------:R-:W-:Y:S01]  /*4860*/  PRMT R4, R13, 0x5410, R4 ;  /* 0x000054100d047816 */ /* 0x000fe20000000004 */
[----:B------:R-:W-:Y:S01]  /*4870*/  FFMA.FTZ R176, R27, UR30, -R192 ;  /* 0x0000001e1bb07c23 */ /* 0x000fe200080108c0 */
[--C-:B------:R-:W-:Y:S01]  /*4880*/  HSET2.LE.AND R147, R6, R173.reuse, PT ;  /* 0x000000ad06937233 */ /* 0x100fe20003803000 */
[----:B------:R-:W1:Y:S01]  /*4890*/  LDSM.16.MT88.4 R96, [R204+0x14000] ;  /* 0x01400000cc60783b */ /* 0x000e620000004200 */
[----:B------:R-:W-:Y:S01]  /*48a0*/  LOP3.LUT R146, R15, R146, RZ, 0xc0, !PT ;  /* 0x000000920f927212 */ /* 0x000fe200078ec0ff */
[----:B------:R-:W-:Y:S01]  /*48b0*/  IMAD.WIDE.U32 R14, R14, -0x2daee0ad, RZ ;  /* 0xd2511f530e0e7825 */ /* 0x000fe200078e00ff */
[----:B--2---:R-:W-:Y:S01]  /*48c0*/  F2FP.F16.F32.PACK_AB R6, R182, R185 ;  /* 0x000000b9b606723e */ /* 0x004fe200000000ff */
[----:B------:R-:W2:Y:S01]  /*48d0*/  LDSM.16.MT88.4 R112, [R168+0x14000] ;  /* 0x01400000a870783b */ /* 0x000ea20000004200 */
[--C-:B------:R-:W-:Y:S01]  /*48e0*/  HSET2.LE.AND R144, R144, R173.reuse, PT ;  /* 0x000000ad90907233 */ /* 0x100fe20003803000 */
[--C-:B------:R-:W-:Y:S01]  /*48f0*/  FFMA.FTZ R179, R11, UR30, -R174.reuse ;  /* 0x0000001e0bb37c23 */ /* 0x100fe200080108ae */
[--C-:B------:R-:W-:Y:S01]  /*4900*/  HSET2.LE.AND R145, R4, R173.reuse, PT ;  /* 0x000000ad04917233 */ /* 0x100fe20003803000 */
[----:B------:R-:W2:Y:S01]  /*4910*/  LDSM.16.MT88.4 R120, [R190+0x14000] ;  /* 0x01400000be78783b */ /* 0x000ea20000004200 */
[----:B-----5:R-:W-:Y:S01]  /*4920*/  F2FP.F16.F32.PACK_AB R13, R188, R193 ;  /* 0x000000c1bc0d723e */ /* 0x020fe200000000ff */
[----:B------:R-:W-:Y:S01]  /*4930*/  FFMA.FTZ R166, R7, UR30, -R174 ;  /* 0x0000001e07a67c23 */ /* 0x000fe200080108ae */
[----:B---3--:R-:W-:Y:S01]  /*4940*/  F2FP.F16.F32.PACK_AB R4, R186, R189 ;  /* 0x000000bdba04723e */ /* 0x008fe200000000ff */
[----:B------:R-:W3:Y:S01]  /*4950*/  LDSM.16.MT88.4 R128, [R204+0x16000] ;  /* 0x01600000cc80783b */ /* 0x000ee20000004200 */
[----:B------:R-:W-:Y:S01]  /*4960*/  LOP3.LUT R147, R6, R147, RZ, 0xc0, !PT ;  /* 0x0000009306937212 */ /* 0x000fe200078ec0ff */
[--C-:B------:R-:W-:Y:S01]  /*4970*/  FFMA.FTZ R187, R17, UR30, -R192.reuse ;  /* 0x0000001e11bb7c23 */ /* 0x100fe200080108c0 */
[----:B------:R-:W-:Y:S01]  /*4980*/  LOP3.LUT R6, R12, UR33, R15, 0x96, !PT ;  /* 0x000000210c067c12 */ /* 0x000fe2000f8e960f */
[----:B------:R-:W5:Y:S01]  /*4990*/  LDSM.16.MT88.4 R152, [R168+0x16000] ;  /* 0x01600000a898783b */ /* 0x000f620000004200 */
[----:B------:R-:W-:Y:S01]  /*49a0*/  LOP3.LUT R144, R13, R144, RZ, 0xc0, !PT ;  /* 0x000000900d907212 */ /* 0x000fe200078ec0ff */
[----:B------:R-:W-:Y:S01]  /*49b0*/  FFMA.FTZ R180, R25, UR30, -R192 ;  /* 0x0000001e19b47c23 */ /* 0x000fe200080108c0 */
[----:B------:R-:W-:Y:S01]  /*49c0*/  LOP3.LUT R145, R4, R145, RZ, 0xc0, !PT ;  /* 0x0000009104917212 */ /* 0x000fe200078ec0ff */
[----:B------:R-:W-:Y:S01]  /*49d0*/  IMAD.MOV.U32 R4, RZ, RZ, R14 ;  /* 0x000000ffff047224 */ /* 0x000fe200078e000e */
[C---:B------:R-:W-:Y:S01]  /*49e0*/  PRMT R13, R14.reuse, 0x7773, RZ ;  /* 0x000077730e0d7816 */ /* 0x040fe200000000ff */
[--C-:B------:R-:W-:Y:S01]  /*49f0*/  FFMA.FTZ R181, R9, UR30, -R174.reuse ;  /* 0x0000001e09b57c23 */ /* 0x100fe200080108ae */
[----:B------:R-:W-:Y:S01]  /*4a00*/  PRMT R8, R14, 0x7772, RZ ;  /* 0x000077720e087816 */ /* 0x000fe200000000ff */
[----:B------:R-:W-:Y:S01]  /*4a10*/  FFMA.FTZ R178, R5, UR30, -R174 ;  /* 0x0000001e05b27c23 */ /* 0x000fe200080108ae */
[----:B------:R-:W-:Y:S01]  /*4a20*/  LOP3.LUT R15, R6, 0xffff, RZ, 0xc0, !PT ;  /* 0x0000ffff060f7812 */ /* 0x000fe200078ec0ff */
[----:B------:R-:W-:Y:S01]  /*4a30*/  MUFU.EX2 R183, R183 ;  /* 0x000000b700b77308 */ /* 0x000fe20000000800 */
[----:B------:R-:W-:Y:S01]  /*4a40*/  PRMT R8, R8, 0x5410, R13 ;  /* 0x0000541008087816 */ /* 0x000fe2000000000d */
[C---:B------:R-:W-:Y:S01]  /*4a50*/  HMMA.16816.F32 R68, R144.reuse, R72, RZ ;  /* 0x000000489044723c */ /* 0x040fe200000018ff */
[----:B------:R-:W-:Y:S01]  /*4a60*/  LOP3.LUT R13, R4, 0xff, RZ, 0xc0, !PT ;  /* 0x000000ff040d7812 */ /* 0x000fe200078ec0ff */
[----:B------:R-:W1:Y:S01]  /*4a70*/  MUFU.EX2 R176, R176 ;  /* 0x000000b000b07308 */ /* 0x000e620000000800 */
[----:B------:R-:W-:Y:S01]  /*4a80*/  SHF.R.U32.HI R15, RZ, 0x8, R15 ;  /* 0x00000008ff0f7819 */ /* 0x000fe2000001160f */
[----:B------:R-:W-:Y:S01]  /*4a90*/  LDSM.16.MT88.4 R16, [R172+0x14800] ;  /* 0x01480000ac10783b */ /* 0x000fe20000004200 */
[----:B------:R-:W-:Y:S01]  /*4aa0*/  PRMT R10, R14, 0x7771, RZ ;  /* 0x000077710e0a7816 */ /* 0x000fe200000000ff */
[----:B------:R-:W-:Y:S01]  /*4ab0*/  MUFU.EX2 R179, R179 ;  /* 0x000000b300b37308 */ /* 0x000fe20000000800 */
[----:B------:R-:W-:Y:S01]  /*4ac0*/  LOP3.LUT R4, R6, 0xff, RZ, 0xc0, !PT ;  /* 0x000000ff06047812 */ /* 0x000fe200078ec0ff */
[C---:B------:R-:W-:Y:S01]  /*4ad0*/  HMMA.16816.F32 R72, R144.reuse, R74, RZ ;  /* 0x0000004a9048723c */ /* 0x040fe200000018ff */
[----:B------:R-:W-:Y:S01]  /*4ae0*/  PRMT R10, R13, 0x5410, R10 ;  /* 0x000054100d0a7816 */ /* 0x000fe2000000000a */
[----:B------:R-:W2:Y:S01]  /*4af0*/  MUFU.EX2 R166, R166 ;  /* 0x000000a600a67308 */ /* 0x000ea20000000800 */
[----:B------:R-:W-:Y:S01]  /*4b00*/  PRMT R4, R4, 0x5410, R15 ;  /* 0x0000541004047816 */ /* 0x000fe2000000000f */
[----:B------:R-:W-:Y:S01]  /*4b10*/  LDSM.16.MT88.4 R24, [R172+0x10800] ;  /* 0x01080000ac18783b */ /* 0x000fe20000004200 */
[----:B------:R-:W-:Y:S01]  /*4b20*/  PRMT R7, R6, 0x7632, R7 ;  /* 0x0000763206077816 */ /* 0x000fe20000000007 */
[----:B------:R-:W-:Y:S01]  /*4b30*/  MUFU.EX2 R187, R187 ;  /* 0x000000bb00bb7308 */ /* 0x000fe20000000800 */
[----:B------:R-:W-:Y:S01]  /*4b40*/  LOP3.LUT R8, R8, 0xff00ff, RZ, 0xc0, !PT ;  /* 0x00ff00ff08087812 */ /* 0x000fe200078ec0ff */
[----:B------:R-:W5:Y:S01]  /*4b50*/  LDSM.16.MT88.4 R12, [R172+0x12800] ;  /* 0x01280000ac0c783b */ /* 0x000f620000004200 */
[----:B------:R-:W-:Y:S01]  /*4b60*/  SHF.R.U32.HI R6, RZ, 0x18, R6 ;  /* 0x00000018ff067819 */ /* 0x000fe20000011606 */
[----:B------:R-:W3:Y:S01]  /*4b70*/  MUFU.EX2 R180, R180 ;  /* 0x000000b400b47308 */ /* 0x000ee20000000800 */
[----:B------:R-:W-:Y:S01]  /*4b80*/  LOP3.LUT R5, R7, 0xff, RZ, 0xc0, !PT ;  /* 0x000000ff07057812 */ /* 0x000fe200078ec0ff */
[C---:B----4-:R-:W-:Y:S01]  /*4b90*/  HMMA.16816.F32 R148, R144.reuse, R20, RZ ;  /* 0x000000149094723c */ /* 0x050fe200000018ff */
[--C-:B------:R-:W-:Y:S01]  /*4ba0*/  HSET2.LE.AND R11, R8, R173.reuse, PT ;  /* 0x000000ad080b7233 */ /* 0x100fe20003803000 */
[----:B------:R-:W-:Y:S01]  /*4bb0*/  MUFU.EX2 R181, R181 ;  /* 0x000000b500b57308 */ /* 0x000fe20000000800 */
[--C-:B------:R-:W-:Y:S01]  /*4bc0*/  HSET2.LE.AND R10, R10, R173.reuse, PT ;  /* 0x000000ad0a0a7233 */ /* 0x100fe20003803000 */
[----:B------:R-:W-:Y:S01]  /*4bd0*/  LDSM.16.MT88.4 R32, [R168+0x10800] ;  /* 0x01080000a820783b */ /* 0x000fe20000004200 */
[----:B-1----:R-:W-:Y:S01]  /*4be0*/  F2FP.F16.F32.PACK_AB R7, R176, R183 ;  /* 0x000000b7b007723e */ /* 0x002fe200000000ff */
[----:B------:R-:W1:Y:S01]  /*4bf0*/  MUFU.EX2 R178, R178 ;  /* 0x000000b200b27308 */ /* 0x000e620000000800 */
[----:B--2---:R-:W-:Y:S01]  /*4c00*/  F2FP.F16.F32.PACK_AB R8, R166, R179 ;  /* 0x000000b3a608723e */ /* 0x004fe200000000ff */
[C---:B------:R-:W-:Y:S01]  /*4c10*/  HMMA.16816.F32 R36, R144.reuse, R40, RZ ;  /* 0x000000289024723c */ /* 0x040fe200000018ff */
[----:B------:R-:W-:Y:S01]  /*4c20*/  PRMT R6, R5, 0x5410, R6 ;  /* 0x0000541005067816 */ /* 0x000fe20000000006 */
[----:B------:R-:W-:Y:S01]  /*4c30*/  LDSM.16.MT88.4 R28, [R204+0x12800] ;  /* 0x01280000cc1c783b */ /* 0x000fe20000004200 */
[----:B------:R-:W-:Y:S01]  /*4c40*/  LOP3.LUT R11, R8, R11, RZ, 0xc0, !PT ;  /* 0x0000000b080b7212 */ /* 0x000fe200078ec0ff */
[--C-:B------:R-:W-:Y:S01]  /*4c50*/  FFMA.FTZ R198, R233, UR30, -R192.reuse ;  /* 0x0000001ee9c67c23 */ /* 0x100fe200080108c0 */
[----:B------:R-:W-:Y:S01]  /*4c60*/  LOP3.LUT R10, R7, R10, RZ, 0xc0, !PT ;  /* 0x0000000a070a7212 */ /* 0x000fe200078ec0ff */
[----:B------:R-:W-:Y:S01]  /*4c70*/  FFMA.FTZ R194, R227, UR30, -R192 ;  /* 0x0000001ee3c27c23 */ /* 0x000fe200080108c0 */
[--C-:B------:R-:W-:Y:S01]  /*4c80*/  HSET2.LE.AND R8, R4, R173.reuse, PT ;  /* 0x000000ad04087233 */ /* 0x100fe20003803000 */
[C---:B------:R-:W-:Y:S01]  /*4c90*/  HMMA.16816.F32 R100, R144.reuse, R104, RZ ;  /* 0x000000689064723c */ /* 0x040fe200000018ff */
[----:B---3--:R-:W-:Y:S01]  /*4ca0*/  F2FP.F16.F32.PACK_AB R21, R180, R187 ;  /* 0x000000bbb415723e */ /* 0x008fe200000000ff */
[--C-:B------:R-:W-:Y:S01]  /*4cb0*/  FFMA.FTZ R231, R231, UR30, -R174.reuse ;  /* 0x0000001ee7e77c23 */ /* 0x100fe200080108ae */
[----:B------:R-:W-:Y:S01]  /*4cc0*/  HSET2.LE.AND R9, R6, R173, PT ;  /* 0x000000ad06097233 */ /* 0x000fe20003803000 */
[--C-:B------:R-:W-:Y:S01]  /*4cd0*/  FFMA.FTZ R223, R223, UR30, -R174.reuse ;  /* 0x0000001edfdf7c23 */ /* 0x100fe200080108ae */
[----:B-1----:R-:W-:Y:S01]  /*4ce0*/  F2FP.F16.F32.PACK_AB R20, R178, R181 ;  /* 0x000000b5b214723e */ /* 0x002fe200000000ff */
[----:B------:R-:W1:Y:S01]  /*4cf0*/  LDSM.16.MT88.4 R4, [R172+0x16800] ;  /* 0x01680000ac04783b */ /* 0x000e620000004200 */
[----:B------:R-:W-:Y:S01]  /*4d00*/  LOP3.LUT R8, R21, R8, RZ, 0xc0, !PT ;  /* 0x0000000815087212 */ /* 0x000fe200078ec0ff */
[C---:B------:R-:W-:Y:S01]  /*4d10*/  HMMA.16816.F32 R132, R144.reuse, R136, RZ ;  /* 0x000000889084723c */ /* 0x040fe200000018ff */
[----:B------:R-:W-:Y:S01]  /*4d20*/  LOP3.LUT R9, R20, R9, RZ, 0xc0, !PT ;  /* 0x0000000914097212 */ /* 0x000fe200078ec0ff */
[--C-:B------:R-:W-:Y:S01]  /*4d30*/  FFMA.FTZ R196, R171, UR30, -R174.reuse ;  /* 0x0000001eabc47c23 */ /* 0x100fe200080108ae */
[----:B------:R-:W-:Y:S01]  /*4d40*/  FFMA.FTZ R208, R169, UR30, -R174 ;  /* 0x0000001ea9d07c23 */ /* 0x000fe200080108ae */
[--C-:B------:R-:W-:Y:S01]  /*4d50*/  FFMA.FTZ R235, R235, UR30, -R192.reuse ;  /* 0x0000001eebeb7c23 */ /* 0x100fe200080108c0 */
[----:B------:R-:W-:Y:S01]  /*4d60*/  FFMA.FTZ R237, R237, UR30, -R192 ;  /* 0x0000001eeded7c23 */ /* 0x000fe200080108c0 */
[----:B------:R-:W-:Y:S01]  /*4d70*/  MUFU.EX2 R198, R198 ;  /* 0x000000c600c67308 */ /* 0x000fe20000000800 */
[----:B------:R-:W-:Y:S01]  /*4d80*/  IMAD.IADD R210, R197, 0x1, R204 ;  /* 0x00000001c5d27824 */ /* 0x000fe200078e02cc */
[C---:B------:R-:W-:Y:S01]  /*4d90*/  HMMA.16816.F32 R160, R144.reuse, R156, RZ ;  /* 0x0000009c90a0723c */ /* 0x040fe200000018ff */
[--C-:B------:R-:W-:Y:S01]  /*4da0*/  FFMA.FTZ R212, R217, UR30, -R192.reuse ;  /* 0x0000001ed9d47c23 */ /* 0x100fe200080108c0 */
[----:B------:R-:W-:Y:S01]  /*4db0*/  MUFU.EX2 R233, R235 ;  /* 0x000000eb00e97308 */ /* 0x000fe20000000800 */
[--C-:B------:R-:W-:Y:S01]  /*4dc0*/  FFMA.FTZ R213, R213, UR30, -R192.reuse ;  /* 0x0000001ed5d57c23 */ /* 0x100fe200080108c0 */
[----:B------:R-:W-:Y:S01]  /*4dd0*/  FFMA.FTZ R209, R209, UR30, -R192 ;  /* 0x0000001ed1d17c23 */ /* 0x000fe200080108c0 */
[--C-:B------:R-:W-:Y:S01]  /*4de0*/  FFMA.FTZ R222, R195, UR30, -R174.reuse ;  /* 0x0000001ec3de7c23 */ /* 0x100fe200080108ae */
[----:B------:R-:W-:Y:S01]  /*4df0*/  MUFU.EX2 R227, R237 ;  /* 0x000000ed00e37308 */ /* 0x000fe20000000800 */
[--C-:B------:R-:W-:Y:S01]  /*4e00*/  FFMA.FTZ R230, R199, UR30, -R174.reuse ;  /* 0x0000001ec7e67c23 */ /* 0x100fe200080108ae */
[----:B------:R-:W-:Y:S01]  /*4e10*/  HMMA.16816.F32 R44, R144, R48, RZ ;  /* 0x00000030902c723c */ /* 0x000fe200000018ff */
[----:B------:R-:W-:Y:S01]  /*4e20*/  FFMA.FTZ R199, R175, UR30, -R174 ;  /* 0x0000001eafc77c23 */ /* 0x000fe200080108ae */
[----:B------:R-:W-:Y:S01]  /*4e30*/  MUFU.EX2 R194, R194 ;  /* 0x000000c200c27308 */ /* 0x000fe20000000800 */
[----:B------:R-:W-:Y:S01]  /*4e40*/  FADD.FTZ R188, R193, R188 ;  /* 0x000000bcc1bc7221 */ /* 0x000fe20000010000 */
[----:B------:R-:W-:-:S02]  /*4e50*/  FADD.FTZ R186, R189, R186 ;  /* 0x000000babdba7221 */ /* 0x000fc40000010000 */
[----:B------:R-:W-:Y:S01]  /*4e60*/  MUFU.EX2 R231, R231 ;  /* 0x000000e700e77308 */ /* 0x000fe20000000800 */
[----:B------:R-:W-:Y:S01]  /*4e70*/  FADD.FTZ R191, R191, R188 ;  /* 0x000000bcbfbf7221 */ /* 0x000fe20000010000 */
[C---:B------:R-:W-:Y:S01]  /*4e80*/  HMMA.16816.F32 R52, R144.reuse, R56, RZ ;  /* 0x000000389034723c */ /* 0x040fe200000018ff */
[----:B------:R-:W-:Y:S01]  /*4e90*/  FADD.FTZ R185, R185, R186 ;  /* 0x000000bab9b97221 */ /* 0x000fe20000010000 */
[----:B------:R-:W-:Y:S01]  /*4ea0*/  MUFU.EX2 R223, R223 ;  /* 0x000000df00df7308 */ /* 0x000fe20000000800 */
[----:B------:R-:W-:Y:S02]  /*4eb0*/  FADD.FTZ R184, R184, R191 ;  /* 0x000000bfb8b87221 */ /* 0x000fe40000010000 */
[----:B------:R-:W-:Y:S01]  /*4ec0*/  FADD.FTZ R182, R182, R185 ;  /* 0x000000b9b6b67221 */ /* 0x000fe20000010000 */
[----:B------:R-:W2:Y:S01]  /*4ed0*/  MUFU.EX2 R196, R196 ;  /* 0x000000c400c47308 */ /* 0x000ea20000000800 */
[----:B------:R-:W-:Y:S01]  /*4ee0*/  FADD.FTZ R187, R187, R184 ;  /* 0x000000b8bbbb7221 */ /* 0x000fe20000010000 */
[----:B------:R-:W-:Y:S01]  /*4ef0*/  HMMA.16816.F32 R60, R144, R64, RZ ;  /* 0x00000040903c723c */ /* 0x000fe200000018ff */
[----:B------:R-:W-:Y:S01]  /*4f00*/  FADD.FTZ R181, R181, R182 ;  /* 0x000000b6b5b57221 */ /* 0x000fe20000010000 */
[----:B------:R-:W3:Y:S01]  /*4f10*/  MUFU.EX2 R208, R208 ;  /* 0x000000d000d07308 */ /* 0x000ee20000000800 */
[----:B------:R-:W-:-:S02]  /*4f20*/  FADD.FTZ R180, R180, R187 ;  /* 0x000000bbb4b47221 */ /* 0x000fc40000010000 */
[----:B------:R-:W-:Y:S01]  /*4f30*/  FADD.FTZ R178, R178, R181 ;  /* 0x000000b5b2b27221 */ /* 0x000fe20000010000 */
[----:B------:R-:W-:Y:S01]  /*4f40*/  MUFU.EX2 R212, R212 ;  /* 0x000000d400d47308 */ /* 0x000fe20000000800 */
[----:B------:R-:W-:Y:S01]  /*4f50*/  FADD.FTZ R183, R183, R180 ;  /* 0x000000b4b7b77221 */ /* 0x000fe20000010000 */
[C---:B------:R-:W-:Y:S01]  /*4f60*/  HMMA.16816.F32 R76, R144.reuse, R80, RZ ;  /* 0x00000050904c723c */ /* 0x040fe200000018ff */
[----:B------:R-:W-:Y:S01]  /*4f70*/  FADD.FTZ R179, R179, R178 ;  /* 0x000000b2b3b37221 */ /* 0x000fe20000010000 */
[----:B------:R-:W-:Y:S01]  /*4f80*/  MUFU.EX2 R230, R230 ;  /* 0x000000e600e67308 */ /* 0x000fe20000000800 */
[----:B------:R-:W-:Y:S02]  /*4f90*/  FADD.FTZ R176, R176, R183 ;  /* 0x000000b7b0b07221 */ /* 0x000fe40000010000 */
[----:B------:R-:W-:Y:S01]  /*4fa0*/  FADD.FTZ R166, R166, R179 ;  /* 0x000000b3a6a67221 */ /* 0x000fe20000010000 */
[----:B------:R-:W-:Y:S02]  /*4fb0*/  MUFU.EX2 R222, R222 ;  /* 0x000000de00de7308 */ /* 0x000fe40000000800 */
[C---:B------:R-:W-:Y:S02]  /*4fc0*/  HMMA.16816.F32 R84, R144.reuse, R88, RZ ;  /* 0x000000589054723c */ /* 0x040fe400000018ff */
[----:B------:R-:W-:Y:S06]  /*4fd0*/  MUFU.EX2 R199, R199 ;  /* 0x000000c700c77308 */ /* 0x000fec0000000800 */
[C---:B------:R-:W-:Y:S08]  /*4fe0*/  HMMA.16816.F32 R92, R144.reuse, R96, RZ ;  /* 0x00000060905c723c */ /* 0x040ff000000018ff */
[C---:B------:R-:W-:Y:S08]  /*4ff0*/  HMMA.16816.F32 R108, R144.reuse, R112, RZ ;  /* 0x00000070906c723c */ /* 0x040ff000000018ff */
[C---:B------:R-:W-:Y:S08]  /*5000*/  HMMA.16816.F32 R116, R144.reuse, R120, RZ ;  /* 0x000000789074723c */ /* 0x040ff000000018ff */
[C---:B------:R-:W-:Y:S08]  /*5010*/  HMMA.16816.F32 R124, R144.reuse, R128, RZ ;  /* 0x00000080907c723c */ /* 0x040ff000000018ff */
[C---:B-----5:R-:W-:Y:S08]  /*5020*/  HMMA.16816.F32 R140, R144.reuse, R152, RZ ;  /* 0x00000098908c723c */ /* 0x060ff000000018ff */
        /* <DEDUP_REMOVED lines=15> */
[----:B------:R-:W4:Y:S07]  /*5120*/  LDSM.16.MT88.4 R20, [R204+0x10800] ;  /* 0x01080000cc14783b */ /* 0x000f2e0000004200 */
[C---:B------:R-:W-:Y:S08]  /*5130*/  HMMA.16816.F32 R68, R8.reuse, R12, R68 ;  /* 0x0000000c0844723c */ /* 0x040ff00000001844 */
[C---:B------:R-:W-:Y:S01]  /*5140*/  HMMA.16816.F32 R72, R8.reuse, R14, R72 ;  /* 0x0000000e0848723c */ /* 0x040fe20000001848 */
[----:B------:R-:W5:Y:S07]  /*5150*/  LDSM.16.MT88.4 R12, [R190+0x10800] ;  /* 0x01080000be0c783b */ /* 0x000f6e0000004200 */
[C---:B------:R-:W-:Y:S08]  /*5160*/  HMMA.16816.F32 R100, R8.reuse, R16, R100 ;  /* 0x000000100864723c */ /* 0x040ff00000001864 */
[C---:B------:R-:W-:Y:S01]  /*5170*/  HMMA.16816.F32 R104, R8.reuse, R18, R104 ;  /* 0x000000120868723c */ /* 0x040fe20000001868 */
[----:B------:R-:W2:Y:S07]  /*5180*/  LDSM.16.MT88.4 R16, [R190+0x12800] ;  /* 0x01280000be10783b */ /* 0x000eae0000004200 */
[C---:B-1----:R-:W-:Y:S08]  /*5190*/  HMMA.16816.F32 R132, R8.reuse, R4, R132 ;  /* 0x000000040884723c */ /* 0x042ff00000001884 */
[C---:B------:R-:W-:Y:S01]  /*51a0*/  HMMA.16816.F32 R136, R8.reuse, R6, R136 ;  /* 0x000000060888723c */ /* 0x040fe20000001888 */
[----:B------:R-:W1:Y:S07]  /*51b0*/  LDSM.16.MT88.4 R4, [R204+0x14800] ;  /* 0x01480000cc04783b */ /* 0x000e6e0000004200 */
[C---:B----4-:R-:W-:Y:S08]  /*51c0*/  HMMA.16816.F32 R160, R8.reuse, R20, R160 ;  /* 0x0000001408a0723c */ /* 0x050ff000000018a0 */
        /* <DEDUP_REMOVED lines=8> */
[----:B-1----:R-:W-:Y:S01]  /*5250*/  HMMA.16816.F32 R92, R8, R4, R92 ;  /* 0x00000004085c723c */ /* 0x002fe2000000185c */
[----:B------:R-:W-:-:S07]  /*5260*/  IMAD.U32 R5, RZ, RZ, UR31 ;  /* 0x0000001fff057e24 */ /* 0x000fce000f8e00ff */
[C---:B------:R-:W-:Y:S08]  /*5270*/  HMMA.16816.F32 R36, R8.reuse, R24, R36 ;  /* 0x000000180824723c */ /* 0x040ff00000001824 */
[C---:B------:R-:W-:Y:S01]  /*5280*/  HMMA.16816.F32 R40, R8.reuse, R26, R40 ;  /* 0x0000001a0828723c */ /* 0x040fe20000001828 */
[----:B------:R-:W1:Y:S07]  /*5290*/  LDSM.16.MT88.4 R24, [R168+0x12800] ;  /* 0x01280000a818783b */ /* 0x000e6e0000004200 */
[----:B----4-:R-:W-:Y:S01]  /*52a0*/  HMMA.16816.F32 R108, R8, R20, R108 ;  /* 0x00000014086c723c */ /* 0x010fe2000000186c */
[----:B------:R-:W-:-:S05]  /*52b0*/  LOP3.LUT R20, R5, UR19, R225, 0x96, !PT ;  /* 0x0000001305147c12 */ /* 0x000fca000f8e96e1 */
[----:B------:R-:W-:Y:S02]  /*52c0*/  IMAD.WIDE.U32 R20, R20, -0x326172a9, RZ ;  /* 0xcd9e8d5714147825 */ /* 0x000fe400078e00ff */
[----:B------:R-:W-:Y:S01]  /*52d0*/  HMMA.16816.F32 R96, R8, R6, R96 ;  /* 0x000000060860723c */ /* 0x000fe20000001860 */
[----:B------:R4:W3:Y:S01]  /*52e0*/  LDSM.16.MT88.4 R4, [R168+0x16800] ;  /* 0x01680000a804783b */ /* 0x0008e20000004200 */
[----:B------:R-:W-:-:S06]  /*52f0*/  LOP3.LUT R20, R20, UR27, R219, 0x96, !PT ;  /* 0x0000001b14147c12 */ /* 0x000fcc000f8e96db */
[----:B-----5:R-:W-:Y:S01]  /*5300*/  HMMA.16816.F32 R116, R8, R12, R116 ;  /* 0x0000000c0874723c */ /* 0x020fe20000001874 */
[----:B------:R-:W-:Y:S01]  /*5310*/  LOP3.LUT R12, R228, UR28, R21, 0x96, !PT ;  /* 0x0000001ce40c7c12 */ /* 0x000fe2000f8e9615 */
[----:B------:R-:W-:-:S04]  /*5320*/  IMAD.WIDE.U32 R20, R20, -0x2daee0ad, RZ ;  /* 0xd2511f5314147825 */ /* 0x000fc800078e00ff */
[----:B------:R-:W-:Y:S02]  /*5330*/  IMAD.WIDE.U32 R12, R12, -0x2daee0ad, RZ ;  /* 0xd2511f530c0c7825 */ /* 0x000fe400078e00ff */
[----:B------:R-:W-:Y:S03]  /*5340*/  HMMA.16816.F32 R112, R8, R22, R112 ;  /* 0x000000160870723c */ /* 0x000fe60000001870 */
[----:B------:R-:W-:Y:S02]  /*5350*/  LOP3.LUT R22, R220, UR39, R13, 0x96, !PT ;  /* 0x00000027dc167c12 */ /* 0x000fe4000f8e960d */
[----:B------:R-:W-:-:S03]  /*5360*/  LOP3.LUT R240, R12, UR38, R21, 0x96, !PT ;  /* 0x000000260cf07c12 */ /* 0x000fc6000f8e9615 */
[----:B------:R-:W-:Y:S01]  /*5370*/  IMAD.WIDE.U32 R22, R22, -0x326172a9, RZ ;  /* 0xcd9e8d5716167825 */ /* 0x000fe200078e00ff */
[----:B--2---:R-:W-:Y:S01]  /*5380*/  HMMA.16816.F32 R124, R8, R16, R124 ;  /* 0x00000010087c723c */ /* 0x004fe2000000187c */
[----:B----4-:R-:W-:Y:S02]  /*5390*/  F2FP.F16.F32.PACK_AB R168, R196, R223 ;  /* 0x000000dfc4a8723e */ /* 0x010fe400000000ff */
[----:B------:R-:W-:Y:S01]  /*53a0*/  IMAD.WIDE.U32 R240, R240, -0x326172a9, RZ ;  /* 0xcd9e8d57f0f07825 */ /* 0x000fe200078e00ff */
[----:B------:R-:W-:-:S04]  /*53b0*/  LOP3.LUT R16, R218, UR26, R23, 0x96, !PT ;  /* 0x0000001ada107c12 */ /* 0x000fc8000f8e9617 */
[----:B------:R-:W-:Y:S01]  /*53c0*/  LOP3.LUT R238, R22, UR25, R241, 0x96, !PT ;  /* 0x0000001916ee7c12 */ /* 0x000fe2000f8e96f1 */
[----:B------:R-:W-:Y:S01]  /*53d0*/  HMMA.16816.F32 R120, R8, R14, R120 ;  /* 0x0000000e0878723c */ /* 0x000fe20000001878 */
[----:B------:R-:W2:Y:S01]  /*53e0*/  LDSM.16.MT88.4 R12, [R190+0x16800] ;  /* 0x01680000be0c783b */ /* 0x000ea20000004200 */
[----:B------:R-:W-:-:S04]  /*53f0*/  IMAD.WIDE.U32 R16, R16, -0x2daee0ad, RZ ;  /* 0xd2511f5310107825 */ /* 0x000fc800078e00ff */
[----:B------:R-:W-:Y:S01]  /*5400*/  IMAD.WIDE.U32 R238, R238, -0x2daee0ad, RZ ;  /* 0xd2511f53eeee7825 */ /* 0x000fe200078e00ff */
[----:B------:R-:W-:Y:S01]  /*5410*/  LOP3.LUT R242, R20, UR37, R17, 0x96, !PT ;  /* 0x0000002514f27c12 */ /* 0x000fe2000f8e9611 */
[----:B-1----:R-:W-:Y:S01]  /*5420*/  HMMA.16816.F32 R80, R8, R26, R80 ;  /* 0x0000001a0850723c */ /* 0x002fe20000001850 */
[----:B------:R-:W-:Y:S02]  /*5430*/  LDSM.16.MT88.4 R20, [R172+0x13000] ;  /* 0x01300000ac14783b */ /* 0x000fe40000004200 */
[----:B------:R-:W-:Y:S01]  /*5440*/  LOP3.LUT R26, R16, UR34, R239, 0x96, !PT ;  /* 0x00000022101a7c12 */ /* 0x000fe2000f8e96ef */
[----:B------:R-:W-:-:S04]  /*5450*/  IMAD.WIDE.U32 R242, R242, -0x326172a9, RZ ;  /* 0xcd9e8d57f2f27825 */ /* 0x000fc800078e00ff */
[----:B------:R-:W-:Y:S01]  /*5460*/  IMAD.WIDE.U32 R26, R26, -0x326172a9, RZ ;  /* 0xcd9e8d571a1a7825 */ /* 0x000fe200078e00ff */
[----:B---3--:R-:W-:Y:S03]  /*5470*/  HMMA.16816.F32 R140, R8, R4, R140 ;  /* 0x00000004088c723c */ /* 0x008fe6000000188c */
[----:B------:R-:W-:Y:S01]  /*5480*/  IMAD.MOV.U32 R5, RZ, RZ, R26 ;  /* 0x000000ffff057224 */ /* 0x000fe200078e001a */
[----:B------:R-:W-:-:S04]  /*5490*/  PRMT R4, R26, 0x7772, RZ ;  /* 0x000077721a047816 */ /* 0x000fc800000000ff */
[C---:B------:R-:W-:Y:S01]  /*54a0*/  HMMA.16816.F32 R76, R8.reuse, R24, R76 ;  /* 0x00000018084c723c */ /* 0x040fe2000000184c */
[----:B------:R-:W-:Y:S02]  /*54b0*/  LOP3.LUT R5, R5, 0xff, RZ, 0xc0, !PT ;  /* 0x000000ff05057812 */ /* 0x000fe400078ec0ff */
[C---:B------:R-:W-:Y:S02]  /*54c0*/  PRMT R24, R26.reuse, 0x7771, RZ ;  /* 0x000077711a187816 */ /* 0x040fe400000000ff */
[----:B------:R-:W-:Y:S02]  /*54d0*/  PRMT R25, R26, 0x7773, RZ ;  /* 0x000077731a197816 */ /* 0x000fe400000000ff */
[----:B------:R-:W-:Y:S01]  /*54e0*/  PRMT R24, R5, 0x5410, R24 ;  /* 0x0000541005187816 */ /* 0x000fe20000000018 */
[----:B------:R-:W-:Y:S01]  /*54f0*/  HMMA.16816.F32 R152, R8, R6, R152 ;  /* 0x000000060898723c */ /* 0x000fe20000001898 */
[----:B------:R-:W-:Y:S02]  /*5500*/  PRMT R25, R4, 0x5410, R25 ;  /* 0x0000541004197816 */ /* 0x000fe40000000019 */
[----:B------:R-:W1:Y:S01]  /*5510*/  LDSM.16.MT88.4 R4, [R172+0x17000] ;  /* 0x01700000ac04783b */ /* 0x000e620000004200 */
[----:B------:R-:W-:Y:S01]  /*5520*/  LOP3.LUT R26, R242, UR21, R27, 0x96, !PT ;  /* 0x00000015f21a7c12 */ /* 0x000fe2000f8e961b */
[----:B------:R-:W-:Y:S01]  /*5530*/  UMOV UR21, 0xffffffff ;  /* 0xffffffff00157882 */ /* 0x000fe20000000000 */
[----:B------:R-:W-:-:S02]  /*5540*/  HSET2.LE.AND R24, R24, R173, PT ;  /* 0x000000ad18187233 */ /* 0x000fc40003803000 */
[C---:B--2---:R-:W-:Y:S01]  /*5550*/  HMMA.16816.F32 R148, R8.reuse, R12, R148 ;  /* 0x0000000c0894723c */ /* 0x044fe20000001894 */
[C---:B------:R-:W-:Y:S02]  /*5560*/  LOP3.LUT R27, R26.reuse, 0xffff, RZ, 0xc0, !PT ;  /* 0x0000ffff1a1b7812 */ /* 0x040fe400078ec0ff */
[C---:B------:R-:W-:Y:S02]  /*5570*/  PRMT R13, R26.reuse, 0x7632, R13 ;  /* 0x000076321a0d7816 */ /* 0x040fe4000000000d */
[----:B------:R-:W-:Y:S02]  /*5580*/  SHF.R.U32.HI R27, RZ, 0x8, R27 ;  /* 0x00000008ff1b7819 */ /* 0x000fe4000001161b */
[----:B------:R-:W-:Y:S01]  /*5590*/  LOP3.LUT R13, R13, 0xff, RZ, 0xc0, !PT ;  /* 0x000000ff0d0d7812 */ /* 0x000fe200078ec0ff */
[----:B------:R-:W-:Y:S01]  /*55a0*/  HMMA.16816.F32 R44, R8, R32, R44 ;  /* 0x00000020082c723c */ /* 0x000fe2000000182c */
[----:B------:R-:W-:Y:S02]  /*55b0*/  LOP3.LUT R32, R26, 0xff, RZ, 0xc0, !PT ;  /* 0x000000ff1a207812 */ /* 0x000fe400078ec0ff */
[----:B------:R-:W-:-:S02]  /*55c0*/  SHF.R.U32.HI R26, RZ, 0x18, R26 ;  /* 0x00000018ff1a7819 */ /* 0x000fc4000001161a */
[----:B------:R-:W-:Y:S02]  /*55d0*/  PRMT R32, R32, 0x5410, R27 ;  /* 0x0000541020207816 */ /* 0x000fe4000000001b */
[----:B------:R-:W-:Y:S01]  /*55e0*/  PRMT R26, R13, 0x5410, R26 ;  /* 0x000054100d1a7816 */ /* 0x000fe2000000001a */
[C---:B------:R-:W-:Y:S01]  /*55f0*/  HMMA.16816.F32 R48, R8.reuse, R34, R48 ;  /* 0x000000220830723c */ /* 0x040fe20000001830 */
[----:B------:R-:W-:Y:S02]  /*5600*/  LOP3.LUT R34, R25, 0xff00ff, RZ, 0xc0, !PT ;  /* 0x00ff00ff19227812 */ /* 0x000fe400078ec0ff */
[--C-:B------:R-:W-:Y:S02]  /*5610*/  HSET2.LE.AND R32, R32, R173.reuse, PT ;  /* 0x000000ad20207233 */ /* 0x100fe40003803000 */
[--C-:B------:R-:W-:Y:S02]  /*5620*/  HSET2.LE.AND R25, R26, R173.reuse, PT ;  /* 0x000000ad1a197233 */ /* 0x100fe40003803000 */
[----:B------:R-:W-:Y:S01]  /*5630*/  HSET2.LE.AND R27, R34, R173, PT ;  /* 0x000000ad221b7233 */ /* 0x000fe20003803000 */
[----:B------:R-:W-:Y:S01]  /*5640*/  HMMA.16816.F32 R144, R8, R14, R144 ;  /* 0x0000000e0890723c */ /* 0x000fe20000001890 */
[----:B------:R-:W2:Y:S01]  /*5650*/  LDSM.16.MT88.4 R12, [R210+0x11000] ;  /* 0x01100000d20c783b */ /* 0x000ea20000004200 */
[----:B------:R-:W-:-:S02]  /*5660*/  F2FP.F16.F32.PACK_AB R35, R198, R233 ;  /* 0x000000e9c623723e */ /* 0x000fc400000000ff */
[----:B------:R-:W-:Y:S01]  /*5670*/  F2FP.F16.F32.PACK_AB R33, R194, R227 ;  /* 0x000000e3c221723e */ /* 0x000fe200000000ff */
[----:B------:R-:W-:Y:S01]  /*5680*/  FADD.FTZ R227, R227, R176 ;  /* 0x000000b0e3e37221 */ /* 0x000fe20000010000 */
[----:B------:R-:W-:Y:S01]  /*5690*/  F2FP.F16.F32.PACK_AB R34, R208, R231 ;  /* 0x000000e7d022723e */ /* 0x000fe200000000ff */
[----:B------:R-:W-:Y:S01]  /*56a0*/  FADD.FTZ R231, R231, R166 ;  /* 0x000000a6e7e77221 */ /* 0x000fe20000010000 */
[----:B------:R-:W-:Y:S01]  /*56b0*/  LOP3.LUT R26, R35, R24, RZ, 0xc0, !PT ;  /* 0x00000018231a7212 */ /* 0x000fe200078ec0ff */
[C---:B------:R-:W-:Y:S01]  /*56c0*/  HMMA.16816.F32 R60, R8.reuse, R28, R60 ;  /* 0x0000001c083c723c */ /* 0x040fe2000000183c */
[----:B------:R-:W-:Y:S01]  /*56d0*/  LOP3.LUT R27, R168, R27, RZ, 0xc0, !PT ;  /* 0x0000001ba81b7212 */ /* 0x000fe200078ec0ff */
[----:B------:R-:W-:Y:S01]  /*56e0*/  FADD.FTZ R194, R194, R227 ;  /* 0x000000e3c2c27221 */ /* 0x000fe20000010000 */
[----:B------:R-:W-:Y:S01]  /*56f0*/  LOP3.LUT R24, R33, R32, RZ, 0xc0, !PT ;  /* 0x0000002021187212 */ /* 0x000fe200078ec0ff */
[----:B------:R-:W-:Y:S01]  /*5700*/  LDSM.16.MT88.4 R168, [R210+0x15000] ;  /* 0x01500000d2a8783b */ /* 0x000fe20000004200 */
[----:B------:R-:W-:Y:S01]  /*5710*/  LOP3.LUT R25, R34, R25, RZ, 0xc0, !PT ;  /* 0x0000001922197212 */ /* 0x000fe200078ec0ff */
[----:B------:R-:W-:Y:S01]  /*5720*/  FADD.FTZ R208, R208, R231 ;  /* 0x000000e7d0d07221 */ /* 0x000fe20000010000 */
[----:B------:R-:W-:Y:S01]  /*5730*/  FADD.FTZ R233, R233, R194 ;  /* 0x000000c2e9e97221 */ /* 0x000fe20000010000 */
[----:B------:R-:W-:Y:S01]  /*5740*/  HMMA.16816.F32 R64, R8, R30, R64 ;  /* 0x0000001e0840723c */ /* 0x000fe20000001840 */
[----:B------:R-:W3:Y:S01]  /*5750*/  LDSM.16.MT88.4 R28, [R172+0x11000] ;  /* 0x01100000ac1c783b */ /* 0x000ee20000004200 */
[----:B------:R-:W-:Y:S01]  /*5760*/  FADD.FTZ R223, R223, R208 ;  /* 0x000000d0dfdf7221 */ /* 0x000fe20000010000 */
[----:B------:R-:W-:-:S02]  /*5770*/  FADD.FTZ R233, R198, R233 ;  /* 0x000000e9c6e97221 */ /* 0x000fc40000010000 */
[----:B------:R-:W-:Y:S01]  /*5780*/  LDSM.16.MT88.4 R32, [R210+0x17000] ;  /* 0x01700000d220783b */ /* 0x000fe20000004200 */
[----:B------:R-:W-:Y:S02]  /*5790*/  FADD.FTZ R196, R196, R223 ;  /* 0x000000dfc4c47221 */ /* 0x000fe40000010000 */
[----:B------:R-:W-:Y:S01]  /*57a0*/  HMMA.16816.F32 R128, R8, R18, R128 ;  /* 0x000000120880723c */ /* 0x000fe20000001880 */
[----:B------:R-:W4:Y:S04]  /*57b0*/  LDSM.16.MT88.4 R8, [R210+0x13000] ;  /* 0x01300000d208783b */ /* 0x000f280000004200 */
[----:B------:R-:W-:Y:S03]  /*57c0*/  LDSM.16.MT88.4 R16, [R172+0x15000] ;  /* 0x01500000ac10783b */ /* 0x000fe60000004200 */
[C---:B-1----:R-:W-:Y:S08]  /*57d0*/  HMMA.16816.F32 R132, R24.reuse, R4, R132 ;  /* 0x000000041884723c */ /* 0x042ff00000001884 */
[C---:B------:R-:W-:Y:S01]  /*57e0*/  HMMA.16816.F32 R136, R24.reuse, R6, R136 ;  /* 0x000000061888723c */ /* 0x040fe20000001888 */
[----:B------:R-:W1:Y:S07]  /*57f0*/  LDSM.16.MT88.4 R4, [R190+0x11000] ;  /* 0x01100000be04783b */ /* 0x000e6e0000004200 */
[C---:B--2---:R-:W-:Y:S08]  /*5800*/  HMMA.16816.F32 R44, R24.reuse, R12, R44 ;  /* 0x0000000c182c723c */ /* 0x044ff0000000182c */
[C---:B------:R-:W-:Y:S01]  /*5810*/  HMMA.16816.F32 R48, R24.reuse, R14, R48 ;  /* 0x0000000e1830723c */ /* 0x040fe20000001830 */
[----:B------:R-:W2:Y:S07]  /*5820*/  LDSM.16.MT88.4 R12, [R204+0x15000] ;  /* 0x01500000cc0c783b */ /* 0x000eae0000004200 */
[C---:B---3--:R-:W-:Y:S08]  /*5830*/  HMMA.16816.F32 R36, R24.reuse, R28, R36 ;  /* 0x0000001c1824723c */ /* 0x048ff00000001824 */
[C---:B----4-:R-:W-:Y:S08]  /*5840*/  HMMA.16816.F32 R76, R24.reuse, R8, R76 ;  /* 0x00000008184c723c */ /* 0x050ff0000000184c */
[C---:B------:R-:W-:Y:S01]  /*5850*/  HMMA.16816.F32 R80, R24.reuse, R10, R80 ;  /* 0x0000000a1850723c */ /* 0x040fe20000001850 */
[----:B------:R-:W3:Y:S07]  /*5860*/  LDSM.16.MT88.4 R8, [R190+0x15000] ;  /* 0x01500000be08783b */ /* 0x000eee0000004200 */
        /* <DEDUP_REMOVED lines=8> */
[----:B--2---:R-:W-:Y:S01]  /*58f0*/  HMMA.16816.F32 R92, R24, R12, R92 ;  /* 0x0000000c185c723c */ /* 0x004fe2000000185c */
[----:B------:R-:W-:-:S05]  /*5900*/  LOP3.LUT R12, R240, UR23, R243, 0x96, !PT ;  /* 0x00000017f00c7c12 */ /* 0x000fca000f8e96f3 */
[----:B------:R-:W-:Y:S02]  /*5910*/  IMAD.WIDE.U32 R12, R12, -0x2daee0ad, RZ ;  /* 0xd2511f530c0c7825 */ /* 0x000fe400078e00ff */
[C---:B---3--:R-:W-:Y:S02]  /*5920*/  HMMA.16816.F32 R116, R24.reuse, R8, R116 ;  /* 0x000000081874723c */ /* 0x048fe40000001874 */
[----:B------:R-:W-:Y:S01]  /*5930*/  IMAD.MOV.U32 R9, RZ, RZ, R12 ;  /* 0x000000ffff097224 */ /* 0x000fe200078e000c */
[----:B------:R-:W-:Y:S02]  /*5940*/  LOP3.LUT R238, R238, UR33, R13, 0x96, !PT ;  /* 0x00000021eeee7c12 */ /* 0x000fe4000f8e960d */
[----:B------:R-:W-:Y:S02]  /*5950*/  PRMT R8, R12, 0x7773, RZ ;  /* 0x000077730c087816 */ /* 0x000fe400000000ff */
[----:B------:R-:W-:Y:S01]  /*5960*/  LOP3.LUT R9, R9, 0xff, RZ, 0xc0, !PT ;  /* 0x000000ff09097812 */ /* 0x000fe200078ec0ff */
[----:B-1----:R-:W-:Y:S01]  /*5970*/  HMMA.16816.F32 R124, R24, R4, R124 ;  /* 0x00000004187c723c */ /* 0x002fe2000000187c */
[----:B------:R-:W-:-:S02]  /*5980*/  PRMT R5, R238, 0x7632, R5 ;  /* 0x00007632ee057816 */ /* 0x000fc40000000005 */
[----:B------:R-:W-:Y:S02]  /*5990*/  LOP3.LUT R4, R238, 0xffff, RZ, 0xc0, !PT ;  /* 0x0000ffffee047812 */ /* 0x000fe400078ec0ff */
[----:B------:R-:W-:Y:S02]  /*59a0*/  LOP3.LUT R5, R5, 0xff, RZ, 0xc0, !PT ;  /* 0x000000ff05057812 */ /* 0x000fe400078ec0ff */
[----:B------:R-:W-:Y:S01]  /*59b0*/  SHF.R.U32.HI R4, RZ, 0x8, R4 ;  /* 0x00000008ff047819 */ /* 0x000fe20000011604 */
[C---:B----4-:R-:W-:Y:S08]  /*59c0*/  HMMA.16816.F32 R160, R24.reuse, R28, R160 ;  /* 0x0000001c18a0723c */ /* 0x050ff000000018a0 */
[C---:B------:R-:W-:Y:S01]  /*59d0*/  HMMA.16816.F32 R156, R24.reuse, R30, R156 ;  /* 0x0000001e189c723c */ /* 0x040fe2000000189c */
[----:B------:R-:W1:Y:S07]  /*59e0*/  LDSM.16.MT88.4 R28, [R190+0x17000] ;  /* 0x01700000be1c783b */ /* 0x000e6e0000004200 */
[----:B-----5:R-:W-:Y:S01]  /*59f0*/  HMMA.16816.F32 R84, R24, R16, R84 ;  /* 0x000000101854723c */ /* 0x020fe20000001854 */
[----:B------:R-:W-:-:S02]  /*5a00*/  PRMT R16, R12, 0x7771, RZ ;  /* 0x000077710c107816 */ /* 0x000fc400000000ff */
[----:B------:R-:W-:Y:S02]  /*5a10*/  PRMT R17, R12, 0x7772, RZ ;  /* 0x000077720c117816 */ /* 0x000fe400000000ff */
[----:B------:R-:W-:Y:S02]  /*5a20*/  PRMT R16, R9, 0x5410, R16 ;  /* 0x0000541009107816 */ /* 0x000fe40000000010 */
[----:B------:R-:W-:Y:S01]  /*5a30*/  PRMT R17, R17, 0x5410, R8 ;  /* 0x0000541011117816 */ /* 0x000fe20000000008 */
[----:B------:R-:W-:Y:S01]  /*5a40*/  HMMA.16816.F32 R88, R24, R18, R88 ;  /* 0x000000121858723c */ /* 0x000fe20000001858 */
[----:B------:R-:W-:Y:S01]  /*5a50*/  SHF.R.U32.HI R18, RZ, 0x18, R238 ;  /* 0x00000018ff127819 */ /* 0x000fe200000116ee */
[----:B------:R-:W-:Y:S02]  /*5a60*/  FFMA.FTZ R19, R207, UR30, -R174 ;  /* 0x0000001ecf137c23 */ /* 0x000fe400080108ae */
[----:B------:R-:W-:Y:S01]  /*5a70*/  MUFU.EX2 R207, R209 ;  /* 0x000000d100cf7308 */ /* 0x000fe20000000800 */
[----:B------:R-:W-:-:S03]  /*5a80*/  PRMT R18, R5, 0x5410, R18 ;  /* 0x0000541005127816 */ /* 0x000fc60000000012 */
[----:B------:R-:W-:Y:S01]  /*5a90*/  HMMA.16816.F32 R120, R24, R10, R120 ;  /* 0x0000000a1878723c */ /* 0x000fe20000001878 */
[----:B------:R-:W-:Y:S01]  /*5aa0*/  FFMA.FTZ R10, R211, UR30, -R192 ;  /* 0x0000001ed30a7c23 */ /* 0x000fe200080108c0 */
[----:B------:R2:W-:Y:S01]  /*5ab0*/  MUFU.EX2 R195, R19 ;  /* 0x0000001300c37308 */ /* 0x0005e20000000800 */
[----:B------:R-:W-:-:S03]  /*5ac0*/  HSET2.LE.AND R5, R18, R173, PT ;  /* 0x000000ad12057233 */ /* 0x000fc60003803000 */
[----:B------:R3:W-:Y:S02]  /*5ad0*/  MUFU.EX2 R192, R10 ;  /* 0x0000000a00c07308 */ /* 0x0007e40000000800 */
[C---:B------:R-:W-:Y:S01]  /*5ae0*/  HMMA.16816.F32 R140, R24.reuse, R32, R140 ;  /* 0x00000020188c723c */ /* 0x040fe2000000188c */
[----:B------:R-:W-:Y:S01]  /*5af0*/  LOP3.LUT R32, R17, 0xff00ff, RZ, 0xc0, !PT ;  /* 0x00ff00ff11207812 */ /* 0x000fe200078ec0ff */
[----:B------:R-:W4:Y:S06]  /*5b00*/  MUFU.EX2 R211, R213 ;  /* 0x000000d500d37308 */ /* 0x000f2c0000000800 */
[----:B------:R-:W-:Y:S01]  /*5b10*/  HMMA.16816.F32 R128, R24, R6, R128 ;  /* 0x000000061880723c */ /* 0x000fe20000001880 */
[----:B------:R-:W-:-:S02]  /*5b20*/  HSET2.LE.AND R6, R16, R173, PT ;  /* 0x000000ad10067233 */ /* 0x000fc40003803000 */
[----:B--2---:R-:W-:Y:S01]  /*5b30*/  LDSM.16.MT88.4 R16, [R172+0x17800] ;  /* 0x01780000ac10783b */ /* 0x004fe20000004200 */
[----:B------:R-:W-:-:S03]  /*5b40*/  LOP3.LUT R7, R238, 0xff, RZ, 0xc0, !PT ;  /* 0x000000ffee077812 */ /* 0x000fc600078ec0ff */
[----:B---3--:R-:W2:Y:S01]  /*5b50*/  LDSM.16.MT88.4 R8, [R172+0x13800] ;  /* 0x01380000ac08783b */ /* 0x008ea20000004200 */
[C---:B------:R-:W-:Y:S01]  /*5b60*/  HMMA.16816.F32 R68, R24.reuse, R20, R68 ;  /* 0x000000141844723c */ /* 0x040fe20000001844 */
[----:B------:R-:W-:Y:S02]  /*5b70*/  PRMT R4, R7, 0x5410, R4 ;  /* 0x0000541007047816 */ /* 0x000fe40000000004 */
[--C-:B------:R-:W-:Y:S02]  /*5b80*/  HSET2.LE.AND R7, R32, R173.reuse, PT ;  /* 0x000000ad20077233 */ /* 0x100fe40003803000 */
[----:B----4-:R-:W-:Y:S01]  /*5b90*/  F2FP.F16.F32.PACK_AB R33, R211, R212 ;  /* 0x000000d4d321723e */ /* 0x010fe200000000ff */
[----:B------:R-:W-:Y:S01]  /*5ba0*/  FADD.FTZ R212, R212, R233 ;  /* 0x000000e9d4d47221 */ /* 0x000fe20000010000 */
[----:B------:R-:W-:Y:S01]  /*5bb0*/  HSET2.LE.AND R4, R4, R173, PT ;  /* 0x000000ad04047233 */ /* 0x000fe20003803000 */
[C---:B------:R-:W-:Y:S01]  /*5bc0*/  HMMA.16816.F32 R72, R24.reuse, R22, R72 ;  /* 0x000000161848723c */ /* 0x040fe20000001848 */
[----:B------:R-:W3:Y:S01]  /*5bd0*/  LDSM.16.MT88.4 R20, [R204+0x13000] ;  /* 0x01300000cc14783b */ /* 0x000ee20000004200 */
[----:B------:R-:W-:Y:S01]  /*5be0*/  F2FP.F16.F32.PACK_AB R32, R230, R195 ;  /* 0x000000c3e620723e */ /* 0x000fe200000000ff */
[----:B------:R-:W-:Y:S01]  /*5bf0*/  FADD.FTZ R195, R195, R196 ;  /* 0x000000c4c3c37221 */ /* 0x000fe20000010000 */
[----:B------:R-:W-:Y:S01]  /*5c00*/  LOP3.LUT R4, R33, R4, RZ, 0xc0, !PT ;  /* 0x0000000421047212 */ /* 0x000fe200078ec0ff */
[----:B------:R-:W-:Y:S01]  /*5c10*/  FADD.FTZ R211, R211, R212 ;  /* 0x000000d4d3d37221 */ /* 0x000fe20000010000 */
[----:B------:R-:W-:Y:S01]  /*5c20*/  LOP3.LUT R5, R32, R5, RZ, 0xc0, !PT ;  /* 0x0000000520057212 */ /* 0x000fe200078ec0ff */
[----:B------:R-:W-:Y:S01]  /*5c30*/  FADD.FTZ R195, R230, R195 ;  /* 0x000000c3e6c37221 */ /* 0x000fe20000010000 */
[C---:B------:R-:W-:Y:S01]  /*5c40*/  HMMA.16816.F32 R96, R24.reuse, R14, R96 ;  /* 0x0000000e1860723c */ /* 0x040fe20000001860 */
[----:B------:R-:W4:Y:S07]  /*5c50*/  LDSM.16.MT88.4 R12, [R172+0x11800] ;  /* 0x01180000ac0c783b */ /* 0x000f2e0000004200 */
[C---:B-1----:R-:W-:Y:S01]  /*5c60*/  HMMA.16816.F32 R148, R24.reuse, R28, R148 ;  /* 0x0000001c1894723c */ /* 0x042fe20000001894 */
[----:B------:R-:W-:Y:S01]  /*5c70*/  F2FP.F16.F32.PACK_AB R29, R207, R192 ;  /* 0x000000c0cf1d723e */ /* 0x000fe200000000ff */
[----:B------:R-:W-:Y:S01]  /*5c80*/  FADD.FTZ R192, R192, R211 ;  /* 0x000000d3c0c07221 */ /* 0x000fe20000010000 */
[----:B------:R-:W-:Y:S01]  /*5c90*/  F2FP.F16.F32.PACK_AB R28, R199, R222 ;  /* 0x000000dec71c723e */ /* 0x000fe200000000ff */
[----:B------:R-:W-:Y:S01]  /*5ca0*/  FADD.FTZ R222, R222, R195 ;  /* 0x000000c3dede7221 */ /* 0x000fe20000010000 */
[----:B------:R-:W-:Y:S01]  /*5cb0*/  LOP3.LUT R6, R29, R6, RZ, 0xc0, !PT ;  /* 0x000000061d067212 */ /* 0x000fe200078ec0ff */
[----:B------:R-:W-:Y:S01]  /*5cc0*/  FADD.FTZ R227, R207, R192 ;  /* 0x000000c0cfe37221 */ /* 0x000fe20000010000 */
[----:B------:R-:W-:Y:S01]  /*5cd0*/  LOP3.LUT R7, R28, R7, RZ, 0xc0, !PT ;  /* 0x000000071c077212 */ /* 0x000fe200078ec0ff */
[----:B------:R-:W-:Y:S01]  /*5ce0*/  HMMA.16816.F32 R108, R24, R168, R108 ;  /* 0x000000a8186c723c */ /* 0x000fe2000000186c */
[----:B------:R-:W-:-:S07]  /*5cf0*/  FADD.FTZ R223, R199, R222 ;  /* 0x000000dec7df7221 */ /* 0x000fce0000010000 */
[C---:B--2---:R-:W-:Y:S08]  /*5d00*/  HMMA.16816.F32 R68, R4.reuse, R8, R68 ;  /* 0x000000080444723c */ /* 0x044ff00000001844 */
[----:B------:R-:W-:Y:S01]  /*5d10*/  HMMA.16816.F32 R72, R4, R10, R72 ;  /* 0x0000000a0448723c */ /* 0x000fe20000001848 */
[----:B------:R-:W-:Y:S07]  /*5d20*/  LDSM.16.MT88.4 R8, [R204+0x11800] ;  /* 0x01180000cc08783b */ /* 0x000fee0000004200 */
[C---:B---3--:R-:W-:Y:S08]  /*5d30*/  HMMA.16816.F32 R60, R24.reuse, R20, R60 ;  /* 0x00000014183c723c */ /* 0x048ff0000000183c */
[----:B------:R-:W-:Y:S01]  /*5d40*/  HMMA.16816.F32 R64, R24, R22, R64 ;  /* 0x000000161840723c */ /* 0x000fe20000001840 */
[----:B------:R-:W1:Y:S04]  /*5d50*/  LDSM.16.MT88.4 R20, [R172+0x15800] ;  /* 0x01580000ac14783b */ /* 0x000e680000004200 */
[----:B------:R-:W-:Y:S03]  /*5d60*/  LDSM.16.MT88.4 R172, [R210+0x13800] ;  /* 0x01380000d2ac783b */ /* 0x000fe60000004200 */
[C---:B----4-:R-:W-:Y:S08]  /*5d70*/  HMMA.16816.F32 R36, R4.reuse, R12, R36 ;  /* 0x0000000c0424723c */ /* 0x050ff00000001824 */
[C---:B------:R-:W-:Y:S01]  /*5d80*/  HMMA.16816.F32 R40, R4.reuse, R14, R40 ;  /* 0x0000000e0428723c */ /* 0x040fe20000001828 */
[----:B------:R-:W2:Y:S07]  /*5d90*/  LDSM.16.MT88.4 R12, [R210+0x11800] ;  /* 0x01180000d20c783b */ /* 0x000eae0000004200 */
[C---:B------:R-:W-:Y:S08]  /*5da0*/  HMMA.16816.F32 R132, R4.reuse, R16, R132 ;  /* 0x000000100484723c */ /* 0x040ff00000001884 */
[----:B------:R-:W-:Y:S01]  /*5db0*/  HMMA.16816.F32 R136, R4, R18, R136 ;  /* 0x000000120488723c */ /* 0x000fe20000001888 */
[----:B------:R-:W3:Y:S07]  /*5dc0*/  LDSM.16.MT88.4 R16, [R204+0x15800] ;  /* 0x01580000cc10783b */ /* 0x000eee0000004200 */
[C---:B------:R-:W-:Y:S01]  /*5dd0*/  HMMA.16816.F32 R112, R24.reuse, R170, R112 ;  /* 0x000000aa1870723c */ /* 0x040fe20000001870 */
[----:B------:R-:W4:Y:S07]  /*5de0*/  LDSM.16.MT88.4 R168, [R210+0x15800] ;  /* 0x01580000d2a8783b */ /* 0x000f2e0000004200 */
[C---:B------:R-:W-:Y:S01]  /*5df0*/  HMMA.16816.F32 R152, R24.reuse, R34, R152 ;  /* 0x000000221898723c */ /* 0x040fe20000001898 */
[----:B------:R-:W5:Y:S07]  /*5e00*/  LDSM.16.MT88.4 R32, [R210+0x17800] ;  /* 0x01780000d220783b */ /* 0x000f6e0000004200 */
        /* <DEDUP_REMOVED lines=27> */
[C---:B--2---:R-:W-:Y:S08]  /*5fc0*/  HMMA.16816.F32 R116, R4.reuse, R12, R116 ;  /* 0x0000000c0474723c */ /* 0x044ff00000001874 */
[C---:B------:R-:W-:Y:S08]  /*5fd0*/  HMMA.16816.F32 R120, R4.reuse, R14, R120 ;  /* 0x0000000e0478723c */ /* 0x040ff00000001878 */
[C---:B------:R-:W-:Y:S08]  /*5fe0*/  HMMA.16816.F32 R124, R4.reuse, R8, R124 ;  /* 0x00000008047c723c */ /* 0x040ff0000000187c */
[C---:B------:R-:W-:Y:S08]  /*5ff0*/  HMMA.16816.F32 R128, R4.reuse, R10, R128 ;  /* 0x0000000a0480723c */ /* 0x040ff00000001880 */
[C---:B---3--:R-:W-:Y:S08]  /*6000*/  HMMA.16816.F32 R148, R4.reuse, R16, R148 ;  /* 0x000000100494723c */ /* 0x048ff00000001894 */
[----:B------:R-:W-:Y:S01]  /*6010*/  HMMA.16816.F32 R144, R4, R18, R144 ;  /* 0x000000120490723c */ /* 0x000fe20000001890 */
[----:B------:R-:W-:-:S04]  /*6020*/  NOP ;  /* 0x0000000000007918 */ /* 0x000fc80000000000 */
[----:B------:R-:W-:-:S15]  /*6030*/  BRA.U !UP2, `(.L_x_400) ;  /* 0x000000410ab87547 */ /* 0x000fde000b800000 */
[----:B------:R-:W1:Y:S01]  /*6040*/  LDCU.64 UR10, c[0x0][0x3c0] ;  /* 0x00007800ff0a77ac */ /* 0x000e620008000a00 */
[----:B------:R-:W-:Y:S01]  /*6050*/  IADD3 R4, P0, PT, R200, UR24, RZ ;  /* 0x00000018c8047c10 */ /* 0x000fe2000ff1e0ff */
[----:B------:R-:W-:-:S04]  /*6060*/  DEPBAR.LE SB0, 0x0 ;  /* 0x000080000000791a */ /* 0x000fc80000000000 */
[----:B------:R-:W2:Y:S01]  /*6070*/  LDCU.64 UR4, c[0x0][0x3d8] ;  /* 0x00007b00ff0477ac */ /* 0x000ea20008000a00 */
[--C-:B------:R-:W-:Y:S01]  /*6080*/  SHF.R.U32.HI R0, RZ, 0x3, R201.reuse ;  /* 0x00000003ff007819 */ /* 0x100fe200000116c9 */
[----:B------:R-:W-:Y:S01]  /*6090*/  IMAD.X R5, RZ, RZ, UR22, P0 ;  /* 0x00000016ff057e24 */ /* 0x000fe200080e06ff */
[--C-:B------:R-:W-:Y:S01]  /*60a0*/  SHF.R.U32.HI R202, RZ, 0x1, R201.reuse ;  /* 0x00000001ffca7819 */ /* 0x100fe200000116c9 */
[----:B------:R-:W3:Y:S01]  /*60b0*/  LDCU.64 UR8, c[0x0][0x390] ;  /* 0x00007200ff0877ac */ /* 0x000ee20008000a00 */
[----:B------:R-:W-:Y:S01]  /*60c0*/  LOP3.LUT R8, R206, 0x1f8, RZ, 0xc0, !PT ;  /* 0x000001f8ce087812 */ /* 0x000fe200078ec0ff */
[----:B------:R-:W-:Y:S01]  /*60d0*/  IMAD.MOV.U32 R166, RZ, RZ, 0x20 ;  /* 0x00000020ffa67424 */ /* 0x000fe200078e00ff */
[----:B------:R-:W-:Y:S01]  /*60e0*/  LOP3.LUT R230, R202, 0x8, RZ, 0xc0, !PT ;  /* 0x00000008cae67812 */ /* 0x000fe200078ec0ff */
[----:B------:R-:W-:Y:S01]  /*60f0*/  USHF.R.S32.HI UR32, URZ, 0x1f, UR15 ;  /* 0x0000001fff207899 */ /* 0x000fe2000801140f */
[----:B------:R-:W-:Y:S01]  /*6100*/  LOP3.LUT R203, R8, 0x38, R201, 0x78, !PT ;  /* 0x0000003808cb7812 */ /* 0x000fe200078e78c9 */
[----:B------:R-:W-:Y:S01]  /*6110*/  UIADD3 UR26, UPT, UPT, UR20, -0x2, URZ ;  /* 0xfffffffe141a7890 */ /* 0x000fe2000fffe0ff */
[----:B------:R-:W-:Y:S01]  /*6120*/  SEL R166, R166, 0xffffffe0, !P6 ;  /* 0xffffffe0a6a67807 */ /* 0x000fe20007000000 */
[C---:B-1----:R-:W-:Y:S01]  /*6130*/  IMAD R2, R0.reuse, UR11, RZ ;  /* 0x0000000b00027c24 */ /* 0x042fe2000f8e02ff */
[----:B------:R-:W-:Y:S01]  /*6140*/  USHF.L.U32 UR27, UR10, 0x4, URZ ;  /* 0x000000040a1b7899 */ /* 0x000fe200080006ff */
[----:B------:R-:W-:Y:S01]  /*6150*/  IMAD.WIDE.U32 R4, R0, UR10, R4 ;  /* 0x0000000a00047c25 */ /* 0x000fe2000f8e0004 */
[----:B------:R-:W-:-:S02]  /*6160*/  UIMAD.WIDE.U32 UR30, UR26, UR10, URZ ;  /* 0x0000000a1a1e72a5 */ /* 0x000fc4000f8e00ff */
[----:B------:R-:W-:Y:S01]  /*6170*/  UIMAD UR26, UR26, UR11, URZ ;  /* 0x0000000b1a1a72a4 */ /* 0x000fe2000f8e02ff */
[----:B------:R-:W-:Y:S01]  /*6180*/  IMAD.IADD R5, R5, 0x1, R2 ;  /* 0x0000000105057824 */ /* 0x000fe200078e0202 */
[----:B--2---:R-:W-:Y:S01]  /*6190*/  UIMAD UR21, UR32, UR4, URZ ;  /* 0x00000004201572a4 */ /* 0x004fe2000f8e02ff */
[----:B------:R-:W-:Y:S01]  /*61a0*/  IMAD.U32 R6, RZ, RZ, UR4 ;  /* 0x00000004ff067e24 */ /* 0x000fe2000f8e00ff */
[----:B------:R-:W-:Y:S01]  /*61b0*/  UIADD3 UR26, UPT, UPT, UR31, UR26, URZ ;  /* 0x0000001a1f1a7290 */ /* 0x000fe2000fffe0ff */
[----:B------:R-:W-:Y:S01]  /*61c0*/  IMAD.U32 R12, RZ, RZ, UR30 ;  /* 0x0000001eff0c7e24 */ /* 0x000fe2000f8e00ff */
[----:B------:R-:W-:Y:S01]  /*61d0*/  UIMAD UR21, UR15, UR5, UR21 ;  /* 0x000000050f1572a4 */ /* 0x000fe2000f8e0215 */
[----:B------:R-:W-:Y:S01]  /*61e0*/  IMAD.WIDE.U32 R6, R6, UR15, R4 ;  /* 0x0000000f06067c25 */ /* 0x000fe2000f8e0004 */
[----:B------:R-:W-:Y:S01]  /*61f0*/  LOP3.LUT R4, R177, 0x200, RZ, 0xc0, !PT ;  /* 0x00000200b1047812 */ /* 0x000fe200078ec0ff */
[----:B------:R-:W-:Y:S02]  /*6200*/  USHF.L.U64.HI UR25, UR10, 0x4, UR11 ;  /* 0x000000040a197899 */ /* 0x000fe4000801020b */
[----:B------:R-:W-:Y:S01]  /*6210*/  IMAD.SHL.U32 R5, R201, 0x20, RZ ;  /* 0x00000020c9057824 */ /* 0x000fe200078e00ff */
[----:B------:R-:W-:Y:S01]  /*6220*/  ULEA UR23, UP0, UR30, UR27, 0x6 ;  /* 0x0000001b1e177291 */ /* 0x000fe2000f8030ff */
[----:B------:R-:W-:-:S02]  /*6230*/  VIADD R11, R7, UR21 ;  /* 0x00000015070b7c36 */ /* 0x000fc40008000000 */
[----:B------:R-:W-:Y:S01]  /*6240*/  IMAD.U32 R13, RZ, RZ, UR31 ;  /* 0x0000001fff0d7e24 */ /* 0x000fe2000f8e00ff */
[----:B------:R-:W-:Y:S01]  /*6250*/  LOP3.LUT R5, R4, 0x7c00, R5, 0xf8, !PT ;  /* 0x00007c0004057812 */ /* 0x000fe200078ef805 */
[----:B------:R-:W-:Y:S01]  /*6260*/  ULEA.HI.X UR21, UR30, UR25, UR26, 0x6, UP0 ;  /* 0x000000191e157291 */ /* 0x000fe200080f341a */
[----:B------:R-:W-:Y:S01]  /*6270*/  BAR.SYNC.DEFER_BLOCKING 0x0 ;  /* 0x0000000000007b1d */ /* 0x000fe20000010000 */
[C---:B---3--:R-:W-:Y:S01]  /*6280*/  LEA R4, P0, R6.reuse, UR8, 0x1 ;  /* 0x0000000806047c11 */ /* 0x048fe2000f8008ff */
[----:B------:R-:W-:Y:S01]  /*6290*/  IMAD.U32 R10, RZ, RZ, UR23 ;  /* 0x00000017ff0a7e24 */ /* 0x000fe2000f8e00ff */
[----:B------:R-:W-:Y:S01]  /*62a0*/  LOP3.LUT R230, R5, R165, R230, 0xf6, !PT ;  /* 0x000000a505e67212 */ /* 0x000fe200078ef6e6 */
[----:B------:R-:W-:Y:S01]  /*62b0*/  ULEA UR28, UP0, UR10, UR23, 0x5 ;  /* 0x000000170a1c7291 */ /* 0x000fe2000f8028ff */
[----:B------:R-:W-:Y:S01]  /*62c0*/  LEA.HI.X R11, R6, UR9, R11, 0x1, P0 ;  /* 0x00000009060b7c11 */ /* 0x000fe200080f0c0b */
[----:B------:R-:W-:Y:S01]  /*62d0*/  IMAD.U32 R6, RZ, RZ, UR26 ;  /* 0x0000001aff067e24 */ /* 0x000fe2000f8e00ff */
[----:B------:R-:W-:Y:S01]  /*62e0*/  UIADD3 UR26, UP1, UPT, UR23, UR27, URZ ;  /* 0x0000001b171a7290 */ /* 0x000fe2000ff3e0ff */
[CC--:B------:R-:W-:Y:S01]  /*62f0*/  LEA R14, P0, R12.reuse, R4.reuse, 0x7 ;  /* 0x000000040c0e7211 */ /* 0x0c0fe200078038ff */
[----:B------:R-:W-:Y:S01]  /*6300*/  IMAD.U32 R9, RZ, RZ, UR21 ;  /* 0x00000015ff097e24 */ /* 0x000fe2000f8e00ff */
[----:B------:R-:W-:Y:S01]  /*6310*/  LOP3.LUT R165, R203, 0x1e00, R206, 0xf8, !PT ;  /* 0x00001e00cba57812 */ /* 0x000fe200078ef8ce */
[----:B------:R-:W-:Y:S01]  /*6320*/  UIADD3.X UR25, UPT, UPT, UR21, UR25, URZ, UP1, !UPT ;  /* 0x0000001915197290 */ /* 0x000fe20008ffe4ff */
[-C--:B------:R-:W-:Y:S01]  /*6330*/  LEA.HI.X R15, R12, R11.reuse, R6, 0x7, P0 ;  /* 0x0000000b0c0f7211 */ /* 0x080fe200000f3c06 */
[----:B------:R-:W-:Y:S01]  /*6340*/  IMAD.U32 R8, RZ, RZ, UR26 ;  /* 0x0000001aff087e24 */ /* 0x000fe2000f8e00ff */
[-C--:B------:R-:W-:Y:S01]  /*6350*/  LEA R12, P3, R10, R4.reuse, 0x1 ;  /* 0x000000040a0c7211 */ /* 0x080fe200078608ff */
[----:B------:R-:W-:Y:S01]  /*6360*/  ULEA.HI.X UR27, UR10, UR21, UR11, 0x5, UP0 ;  /* 0x000000150a1b7291 */ /* 0x000fe200080f2c0b */
[----:B------:R-:W-:Y:S01]  /*6370*/  LEA R165, R165, UR6, 0x1 ;  /* 0x00000006a5a57c11 */ /* 0x000fe2000f8e08ff */
[----:B------:R-:W-:Y:S01]  /*6380*/  IMAD.U32 R6, RZ, RZ, UR28 ;  /* 0x0000001cff067e24 */ /* 0x000fe2000f8e00ff */
[-C--:B------:R-:W-:Y:S01]  /*6390*/  LEA R16, P2, R8, R4.reuse, 0x1 ;  /* 0x0000000408107211 */ /* 0x080fe200078408ff */
[----:B------:R-:W-:Y:S01]  /*63a0*/  IMAD.U32 R7, RZ, RZ, UR25 ;  /* 0x00000019ff077e24 */ /* 0x000fe2000f8e00ff */
[-C--:B------:R-:W-:Y:S01]  /*63b0*/  LEA.HI.X R13, R10, R11.reuse, R9, 0x1, P3 ;  /* 0x0000000b0a0d7211 */ /* 0x080fe200018f0c09 */
[----:B------:R-:W-:Y:S01]  /*63c0*/  IMAD.U32 R5, RZ, RZ, UR27 ;  /* 0x0000001bff057e24 */ /* 0x000fe2000f8e00ff */
[----:B------:R-:W-:Y:S01]  /*63d0*/  LEA R4, P0, R6, R4, 0x1 ;  /* 0x0000000406047211 */ /* 0x000fe200078008ff */
[----:B------:R-:W-:Y:S01]  /*63e0*/  VIADD R207, R226, UR6 ;  /* 0x00000006e2cf7c36 */ /* 0x000fe20008000000 */
[----:B------:R-:W-:Y:S01]  /*63f0*/  @!PT LDS RZ, [RZ] ;  /* 0x00000000fffff984 */ /* 0x000fe20000000800 */
[----:B------:R-:W-:Y:S01]  /*6400*/  @!PT LDS RZ, [RZ] ;  /* 0x00000000fffff984 */ /* 0x000fe20000000800 */
[----:B------:R-:W-:Y:S01]  /*6410*/  @!PT LDS RZ, [RZ] ;  /* 0x00000000fffff984 */ /* 0x000fe20000000800 */
[----:B------:R-:W-:Y:S01]  /*6420*/  LDGSTS.E.BYPASS.LTC128B.128 [R165+0x10000], desc[UR16][R14.64] ;  /* 0x100000000ea57fae */ /* 0x000fe2000b981a10 */
[-C--:B------:R-:W-:Y:S01]  /*6430*/  LEA.HI.X R17, R8, R11.reuse, R7, 0x1, P2 ;  /* 0x0000000b08117211 */ /* 0x080fe200010f0c07 */
[----:B------:R-:W-:Y:S01]  /*6440*/  UISETP.GE.U32.AND UP0, UPT, UR20, 0x3, UPT ;  /* 0x000000031400788c */ /* 0x000fe2000bf06070 */
[----:B------:R-:W-:Y:S01]  /*6450*/  LEA.HI.X R5, R6, R11, R5, 0x1, P0 ;  /* 0x0000000b06057211 */ /* 0x000fe200000f0c05 */
[----:B------:R-:W-:Y:S01]  /*6460*/  LDGSTS.E.BYPASS.LTC128B.128 [R165+0x12000], desc[UR16][R14.64+0x80] ;  /* 0x120000800ea57fae */ /* 0x000fe2000b981a10 */
[----:B------:R-:W-:Y:S01]  /*6470*/  LEA R230, R230, UR6, 0x1 ;  /* 0x00000006e6e67c11 */ /* 0x000fe2000f8e08ff */
[C---:B------:R-:W-:Y:S01]  /*6480*/  IMAD.IADD R212, R207.reuse, 0x1, R166 ;  /* 0x00000001cfd47824 */ /* 0x040fe200078e02a6 */
[----:B------:R-:W-:Y:S01]  /*6490*/  USHF.L.U32 UR21, UR20, 0x1, URZ ;  /* 0x0000000114157899 */ /* 0x000fe200080006ff */
[----:B------:R-:W-:Y:S01]  /*64a0*/  LDGSTS.E.BYPASS.LTC128B.128 [R165+0x14000], desc[UR16][R14.64+0x100] ;  /* 0x140001000ea57fae */ /* 0x000fe2000b981a10 */
[----:B------:R-:W-:-:S02]  /*64b0*/  IMAD.IADD R207, R207, 0x1, R197 ;  /* 0x00000001cfcf7824 */ /* 0x000fc400078e02c5 */
[C-C-:B------:R-:W-:Y:S01]  /*64c0*/  IMAD.IADD R222, R166.reuse, 0x1, R230.reuse ;  /* 0x00000001a6de7824 */ /* 0x140fe200078e02e6 */
[----:B------:R-:W-:Y:S01]  /*64d0*/  LDGSTS.E.BYPASS.LTC128B.128 [R165+0x16000], desc[UR16][R14.64+0x180] ;  /* 0x160001800ea57fae */ /* 0x000fe2000b981a10 */
[----:B------:R-:W-:Y:S01]  /*64e0*/  IMAD.IADD R217, R197, 0x1, R230 ;  /* 0x00000001c5d97824 */ /* 0x000fe200078e02e6 */
[----:B------:R-:W-:Y:S02]  /*64f0*/  UIADD3 UR27, UPT, UPT, UR21, -0x4, URZ ;  /* 0xfffffffc151b7890 */ /* 0x000fe4000fffe0ff */
        /* <DEDUP_REMOVED lines=15> */
[----:B-1----:R-:W1:Y:S04]  /*65f0*/  LDSM.16.M88.4 R12, [R226+UR6+0x8000] ;  /* 0x00800006e20c783b */ /* 0x002e680008000200 */
[----:B------:R-:W3:Y:S04]  /*6600*/  LDSM.16.M88.4 R188, [R226+UR6+0x8800] ;  /* 0x00880006e2bc783b */ /* 0x000ee80008000200 */
[----:B------:R-:W4:Y:S04]  /*6610*/  LDSM.16.M88.4 R180, [R226+UR6+0x9000] ;  /* 0x00900006e2b4783b */ /* 0x000f280008000200 */
[----:B------:R-:W5:Y:S04]  /*6620*/  LDSM.16.M88.4 R32, [R226+UR6+0x9800] ;  /* 0x00980006e220783b */ /* 0x000f680008000200 */
[----:B------:R-:W-:Y:S04]  /*6630*/  LDSM.16.M88.4 R8, [R212+0x8000] ;  /* 0x00800000d408783b */ /* 0x000fe80000000200 */
[----:B--2---:R-:W2:Y:S04]  /*6640*/  LDSM.16.M88.4 R4, [R222] ;  /* 0x00000000de04783b */ /* 0x004ea80000000200 */
[----:B------:R-:W2:Y:S04]  /*6650*/  LDSM.16.M88.4 R20, [R212+0x8800] ;  /* 0x00880000d414783b */ /* 0x000ea80000000200 */
[----:B------:R-:W2:Y:S04]  /*6660*/  LDSM.16.M88.4 R28, [R212+0x9000] ;  /* 0x00900000d41c783b */ /* 0x000ea80000000200 */
[----:B------:R-:W2:Y:S04]  /*6670*/  LDSM.16.M88.4 R24, [R212+0x9800] ;  /* 0x00980000d418783b */ /* 0x000ea80000000200 */
[----:B------:R-:W-:Y:S01]  /*6680*/  LDSM.16.M88.4 R168, [R207+0x8000] ;  /* 0x00800000cfa8783b */ /* 0x000fe20000000200 */
[C---:B-1----:R-:W-:Y:S03]  /*6690*/  HMMA.16816.F32 R16, R172.reuse, R12, RZ ;  /* 0x0000000cac10723c */ /* 0x042fe600000018ff */
[----:B------:R-:W-:Y:S04]  /*66a0*/  LDSM.16.M88.4 R232, [R226+UR6+0xa000] ;  /* 0x00a00006e2e8783b */ /* 0x000fe80008000200 */
[----:B------:R-:W-:Y:S01]  /*66b0*/  LDSM.16.M88.4 R208, [R226+UR6+0xa800] ;  /* 0x00a80006e2d0783b */ /* 0x000fe20008000200 */
[C---:B---3--:R-:W-:Y:S03]  /*66c0*/  HMMA.16816.F32 R192, R172.reuse, R188, RZ ;  /* 0x000000bcacc0723c */ /* 0x048fe600000018ff */
[----:B------:R-:W-:Y:S04]  /*66d0*/  LDSM.16.M88.4 R196, [R212+0xa000] ;  /* 0x00a00000d4c4783b */ /* 0x000fe80000000200 */
[----:B------:R-:W-:Y:S01]  /*66e0*/  LDSM.16.M88.4 R236, [R207+0xb800] ;  /* 0x00b80000cfec783b */ /* 0x000fe20000000200 */
[C---:B------:R-:W-:Y:S03]  /*66f0*/  HMMA.16816.F32 R12, R172.reuse, R14, RZ ;  /* 0x0000000eac0c723c */ /* 0x040fe600000018ff */
[----:B------:R-:W-:Y:S04]  /*6700*/  LDSM.16.M88.4 R240, [R212+0xe000] ;  /* 0x00e00000d4f0783b */ /* 0x000fe80000000200 */
[----:B------:R-:W0:Y:S01]  /*6710*/  LDGDEPBAR ;  /* 0x00000000000079af */ /* 0x000e220000000000 */
[C---:B------:R-:W-:Y:S08]  /*6720*/  HMMA.16816.F32 R188, R172.reuse, R190, RZ ;  /* 0x000000beacbc723c */ /* 0x040ff000000018ff */
[C---:B----4-:R-:W-:Y:S08]  /*6730*/  HMMA.16816.F32 R184, R172.reuse, R180, RZ ;  /* 0x000000b4acb8723c */ /* 0x050ff000000018ff */
[C---:B------:R-:W-:Y:S08]  /*6740*/  HMMA.16816.F32 R180, R172.reuse, R182, RZ ;  /* 0x000000b6acb4723c */ /* 0x040ff000000018ff */
[C---:B-----5:R-:W-:Y:S08]  /*6750*/  HMMA.16816.F32 R176, R172.reuse, R32, RZ ;  /* 0x00000020acb0723c */ /* 0x060ff000000018ff */
[----:B------:R-:W-:Y:S01]  /*6760*/  HMMA.16816.F32 R172, R172, R34, RZ ;  /* 0x00000022acac723c */ /* 0x000fe200000018ff */
[----:B------:R-:W-:Y:S07]  /*6770*/  LDSM.16.M88.4 R32, [R207+0x9000] ;  /* 0x00900000cf20783b */ /* 0x000fee0000000200 */
[C---:B--2---:R-:W-:Y:S08]  /*6780*/  HMMA.16816.F32 R16, R4.reuse, R8, R16 ;  /* 0x000000080410723c */ /* 0x044ff00000001810 */
[C---:B------:R-:W-:Y:S01]  /*6790*/  HMMA.16816.F32 R12, R4.reuse, R10, R12 ;  /* 0x0000000a040c723c */ /* 0x040fe2000000180c */
[----:B------:R-:W1:Y:S07]  /*67a0*/  LDSM.16.M88.4 R8, [R217] ;  /* 0x00000000d908783b */ /* 0x000e6e0000000200 */
[C---:B------:R-:W-:Y:S08]  /*67b0*/  HMMA.16816.F32 R192, R4.reuse, R20, R192 ;  /* 0x0000001404c0723c */ /* 0x040ff000000018c0 */
[C---:B------:R-:W-:Y:S01]  /*67c0*/  HMMA.16816.F32 R188, R4.reuse, R22, R188 ;  /* 0x0000001604bc723c */ /* 0x040fe200000018bc */
[----:B------:R-:W2:Y:S07]  /*67d0*/  LDSM.16.M88.4 R20, [R207+0x8800] ;  /* 0x00880000cf14783b */ /* 0x000eae0000000200 */
[C---:B------:R-:W-:Y:S08]  /*67e0*/  HMMA.16816.F32 R184, R4.reuse, R28, R184 ;  /* 0x0000001c04b8723c */ /* 0x040ff000000018b8 */
[C---:B------:R-:W-:Y:S01]  /*67f0*/  HMMA.16816.F32 R180, R4.reuse, R30, R180 ;  /* 0x0000001e04b4723c */ /* 0x040fe200000018b4 */
[----:B------:R-:W3:Y:S07]  /*6800*/  LDSM.16.M88.4 R28, [R207+0x9800] ;  /* 0x00980000cf1c783b */ /* 0x000eee0000000200 */
[C---:B------:R-:W-:Y:S08]  /*6810*/  HMMA.16816.F32 R176, R4.reuse, R24, R176 ;  /* 0x0000001804b0723c */ /* 0x040ff000000018b0 */
[----:B------:R-:W-:Y:S01]  /*6820*/  HMMA.16816.F32 R172, R4, R26, R172 ;  /* 0x0000001a04ac723c */ /* 0x000fe200000018ac */
[----:B------:R-:W-:Y:S04]  /*6830*/  LDSM.16.M88.4 R24, [R213] ;  /* 0x00000000d518783b */ /* 0x000fe80000000200 */
[----:B------:R-:W4:Y:S03]  /*6840*/  LDSM.16.M88.4 R4, [R166+0x8000] ;  /* 0x00800000a604783b */ /* 0x000f260000000200 */
        /* <DEDUP_REMOVED lines=11> */
[----:B------:R-:W-:Y:S04]  /*6900*/  LDSM.16.M88.4 R28, [R226+UR6+0xb000] ;  /* 0x00b00006e21c783b */ /* 0x000fe80008000200 */
[----:B------:R-:W-:Y:S03]  /*6910*/  LDSM.16.M88.4 R8, [R226+UR6+0xb800] ;  /* 0x00b80006e208783b */ /* 0x000fe60008000200 */
[C---:B----4-:R-:W-:Y:S08]  /*6920*/  HMMA.16816.F32 R16, R24.reuse, R4, R16 ;  /* 0x000000041810723c */ /* 0x050ff00000001810 */
[C---:B------:R-:W-:Y:S01]  /*6930*/  HMMA.16816.F32 R12, R24.reuse, R6, R12 ;  /* 0x00000006180c723c */ /* 0x040fe2000000180c */
[----:B------:R-:W3:Y:S07]  /*6940*/  LDSM.16.M88.4 R4, [R230+0x2000] ;  /* 0x00200000e604783b */ /* 0x000eee0000000200 */
[C---:B-1----:R-:W-:Y:S08]  /*6950*/  HMMA.16816.F32 R192, R24.reuse, R168, R192 ;  /* 0x000000a818c0723c */ /* 0x042ff000000018c0 */
[C---:B------:R-:W-:Y:S01]  /*6960*/  HMMA.16816.F32 R188, R24.reuse, R170, R188 ;  /* 0x000000aa18bc723c */ /* 0x040fe200000018bc */
[----:B------:R-:W-:Y:S07]  /*6970*/  LDSM.16.M88.4 R168, [R212+0xa800] ;  /* 0x00a80000d4a8783b */ /* 0x000fee0000000200 */
[C---:B--2---:R-:W-:Y:S08]  /*6980*/  HMMA.16816.F32 R184, R24.reuse, R20, R184 ;  /* 0x0000001418b8723c */ /* 0x044ff000000018b8 */
[C---:B------:R-:W-:Y:S01]  /*6990*/  HMMA.16816.F32 R180, R24.reuse, R22, R180 ;  /* 0x0000001618b4723c */ /* 0x040fe200000018b4 */
[----:B------:R-:W1:Y:S07]  /*69a0*/  LDSM.16.M88.4 R20, [R222+0x2000] ;  /* 0x00200000de14783b */ /* 0x000e6e0000000200 */
[C---:B-----5:R-:W-:Y:S08]  /*69b0*/  HMMA.16816.F32 R176, R24.reuse, R32, R176 ;  /* 0x0000002018b0723c */ /* 0x060ff000000018b0 */
[----:B------:R-:W-:Y:S01]  /*69c0*/  HMMA.16816.F32 R172, R24, R34, R172 ;  /* 0x0000002218ac723c */ /* 0x000fe200000018ac */
[----:B------:R-:W2:Y:S04]  /*69d0*/  LDSM.16.M88.4 R24, [R212+0xb000] ;  /* 0x00b00000d418783b */ /* 0x000ea80000000200 */
[----:B------:R-:W4:Y:S03]  /*69e0*/  LDSM.16.M88.4 R32, [R212+0xb800] ;  /* 0x00b80000d420783b */ /* 0x000f260000000200 */
[C---:B---3--:R-:W-:Y:S08]  /*69f0*/  HMMA.16816.F32 R16, R4.reuse, R232, R16 ;  /* 0x000000e80410723c */ /* 0x048ff00000001810 */
[C---:B------:R-:W-:Y:S01]  /*6a00*/  HMMA.16816.F32 R12, R4.reuse, R234, R12 ;  /* 0x000000ea040c723c */ /* 0x040fe2000000180c */
[----:B------:R-:W-:Y:S07]  /*6a10*/  LDSM.16.M88.4 R232, [R217+0x2000] ;  /* 0x00200000d9e8783b */ /* 0x000fee0000000200 */
        /* <DEDUP_REMOVED lines=8> */
[----:B------:R-:W5:Y:S04]  /*6aa0*/  LDSM.16.M88.4 R8, [R207+0xa800] ;  /* 0x00a80000cf08783b */ /* 0x000f680000000200 */
[----:B------:R-:W5:Y:S03]  /*6ab0*/  LDSM.16.M88.4 R4, [R207+0xb000] ;  /* 0x00b00000cf04783b */ /* 0x000f660000000200 */
[C---:B-1----:R-:W-:Y:S08]  /*6ac0*/  HMMA.16816.F32 R16, R20.reuse, R196, R16 ;  /* 0x000000c41410723c */ /* 0x042ff00000001810 */
[C---:B------:R-:W-:Y:S01]  /*6ad0*/  HMMA.16816.F32 R12, R20.reuse, R198, R12 ;  /* 0x000000c6140c723c */ /* 0x040fe2000000180c */
[----:B------:R-:W-:Y:S07]  /*6ae0*/  LDSM.16.M88.4 R196, [R213+0x2000] ;  /* 0x00200000d5c4783b */ /* 0x000fee0000000200 */
[C---:B------:R-:W-:Y:S08]  /*6af0*/  HMMA.16816.F32 R192, R20.reuse, R168, R192 ;  /* 0x000000a814c0723c */ /* 0x040ff000000018c0 */
[C---:B------:R-:W-:Y:S01]  /*6b00*/  HMMA.16816.F32 R188, R20.reuse, R170, R188 ;  /* 0x000000aa14bc723c */ /* 0x040fe200000018bc */
[----:B------:R-:W1:Y:S07]  /*6b10*/  LDSM.16.M88.4 R168, [R166+0xa000] ;  /* 0x00a00000a6a8783b */ /* 0x000e6e0000000200 */
[C---:B--2---:R-:W-:Y:S08]  /*6b20*/  HMMA.16816.F32 R184, R20.reuse, R24, R184 ;  /* 0x0000001814b8723c */ /* 0x044ff000000018b8 */
[C---:B------:R-:W-:Y:S01]  /*6b30*/  HMMA.16816.F32 R180, R20.reuse, R26, R180 ;  /* 0x0000001a14b4723c */ /* 0x040fe200000018b4 */
[----:B------:R-:W2:Y:S07]  /*6b40*/  LDSM.16.M88.4 R24, [R166+0xa800] ;  /* 0x00a80000a618783b */ /* 0x000eae0000000200 */
[C---:B----4-:R-:W-:Y:S08]  /*6b50*/  HMMA.16816.F32 R176, R20.reuse, R32, R176 ;  /* 0x0000002014b0723c */ /* 0x050ff000000018b0 */
[----:B------:R-:W-:Y:S01]  /*6b60*/  HMMA.16816.F32 R172, R20, R34, R172 ;  /* 0x0000002214ac723c */ /* 0x000fe200000018ac */
[----:B------:R-:W4:Y:S04]  /*6b70*/  LDSM.16.M88.4 R20, [R166+0xb000] ;  /* 0x00b00000a614783b */ /* 0x000f280000000200 */
[----:B------:R-:W-:Y:S03]  /*6b80*/  LDSM.16.M88.4 R32, [R230+0x4000] ;  /* 0x00400000e620783b */ /* 0x000fe60000000200 */
[C---:B---3--:R-:W-:Y:S08]  /*6b90*/  HMMA.16816.F32 R16, R232.reuse, R28, R16 ;  /* 0x0000001ce810723c */ /* 0x048ff00000001810 */
[C---:B------:R-:W-:Y:S01]  /*6ba0*/  HMMA.16816.F32 R12, R232.reuse, R30, R12 ;  /* 0x0000001ee80c723c */ /* 0x040fe2000000180c */
[----:B------:R-:W3:Y:S07]  /*6bb0*/  LDSM.16.M88.4 R28, [R226+UR6+0xc000] ;  /* 0x00c00006e21c783b */ /* 0x000eee0008000200 */
[C---:B-----5:R-:W-:Y:S08]  /*6bc0*/  HMMA.16816.F32 R192, R232.reuse, R8, R192 ;  /* 0x00000008e8c0723c */ /* 0x060ff000000018c0 */
[C---:B------:R-:W-:Y:S01]  /*6bd0*/  HMMA.16816.F32 R188, R232.reuse, R10, R188 ;  /* 0x0000000ae8bc723c */ /* 0x040fe200000018bc */
[----:B------:R-:W5:Y:S07]  /*6be0*/  LDSM.16.M88.4 R8, [R226+UR6+0xc800] ;  /* 0x00c80006e208783b */ /* 0x000f6e0008000200 */
[C---:B------:R-:W-:Y:S08]  /*6bf0*/  HMMA.16816.F32 R184, R232.reuse, R4, R184 ;  /* 0x00000004e8b8723c */ /* 0x040ff000000018b8 */
[----:B------:R-:W-:Y:S01]  /*6c00*/  HMMA.16816.F32 R180, R232, R6, R180 ;  /* 0x00000006e8b4723c */ /* 0x000fe200000018b4 */
[----:B------:R-:W5:Y:S07]  /*6c10*/  LDSM.16.M88.4 R4, [R226+UR6+0xd000] ;  /* 0x00d00006e204783b */ /* 0x000f6e0008000200 */
[C---:B-1----:R-:W-:Y:S08]  /*6c20*/  HMMA.16816.F32 R16, R196.reuse, R168, R16 ;  /* 0x000000a8c410723c */ /* 0x042ff00000001810 */
[C---:B------:R-:W-:Y:S01]  /*6c30*/  HMMA.16816.F32 R12, R196.reuse, R170, R12 ;  /* 0x000000aac40c723c */ /* 0x040fe2000000180c */
[----:B------:R-:W-:Y:S07]  /*6c40*/  LDSM.16.M88.4 R168, [R222+0x4000] ;  /* 0x00400000dea8783b */ /* 0x000fee0000000200 */
[C---:B--2---:R-:W-:Y:S08]  /*6c50*/  HMMA.16816.F32 R192, R196.reuse, R24, R192 ;  /* 0x00000018c4c0723c */ /* 0x044ff000000018c0 */
[C---:B------:R-:W-:Y:S01]  /*6c60*/  HMMA.16816.F32 R188, R196.reuse, R26, R188 ;  /* 0x0000001ac4bc723c */ /* 0x040fe200000018bc */
[----:B------:R-:W1:Y:S07]  /*6c70*/  LDSM.16.M88.4 R24, [R212+0xc000] ;  /* 0x00c00000d418783b */ /* 0x000e6e0000000200 */
[C---:B----4-:R-:W-:Y:S08]  /*6c80*/  HMMA.16816.F32 R184, R196.reuse, R20, R184 ;  /* 0x00000014c4b8723c */ /* 0x050ff000000018b8 */
[----:B------:R-:W-:Y:S01]  /*6c90*/  HMMA.16816.F32 R180, R196, R22, R180 ;  /* 0x00000016c4b4723c */ /* 0x000fe200000018b4 */
[----:B------:R-:W2:Y:S07]  /*6ca0*/  LDSM.16.M88.4 R20, [R212+0xc800] ;  /* 0x00c80000d414783b */ /* 0x000eae0000000200 */
[C---:B------:R-:W-:Y:S08]  /*6cb0*/  HMMA.16816.F32 R176, R232.reuse, R236, R176 ;  /* 0x000000ece8b0723c */ /* 0x040ff000000018b0 */
[----:B------:R-:W-:Y:S01]  /*6cc0*/  HMMA.16816.F32 R172, R232, R238, R172 ;  /* 0x000000eee8ac723c */ /* 0x000fe200000018ac */
[----:B------:R-:W4:Y:S04]  /*6cd0*/  LDSM.16.M88.4 R232, [R226+UR6+0xd800] ;  /* 0x00d80006e2e8783b */ /* 0x000f280008000200 */
[----:B------:R-:W-:Y:S03]  /*6ce0*/  LDSM.16.M88.4 R236, [R222+0x6000] ;  /* 0x00600000deec783b */ /* 0x000fe60000000200 */
[----:B---3--:R-:W-:Y:S08]  /*6cf0*/  HMMA.16816.F32 R16, R32, R28, R16 ;  /* 0x0000001c2010723c */ /* 0x008ff00000001810 */
[C---:B------:R-:W-:Y:S08]  /*6d00*/  HMMA.16816.F32 R176, R196.reuse, R208, R176 ;  /* 0x000000d0c4b0723c */ /* 0x040ff000000018b0 */
[----:B------:R-:W-:Y:S01]  /*6d10*/  HMMA.16816.F32 R172, R196, R210, R172 ;  /* 0x000000d2c4ac723c */ /* 0x000fe200000018ac */
[----:B------:R-:W3:Y:S04]  /*6d20*/  LDSM.16.M88.4 R208, [R212+0xd000] ;  /* 0x00d00000d4d0783b */ /* 0x000ee80000000200 */
[----:B------:R-:W3:Y:S03]  /*6d30*/  LDSM.16.M88.4 R196, [R212+0xd800] ;  /* 0x00d80000d4c4783b */ /* 0x000ee60000000200 */
[C---:B------:R-:W-:Y:S01]  /*6d40*/  HMMA.16816.F32 R12, R32.reuse, R30, R12 ;  /* 0x0000001e200c723c */ /* 0x040fe2000000180c */
[----:B------:R-:W-:Y:S07]  /*6d50*/  LDSM.16.M88.4 R28, [R207+0xc000] ;  /* 0x00c00000cf1c783b */ /* 0x000fee0000000200 */
[C---:B-----5:R-:W-:Y:S08]  /*6d60*/  HMMA.16816.F32 R192, R32.reuse, R8, R192 ;  /* 0x0000000820c0723c */ /* 0x060ff000000018c0 */
[C---:B------:R-:W-:Y:S01]  /*6d70*/  HMMA.16816.F32 R188, R32.reuse, R10, R188 ;  /* 0x0000000a20bc723c */ /* 0x040fe200000018bc */
[----:B------:R-:W5:Y:S07]  /*6d80*/  LDSM.16.M88.4 R8, [R217+0x4000] ;  /* 0x00400000d908783b */ /* 0x000f6e0000000200 */
[C---:B------:R-:W-:Y:S08]  /*6d90*/  HMMA.16816.F32 R184, R32.reuse, R4, R184 ;  /* 0x0000000420b8723c */ /* 0x040ff000000018b8 */
[----:B------:R-:W-:Y:S01]  /*6da0*/  HMMA.16816.F32 R180, R32, R6, R180 ;  /* 0x0000000620b4723c */ /* 0x000fe200000018b4 */
[----:B------:R-:W5:Y:S07]  /*6db0*/  LDSM.16.M88.4 R4, [R207+0xc800] ;  /* 0x00c80000cf04783b */ /* 0x000f6e0000000200 */
[C---:B-1----:R-:W-:Y:S08]  /*6dc0*/  HMMA.16816.F32 R16, R168.reuse, R24, R16 ;  /* 0x00000018a810723c */ /* 0x042ff00000001810 */
[C---:B------:R-:W-:Y:S01]  /*6dd0*/  HMMA.16816.F32 R12, R168.reuse, R26, R12 ;  /* 0x0000001aa80c723c */ /* 0x040fe2000000180c */
[----:B------:R-:W1:Y:S07]  /*6de0*/  LDSM.16.M88.4 R24, [R207+0xd000] ;  /* 0x00d00000cf18783b */ /* 0x000e6e0000000200 */
[C---:B--2---:R-:W-:Y:S08]  /*6df0*/  HMMA.16816.F32 R192, R168.reuse, R20, R192 ;  /* 0x00000014a8c0723c */ /* 0x044ff000000018c0 */
[----:B------:R-:W-:Y:S01]  /*6e00*/  HMMA.16816.F32 R188, R168, R22, R188 ;  /* 0x00000016a8bc723c */ /* 0x000fe200000018bc */
[----:B------:R-:W2:Y:S07]  /*6e10*/  LDSM.16.M88.4 R20, [R207+0xd800] ;  /* 0x00d80000cf14783b */ /* 0x000eae0000000200 */
[C---:B----4-:R-:W-:Y:S08]  /*6e20*/  HMMA.16816.F32 R176, R32.reuse, R232, R176 ;  /* 0x000000e820b0723c */ /* 0x050ff000000018b0 */
[----:B------:R-:W-:Y:S01]  /*6e30*/  HMMA.16816.F32 R172, R32, R234, R172 ;  /* 0x000000ea20ac723c */ /* 0x000fe200000018ac */
[----:B------:R-:W-:Y:S04]  /*6e40*/  LDSM.16.M88.4 R32, [R213+0x4000] ;  /* 0x00400000d520783b */ /* 0x000fe80000000200 */
[----:B------:R-:W4:Y:S03]  /*6e50*/  LDSM.16.M88.4 R232, [R166+0xc000] ;  /* 0x00c00000a6e8783b */ /* 0x000f260000000200 */
[C---:B---3--:R-:W-:Y:S08]  /*6e60*/  HMMA.16816.F32 R184, R168.reuse, R208, R184 ;  /* 0x000000d0a8b8723c */ /* 0x048ff000000018b8 */
        /* <DEDUP_REMOVED lines=8> */
[----:B------:R-:W-:Y:S07]  /*6ef0*/  LDSM.16.M88.4 R28, [R226+UR6+0xe000] ;  /* 0x00e00006e21c783b */ /* 0x000fee0008000200 */
[C---:B------:R-:W-:Y:S08]  /*6f00*/  HMMA.16816.F32 R192, R8.reuse, R4, R192 ;  /* 0x0000000408c0723c */ /* 0x040ff000000018c0 */
[C---:B------:R-:W-:Y:S01]  /*6f10*/  HMMA.16816.F32 R188, R8.reuse, R6, R188 ;  /* 0x0000000608bc723c */ /* 0x040fe200000018bc */
[----:B------:R-:W5:Y:S07]  /*6f20*/  LDSM.16.M88.4 R4, [R230+0x6000] ;  /* 0x00600000e604783b */ /* 0x000f6e0000000200 */
[C---:B-1----:R-:W-:Y:S08]  /*6f30*/  HMMA.16816.F32 R184, R8.reuse, R24, R184 ;  /* 0x0000001808b8723c */ /* 0x042ff000000018b8 */
[C---:B------:R-:W-:Y:S01]  /*6f40*/  HMMA.16816.F32 R180, R8.reuse, R26, R180 ;  /* 0x0000001a08b4723c */ /* 0x040fe200000018b4 */
[----:B------:R-:W1:Y:S07]  /*6f50*/  LDSM.16.M88.4 R24, [R226+UR6+0xe800] ;  /* 0x00e80006e218783b */ /* 0x000e6e0008000200 */
[C---:B--2---:R-:W-:Y:S08]  /*6f60*/  HMMA.16816.F32 R176, R8.reuse, R20, R176 ;  /* 0x0000001408b0723c */ /* 0x044ff000000018b0 */
[----:B------:R-:W-:Y:S01]  /*6f70*/  HMMA.16816.F32 R172, R8, R22, R172 ;  /* 0x0000001608ac723c */ /* 0x000fe200000018ac */
[----:B------:R-:W2:Y:S04]  /*6f80*/  LDSM.16.M88.4 R20, [R226+UR6+0xf000] ;  /* 0x00f00006e214783b */ /* 0x000ea80008000200 */
[----:B------:R-:W2:Y:S03]  /*6f90*/  LDSM.16.M88.4 R8, [R226+UR6+0xf800] ;  /* 0x00f80006e208783b */ /* 0x000ea60008000200 */
[C---:B----4-:R-:W-:Y:S08]  /*6fa0*/  HMMA.16816.F32 R16, R32.reuse, R232, R16 ;  /* 0x000000e82010723c */ /* 0x050ff00000001810 */
[C---:B------:R-:W-:Y:S01]  /*6fb0*/  HMMA.16816.F32 R12, R32.reuse, R234, R12 ;  /* 0x000000ea200c723c */ /* 0x040fe2000000180c */
[----:B------:R-:W-:Y:S07]  /*6fc0*/  LDSM.16.M88.4 R232, [R212+0xe800] ;  /* 0x00e80000d4e8783b */ /* 0x000fee0000000200 */
[C---:B---3--:R-:W-:Y:S08]  /*6fd0*/  HMMA.16816.F32 R192, R32.reuse, R208, R192 ;  /* 0x000000d020c0723c */ /* 0x048ff000000018c0 */
[C---:B------:R-:W-:Y:S01]  /*6fe0*/  HMMA.16816.F32 R188, R32.reuse, R210, R188 ;  /* 0x000000d220bc723c */ /* 0x040fe200000018bc */
[----:B------:R-:W-:Y:S07]  /*6ff0*/  LDSM.16.M88.4 R208, [R212+0xf000] ;  /* 0x00f00000d4d0783b */ /* 0x000fee0000000200 */
[C---:B------:R-:W-:Y:S08]  /*7000*/  HMMA.16816.F32 R184, R32.reuse, R196, R184 ;  /* 0x000000c420b8723c */ /* 0x040ff000000018b8 */
[C---:B------:R-:W-:Y:S01]  /*7010*/  HMMA.16816.F32 R180, R32.reuse, R198, R180 ;  /* 0x000000c620b4723c */ /* 0x040fe200000018b4 */
[----:B------:R-:W3:Y:S07]  /*7020*/  LDSM.16.M88.4 R196, [R212+0xf800] ;  /* 0x00f80000d4c4783b */ /* 0x000eee0000000200 */
[C---:B------:R-:W-:Y:S08]  /*7030*/  HMMA.16816.F32 R176, R32.reuse, R168, R176 ;  /* 0x000000a820b0723c */ /* 0x040ff000000018b0 */
[----:B------:R-:W-:Y:S01]  /*7040*/  HMMA.16816.F32 R172, R32, R170, R172 ;  /* 0x000000aa20ac723c */ /* 0x000fe200000018ac */
[----:B------:R-:W-:Y:S04]  /*7050*/  LDSM.16.M88.4 R168, [R217+0x6000] ;  /* 0x00600000d9a8783b */ /* 0x000fe80000000200 */
[----:B------:R-:W4:Y:S03]  /*7060*/  LDSM.16.M88.4 R32, [R207+0xe000] ;  /* 0x00e00000cf20783b */ /* 0x000f260000000200 */
[C---:B-----5:R-:W-:Y:S08]  /*7070*/  HMMA.16816.F32 R16, R4.reuse, R28, R16 ;  /* 0x0000001c0410723c */ /* 0x060ff00000001810 */
[C---:B------:R-:W-:Y:S01]  /*7080*/  HMMA.16816.F32 R12, R4.reuse, R30, R12 ;  /* 0x0000001e040c723c */ /* 0x040fe2000000180c */
[----:B------:R-:W-:Y:S07]  /*7090*/  LDSM.16.M88.4 R28, [R207+0xe800] ;  /* 0x00e80000cf1c783b */ /* 0x000fee0000000200 */
[C---:B-1----:R-:W-:Y:S08]  /*70a0*/  HMMA.16816.F32 R192, R4.reuse, R24, R192 ;  /* 0x0000001804c0723c */ /* 0x042ff000000018c0 */
[C---:B------:R-:W-:Y:S01]  /*70b0*/  HMMA.16816.F32 R188, R4.reuse, R26, R188 ;  /* 0x0000001a04bc723c */ /* 0x040fe200000018bc */
[----:B------:R-:W-:Y:S07]  /*70c0*/  LDSM.16.M88.4 R24, [R207+0xf000] ;  /* 0x00f00000cf18783b */ /* 0x000fee0000000200 */
[C---:B--2---:R-:W-:Y:S08]  /*70d0*/  HMMA.16816.F32 R184, R4.reuse, R20, R184 ;  /* 0x0000001404b8723c */ /* 0x044ff000000018b8 */
[C---:B------:R-:W-:Y:S01]  /*70e0*/  HMMA.16816.F32 R180, R4.reuse, R22, R180 ;  /* 0x0000001604b4723c */ /* 0x040fe200000018b4 */
[----:B------:R-:W-:Y:S07]  /*70f0*/  LDSM.16.M88.4 R20, [R207+0xf800] ;  /* 0x00f80000cf14783b */ /* 0x000fee0000000200 */
[C---:B------:R-:W-:Y:S08]  /*7100*/  HMMA.16816.F32 R176, R4.reuse, R8, R176 ;  /* 0x0000000804b0723c */ /* 0x040ff000000018b0 */
[----:B------:R-:W-:Y:S01]  /*7110*/  HMMA.16816.F32 R172, R4, R10, R172 ;  /* 0x0000000a04ac723c */ /* 0x000fe200000018ac */
[----:B------:R-:W-:Y:S04]  /*7120*/  LDSM.16.M88.4 R8, [R213+0x6000] ;  /* 0x00600000d508783b */ /* 0x000fe80000000200 */
[----:B------:R-:W1:Y:S03]  /*7130*/  LDSM.16.M88.4 R4, [R166+0xe000] ;  /* 0x00e00000a604783b */ /* 0x000e660000000200 */
[C---:B------:R-:W-:Y:S08]  /*7140*/  HMMA.16816.F32 R16, R236.reuse, R240, R16 ;  /* 0x000000f0ec10723c */ /* 0x040ff00000001810 */
[C---:B------:R-:W-:Y:S08]  /*7150*/  HMMA.16816.F32 R12, R236.reuse, R242, R12 ;  /* 0x000000f2ec0c723c */ /* 0x040ff0000000180c */
[----:B---3--:R-:W-:Y:S08]  /*7160*/  HMMA.16816.F32 R176, R236, R196, R176 ;  /* 0x000000c4ecb0723c */ /* 0x008ff000000018b0 */
[----:B----4-:R-:W-:Y:S08]  /*7170*/  HMMA.16816.F32 R16, R168, R32, R16 ;  /* 0x00000020a810723c */ /* 0x010ff00000001810 */
[C---:B------:R-:W-:Y:S08]  /*7180*/  HMMA.16816.F32 R172, R236.reuse, R198, R172 ;  /* 0x000000c6ecac723c */ /* 0x040ff000000018ac */
[C---:B------:R-:W-:Y:S08]  /*7190*/  HMMA.16816.F32 R180, R236.reuse, R210, R180 ;  /* 0x000000d2ecb4723c */ /* 0x040ff000000018b4 */
[C---:B------:R-:W-:Y:S01]  /*71a0*/  HMMA.16816.F32 R184, R236.reuse, R208, R184 ;  /* 0x000000d0ecb8723c */ /* 0x040fe200000018b8 */
[----:B------:R-:W2:Y:S07]  /*71b0*/  LDSM.16.M88.4 R208, [R166+0xe800] ;  /* 0x00e80000a6d0783b */ /* 0x000eae0000000200 */
[C---:B------:R-:W-:Y:S08]  /*71c0*/  HMMA.16816.F32 R192, R236.reuse, R232, R192 ;  /* 0x000000e8ecc0723c */ /* 0x040ff000000018c0 */
[----:B------:R-:W-:Y:S08]  /*71d0*/  HMMA.16816.F32 R188, R236, R234, R188 ;  /* 0x000000eaecbc723c */ /* 0x000ff000000018bc */
[----:B------:R-:W-:Y:S08]  /*71e0*/  HMMA.16816.F32 R12, R168, R34, R12 ;  /* 0x00000022a80c723c */ /* 0x000ff0000000180c */
[----:B-1----:R-:W-:Y:S01]  /*71f0*/  HMMA.16816.F32 R16, R8, R4, R16 ;  /* 0x000000040810723c */ /* 0x002fe20000001810 */
[----:B------:R-:W-:-:S05]  /*7200*/  IMAD.SHL.U32 R5, R201, 0x2, RZ ;  /* 0x00000002c9057824 */ /* 0x000fca00078e00ff */
[----:B------:R-:W-:Y:S02]  /*7210*/  LOP3.LUT R5, R5, 0x6, RZ, 0xc0, !PT ;  /* 0x0000000605057812 */ /* 0x000fe400078ec0ff */
[C---:B------:R-:W-:Y:S08]  /*7220*/  HMMA.16816.F32 R176, R168.reuse, R20, R176 ;  /* 0x00000014a8b0723c */ /* 0x040ff000000018b0 */
[C---:B------:R-:W-:Y:S01]  /*7230*/  HMMA.16816.F32 R172, R168.reuse, R22, R172 ;  /* 0x00000016a8ac723c */ /* 0x040fe200000018ac */
[----:B------:R-:W1:Y:S07]  /*7240*/  LDSM.16.M88.4 R20, [R166+0xf000] ;  /* 0x00f00000a614783b */ /* 0x000e6e0000000200 */
[----:B------:R-:W-:Y:S01]  /*7250*/  HMMA.16816.F32 R180, R168, R26, R180 ;  /* 0x0000001aa8b4723c */ /* 0x000fe200000018b4 */
[----:B------:R-:W-:-:S04]  /*7260*/  IMAD.U32 R26, RZ, RZ, UR20 ;  /* 0x00000014ff1a7e24 */ /* 0x000fc8000f8e00ff */
[----:B------:R-:W-:-:S03]  /*7270*/  IMAD R26, R26, 0x40, R5 ;  /* 0x000000401a1a7824 */ /* 0x000fc600078e0205 */
[----:B------:R-:W-:Y:S01]  /*7280*/  HMMA.16816.F32 R192, R168, R28, R192 ;  /* 0x0000001ca8c0723c */ /* 0x000fe200000018c0 */
[----:B------:R-:W-:-:S05]  /*7290*/  VIADD R4, R26, 0xffffff80 ;  /* 0xffffff801a047836 */ /* 0x000fca0000000000 */
[C---:B------:R-:W-:Y:S02]  /*72a0*/  ISETP.GE.AND P2, PT, R4.reuse, R205, PT ;  /* 0x000000cd0400720c */ /* 0x040fe40003f46270 */
[----:B------:R-:W-:Y:S01]  /*72b0*/  HMMA.16816.F32 R188, R168, R30, R188 ;  /* 0x0000001ea8bc723c */ /* 0x000fe200000018bc */
[----:B------:R-:W-:Y:S01]  /*72c0*/  ISETP.GE.AND P0, PT, R4, R167, PT ;  /* 0x000000a70400720c */ /* 0x000fe20003f06270 */
[----:B------:R-:W-:-:S03]  /*72d0*/  VIADD R30, R26, 0xffffff98 ;  /* 0xffffff981a1e7836 */ /* 0x000fc60000000000 */
[----:B------:R-:W-:-:S03]  /*72e0*/  FSEL R18, R18, -INF , !P0 ;  /* 0xff80000012127808 */ /* 0x000fc60004000000 */
[----:B------:R-:W-:Y:S01]  /*72f0*/  HMMA.16816.F32 R12, R8, R6, R12 ;  /* 0x00000006080c723c */ /* 0x000fe2000000180c */
[----:B------:R-:W-:-:S05]  /*7300*/  VIADD R6, R26, 0xffffff88 ;  /* 0xffffff881a067836 */ /* 0x000fca0000000000 */
[----:B------:R-:W-:Y:S02]  /*7310*/  ISETP.GE.AND P4, PT, R6, R205, PT ;  /* 0x000000cd0600720c */ /* 0x000fe40003f86270 */
[----:B------:R-:W-:Y:S01]  /*7320*/  HMMA.16816.F32 R184, R168, R24, R184 ;  /* 0x00000018a8b8723c */ /* 0x000fe200000018b8 */
[----:B------:R-:W-:Y:S01]  /*7330*/  FSEL R25, R16, -INF , !P2 ;  /* 0xff80000010197808 */ /* 0x000fe20005000000 */
[----:B------:R-:W-:Y:S01]  /*7340*/  VIADD R24, R26, 0xffffff81 ;  /* 0xffffff811a187836 */ /* 0x000fe20000000000 */
[----:B------:R-:W-:Y:S01]  /*7350*/  ISETP.GE.AND P2, PT, R6, R167, PT ;  /* 0x000000a70600720c */ /* 0x000fe20003f46270 */
[----:B------:R-:W-:Y:S01]  /*7360*/  VIADD R16, R26, 0xffffff89 ;  /* 0xffffff891a107836 */ /* 0x000fe20000000000 */
[----:B------:R3:W4:Y:S01]  /*7370*/  LDSM.16.M88.4 R4, [R166+0xf800] ;  /* 0x00f80000a604783b */ /* 0x0007220000000200 */
[----:B------:R-:W-:-:S04]  /*7380*/  DEPBAR.LE SB0, 0x0 ;  /* 0x000080000000791a */ /* 0x000fc80000000000 */
[C---:B--2---:R-:W-:Y:S01]  /*7390*/  HMMA.16816.F32 R192, R8.reuse, R208, R192 ;  /* 0x000000d008c0723c */ /* 0x044fe200000018c0 */
[----:B------:R-:W-:Y:S01]  /*73a0*/  BAR.SYNC.DEFER_BLOCKING 0x0 ;  /* 0x0000000000007b1d */ /* 0x000fe20000010000 */
[C---:B------:R-:W-:Y:S02]  /*73b0*/  ISETP.GE.AND P3, PT, R24.reuse, R205, PT ;  /* 0x000000cd1800720c */ /* 0x040fe40003f66270 */
[----:B------:R-:W-:Y:S01]  /*73c0*/  ISETP.GE.AND P5, PT, R24, R167, PT ;  /* 0x000000a71800720c */ /* 0x000fe20003fa6270 */
[----:B------:R-:W-:Y:S01]  /*73d0*/  VIADD R24, R26, 0xffffff90 ;  /* 0xffffff901a187836 */ /* 0x000fe20000000000 */
[----:B------:R-:W-:Y:S02]  /*73e0*/  FSEL R17, R17, -INF , !P3 ;  /* 0xff80000011117808 */ /* 0x000fe40005800000 */
[----:B------:R-:W-:Y:S01]  /*73f0*/  HMMA.16816.F32 R188, R8, R210, R188 ;  /* 0x000000d208bc723c */ /* 0x000fe200000018bc */
[C---:B------:R-:W-:Y:S02]  /*7400*/  ISETP.GE.AND P0, PT, R16.reuse, R205, PT ;  /* 0x000000cd1000720c */ /* 0x040fe40003f06270 */
[----:B------:R-:W-:-:S02]  /*7410*/  ISETP.GE.AND P3, PT, R16, R167, PT ;  /* 0x000000a71000720c */ /* 0x000fc40003f66270 */
[----:B------:R-:W-:Y:S02]  /*7420*/  FSEL R16, R19, -INF , !P5 ;  /* 0xff80000013107808 */ /* 0x000fe40006800000 */
[----:B------:R-:W-:Y:S01]  /*7430*/  FSEL R19, R12, -INF , !P4 ;  /* 0xff8000000c137808 */ /* 0x000fe20006000000 */
[C---:B-1----:R-:W-:Y:S01]  /*7440*/  HMMA.16816.F32 R184, R8.reuse, R20, R184 ;  /* 0x0000001408b8723c */ /* 0x042fe200000018b8 */
[----:B------:R-:W-:Y:S01]  /*7450*/  VIADD R12, R26, 0xffffff91 ;  /* 0xffffff911a0c7836 */ /* 0x000fe20000000000 */
[----:B------:R-:W-:Y:S01]  /*7460*/  ISETP.GE.AND P5, PT, R24, R205, PT ;  /* 0x000000cd1800720c */ /* 0x000fe20003fa6270 */
[----:B------:R-:W-:Y:S01]  /*7470*/  VIADD R20, R26, 0xffffffa9 ;  /* 0xffffffa91a147836 */ /* 0x000fe20000000000 */
[----:B------:R-:W-:Y:S02]  /*7480*/  ISETP.GE.AND P4, PT, R24, R167, PT ;  /* 0x000000a71800720c */ /* 0x000fe40003f86270 */
[----:B------:R-:W-:Y:S01]  /*7490*/  FSEL R28, R14, -INF , !P2 ;  /* 0xff8000000e1c7808 */ /* 0x000fe20005000000 */
[----:B------:R-:W-:Y:S01]  /*74a0*/  VIADD R14, R26, 0xffffffa0 ;  /* 0xffffffa01a0e7836 */ /* 0x000fe20000000000 */
[----:B------:R-:W-:Y:S01]  /*74b0*/  FSEL R27, R13, -INF , !P0 ;  /* 0xff8000000d1b7808 */ /* 0x000fe20004000000 */
[----:B------:R-:W-:Y:S01]  /*74c0*/  HMMA.16816.F32 R180, R8, R22, R180 ;  /* 0x0000001608b4723c */ /* 0x000fe200000018b4 */
[----:B------:R-:W-:-:S02]  /*74d0*/  ISETP.GE.AND P2, PT, R12, R205, PT ;  /* 0x000000cd0c00720c */ /* 0x000fc40003f46270 */
[----:B------:R-:W-:Y:S01]  /*74e0*/  ISETP.GE.AND P0, PT, R12, R167, PT ;  /* 0x000000a70c00720c */ /* 0x000fe20003f06270 */
[----:B------:R-:W-:Y:S01]  /*74f0*/  VIADD R12, R26, 0xffffff99 ;  /* 0xffffff991a0c7836 */ /* 0x000fe20000000000 */
[----:B------:R-:W-:Y:S02]  /*7500*/  FSEL R24, R15, -INF , !P3 ;  /* 0xff8000000f187808 */ /* 0x000fe40005800000 */
[----:B------:R-:W-:Y:S02]  /*7510*/  ISETP.GE.AND P3, PT, R30, R205, PT ;  /* 0x000000cd1e00720c */ /* 0x000fe40003f66270 */
[----:B------:R-:W-:Y:S02]  /*7520*/  FSEL R194, R194, -INF , !P4 ;  /* 0xff800000c2c27808 */ /* 0x000fe40006000000 */
[----:B------:R-:W-:Y:S02]  /*7530*/  FSEL R171, R193, -INF , !P2 ;  /* 0xff800000c1ab7808 */ /* 0x000fe40005000000 */
[----:B---3--:R-:W-:-:S02]  /*7540*/  FSEL R166, R195, -INF , !P0 ;  /* 0xff800000c3a67808 */ /* 0x008fc40004000000 */
[----:B------:R-:W-:Y:S02]  /*7550*/  FSEL R231, R188, -INF , !P3 ;  /* 0xff800000bce77808 */ /* 0x000fe40005800000 */
[----:B------:R-:W-:Y:S02]  /*7560*/  FSEL R169, R192, -INF , !P5 ;  /* 0xff800000c0a97808 */ /* 0x000fe40006800000 */
[C---:B------:R-:W-:Y:S02]  /*7570*/  ISETP.GE.AND P4, PT, R12.reuse, R205, PT ;  /* 0x000000cd0c00720c */ /* 0x040fe40003f86270 */
[----:B------:R-:W-:Y:S01]  /*7580*/  ISETP.GE.AND P2, PT, R12, R167, PT ;  /* 0x000000a70c00720c */ /* 0x000fe20003f46270 */
[----:B------:R-:W-:Y:S01]  /*7590*/  VIADD R12, R26, 0xffffffa1 ;  /* 0xffffffa11a0c7836 */ /* 0x000fe20000000000 */
[C---:B------:R-:W-:Y:S02]  /*75a0*/  ISETP.GE.AND P0, PT, R14.reuse, R205, PT ;  /* 0x000000cd0e00720c */ /* 0x040fe40003f06270 */
[-C--:B------:R-:W-:Y:S01]  /*75b0*/  ISETP.GE.AND P3, PT, R14, R167.reuse, PT ;  /* 0x000000a70e00720c */ /* 0x080fe20003f66270 */
[----:B------:R-:W-:Y:S01]  /*75c0*/  VIADD R14, R26, 0xffffffa8 ;  /* 0xffffffa81a0e7836 */ /* 0x000fe20000000000 */
[----:B------:R-:W-:-:S02]  /*75d0*/  ISETP.GE.AND P5, PT, R30, R167, PT ;  /* 0x000000a71e00720c */ /* 0x000fc40003fa6270 */
[----:B------:R-:W-:Y:S02]  /*75e0*/  FSEL R233, R189, -INF , !P4 ;  /* 0xff800000bde97808 */ /* 0x000fe40006000000 */
[----:B------:R-:W-:Y:S02]  /*75f0*/  FSEL R170, R190, -INF , !P5 ;  /* 0xff800000beaa7808 */ /* 0x000fe40006800000 */
[----:B------:R-:W-:Y:S02]  /*7600*/  FSEL R168, R191, -INF , !P2 ;  /* 0xff800000bfa87808 */ /* 0x000fe40005000000 */
[----:B------:R-:W-:Y:S02]  /*7610*/  FSEL R189, R184, -INF , !P0 ;  /* 0xff800000b8bd7808 */ /* 0x000fe40004000000 */
[C---:B------:R-:W-:Y:S02]  /*7620*/  ISETP.GE.AND P5, PT, R12.reuse, R205, PT ;  /* 0x000000cd0c00720c */ /* 0x040fe40003fa6270 */
[----:B------:R-:W-:-:S02]  /*7630*/  ISETP.GE.AND P4, PT, R12, R167, PT ;  /* 0x000000a70c00720c */ /* 0x000fc40003f86270 */
[C---:B------:R-:W-:Y:S02]  /*7640*/  ISETP.GE.AND P2, PT, R14.reuse, R205, PT ;  /* 0x000000cd0e00720c */ /* 0x040fe40003f46270 */
[----:B------:R-:W-:Y:S02]  /*7650*/  ISETP.GE.AND P0, PT, R14, R167, PT ;  /* 0x000000a70e00720c */ /* 0x000fe40003f06270 */
[----:B----4-:R-:W-:Y:S01]  /*7660*/  HMMA.16816.F32 R12, R8, R4, R176 ;  /* 0x00000004080c723c */ /* 0x010fe200000018b0 */
[----:B------:R-:W-:Y:S01]  /*7670*/  VIADD R4, R26, 0xffffffb0 ;  /* 0xffffffb01a047836 */ /* 0x000fe20000000000 */
[----:B------:R-:W-:Y:S02]  /*7680*/  FSEL R188, R187, -INF , !P4 ;  /* 0xff800000bbbc7808 */ /* 0x000fe40006000000 */
[----:B------:R-:W-:Y:S02]  /*7690*/  FSEL R193, R180, -INF , !P2 ;  /* 0xff800000b4c17808 */ /* 0x000fe40005000000 */
[----:B------:R-:W-:-:S02]  /*76a0*/  ISETP.GE.AND P4, PT, R4, R205, PT ;  /* 0x000000cd0400720c */ /* 0x000fc40003f86270 */
[----:B------:R-:W-:Y:S02]  /*76b0*/  ISETP.GE.AND P2, PT, R4, R167, PT ;  /* 0x000000a70400720c */ /* 0x000fe40003f46270 */
[----:B------:R-:W-:Y:S01]  /*76c0*/  HMMA.16816.F32 R4, R8, R6, R172 ;  /* 0x000000060804723c */ /* 0x000fe200000018ac */
[----:B------:R-:W-:Y:S02]  /*76d0*/  FSEL R186, R186, -INF , !P3 ;  /* 0xff800000baba7808 */ /* 0x000fe40005800000 */
[----:B------:R-:W-:Y:S02]  /*76e0*/  FSEL R191, R185, -INF , !P5 ;  /* 0xff800000b9bf7808 */ /* 0x000fe40006800000 */
[C---:B------:R-:W-:Y:S02]  /*76f0*/  ISETP.GE.AND P3, PT, R20.reuse, R205, PT ;  /* 0x000000cd1400720c */ /* 0x040fe40003f66270 */
[----:B------:R-:W-:Y:S01]  /*7700*/  ISETP.GE.AND P5, PT, R20, R167, PT ;  /* 0x000000a71400720c */ /* 0x000fe20003fa6270 */
[----:B------:R-:W-:Y:S01]  /*7710*/  VIADD R20, R26, 0xffffffb1 ;  /* 0xffffffb11a147836 */ /* 0x000fe20000000000 */
[----:B------:R-:W-:-:S02]  /*7720*/  FMNMX3.FTZ R8, R164, R25, R17, !PT ;  /* 0x00000019a4087276 */ /* 0x000fc40007810011 */
[----:B------:R-:W-:Y:S02]  /*7730*/  FSEL R190, R182, -INF , !P0 ;  /* 0xff800000b6be7808 */ /* 0x000fe40004000000 */
[----:B------:R-:W-:Y:S02]  /*7740*/  FSEL R195, R181, -INF , !P3 ;  /* 0xff800000b5c37808 */ /* 0x000fe40005800000 */
[----:B------:R-:W-:Y:S02]  /*7750*/  FMNMX3.FTZ R8, R8, R19, R27, !PT ;  /* 0x0000001308087276 */ /* 0x000fe4000781001b */
[C---:B------:R-:W-:Y:S02]  /*7760*/  ISETP.GE.AND P0, PT, R20.reuse, R205, PT ;  /* 0x000000cd1400720c */ /* 0x040fe40003f06270 */
[----:B------:R-:W-:Y:S01]  /*7770*/  ISETP.GE.AND P3, PT, R20, R167, PT ;  /* 0x000000a71400720c */ /* 0x000fe20003f66270 */
[C---:B------:R-:W-:Y:S01]  /*7780*/  VIADD R20, R26.reuse, 0xffffffb8 ;  /* 0xffffffb81a147836 */ /* 0x040fe20000000000 */
[----:B------:R-:W-:Y:S01]  /*7790*/  FMNMX3.FTZ R9, R3, R18, R16, !PT ;  /* 0x0000001203097276 */ /* 0x000fe20007810010 */
[----:B------:R-:W-:Y:S01]  /*77a0*/  VIADD R26, R26, 0xffffffb9 ;  /* 0xffffffb91a1a7836 */ /* 0x000fe20000000000 */
[----:B------:R-:W-:-:S02]  /*77b0*/  FMNMX3.FTZ R8, R8, R169, R171, !PT ;  /* 0x000000a908087276 */ /* 0x000fc400078100ab */
[----:B------:R-:W-:Y:S02]  /*77c0*/  FSEL R172, R183, -INF , !P5 ;  /* 0xff800000b7ac7808 */ /* 0x000fe40006800000 */
[----:B------:R-:W-:Y:S02]  /*77d0*/  ISETP.GE.AND P5, PT, R20, R205, PT ;  /* 0x000000cd1400720c */ /* 0x000fe40003fa6270 */
[----:B------:R-:W-:Y:S02]  /*77e0*/  FMNMX3.FTZ R9, R9, R28, R24, !PT ;  /* 0x0000001c09097276 */ /* 0x000fe40007810018 */
[----:B------:R-:W-:Y:S02]  /*77f0*/  FMNMX3.FTZ R8, R8, R231, R233, !PT ;  /* 0x000000e708087276 */ /* 0x000fe400078100e9 */
[----:B------:R-:W-:Y:S02]  /*7800*/  FSEL R182, R4, -INF , !P5 ;  /* 0xff80000004b67808 */ /* 0x000fe40006800000 */
[----:B------:R-:W-:-:S02]  /*7810*/  FMNMX3.FTZ R9, R9, R194, R166, !PT ;  /* 0x000000c209097276 */ /* 0x000fc400078100a6 */
[----:B------:R-:W-:Y:S02]  /*7820*/  FMNMX3.FTZ R4, R8, R189, R191, !PT ;  /* 0x000000bd08047276 */ /* 0x000fe400078100bf */
[----:B------:R-:W-:Y:S02]  /*7830*/  FSEL R187, R12, -INF , !P4 ;  /* 0xff8000000cbb7808 */ /* 0x000fe40006000000 */
[----:B------:R-:W-:Y:S02]  /*7840*/  ISETP.GE.AND P4, PT, R26, R205, PT ;  /* 0x000000cd1a00720c */ /* 0x000fe40003f86270 */
[----:B------:R-:W-:Y:S02]  /*7850*/  FSEL R185, R13, -INF , !P0 ;  /* 0xff8000000db97808 */ /* 0x000fe40004000000 */
[----:B------:R-:W-:Y:S02]  /*7860*/  FMNMX3.FTZ R9, R9, R170, R168, !PT ;  /* 0x000000aa09097276 */ /* 0x000fe400078100a8 */
[----:B------:R-:W-:-:S02]  /*7870*/  FMNMX3.FTZ R4, R4, R193, R195, !PT ;  /* 0x000000c104047276 */ /* 0x000fc400078100c3 */
[----:B------:R-:W-:Y:S02]  /*7880*/  FSEL R177, R14, -INF , !P2 ;  /* 0xff8000000eb17808 */ /* 0x000fe40005000000 */
[-C--:B------:R-:W-:Y:S02]  /*7890*/  ISETP.GE.AND P2, PT, R20, R167.reuse, PT ;  /* 0x000000a71400720c */ /* 0x080fe40003f46270 */
[----:B------:R-:W-:Y:S02]  /*78a0*/  ISETP.GE.AND P0, PT, R26, R167, PT ;  /* 0x000000a71a00720c */ /* 0x000fe40003f06270 */
[----:B------:R-:W-:Y:S02]  /*78b0*/  FSEL R181, R5, -INF , !P4 ;  /* 0xff80000005b57808 */ /* 0x000fe40006000000 */
[----:B------:R-:W-:Y:S02]  /*78c0*/  FMNMX3.FTZ R9, R9, R186, R188, !PT ;  /* 0x000000ba09097276 */ /* 0x000fe400078100bc */
[----:B------:R-:W-:-:S02]  /*78d0*/  FMNMX3.FTZ R4, R4, R187, R185, !PT ;  /* 0x000000bb04047276 */ /* 0x000fc400078100b9 */
[----:B------:R-:W-:Y:S02]  /*78e0*/  FSEL R180, R15, -INF , !P3 ;  /* 0xff8000000fb47808 */ /* 0x000fe40005800000 */
        /* <DEDUP_REMOVED lines=51> */
.L_x_401:
[----:B------:R-:W-:Y:S01]  /*7c20*/  MOV R5, UR27 ;  /* 0x0000001b00057c02 */ /* 0x000fe20008000f00 */
[----:B------:R-:W2:Y:S01]  /*7c30*/  SHFL.BFLY PT, R8, R11, 0x2, 0x1f ;  /* 0x0c401f000b087f89 */ /* 0x000ea200000e0000 */
[----:B------:R-:W-:Y:S01]  /*7c40*/  FMNMX3.FTZ R10, R10, R177, R180, !PT ;  /* 0x000000b10a0a7276 */ /* 0x000fe200078100b4 */
[----:B------:R-:W-:Y:S01]  /*7c50*/  UIADD3 UR27, UPT, UPT, UR18, -0x61c88647, URZ ;  /* 0x9e3779b9121b7890 */ /* 0x000fe2000fffe0ff */
[----:B------:R-:W-:Y:S01]  /*7c60*/  LOP3.LUT R4, R5, UR19, R225, 0x96, !PT ;  /* 0x0000001305047c12 */ /* 0x000fe2000f8e96e1 */
[----:B------:R-:W-:Y:S01]  /*7c70*/  UIADD3 UR26, UPT, UPT, UR18, 0x3c6ef372, URZ ;  /* 0x3c6ef372121a7890 */ /* 0x000fe2000fffe0ff */
[----:B------:R-:W-:Y:S01]  /*7c80*/  FMNMX3.FTZ R5, R10, R179, R178, !PT ;  /* 0x000000b30a057276 */ /* 0x000fe200078100b2 */
[----:B------:R-:W-:Y:S01]  /*7c90*/  UIADD3 UR34, UPT, UPT, UR19, 0x76cf5d0a, URZ ;  /* 0x76cf5d0a13227890 */ /* 0x000fe2000fffe0ff */
[----:B------:R-:W-:Y:S01]  /*7ca0*/  SEL R213, R214, 0xffffffe0, !P6 ;  /* 0xffffffe0d6d57807 */ /* 0x000fe20007000000 */
[----:B------:R-:W-:Y:S01]  /*7cb0*/  IMAD.WIDE.U32 R234, R4, -0x326172a9, RZ ;  /* 0xcd9e8d5704ea7825 */ /* 0x000fe200078e00ff */
[----:B------:R-:W-:Y:S01]  /*7cc0*/  UIADD3 UR33, UPT, UPT, UR19, 0x32370b8f, URZ ;  /* 0x32370b8f13217890 */ /* 0x000fe2000fffe0ff */
[----:B------:R-:W3:Y:S01]  /*7cd0*/  SHFL.BFLY PT, R6, R5, 0x2, 0x1f ;  /* 0x0c401f0005067f89 */ /* 0x000ee200000e0000 */
[----:B------:R-:W-:Y:S01]  /*7ce0*/  UIADD3 UR25, UPT, UPT, UR18, -0x255992d5, URZ ;  /* 0xdaa66d2b12197890 */ /* 0x000fe2000fffe0ff */
[----:B------:R-:W-:Y:S01]  /*7cf0*/  IADD3 R222, PT, PT, R213, R204, RZ ;  /* 0x000000ccd5de7210 */ /* 0x000fe20007ffe0ff */
[----:B------:R-:W-:Y:S01]  /*7d00*/  UIADD3 UR23, UPT, UPT, UR18, 0x78dde6e4, URZ ;  /* 0x78dde6e412177890 */ /* 0x000fe2000fffe0ff */
[----:B------:R-:W-:Y:S01]  /*7d10*/  LOP3.LUT R4, R228, UR27, R235, 0x96, !PT ;  /* 0x0000001be4047c12 */ /* 0x000fe2000f8e96eb */
[----:B------:R-:W-:Y:S01]  /*7d20*/  UIADD3 UR31, UPT, UPT, UR19, -0x126145ec, URZ ;  /* 0xed9eba14131f7890 */ /* 0x000fe2000fffe0ff */
[----:B------:R-:W-:Y:S01]  /*7d30*/  LOP3.LUT R234, R234, UR26, R219, 0x96, !PT ;  /* 0x0000001aeaea7c12 */ /* 0x000fe2000f8e96db */
[----:B------:R-:W-:Y:S01]  /*7d40*/  UIADD3 UR30, UPT, UPT, UR19, -0x56f99767, URZ ;  /* 0xa9066899131e7890 */ /* 0x000fe2000fffe0ff */
[----:B------:R-:W-:Y:S01]  /*7d50*/  IADD3 R217, PT, PT, R204, 0x10040, RZ ;  /* 0x00010040ccd97810 */ /* 0x000fe20007ffe0ff */
[----:B------:R-:W-:Y:S01]  /*7d60*/  IMAD.WIDE.U32 R236, R4, -0x2daee0ad, RZ ;  /* 0xd2511f5304ec7825 */ /* 0x000fe200078e00ff */
[----:B------:R-:W-:Y:S01]  /*7d70*/  UIADD3 UR12, UPT, UPT, UR18, -0x4ab325aa, URZ ;  /* 0xb54cda56120c7890 */ /* 0x000fe2000fffe0ff */
[----:B-1----:R-:W-:Y:S01]  /*7d80*/  LDSM.16.MT88.4 R20, [R222+0x10000] ;  /* 0x01000000de14783b */ /* 0x002fe20000004200 */
[----:B------:R-:W1:Y:S01]  /*7d90*/  LDCU UR35, c[0x0][0x45c] ;  /* 0x00008b80ff2377ac */ /* 0x000e620008000800 */
[----:B------:R-:W-:Y:S01]  /*7da0*/  IMAD.WIDE.U32 R234, R234, -0x2daee0ad, RZ ;  /* 0xd2511f53eaea7825 */ /* 0x000fe200078e00ff */
[----:B------:R-:W-:-:S02]  /*7db0*/  LOP3.LUT R4, R220, UR34, R237, 0x96, !PT ;  /* 0x00000022dc047c12 */ /* 0x000fc4000f8e96ed */
[----:B--2---:R-:W-:Y:S01]  /*7dc0*/  FMNMX.FTZ R8, R11, R8, !PT ;  /* 0x000000080b087209 */ /* 0x004fe20007810000 */
[----:B------:R-:W-:Y:S01]  /*7dd0*/  UIADD3 UR13, UPT, UPT, UR18, 0x1715609d, URZ ;  /* 0x1715609d120d7890 */ /* 0x000fe2000fffe0ff */
[----:B------:R-:W-:Y:S01]  /*7de0*/  LOP3.LUT R236, R236, UR33, R235, 0x96, !PT ;  /* 0x00000021ecec7c12 */ /* 0x000fe2000f8e96eb */
[----:B------:R-:W-:Y:S01]  /*7df0*/  IMAD.WIDE.U32 R174, R4, -0x326172a9, RZ ;  /* 0xcd9e8d5704ae7825 */ /* 0x000fe200078e00ff */
[----:B------:R-:W-:Y:S01]  /*7e00*/  UIADD3 UR28, UPT, UPT, UR19, 0x646e171e, URZ ;  /* 0x646e171e131c7890 */ /* 0x000fe2000fffe0ff */
[----:B------:R-:W2:Y:S01]  /*7e10*/  SHFL.BFLY PT, R207, R8, 0x1, 0x1f ;  /* 0x0c201f0008cf7f89 */ /* 0x000ea200000e0000 */
[----:B------:R-:W-:Y:S01]  /*7e20*/  UIADD3 UR21, UPT, UPT, UR21, -0x3, URZ ;  /* 0xfffffffd15157890 */ /* 0x000fe2000fffe0ff */
[----:B------:R-:W-:Y:S01]  /*7e30*/  IMAD.WIDE.U32 R236, R236, -0x326172a9, RZ ;  /* 0xcd9e8d57ecec7825 */ /* 0x000fe200078e00ff */
[----:B---3--:R-:W-:Y:S02]  /*7e40*/  FMNMX.FTZ R6, R5, R6, !PT ;  /* 0x0000000605067209 */ /* 0x008fe40007810000 */
[----:B------:R-:W-:-:S02]  /*7e50*/  LOP3.LUT R4, R218, UR25, R175, 0x96, !PT ;  /* 0x00000019da047c12 */ /* 0x000fc4000f8e96af */
[----:B------:R-:W-:Y:S01]  /*7e60*/  LOP3.LUT R174, R174, UR23, R237, 0x96, !PT ;  /* 0x00000017aeae7c12 */ /* 0x000fe2000f8e96ed */
[----:B------:R-:W3:Y:S02]  /*7e70*/  SHFL.BFLY PT, R205, R6, 0x1, 0x1f ;  /* 0x0c201f0006cd7f89 */ /* 0x000ee400000e0000 */
[----:B------:R-:W-:-:S04]  /*7e80*/  IMAD.WIDE.U32 R4, R4, -0x2daee0ad, RZ ;  /* 0xd2511f5304047825 */ /* 0x000fc800078e00ff */
[----:B------:R-:W-:Y:S01]  /*7e90*/  IMAD.WIDE.U32 R174, R174, -0x2daee0ad, RZ ;  /* 0xd2511f53aeae7825 */ /* 0x000fe200078e00ff */
[----:B------:R-:W-:-:S04]  /*7ea0*/  LOP3.LUT R234, R234, UR31, R5, 0x96, !PT ;  /* 0x0000001feaea7c12 */ /* 0x000fc8000f8e9605 */
[----:B------:R-:W-:Y:S01]  /*7eb0*/  LOP3.LUT R4, R4, UR30, R175, 0x96, !PT ;  /* 0x0000001e04047c12 */ /* 0x000fe2000f8e96af */
[----:B------:R-:W-:-:S04]  /*7ec0*/  IMAD.WIDE.U32 R234, R234, -0x326172a9, RZ ;  /* 0xcd9e8d57eaea7825 */ /* 0x000fc800078e00ff */
[----:B------:R-:W-:Y:S01]  /*7ed0*/  IMAD.WIDE.U32 R10, R4, -0x326172a9, RZ ;  /* 0xcd9e8d57040a7825 */ /* 0x000fe200078e00ff */
[----:B--2---:R-:W-:-:S04]  /*7ee0*/  FMNMX.FTZ R207, R8, R207, !PT ;  /* 0x000000cf08cf7209 */ /* 0x004fc80007810000 */
[----:B------:R-:W-:Y:S01]  /*7ef0*/  LOP3.LUT R5, R234, UR12, R11, 0x96, !PT ;  /* 0x0000000cea057c12 */ /* 0x000fe2000f8e960b */
[----:B-1----:R-:W-:Y:S01]  /*7f00*/  FMUL.FTZ R184, R207, UR35 ;  /* 0x00000023cfb87c20 */ /* 0x002fe20008410000 */
[C---:B------:R-:W-:Y:S02]  /*7f10*/  PRMT R9, R10.reuse, 0x7773, RZ ;  /* 0x000077730a097816 */ /* 0x040fe400000000ff */
[C---:B------:R-:W-:Y:S02]  /*7f20*/  PRMT R4, R10.reuse, 0x7772, RZ ;  /* 0x000077720a047816 */ /* 0x040fe400000000ff */
[----:B------:R-:W-:Y:S02]  /*7f30*/  MOV R8, R10 ;  /* 0x0000000a00087202 */ /* 0x000fe40000000f00 */
[----:B------:R-:W-:Y:S02]  /*7f40*/  PRMT R7, R10, 0x7771, RZ ;  /* 0x000077710a077816 */ /* 0x000fe400000000ff */
[----:B------:R-:W-:-:S02]  /*7f50*/  PRMT R10, R5, 0x7632, R10 ;  /* 0x00007632050a7816 */ /* 0x000fc4000000000a */
[----:B---3--:R-:W-:Y:S02]  /*7f60*/  FMNMX.FTZ R205, R6, R205, !PT ;  /* 0x000000cd06cd7209 */ /* 0x008fe40007810000 */
[----:B------:R-:W-:Y:S01]  /*7f70*/  PRMT R4, R4, 0x5410, R9 ;  /* 0x0000541004047816 */ /* 0x000fe20000000009 */
[----:B------:R-:W1:Y:S01]  /*7f80*/  LDC R6, c[0x0][0x4f8] ;  /* 0x00013e00ff067b82 */ /* 0x000e620000000800 */
[----:B------:R-:W-:Y:S01]  /*7f90*/  LOP3.LUT R12, R5, 0xffff, RZ, 0xc0, !PT ;  /* 0x0000ffff050c7812 */ /* 0x000fe200078ec0ff */
[----:B------:R-:W-:Y:S01]  /*7fa0*/  FMUL.FTZ R183, R205, UR35 ;  /* 0x00000023cdb77c20 */ /* 0x000fe20008410000 */
[----:B------:R-:W-:Y:S02]  /*7fb0*/  LOP3.LUT R9, R5, 0xff, RZ, 0xc0, !PT ;  /* 0x000000ff05097812 */ /* 0x000fe400078ec0ff */
[----:B------:R-:W-:Y:S02]  /*7fc0*/  SHF.R.U32.HI R5, RZ, 0x18, R5 ;  /* 0x00000018ff057819 */ /* 0x000fe40000011605 */
[----:B------:R-:W-:-:S02]  /*7fd0*/  LOP3.LUT R10, R10, 0xff, RZ, 0xc0, !PT ;  /* 0x000000ff0a0a7812 */ /* 0x000fc400078ec0ff */
[----:B------:R-:W-:Y:S02]  /*7fe0*/  FSETP.NEU.FTZ.AND P0, PT, R205, -INF , PT ;  /* 0xff800000cd00780b */ /* 0x000fe40003f1d000 */
[----:B------:R-:W-:Y:S02]  /*7ff0*/  FSETP.NEU.FTZ.AND P2, PT, R207, -INF , PT ;  /* 0xff800000cf00780b */ /* 0x000fe40003f5d000 */
[----:B------:R-:W-:Y:S02]  /*8000*/  PRMT R5, R10, 0x5410, R5 ;  /* 0x000054100a057816 */ /* 0x000fe40000000005 */
[----:B------:R-:W-:Y:S02]  /*8010*/  FSEL R10, R205, RZ, P0 ;  /* 0x000000ffcd0a7208 */ /* 0x000fe40000000000 */
[----:B------:R-:W-:Y:S02]  /*8020*/  LOP3.LUT R8, R8, 0xff, RZ, 0xc0, !PT ;  /* 0x000000ff08087812 */ /* 0x000fe400078ec0ff */
[----:B------:R-:W-:Y:S01]  /*8030*/  FSEL R11, R207, RZ, P2 ;  /* 0x000000ffcf0b7208 */ /* 0x000fe20001000000 */
[----:B------:R-:W-:Y:S01]  /*8040*/  FADD.FTZ R211, R3, -R10 ;  /* 0x8000000a03d37221 */ /* 0x000fe20000010000 */
[----:B------:R-:W-:-:S02]  /*8050*/  PRMT R7, R8, 0x5410, R7 ;  /* 0x0000541008077816 */ /* 0x000fc40000000007 */
[----:B------:R-:W-:Y:S01]  /*8060*/  FSEL R183, R183, RZ, P0 ;  /* 0x000000ffb7b77208 */ /* 0x000fe20000000000 */
[----:B------:R-:W-:Y:S01]  /*8070*/  FADD.FTZ R8, R164, -R11 ;  /* 0x8000000ba4087221 */ /* 0x000fe20000010000 */
[----:B------:R-:W-:Y:S01]  /*8080*/  FMUL.FTZ R211, R211, UR35 ;  /* 0x00000023d3d37c20 */ /* 0x000fe20008410000 */
[----:B------:R-:W-:Y:S02]  /*8090*/  FSEL R184, R184, RZ, P2 ;  /* 0x000000ffb8b87208 */ /* 0x000fe40001000000 */
[----:B------:R-:W-:Y:S01]  /*80a0*/  FMUL.FTZ R8, R8, UR35 ;  /* 0x0000002308087c20 */ /* 0x000fe20008410000 */
[--C-:B------:R-:W-:Y:S01]  /*80b0*/  FFMA.FTZ R209, R16, UR35, -R183.reuse ;  /* 0x0000002310d17c23 */ /* 0x100fe200080108b7 */
[----:B------:R-:W-:Y:S01]  /*80c0*/  IADD3 R16, PT, PT, R204, 0x10000, RZ ;  /* 0x00010000cc107810 */ /* 0x000fe20007ffe0ff */
[----:B------:R-:W2:Y:S01]  /*80d0*/  MUFU.EX2 R211, R211 ;  /* 0x000000d300d37308 */ /* 0x000ea20000000800 */
[--C-:B------:R-:W-:Y:S01]  /*80e0*/  FFMA.FTZ R196, R28, UR35, -R183.reuse ;  /* 0x000000231cc47c23 */ /* 0x100fe200080108b7 */
[--C-:B------:R-:W-:Y:S01]  /*80f0*/  FFMA.FTZ R24, R24, UR35, -R183.reuse ;  /* 0x0000002318187c23 */ /* 0x100fe200080108b7 */
[----:B------:R-:W-:Y:S01]  /*8100*/  @P1 IADD3 R217, PT, PT, R16, -0x40, RZ ;  /* 0xffffffc010d91810 */ /* 0x000fe20007ffe0ff */
[----:B------:R-:W3:Y:S01]  /*8110*/  MUFU.EX2 R212, R8 ;  /* 0x0000000800d47308 */ /* 0x000ee20000000800 */
[--C-:B------:R-:W-:Y:S01]  /*8120*/  FFMA.FTZ R210, R25, UR35, -R184.reuse ;  /* 0x0000002319d27c23 */ /* 0x100fe200080108b8 */
[--C-:B------:R-:W-:Y:S01]  /*8130*/  FFMA.FTZ R199, R17, UR35, -R184.reuse ;  /* 0x0000002311c77c23 */ /* 0x100fe200080108b8 */
[----:B------:R-:W-:Y:S01]  /*8140*/  IADD3 R213, PT, PT, R213, R217, RZ ;  /* 0x000000d9d5d57210 */ /* 0x000fe20007ffe0ff */
[----:B------:R-:W4:Y:S01]  /*8150*/  LDSM.16.MT88.4 R28, [R217] ;  /* 0x00000000d91c783b */ /* 0x000f220000004200 */
[--C-:B------:R-:W-:Y:S01]  /*8160*/  FFMA.FTZ R208, R19, UR35, -R184.reuse ;  /* 0x0000002313d07c23 */ /* 0x100fe200080108b8 */
[----:B------:R-:W-:Y:S01]  /*8170*/  FFMA.FTZ R197, R27, UR35, -R184 ;  /* 0x000000231bc57c23 */ /* 0x000fe200080108b8 */
[----:B------:R-:W-:Y:S01]  /*8180*/  FFMA.FTZ R198, R18, UR35, -R183 ;  /* 0x0000002312c67c23 */ /* 0x000fe200080108b7 */
[----:B------:R5:W-:Y:S01]  /*8190*/  MUFU.EX2 R3, R24 ;  /* 0x0000001800037308 */ /* 0x000be20000000800 */
[----:B-1----:R-:W-:Y:S01]  /*81a0*/  LOP3.LUT R6, R6, 0xff, RZ, 0xc0, !PT ;  /* 0x000000ff06067812 */ /* 0x002fe200078ec0ff */
[-C--:B--2---:R-:W-:Y:S01]  /*81b0*/  FMUL.FTZ R18, R38, R211.reuse ;  /* 0x000000d326127220 */ /* 0x084fe20000410000 */
[-C--:B------:R-:W-:Y:S01]  /*81c0*/  FMUL.FTZ R19, R39, R211.reuse ;  /* 0x000000d327137220 */ /* 0x080fe20000410000 */
[-C--:B------:R-:W-:Y:S01]  /*81d0*/  FMUL.FTZ R26, R46, R211.reuse ;  /* 0x000000d32e1a7220 */ /* 0x080fe20000410000 */
[-C--:B------:R-:W-:Y:S01]  /*81e0*/  FMUL.FTZ R27, R47, R211.reuse ;  /* 0x000000d32f1b7220 */ /* 0x080fe20000410000 */
[-C--:B---3--:R-:W-:Y:S01]  /*81f0*/  FMUL.FTZ R16, R36, R212.reuse ;  /* 0x000000d424107220 */ /* 0x088fe20000410000 */
[-C--:B------:R-:W-:Y:S01]  /*8200*/  FMUL.FTZ R17, R37, R212.reuse ;  /* 0x000000d425117220 */ /* 0x080fe20000410000 */
[-C--:B------:R-:W-:Y:S01]  /*8210*/  FMUL.FTZ R25, R45, R212.reuse ;  /* 0x000000d42d197220 */ /* 0x080fe20000410000 */
[----:B------:R-:W1:Y:S01]  /*8220*/  LDSM.16.MT88.4 R36, [R213] ;  /* 0x00000000d524783b */ /* 0x000e620000004200 */
[----:B------:R-:W-:Y:S01]  /*8230*/  MUFU.EX2 R210, R210 ;  /* 0x000000d200d27308 */ /* 0x000fe20000000800 */
[----:B------:R-:W-:Y:S01]  /*8240*/  SHF.R.U32.HI R12, RZ, 0x8, R12 ;  /* 0x00000008ff0c7819 */ /* 0x000fe2000001160c */
[----:B------:R-:W-:Y:S01]  /*8250*/  FMUL.FTZ R40, R40, R212 ;  /* 0x000000d428287220 */ /* 0x000fe20000410000 */
[----:B------:R-:W-:Y:S01]  /*8260*/  LEA R176, R6, R6, 0x10 ;  /* 0x0000000606b07211 */ /* 0x000fe200078e80ff */
[-C--:B-----5:R-:W-:Y:S01]  /*8270*/  FMUL.FTZ R24, R44, R212.reuse ;  /* 0x000000d42c187220 */ /* 0x0a0fe20000410000 */
[----:B------:R-:W2:Y:S01]  /*8280*/  MUFU.EX2 R199, R199 ;  /* 0x000000c700c77308 */ /* 0x000ea20000000800 */
[----:B------:R-:W3:Y:S01]  /*8290*/  LDSM.16.MT88.4 R44, [R204+0x12000] ;  /* 0x01200000cc2c783b */ /* 0x000ee20000004200 */
[----:B------:R-:W-:Y:S01]  /*82a0*/  PRMT R9, R9, 0x5410, R12 ;  /* 0x0000541009097816 */ /* 0x000fe2000000000c */
[-C--:B------:R-:W-:Y:S01]  /*82b0*/  FMUL.FTZ R41, R41, R212.reuse ;  /* 0x000000d429297220 */ /* 0x080fe20000410000 */
[----:B------:R-:W-:Y:S01]  /*82c0*/  MUFU.EX2 R208, R208 ;  /* 0x000000d000d07308 */ /* 0x000fe20000000800 */
[----:B------:R-:W-:Y:S01]  /*82d0*/  LOP3.LUT R11, R4, 0xff00ff, RZ, 0xc0, !PT ;  /* 0x00ff00ff040b7812 */ /* 0x000fe200078ec0ff */
[-C--:B------:R-:W-:Y:S01]  /*82e0*/  FMUL.FTZ R42, R42, R211.reuse ;  /* 0x000000d32a2a7220 */ /* 0x080fe20000410000 */
[--C-:B------:R-:W-:Y:S01]  /*82f0*/  HSET2.LE.AND R6, R7, R176.reuse, PT ;  /* 0x000000b007067233 */ /* 0x100fe20003803000 */
[----:B------:R-:W5:Y:S01]  /*8300*/  MUFU.EX2 R197, R197 ;  /* 0x000000c500c57308 */ /* 0x000f620000000800 */
[--C-:B------:R-:W-:Y:S01]  /*8310*/  HSET2.LE.AND R4, R9, R176.reuse, PT ;  /* 0x000000b009047233 */ /* 0x100fe20003803000 */
[-C--:B------:R-:W-:Y:S01]  /*8320*/  FMUL.FTZ R43, R43, R211.reuse ;  /* 0x000000d32b2b7220 */ /* 0x080fe20000410000 */
[--C-:B------:R-:W-:Y:S01]  /*8330*/  HSET2.LE.AND R7, R11, R176.reuse, PT ;  /* 0x000000b00b077233 */ /* 0x100fe20003803000 */
[----:B------:R-:W-:Y:S01]  /*8340*/  MUFU.EX2 R198, R198 ;  /* 0x000000c600c67308 */ /* 0x000fe20000000800 */
[----:B------:R-:W-:Y:S01]  /*8350*/  HSET2.LE.AND R5, R5, R176, PT ;  /* 0x000000b005057233 */ /* 0x000fe20003803000 */
[----:B------:R-:W-:Y:S01]  /*8360*/  FMUL.FTZ R48, R48, R212 ;  /* 0x000000d430307220 */ /* 0x000fe20000410000 */
[----:B--2---:R-:W-:Y:S01]  /*8370*/  F2FP.F16.F32.PACK_AB R9, R199, R210 ;  /* 0x000000d2c709723e */ /* 0x004fe200000000ff */
[----:B------:R-:W2:Y:S01]  /*8380*/  MUFU.EX2 R196, R196 ;  /* 0x000000c400c47308 */ /* 0x000ea20000000800 */
[----:B------:R-:W-:Y:S01]  /*8390*/  FMUL.FTZ R49, R49, R212 ;  /* 0x000000d431317220 */ /* 0x000fe20000410000 */
[-C--:B------:R-:W-:Y:S01]  /*83a0*/  FMUL.FTZ R50, R50, R211.reuse ;  /* 0x000000d332327220 */ /* 0x080fe20000410000 */
[----:B------:R-:W-:Y:S01]  /*83b0*/  LOP3.LUT R4, R9, R4, RZ, 0xc0, !PT ;  /* 0x0000000409047212 */ /* 0x000fe200078ec0ff */
[----:B------:R-:W4:Y:S01]  /*83c0*/  MUFU.EX2 R209, R209 ;  /* 0x000000d100d17308 */ /* 0x000f220000000800 */
[-C--:B------:R-:W-:Y:S01]  /*83d0*/  FMUL.FTZ R51, R51, R211.reuse ;  /* 0x000000d333337220 */ /* 0x080fe20000410000 */
[----:B-----5:R-:W-:Y:S01]  /*83e0*/  F2FP.F16.F32.PACK_AB R11, R197, R208 ;  /* 0x000000d0c50b723e */ /* 0x020fe200000000ff */
[-C--:B------:R-:W-:Y:S01]  /*83f0*/  FMUL.FTZ R32, R52, R212.reuse ;  /* 0x000000d434207220 */ /* 0x080fe20000410000 */
[----:B------:R-:W-:Y:S01]  /*8400*/  FMUL.FTZ R33, R53, R212 ;  /* 0x000000d435217220 */ /* 0x000fe20000410000 */
[-C--:B------:R-:W-:Y:S01]  /*8410*/  FMUL.FTZ R34, R54, R211.reuse ;  /* 0x000000d336227220 */ /* 0x080fe20000410000 */
[----:B------:R-:W-:Y:S01]  /*8420*/  LOP3.LUT R6, R11, R6, RZ, 0xc0, !PT ;  /* 0x000000060b067212 */ /* 0x000fe200078ec0ff */
[-C--:B------:R-:W-:Y:S01]  /*8430*/  FMUL.FTZ R35, R55, R211.reuse ;  /* 0x000000d337237220 */ /* 0x080fe20000410000 */
[----:B------:R-:W-:Y:S01]  /*8440*/  FMUL.FTZ R56, R56, R212 ;  /* 0x000000d438387220 */ /* 0x000fe20000410000 */
[----:B------:R-:W5:Y:S01]  /*8450*/  LDSM.16.MT88.4 R52, [R222+0x12000] ;  /* 0x01200000de34783b */ /* 0x000f620000004200 */
[----:B--2---:R-:W-:Y:S01]  /*8460*/  F2FP.F16.F32.PACK_AB R10, R3, R196 ;  /* 0x000000c4030a723e */ /* 0x004fe200000000ff */
[----:B------:R-:W-:Y:S01]  /*8470*/  FMUL.FTZ R57, R57, R212 ;  /* 0x000000d439397220 */ /* 0x000fe20000410000 */
[-C--:B------:R-:W-:Y:S01]  /*8480*/  FMUL.FTZ R58, R58, R211.reuse ;  /* 0x000000d33a3a7220 */ /* 0x080fe20000410000 */
[----:B------:R-:W-:Y:S01]  /*8490*/  FMUL.FTZ R59, R59, R211 ;  /* 0x000000d33b3b7220 */ /* 0x000fe20000410000 */
[----:B----4-:R-:W-:Y:S01]  /*84a0*/  F2FP.F16.F32.PACK_AB R8, R209, R198 ;  /* 0x000000c6d108723e */ /* 0x010fe200000000ff */
[-C--:B------:R-:W-:Y:S01]  /*84b0*/  FMUL.FTZ R64, R64, R212.reuse ;  /* 0x000000d440407220 */ /* 0x080fe20000410000 */
[----:B------:R-:W-:Y:S01]  /*84c0*/  LOP3.LUT R7, R10, R7, RZ, 0xc0, !PT ;  /* 0x000000070a077212 */ /* 0x000fe200078ec0ff */
[-C--:B------:R-:W-:Y:S01]  /*84d0*/  FMUL.FTZ R65, R65, R212.reuse ;  /* 0x000000d441417220 */ /* 0x080fe20000410000 */
        /* <DEDUP_REMOVED lines=46> */
[----:B------:R-:W-:Y:S01]  /*87c0*/  LOP3.LUT R234, R236, UR13, R235, 0x96, !PT ;  /* 0x0000000decea7c12 */ /* 0x000fe2000f8e96eb */
[----:B---3--:R-:W-:Y:S01]  /*87d0*/  HMMA.16816.F32 R40, R4, R44, R40 ;  /* 0x0000002c0428723c */ /* 0x008fe20000001828 */
[-C--:B------:R-:W-:Y:S01]  /*87e0*/  FMUL.FTZ R128, R128, R212.reuse ;  /* 0x000000d480807220 */ /* 0x080fe20000410000 */
[----:B------:R-:W-:Y:S01]  /*87f0*/  FMUL.FTZ R129, R129, R212 ;  /* 0x000000d481817220 */ /* 0x000fe20000410000 */
[-C--:B------:R-:W-:Y:S01]  /*8800*/  FMUL.FTZ R130, R130, R211.reuse ;  /* 0x000000d382827220 */ /* 0x080fe20000410000 */
[----:B------:R-:W-:Y:S01]  /*8810*/  FMUL.FTZ R131, R131, R211 ;  /* 0x000000d383837220 */ /* 0x000fe20000410000 */
[----:B------:R-:W-:-:S04]  /*8820*/  IMAD.WIDE.U32 R234, R234, -0x2daee0ad, RZ ;  /* 0xd2511f53eaea7825 */ /* 0x000fc800078e00ff */
        /* <DEDUP_REMOVED lines=15> */
[----:B------:R-:W-:Y:S01]  /*8920*/  LDSM.16.MT88.4 R12, [R204+0x10000] ;  /* 0x01000000cc0c783b */ /* 0x000fe20000004200 */
[-C--:B------:R-:W-:Y:S01]  /*8930*/  FMUL.FTZ R8, R160, R212.reuse ;  /* 0x000000d4a0087220 */ /* 0x080fe20000410000 */
[-C--:B------:R-:W-:Y:S01]  /*8940*/  FMUL.FTZ R9, R161, R212.reuse ;  /* 0x000000d4a1097220 */ /* 0x080fe20000410000 */
[C---:B-----5:R-:W-:Y:S01]  /*8950*/  HMMA.16816.F32 R48, R4.reuse, R52, R48 ;  /* 0x000000340430723c */ /* 0x060fe20000001830 */
[----:B------:R-:W3:Y:S01]  /*8960*/  LDSM.16.MT88.4 R84, [R222+0x14000] ;  /* 0x01400000de54783b */ /* 0x000ee20000004200 */
[-C--:B------:R-:W-:Y:S01]  /*8970*/  FMUL.FTZ R10, R162, R211.reuse ;  /* 0x000000d3a20a7220 */ /* 0x080fe20000410000 */
[-C--:B------:R-:W-:Y:S01]  /*8980*/  FMUL.FTZ R11, R163, R211.reuse ;  /* 0x000000d3a30b7220 */ /* 0x080fe20000410000 */
[----:B------:R-:W-:Y:S01]  /*8990*/  LOP3.LUT R174, R174, UR28, R235, 0x96, !PT ;  /* 0x0000001caeae7c12 */ /* 0x000fe2000f8e96eb */
[----:B------:R-:W-:Y:S01]  /*89a0*/  LDSM.16.MT88.4 R160, [R213+0x6000] ;  /* 0x00600000d5a0783b */ /* 0x000fe20000004200 */
[--C-:B------:R-:W-:Y:S01]  /*89b0*/  FFMA.FTZ R231, R231, UR35, -R184.reuse ;  /* 0x00000023e7e77c23 */ /* 0x100fe200080108b8 */
[--C-:B------:R-:W-:Y:S01]  /*89c0*/  FFMA.FTZ R226, R233, UR35, -R184.reuse ;  /* 0x00000023e9e27c23 */ /* 0x100fe200080108b8 */
[C---:B--2---:R-:W-:Y:S01]  /*89d0*/  HMMA.16816.F32 R56, R4.reuse, R60, R56 ;  /* 0x0000003c0438723c */ /* 0x044fe20000001838 */
[--C-:B------:R-:W-:Y:S01]  /*89e0*/  FFMA.FTZ R233, R170, UR35, -R183.reuse ;  /* 0x00000023aae97c23 */ /* 0x100fe200080108b7 */
        /* <DEDUP_REMOVED lines=11> */
[----:B------:R-:W-:Y:S01]  /*8aa0*/  MUFU.EX2 R226, R226 ;  /* 0x000000e200e27308 */ /* 0x000fe20000000800 */
[----:B------:R-:W2:Y:S01]  /*8ab0*/  LDSM.16.MT88.4 R92, [R217+0x4000] ;  /* 0x00400000d95c783b */ /* 0x000ea20000004200 */
[-C--:B------:R-:W-:Y:S01]  /*8ac0*/  FMUL.FTZ R157, R157, R212.reuse ;  /* 0x000000d49d9d7220 */ /* 0x080fe20000410000 */
[C---:B------:R-:W-:Y:S01]  /*8ad0*/  HMMA.16816.F32 R60, R4.reuse, R62, R80 ;  /* 0x0000003e043c723c */ /* 0x040fe20000001850 */
[-C--:B------:R-:W-:Y:S01]  /*8ae0*/  FMUL.FTZ R80, R100, R212.reuse ;  /* 0x000000d464507220 */ /* 0x080fe20000410000 */
[-C--:B------:R-:W-:Y:S01]  /*8af0*/  FMUL.FTZ R81, R101, R212.reuse ;  /* 0x000000d465517220 */ /* 0x080fe20000410000 */
[-C--:B------:R-:W-:Y:S01]  /*8b00*/  FMUL.FTZ R82, R102, R211.reuse ;  /* 0x000000d366527220 */ /* 0x080fe20000410000 */
[-C--:B------:R-:W-:Y:S01]  /*8b10*/  FMUL.FTZ R83, R103, R211.reuse ;  /* 0x000000d367537220 */ /* 0x080fe20000410000 */
[----:B------:R-:W-:Y:S01]  /*8b20*/  MUFU.EX2 R233, R233 ;  /* 0x000000e900e97308 */ /* 0x000fe20000000800 */
[----:B------:R-:W5:Y:S01]  /*8b30*/  LDSM.16.MT88.4 R100, [R213+0x4000] ;  /* 0x00400000d564783b */ /* 0x000f620000004200 */
[-C--:B------:R-:W-:Y:S01]  /*8b40*/  FMUL.FTZ R158, R158, R211.reuse ;  /* 0x000000d39e9e7220 */ /* 0x080fe20000410000 */
[C---:B----4-:R-:W-:Y:S01]  /*8b50*/  HMMA.16816.F32 R64, R4.reuse, R68, R64 ;  /* 0x000000440440723c */ /* 0x050fe20000001840 */
[----:B------:R-:W4:Y:S01]  /*8b60*/  MUFU.EX2 R230, R230 ;  /* 0x000000e600e67308 */ /* 0x000f220000000800 */
        /* <DEDUP_REMOVED lines=12> */
[----:B------:R-:W4:Y:S01]  /*8c30*/  LDSM.16.MT88.4 R108, [R204+0x16000] ;  /* 0x01600000cc6c783b */ /* 0x000f220000004200 */
[-C--:B------:R-:W-:Y:S01]  /*8c40*/  FMUL.FTZ R144, R144, R212.reuse ;  /* 0x000000d490907220 */ /* 0x080fe20000410000 */
[C---:B-1----:R-:W-:Y:S01]  /*8c50*/  HMMA.16816.F32 R72, R4.reuse, R76, R72 ;  /* 0x0000004c0448723c */ /* 0x042fe20000001848 */
[----:B------:R-:W-:Y:S01]  /*8c60*/  MUFU.EX2 R237, R237 ;  /* 0x000000ed00ed7308 */ /* 0x000fe20000000800 */
[-C--:B------:R-:W-:Y:S01]  /*8c70*/  FMUL.FTZ R145, R145, R212.reuse ;  /* 0x000000d491917220 */ /* 0x080fe20000410000 */
[-C--:B------:R-:W-:Y:S01]  /*8c80*/  FMUL.FTZ R146, R146, R211.reuse ;  /* 0x000000d392927220 */ /* 0x080fe20000410000 */
[-C--:B------:R-:W-:Y:S01]  /*8c90*/  FMUL.FTZ R147, R147, R211.reuse ;  /* 0x000000d393937220 */ /* 0x080fe20000410000 */
[----:B------:R-:W-:Y:S01]  /*8ca0*/  LDSM.16.MT88.4 R168, [R213+0x800] ;  /* 0x00080000d5a8783b */ /* 0x000fe20000004200 */
[--C-:B------:R-:W-:Y:S01]  /*8cb0*/  FFMA.FTZ R238, R193, UR35, -R184.reuse ;  /* 0x00000023c1ee7c23 */ /* 0x100fe200080108b8 */
[--C-:B------:R-:W-:Y:S01]  /*8cc0*/  FFMA.FTZ R241, R195, UR35, -R184.reuse ;  /* 0x00000023c3f17c23 */ /* 0x100fe200080108b8 */
[C---:B---3--:R-:W-:Y:S01]  /*8cd0*/  HMMA.16816.F32 R80, R4.reuse, R84, R80 ;  /* 0x000000540450723c */ /* 0x048fe20000001850 */
[--C-:B------:R-:W-:Y:S01]  /*8ce0*/  FFMA.FTZ R239, R189, UR35, -R184.reuse ;  /* 0x00000023bdef7c23 */ /* 0x100fe200080108b8 */
[--C-:B------:R-:W-:Y:S01]  /*8cf0*/  FFMA.FTZ R236, R191, UR35, -R184.reuse ;  /* 0x00000023bfec7c23 */ /* 0x100fe200080108b8 */
[--C-:B------:R-:W-:Y:S01]  /*8d00*/  FFMA.FTZ R243, R190, UR35, -R183.reuse ;  /* 0x00000023bef37c23 */ /* 0x100fe200080108b7 */
[----:B------:R-:W-:Y:S01]  /*8d10*/  MUFU.EX2 R238, R238 ;  /* 0x000000ee00ee7308 */ /* 0x000fe20000000800 */
[--C-:B------:R-:W-:Y:S01]  /*8d20*/  FFMA.FTZ R240, R172, UR35, -R183.reuse ;  /* 0x00000023acf07c23 */ /* 0x100fe200080108b7 */
[--C-:B------:R-:W-:Y:S01]  /*8d30*/  FFMA.FTZ R242, R188, UR35, -R183.reuse ;  /* 0x00000023bcf27c23 */ /* 0x100fe200080108b7 */
[----:B------:R-:W-:Y:S01]  /*8d40*/  LDSM.16.MT88.4 R192, [R222+0x11800] ;  /* 0x01180000dec0783b */ /* 0x000fe20000004200 */
[C---:B------:R-:W-:Y:S01]  /*8d50*/  HMMA.16816.F32 R76, R4.reuse, R78, R96 ;  /* 0x0000004e044c723c */ /* 0x040fe20000001860 */
[-C--:B------:R-:W-:Y:S01]  /*8d60*/  FMUL.FTZ R96, R116, R212.reuse ;  /* 0x000000d474607220 */ /* 0x080fe20000410000 */
[-C--:B------:R-:W-:Y:S01]  /*8d70*/  FMUL.FTZ R97, R117, R212.reuse ;  /* 0x000000d475617220 */ /* 0x080fe20000410000 */
[-C--:B------:R-:W-:Y:S01]  /*8d80*/  FMUL.FTZ R98, R118, R211.reuse ;  /* 0x000000d376627220 */ /* 0x080fe20000410000 */
[-C--:B------:R-:W-:Y:S01]  /*8d90*/  FMUL.FTZ R99, R119, R211.reuse ;  /* 0x000000d377637220 */ /* 0x080fe20000410000 */
[----:B------:R-:W-:Y:S01]  /*8da0*/  MUFU.EX2 R241, R241 ;  /* 0x000000f100f17308 */ /* 0x000fe20000000800 */
[----:B------:R-:W1:Y:S01]  /*8db0*/  LDSM.16.MT88.4 R116, [R222+0x16000] ;  /* 0x01600000de74783b */ /* 0x000e620000004200 */
[----:B------:R-:W-:Y:S01]  /*8dc0*/  FFMA.FTZ R251, R181, UR35, -R184 ;  /* 0x00000023b5fb7c23 */ /* 0x000fe200080108b8 */
        /* <DEDUP_REMOVED lines=8> */
[----:B--2---:R-:W-:Y:S01]  /*8e50*/  HMMA.16816.F32 R88, R4, R92, R88 ;  /* 0x0000005c0458723c */ /* 0x004fe20000001858 */
[----:B------:R-:W-:Y:S01]  /*8e60*/  MUFU.EX2 R236, R236 ;  /* 0x000000ec00ec7308 */ /* 0x000fe20000000800 */
[----:B------:R-:W-:Y:S01]  /*8e70*/  LDSM.16.MT88.4 R188, [R222+0x15800] ;  /* 0x01580000debc783b */ /* 0x000fe20000004200 */
[----:B------:R-:W-:Y:S01]  /*8e80*/  FFMA.FTZ R250, R180, UR35, -R183 ;  /* 0x00000023b4fa7c23 */ /* 0x000fe200080108b7 */
[----:B------:R-:W-:Y:S01]  /*8e90*/  FFMA.FTZ R210, R227, R212, R210 ;  /* 0x000000d4e3d27223 */ /* 0x000fe200000100d2 */
[----:B------:R-:W-:Y:S01]  /*8ea0*/  MUFU.EX2 R243, R243 ;  /* 0x000000f300f37308 */ /* 0x000fe20000000800 */
[----:B------:R-:W-:-:S02]  /*8eb0*/  FFMA.FTZ R198, R223, R211, R198 ;  /* 0x000000d3dfc67223 */ /* 0x000fc400000100c6 */
[C---:B-----5:R-:W-:Y:S01]  /*8ec0*/  HMMA.16816.F32 R96, R4.reuse, R100, R96 ;  /* 0x000000640460723c */ /* 0x060fe20000001860 */
[----:B------:R-:W-:Y:S01]  /*8ed0*/  MUFU.EX2 R240, R240 ;  /* 0x000000f000f07308 */ /* 0x000fe20000000800 */
[----:B------:R-:W-:Y:S01]  /*8ee0*/  FADD.FTZ R199, R199, R210 ;  /* 0x000000d2c7c77221 */ /* 0x000fe20000010000 */
[----:B------:R-:W-:Y:S02]  /*8ef0*/  FADD.FTZ R209, R209, R198 ;  /* 0x000000c6d1d17221 */ /* 0x000fe40000010000 */
[----:B------:R-:W-:Y:S01]  /*8f00*/  MUFU.EX2 R242, R242 ;  /* 0x000000f200f27308 */ /* 0x000fe20000000800 */
[----:B------:R-:W-:Y:S01]  /*8f10*/  FADD.FTZ R208, R208, R199 ;  /* 0x000000c7d0d07221 */ /* 0x000fe20000010000 */
[----:B------:R-:W-:Y:S01]  /*8f20*/  FADD.FTZ R196, R196, R209 ;  /* 0x000000d1c4c47221 */ /* 0x000fe20000010000 */
[C---:B------:R-:W-:Y:S01]  /*8f30*/  HMMA.16816.F32 R92, R4.reuse, R94, R112 ;  /* 0x0000005e045c723c */ /* 0x040fe20000001870 */
[-C--:B------:R-:W-:Y:S01]  /*8f40*/  FMUL.FTZ R112, R132, R212.reuse ;  /* 0x000000d484707220 */ /* 0x080fe20000410000 */
[-C--:B------:R-:W-:Y:S01]  /*8f50*/  FMUL.FTZ R113, R133, R212.reuse ;  /* 0x000000d485717220 */ /* 0x080fe20000410000 */
[-C--:B------:R-:W-:Y:S01]  /*8f60*/  FMUL.FTZ R114, R134, R211.reuse ;  /* 0x000000d386727220 */ /* 0x080fe20000410000 */
[-C--:B------:R-:W-:Y:S01]  /*8f70*/  FMUL.FTZ R115, R135, R211.reuse ;  /* 0x000000d387737220 */ /* 0x080fe20000410000 */
[C---:B------:R-:W-:Y:S01]  /*8f80*/  PRMT R132, R234.reuse, 0x7772, RZ ;  /* 0x00007772ea847816 */ /* 0x040fe200000000ff */
[----:B------:R-:W-:Y:S01]  /*8f90*/  MUFU.EX2 R251, R251 ;  /* 0x000000fb00fb7308 */ /* 0x000fe20000000800 */
[----:B------:R-:W-:Y:S01]  /*8fa0*/  PRMT R135, R234, 0x7771, RZ ;  /* 0x00007771ea877816 */ /* 0x000fe200000000ff */
[C---:B------:R-:W-:Y:S01]  /*8fb0*/  HMMA.16816.F32 R100, R4.reuse, R102, R120 ;  /* 0x000000660464723c */ /* 0x040fe20000001878 */
[-C--:B------:R-:W-:Y:S01]  /*8fc0*/  FMUL.FTZ R120, R140, R212.reuse ;  /* 0x000000d48c787220 */ /* 0x080fe20000410000 */
[----:B------:R-:W-:Y:S01]  /*8fd0*/  FMUL.FTZ R121, R141, R212 ;  /* 0x000000d48d797220 */ /* 0x000fe20000410000 */
[-C--:B------:R-:W-:Y:S01]  /*8fe0*/  FMUL.FTZ R122, R142, R211.reuse ;  /* 0x000000d38e7a7220 */ /* 0x080fe20000410000 */
[----:B------:R-:W-:Y:S01]  /*8ff0*/  FMUL.FTZ R123, R143, R211 ;  /* 0x000000d38f7b7220 */ /* 0x000fe20000410000 */
[----:B------:R-:W-:Y:S01]  /*9000*/  LOP3.LUT R133, R174, 0xffff, RZ, 0xc0, !PT ;  /* 0x0000ffffae857812 */ /* 0x000fe200078ec0ff */
[----:B------:R-:W2:Y:S01]  /*9010*/  LDSM.16.MT88.4 R140, [R222+0x10800] ;  /* 0x01080000de8c783b */ /* 0x000ea20000004200 */
[----:B------:R-:W-:Y:S01]  /*9020*/  MUFU.EX2 R252, R252 ;  /* 0x000000fc00fc7308 */ /* 0x000fe20000000800 */
[----:B----4-:R-:W-:Y:S01]  /*9030*/  HMMA.16816.F32 R104, R4, R108, R104 ;  /* 0x0000006c0468723c */ /* 0x010fe20000001868 */
[----:B------:R-:W-:Y:S01]  /*9040*/  SHF.R.U32.HI R133, RZ, 0x8, R133 ;  /* 0x00000008ff857819 */ /* 0x000fe20000011685 */
[----:B------:R-:W-:Y:S01]  /*9050*/  FADD.FTZ R208, R197, R208 ;  /* 0x000000d0c5d07221 */ /* 0x000fe20000010000 */
[----:B------:R-:W-:Y:S01]  /*9060*/  MUFU.EX2 R250, R250 ;  /* 0x000000fa00fa7308 */ /* 0x000fe20000000800 */
[----:B------:R-:W-:-:S04]  /*9070*/  FADD.FTZ R196, R3, R196 ;  /* 0x000000c403c47221 */ /* 0x000fc80000010000 */
[C---:B------:R-:W-:Y:S01]  /*9080*/  HMMA.16816.F32 R108, R4.reuse, R110, R128 ;  /* 0x0000006e046c723c */ /* 0x040fe20000001880 */
[----:B------:R-:W-:Y:S01]  /*9090*/  MOV R128, R234 ;  /* 0x000000ea00807202 */ /* 0x000fe20000000f00 */
[-C--:B------:R-:W-:Y:S01]  /*90a0*/  FMUL.FTZ R131, R151, R211.reuse ;  /* 0x000000d397837220 */ /* 0x080fe20000410000 */
[----:B------:R-:W-:Y:S01]  /*90b0*/  PRMT R129, R234, 0x7773, RZ ;  /* 0x00007773ea817816 */ /* 0x000fe200000000ff */
[----:B------:R-:W-:Y:S01]  /*90c0*/  FFMA.FTZ R234, R166, UR35, -R183 ;  /* 0x00000023a6ea7c23 */ /* 0x000fe200080108b7 */
[----:B------:R-:W-:Y:S01]  /*90d0*/  FMUL.FTZ R130, R150, R211 ;  /* 0x000000d396827220 */ /* 0x000fe20000410000 */
[----:B------:R-:W-:Y:S01]  /*90e0*/  F2FP.F16.F32.PACK_AB R151, R230, R233 ;  /* 0x000000e9e697723e */ /* 0x000fe200000000ff */
[----:B------:R-:W-:Y:S01]  /*90f0*/  LDSM.16.MT88.4 R164, [R204+0x12800] ;  /* 0x01280000cca4783b */ /* 0x000fe20000004200 */
[----:B-1----:R-:W-:Y:S01]  /*9100*/  HMMA.16816.F32 R112, R4, R116, R112 ;  /* 0x000000740470723c */ /* 0x002fe20000001870 */
[----:B------:R-:W-:Y:S01]  /*9110*/  PRMT R132, R132, 0x5410, R129 ;  /* 0x0000541084847816 */ /* 0x000fe20000000081 */
[----:B------:R-:W1:Y:S01]  /*9120*/  MUFU.EX2 R234, R234 ;  /* 0x000000ea00ea7308 */ /* 0x000e620000000800 */
[----:B------:R-:W-:Y:S01]  /*9130*/  FMUL.FTZ R129, R149, R212 ;  /* 0x000000d495817220 */ /* 0x000fe20000410000 */
[----:B------:R-:W-:-:S04]  /*9140*/  F2FP.F16.F32.PACK_AB R149, R226, R231 ;  /* 0x000000e7e295723e */ /* 0x000fc800000000ff */
[C---:B---3--:R-:W-:Y:S01]  /*9150*/  HMMA.16816.F32 R120, R4.reuse, R124, R120 ;  /* 0x0000007c0478723c */ /* 0x048fe20000001878 */
[----:B------:R-:W-:Y:S02]  /*9160*/  LOP3.LUT R124, R128, 0xff, RZ, 0xc0, !PT ;  /* 0x000000ff807c7812 */ /* 0x000fe400078ec0ff */
[----:B------:R-:W-:Y:S02]  /*9170*/  LOP3.LUT R128, R174, 0xff, RZ, 0xc0, !PT ;  /* 0x000000ffae807812 */ /* 0x000fe400078ec0ff */
[----:B------:R-:W-:Y:S02]  /*9180*/  PRMT R135, R124, 0x5410, R135 ;  /* 0x000054107c877816 */ /* 0x000fe40000000087 */
[----:B------:R-:W-:Y:S01]  /*9190*/  PRMT R133, R128, 0x5410, R133 ;  /* 0x0000541080857816 */ /* 0x000fe20000000085 */
[----:B------:R-:W-:Y:S01]  /*91a0*/  HMMA.16816.F32 R116, R4, R118, R136 ;  /* 0x000000760474723c */ /* 0x000fe20000001888 */
[----:B------:R-:W-:Y:S01]  /*91b0*/  PRMT R137, R174, 0x7632, R137 ;  /* 0x00007632ae897816 */ /* 0x000fe20000000089 */
[----:B------:R-:W-:Y:S01]  /*91c0*/  FMUL.FTZ R128, R148, R212 ;  /* 0x000000d494807220 */ /* 0x000fe20000410000 */
[----:B------:R-:W-:-:S02]  /*91d0*/  LOP3.LUT R139, R132, 0xff00ff, RZ, 0xc0, !PT ;  /* 0x00ff00ff848b7812 */ /* 0x000fc400078ec0ff */
[----:B------:R-:W-:Y:S02]  /*91e0*/  LOP3.LUT R137, R137, 0xff, RZ, 0xc0, !PT ;  /* 0x000000ff89897812 */ /* 0x000fe400078ec0ff */
[----:B------:R-:W-:Y:S01]  /*91f0*/  SHF.R.U32.HI R174, RZ, 0x18, R174 ;  /* 0x00000018ffae7819 */ /* 0x000fe200000116ae */
[C---:B------:R-:W-:Y:S01]  /*9200*/  HMMA.16816.F32 R8, R4.reuse, R12, R8 ;  /* 0x0000000c0408723c */ /* 0x040fe20000001808 */
[--C-:B------:R-:W-:Y:S02]  /*9210*/  HSET2.LE.AND R134, R135, R176.reuse, PT ;  /* 0x000000b087867233 */ /* 0x100fe40003803000 */
[----:B------:R-:W-:Y:S02]  /*9220*/  PRMT R135, R137, 0x5410, R174 ;  /* 0x0000541089877816 */ /* 0x000fe400000000ae */
[--C-:B------:R-:W-:Y:S01]  /*9230*/  HSET2.LE.AND R132, R139, R176.reuse, PT ;  /* 0x000000b08b847233 */ /* 0x100fe20003803000 */
[----:B------:R-:W-:Y:S01]  /*9240*/  LDSM.16.MT88.4 R172, [R204+0x15000] ;  /* 0x01500000ccac783b */ /* 0x000fe20000004200 */
[--C-:B------:R-:W-:Y:S01]  /*9250*/  HSET2.LE.AND R148, R133, R176.reuse, PT ;  /* 0x000000b085947233 */ /* 0x100fe20003803000 */
[----:B------:R-:W-:Y:S01]  /*9260*/  HMMA.16816.F32 R12, R4, R14, R156 ;  /* 0x0000000e040c723c */ /* 0x000fe2000000189c */
[----:B------:R-:W-:Y:S01]  /*9270*/  LOP3.LUT R134, R149, R134, RZ, 0xc0, !PT ;  /* 0x0000008695867212 */ /* 0x000fe200078ec0ff */
[----:B------:R-:W3:Y:S01]  /*9280*/  LDSM.16.MT88.4 R136, [R217+0x800] ;  /* 0x00080000d988783b */ /* 0x000ee20000004200 */
[----:B------:R-:W-:-:S02]  /*9290*/  HSET2.LE.AND R133, R135, R176, PT ;  /* 0x000000b087857233 */ /* 0x000fc40003803000 */
[----:B------:R-:W-:Y:S01]  /*92a0*/  F2FP.F16.F32.PACK_AB R149, R232, R235 ;  /* 0x000000ebe895723e */ /* 0x000fe200000000ff */
[----:B------:R-:W-:Y:S01]  /*92b0*/  LDSM.16.MT88.4 R156, [R204+0x10800] ;  /* 0x01080000cc9c783b */ /* 0x000fe20000004200 */
[----:B-1----:R-:W-:Y:S01]  /*92c0*/  F2FP.F16.F32.PACK_AB R150, R234, R237 ;  /* 0x000000edea96723e */ /* 0x002fe200000000ff */
[C---:B------:R-:W-:Y:S01]  /*92d0*/  HMMA.16816.F32 R124, R4.reuse, R126, R152 ;  /* 0x0000007e047c723c */ /* 0x040fe20000001898 */
[----:B------:R-:W-:Y:S01]  /*92e0*/  LOP3.LUT R135, R151, R132, RZ, 0xc0, !PT ;  /* 0x0000008497877212 */ /* 0x000fe200078ec0ff */
[----:B------:R-:W-:Y:S01]  /*92f0*/  LDSM.16.MT88.4 R152, [R222+0x12800] ;  /* 0x01280000de98783b */ /* 0x000fe20000004200 */
[----:B------:R-:W-:Y:S01]  /*9300*/  LOP3.LUT R132, R149, R148, RZ, 0xc0, !PT ;  /* 0x0000009495847212 */ /* 0x000fe200078ec0ff */
[----:B------:R-:W-:Y:S01]  /*9310*/  FADD.FTZ R235, R235, R208 ;  /* 0x000000d0ebeb7221 */ /* 0x000fe20000010000 */
[----:B------:R-:W-:Y:S01]  /*9320*/  LOP3.LUT R133, R150, R133, RZ, 0xc0, !PT ;  /* 0x0000008596857212 */ /* 0x000fe200078ec0ff */
[----:B------:R-:W-:Y:S01]  /*9330*/  FADD.FTZ R237, R237, R196 ;  /* 0x000000c4eded7221 */ /* 0x000fe20000010000 */
[----:B------:R-:W1:Y:S01]  /*9340*/  LDSM.16.MT88.4 R148, [R204+0x14800] ;  /* 0x01480000cc94783b */ /* 0x000e620000004200 */
[----:B------:R-:W-:Y:S01]  /*9350*/  HMMA.16816.F32 R128, R4, R160, R128 ;  /* 0x000000a00480723c */ /* 0x000fe20000001880 */
[----:B------:R-:W-:Y:S01]  /*9360*/  FADD.FTZ R232, R232, R235 ;  /* 0x000000ebe8e87221 */ /* 0x000fe20000010000 */
[----:B------:R-:W-:-:S03]  /*9370*/  FADD.FTZ R234, R234, R237 ;  /* 0x000000edeaea7221 */ /* 0x000fc60000010000 */
[----:B------:R-:W-:Y:S01]  /*9380*/  FADD.FTZ R231, R231, R232 ;  /* 0x000000e8e7e77221 */ /* 0x000fe20000010000 */
[----:B------:R-:W-:Y:S02]  /*9390*/  FADD.FTZ R233, R233, R234 ;  /* 0x000000eae9e97221 */ /* 0x000fe40000010000 */
[----:B------:R-:W-:Y:S01]  /*93a0*/  HMMA.16816.F32 R4, R4, R162, R144 ;  /* 0x000000a20404723c */ /* 0x000fe20000001890 */
[----:B------:R-:W4:Y:S01]  /*93b0*/  LDSM.16.MT88.4 R144, [R222+0x14800] ;  /* 0x01480000de90783b */ /* 0x000f220000004200 */
[----:B------:R-:W-:Y:S01]  /*93c0*/  FADD.FTZ R226, R226, R231 ;  /* 0x000000e7e2e27221 */ /* 0x000fe20000010000 */
[----:B------:R-:W-:Y:S02]  /*93d0*/  FADD.FTZ R230, R230, R233 ;  /* 0x000000e9e6e67221 */ /* 0x000fe40000010000 */
[----:B------:R-:W-:Y:S03]  /*93e0*/  LDSM.16.MT88.4 R160, [R217+0x2800] ;  /* 0x00280000d9a0783b */ /* 0x000fe60000004200 */
[C---:B--2---:R-:W-:Y:S08]  /*93f0*/  HMMA.16816.F32 R16, R132.reuse, R140, R16 ;  /* 0x0000008c8410723c */ /* 0x044ff00000001810 */
[C---:B------:R-:W-:Y:S01]  /*9400*/  HMMA.16816.F32 R20, R132.reuse, R142, R20 ;  /* 0x0000008e8414723c */ /* 0x040fe20000001814 */
[----:B------:R-:W2:Y:S07]  /*9410*/  LDSM.16.MT88.4 R140, [R217+0x4800] ;  /* 0x00480000d98c783b */ /* 0x000eae0000004200 */
[C---:B---3--:R-:W-:Y:S08]  /*9420*/  HMMA.16816.F32 R24, R132.reuse, R136, R24 ;  /* 0x000000888418723c */ /* 0x048ff00000001818 */
[C---:B------:R-:W-:Y:S01]  /*9430*/  HMMA.16816.F32 R28, R132.reuse, R138, R28 ;  /* 0x0000008a841c723c */ /* 0x040fe2000000181c */
[----:B------:R-:W3:Y:S07]  /*9440*/  LDSM.16.MT88.4 R136, [R213+0x4800] ;  /* 0x00480000d588783b */ /* 0x000eee0000004200 */
[C---:B-1----:R-:W-:Y:S08]  /*9450*/  HMMA.16816.F32 R72, R132.reuse, R148, R72 ;  /* 0x000000948448723c */ /* 0x042ff00000001848 */
[----:B----4-:R-:W-:Y:S01]  /*9460*/  HMMA.16816.F32 R80, R132, R144, R80 ;  /* 0x000000908450723c */ /* 0x010fe20000001850 */
[----:B------:R-:W-:Y:S01]  /*9470*/  MOV R145, UR21 ;  /* 0x0000001500917c02 */ /* 0x000fe20008000f00 */
[----:B------:R-:W-:-:S03]  /*9480*/  UIADD3 UR21, UPT, UPT, UR20, -0x3, URZ ;  /* 0xfffffffd14157890 */ /* 0x000fc6000fffe0ff */
[----:B------:R-:W-:-:S03]  /*9490*/  LOP3.LUT R145, R145, UR19, R225, 0x96, !PT ;  /* 0x0000001391917c12 */ /* 0x000fc6000f8e96e1 */
[----:B------:R-:W-:Y:S02]  /*94a0*/  HMMA.16816.F32 R84, R132, R146, R84 ;  /* 0x000000928454723c */ /* 0x000fe40000001854 */
[----:B------:R-:W-:Y:S02]  /*94b0*/  IMAD.WIDE.U32 R148, R145, -0x326172a9, RZ ;  /* 0xcd9e8d5791947825 */ /* 0x000fe400078e00ff */
[----:B------:R-:W-:Y:S01]  /*94c0*/  LDSM.16.MT88.4 R144, [R217+0x6800] ;  /* 0x00680000d990783b */ /* 0x000fe20000004200 */
[----:B------:R-:W-:-:S03]  /*94d0*/  LOP3.LUT R148, R148, UR26, R219, 0x96, !PT ;  /* 0x0000001a94947c12 */ /* 0x000fc6000f8e96db */
[C---:B--2---:R-:W-:Y:S08]  /*94e0*/  HMMA.16816.F32 R88, R132.reuse, R140, R88 ;  /* 0x0000008c8458723c */ /* 0x044ff00000001858 */
[C---:B------:R-:W-:Y:S01]  /*94f0*/  HMMA.16816.F32 R92, R132.reuse, R142, R92 ;  /* 0x0000008e845c723c */ /* 0x040fe2000000185c */
[----:B------:R-:W1:Y:S07]  /*9500*/  LDSM.16.MT88.4 R140, [R222+0x16800] ;  /* 0x01680000de8c783b */ /* 0x000e6e0000004200 */
[----:B---3--:R-:W-:Y:S01]  /*9510*/  HMMA.16816.F32 R96, R132, R136, R96 ;  /* 0x000000888460723c */ /* 0x008fe20000001860 */
[----:B------:R-:W-:Y:S01]  /*9520*/  LOP3.LUT R136, R228, UR27, R149, 0x96, !PT ;  /* 0x0000001be4887c12 */ /* 0x000fe2000f8e9695 */
[----:B------:R-:W-:-:S04]  /*9530*/  IMAD.WIDE.U32 R148, R148, -0x2daee0ad, RZ ;  /* 0xd2511f5394947825 */ /* 0x000fc800078e00ff */
[----:B------:R-:W-:Y:S02]  /*9540*/  IMAD.WIDE.U32 R244, R136, -0x2daee0ad, RZ ;  /* 0xd2511f5388f47825 */ /* 0x000fe400078e00ff */
[----:B------:R-:W-:Y:S03]  /*9550*/  HMMA.16816.F32 R8, R132, R156, R8 ;  /* 0x0000009c8408723c */ /* 0x000fe60000001808 */
[----:B------:R-:W-:Y:S02]  /*9560*/  LOP3.LUT R136, R220, UR34, R245, 0x96, !PT ;  /* 0x00000022dc887c12 */ /* 0x000fe4000f8e96f5 */
[----:B------:R-:W-:-:S03]  /*9570*/  LOP3.LUT R244, R244, UR33, R149, 0x96, !PT ;  /* 0x00000021f4f47c12 */ /* 0x000fc6000f8e9695 */
[----:B------:R-:W-:Y:S01]  /*9580*/  HMMA.16816.F32 R12, R132, R158, R12 ;  /* 0x0000009e840c723c */ /* 0x000fe2000000180c */
[----:B------:R-:W2:Y:S01]  /*9590*/  LDSM.16.MT88.4 R156, [R213+0x2800] ;  /* 0x00280000d59c783b */ /* 0x000ea20000004200 */
[----:B------:R-:W-:-:S04]  /*95a0*/  IMAD.WIDE.U32 R246, R136, -0x326172a9, RZ ;  /* 0xcd9e8d5788f67825 */ /* 0x000fc800078e00ff */
[----:B------:R-:W-:Y:S01]  /*95b0*/  IMAD.WIDE.U32 R244, R244, -0x326172a9, RZ ;  /* 0xcd9e8d57f4f47825 */ /* 0x000fe200078e00ff */
[----:B------:R-:W-:Y:S01]  /*95c0*/  LOP3.LUT R136, R218, UR25, R247, 0x96, !PT ;  /* 0x00000019da887c12 */ /* 0x000fe2000f8e96f7 */
[----:B------:R-:W-:Y:S03]  /*95d0*/  HMMA.16816.F32 R48, R132, R152, R48 ;  /* 0x000000988430723c */ /* 0x000fe60000001830 */
[----:B------:R-:W-:Y:S01]  /*95e0*/  LOP3.LUT R246, R246, UR23, R245, 0x96, !PT ;  /* 0x00000017f6f67c12 */ /* 0x000fe2000f8e96f5 */
[----:B------:R-:W-:-:S04]  /*95f0*/  IMAD.WIDE.U32 R248, R136, -0x2daee0ad, RZ ;  /* 0xd2511f5388f87825 */ /* 0x000fc800078e00ff */
[----:B------:R-:W-:Y:S01]  /*9600*/  FFMA.FTZ R245, R186, UR35, -R183 ;  /* 0x00000023baf57c23 */ /* 0x000fe200080108b7 */
[----:B------:R-:W-:Y:S01]  /*9610*/  HMMA.16816.F32 R52, R132, R154, R52 ;  /* 0x0000009a8434723c */ /* 0x000fe20000001834 */
[----:B------:R-:W3:Y:S01]  /*9620*/  LDSM.16.MT88.4 R152, [R204+0x16800] ;  /* 0x01680000cc98783b */ /* 0x000ee20000004200 */
[----:B------:R-:W-:-:S03]  /*9630*/  IMAD.WIDE.U32 R246, R246, -0x2daee0ad, RZ ;  /* 0xd2511f53f6f67825 */ /* 0x000fc600078e00ff */
[----:B------:R-:W4:Y:S03]  /*9640*/  MUFU.EX2 R245, R245 ;  /* 0x000000f500f57308 */ /* 0x000f260000000800 */
[C---:B------:R-:W-:Y:S08]  /*9650*/  HMMA.16816.F32 R100, R132.reuse, R138, R100 ;  /* 0x0000008a8464723c */ /* 0x040ff00000001864 */
[----:B-1----:R-:W-:Y:S01]  /*9660*/  HMMA.16816.F32 R136, R132, R142, R116 ;  /* 0x0000008e8488723c */ /* 0x002fe20000001874 */
[----:B------:R-:W-:Y:S01]  /*9670*/  LOP3.LUT R118, R248, UR30, R247, 0x96, !PT ;  /* 0x0000001ef8767c12 */ /* 0x000fe2000f8e96f7 */
[----:B------:R-:W-:Y:S01]  /*9680*/  FFMA.FTZ R247, R185, UR35, -R184 ;  /* 0x00000023b9f77c23 */ /* 0x000fe200080108b8 */
[----:B------:R-:W-:-:S03]  /*9690*/  LOP3.LUT R248, R148, UR31, R249, 0x96, !PT ;  /* 0x0000001f94f87c12 */ /* 0x000fc6000f8e96f9 */
[----:B------:R-:W-:Y:S02]  /*96a0*/  IMAD.WIDE.U32 R118, R118, -0x326172a9, RZ ;  /* 0xcd9e8d5776767825 */ /* 0x000fe400078e00ff */
[C---:B------:R-:W-:Y:S01]  /*96b0*/  HMMA.16816.F32 R76, R132.reuse, R150, R76 ;  /* 0x00000096844c723c */ /* 0x040fe2000000184c */
[----:B------:R-:W1:Y:S01]  /*96c0*/  LDSM.16.MT88.4 R148, [R213+0x6800] ;  /* 0x00680000d594783b */ /* 0x000e620000004200 */
[----:B------:R-:W-:Y:S01]  /*96d0*/  IMAD.WIDE.U32 R248, R248, -0x326172a9, RZ ;  /* 0xcd9e8d57f8f87825 */ /* 0x000fe200078e00ff */
[----:B------:R-:W-:Y:S01]  /*96e0*/  MOV R116, R118 ;  /* 0x0000007600747202 */ /* 0x000fe20000000f00 */
[----:B------:R-:W-:Y:S01]  /*96f0*/  MUFU.EX2 R247, R247 ;  /* 0x000000f700f77308 */ /* 0x000fe20000000800 */
[----:B------:R-:W-:Y:S02]  /*9700*/  PRMT R117, R118, 0x7773, RZ ;  /* 0x0000777376757816 */ /* 0x000fe400000000ff */
[----:B------:R-:W-:Y:S01]  /*9710*/  LOP3.LUT R116, R116, 0xff, RZ, 0xc0, !PT ;  /* 0x000000ff74747812 */ /* 0x000fe200078ec0ff */
[C---:B------:R-:W-:Y:S08]  /*9720*/  HMMA.16816.F32 R112, R132.reuse, R140, R112 ;  /* 0x0000008c8470723c */ /* 0x040ff00000001870 */
[----:B------:R-:W-:Y:S01]  /*9730*/  HMMA.16816.F32 R140, R132, R144, R120 ;  /* 0x00000090848c723c */ /* 0x000fe20000001878 */
[C---:B------:R-:W-:Y:S01]  /*9740*/  PRMT R145, R118.reuse, 0x7771, RZ ;  /* 0x0000777176917816 */ /* 0x040fe200000000ff */
[----:B------:R-:W-:Y:S01]  /*9750*/  LDSM.16.MT88.4 R120, [R213+0x1000] ;  /* 0x00100000d578783b */ /* 0x000fe20000004200 */
[----:B------:R-:W-:-:S02]  /*9760*/  PRMT R144, R118, 0x7772, RZ ;  /* 0x0000777276907816 */ /* 0x000fc400000000ff */
[----:B------:R-:W-:Y:S02]  /*9770*/  PRMT R145, R116, 0x5410, R145 ;  /* 0x0000541074917816 */ /* 0x000fe40000000091 */
[----:B------:R-:W-:Y:S01]  /*9780*/  PRMT R144, R144, 0x5410, R117 ;  /* 0x0000541090907816 */ /* 0x000fe20000000075 */
[----:B--2---:R-:W-:Y:S02]  /*9790*/  HMMA.16816.F32 R64, R132, R156, R64 ;  /* 0x0000009c8440723c */ /* 0x004fe40000001840 */
[----:B------:R-:W-:-:S06]  /*97a0*/  HSET2.LE.AND R145, R145, R176, PT ;  /* 0x000000b091917233 */ /* 0x000fcc0003803000 */
[C---:B------:R-:W-:Y:S01]  /*97b0*/  HMMA.16816.F32 R68, R132.reuse, R158, R68 ;  /* 0x0000009e8444723c */ /* 0x040fe20000001844 */
[----:B------:R-:W2:Y:S07]  /*97c0*/  LDSM.16.MT88.4 R156, [R204+0x11000] ;  /* 0x01100000cc9c783b */ /* 0x000eae0000004200 */
[C---:B------:R-:W-:Y:S08]  /*97d0*/  HMMA.16816.F32 R40, R132.reuse, R164, R40 ;  /* 0x000000a48428723c */ /* 0x040ff00000001828 */
[C---:B------:R-:W-:Y:S01]  /*97e0*/  HMMA.16816.F32 R44, R132.reuse, R166, R44 ;  /* 0x000000a6842c723c */ /* 0x040fe2000000182c */
[----:B------:R-:W5:Y:S07]  /*97f0*/  LDSM.16.MT88.4 R164, [R222+0x11000] ;  /* 0x01100000dea4783b */ /* 0x000f6e0000004200 */
[----:B---3--:R-:W-:Y:S01]  /*9800*/  HMMA.16816.F32 R104, R132, R152, R104 ;  /* 0x000000988468723c */ /* 0x008fe20000001868 */
[----:B------:R-:W-:Y:S01]  /*9810*/  LOP3.LUT R153, R248, UR12, R119, 0x96, !PT ;  /* 0x0000000cf8997c12 */ /* 0x000fe2000f8e9677 */
[----:B------:R-:W-:Y:S01]  /*9820*/  FFMA.FTZ R248, R178, UR35, -R183 ;  /* 0x00000023b2f87c23 */ /* 0x000fe200080108b7 */
[----:B------:R-:W3:Y:S02]  /*9830*/  LDSM.16.MT88.4 R116, [R217+0x1000] ;  /* 0x00100000d974783b */ /* 0x000ee40000004200 */
[----:B------:R-:W-:-:S03]  /*9840*/  LOP3.LUT R152, R153, 0xffff, RZ, 0xc0, !PT ;  /* 0x0000ffff99987812 */ /* 0x000fc600078ec0ff */
[C---:B------:R-:W-:Y:S01]  /*9850*/  HMMA.16816.F32 R124, R132.reuse, R146, R124 ;  /* 0x00000092847c723c */ /* 0x040fe2000000187c */
[C---:B------:R-:W-:Y:S01]  /*9860*/  PRMT R146, R153.reuse, 0x7632, R146 ;  /* 0x0000763299927816 */ /* 0x040fe20000000092 */
[----:B------:R-:W-:Y:S01]  /*9870*/  MUFU.EX2 R248, R248 ;  /* 0x000000f800f87308 */ /* 0x000fe20000000800 */
[----:B------:R-:W-:Y:S02]  /*9880*/  LOP3.LUT R147, R153, 0xff, RZ, 0xc0, !PT ;  /* 0x000000ff99937812 */ /* 0x000fe400078ec0ff */
[----:B------:R-:W-:Y:S02]  /*9890*/  SHF.R.U32.HI R153, RZ, 0x18, R153 ;  /* 0x00000018ff997819 */ /* 0x000fe40000011699 */
[----:B------:R-:W-:Y:S01]  /*98a0*/  LOP3.LUT R146, R146, 0xff, RZ, 0xc0, !PT ;  /* 0x000000ff92927812 */ /* 0x000fe200078ec0ff */
[----:B------:R-:W-:Y:S01]  /*98b0*/  HMMA.16816.F32 R108, R132, R154, R108 ;  /* 0x0000009a846c723c */ /* 0x000fe2000000186c */
[----:B------:R-:W-:Y:S02]  /*98c0*/  SHF.R.U32.HI R152, RZ, 0x8, R152 ;  /* 0x00000008ff987819 */ /* 0x000fe40000011698 */
[----:B------:R-:W-:-:S02]  /*98d0*/  PRMT R153, R146, 0x5410, R153 ;  /* 0x0000541092997816 */ /* 0x000fc40000000099 */
[----:B------:R-:W-:Y:S02]  /*98e0*/  PRMT R147, R147, 0x5410, R152 ;  /* 0x0000541093937816 */ /* 0x000fe40000000098 */
[----:B------:R-:W-:Y:S01]  /*98f0*/  LOP3.LUT R155, R144, 0xff00ff, RZ, 0xc0, !PT ;  /* 0x00ff00ff909b7812 */ /* 0x000fe200078ec0ff */
[C---:B------:R-:W-:Y:S01]  /*9900*/  HMMA.16816.F32 R32, R132.reuse, R168, R32 ;  /* 0x000000a88420723c */ /* 0x040fe20000001820 */
[----:B------:R-:W-:Y:S02]  /*9910*/  F2FP.F16.F32.PACK_AB R146, R241, R238 ;  /* 0x000000eef192723e */ /* 0x000fe400000000ff */
[--C-:B------:R-:W-:Y:S02]  /*9920*/  HSET2.LE.AND R144, R147, R176.reuse, PT ;  /* 0x000000b093907233 */ /* 0x100fe40003803000 */
[----:B------:R-:W-:Y:S02]  /*9930*/  LOP3.LUT R146, R146, R145, RZ, 0xc0, !PT ;  /* 0x0000009192927212 */ /* 0x000fe400078ec0ff */
[--C-:B------:R-:W-:Y:S01]  /*9940*/  HSET2.LE.AND R155, R155, R176.reuse, PT ;  /* 0x000000b09b9b7233 */ /* 0x100fe20003803000 */
[C---:B------:R-:W-:Y:S01]  /*9950*/  HMMA.16816.F32 R36, R132.reuse, R170, R36 ;  /* 0x000000aa8424723c */ /* 0x040fe20000001824 */
[----:B------:R-:W-:Y:S01]  /*9960*/  HSET2.LE.AND R145, R153, R176, PT ;  /* 0x000000b099917233 */ /* 0x000fe20003803000 */
[----:B------:R-:W-:Y:S06]  /*9970*/  LDSM.16.MT88.4 R168, [R222+0x15000] ;  /* 0x01500000dea8783b */ /* 0x000fec0000004200 */
[----:B------:R-:W-:Y:S01]  /*9980*/  HMMA.16816.F32 R56, R132, R160, R56 ;  /* 0x000000a08438723c */ /* 0x000fe20000001838 */
[----:B----4-:R-:W-:Y:S01]  /*9990*/  F2FP.F16.F32.PACK_AB R160, R242, R245 ;  /* 0x000000f5f2a0723e */ /* 0x010fe200000000ff */
[----:B------:R-:W-:-:S03]  /*99a0*/  FADD.FTZ R245, R245, R230 ;  /* 0x000000e6f5f57221 */ /* 0x000fc60000010000 */
[----:B------:R-:W-:Y:S01]  /*99b0*/  LOP3.LUT R145, R160, R145, RZ, 0xc0, !PT ;  /* 0x00000091a0917212 */ /* 0x000fe200078ec0ff */
[----:B------:R-:W-:Y:S02]  /*99c0*/  FADD.FTZ R242, R242, R245 ;  /* 0x000000f5f2f27221 */ /* 0x000fe40000010000 */
        /* <DEDUP_REMOVED lines=9> */
[----:B------:R-:W1:Y:S01]  /*9a60*/  LDSM.16.MT88.4 R152, [R204+0x13000] ;  /* 0x01300000cc98783b */ /* 0x000e620000004200 */
[----:B------:R-:W-:Y:S01]  /*9a70*/  FADD.FTZ R239, R236, R239 ;  /* 0x000000efecef7221 */ /* 0x000fe20000010000 */
[----:B------:R-:W-:-:S03]  /*9a80*/  FADD.FTZ R3, R252, R3 ;  /* 0x00000003fc037221 */ /* 0x000fc60000010000 */
[----:B------:R-:W-:Y:S02]  /*9a90*/  FADD.FTZ R238, R238, R239 ;  /* 0x000000efeeee7221 */ /* 0x000fe40000010000 */
[----:B------:R-:W-:Y:S02]  /*9aa0*/  HMMA.16816.F32 R148, R132, R150, R4 ;  /* 0x000000968494723c */ /* 0x000fe40000001804 */
[----:B------:R-:W-:-:S06]  /*9ab0*/  FADD.FTZ R241, R241, R238 ;  /* 0x000000eef1f17221 */ /* 0x000fcc0000010000 */
[C---:B--2---:R-:W-:Y:S01]  /*9ac0*/  HMMA.16816.F32 R160, R144.reuse, R156, R8 ;  /* 0x0000009c90a0723c */ /* 0x044fe20000001808 */
[----:B------:R-:W-:Y:S07]  /*9ad0*/  LDSM.16.MT88.4 R8, [R213+0x3000] ;  /* 0x00300000d508783b */ /* 0x000fee0000004200 */
[C---:B------:R-:W-:Y:S01]  /*9ae0*/  HMMA.16816.F32 R156, R144.reuse, R158, R12 ;  /* 0x0000009e909c723c */ /* 0x040fe2000000180c */
[----:B------:R-:W2:Y:S07]  /*9af0*/  LDSM.16.MT88.4 R12, [R222+0x13000] ;  /* 0x01300000de0c783b */ /* 0x000eae0000004200 */
[C---:B-----5:R-:W-:Y:S01]  /*9b00*/  HMMA.16816.F32 R132, R144.reuse, R164, R16 ;  /* 0x000000a49084723c */ /* 0x060fe20000001810 */
[----:B------:R-:W4:Y:S07]  /*9b10*/  LDSM.16.MT88.4 R16, [R217+0x3000] ;  /* 0x00300000d910783b */ /* 0x000f2e0000004200 */
[C---:B---3--:R-:W-:Y:S08]  /*9b20*/  HMMA.16816.F32 R24, R144.reuse, R116, R24 ;  /* 0x000000749018723c */ /* 0x048ff00000001818 */
[C---:B------:R-:W-:Y:S01]  /*9b30*/  HMMA.16816.F32 R28, R144.reuse, R118, R28 ;  /* 0x00000076901c723c */ /* 0x040fe2000000181c */
[----:B------:R-:W3:Y:S07]  /*9b40*/  LDSM.16.MT88.4 R116, [R217+0x5000] ;  /* 0x00500000d974783b */ /* 0x000eee0000004200 */
[C---:B------:R-:W-:Y:S08]  /*9b50*/  HMMA.16816.F32 R32, R144.reuse, R120, R32 ;  /* 0x000000789020723c */ /* 0x040ff00000001820 */
[C---:B------:R-:W-:Y:S01]  /*9b60*/  HMMA.16816.F32 R4, R144.reuse, R122, R36 ;  /* 0x0000007a9004723c */ /* 0x040fe20000001824 */
[----:B------:R-:W5:Y:S07]  /*9b70*/  LDSM.16.MT88.4 R120, [R213+0x5000] ;  /* 0x00500000d578783b */ /* 0x000f6e0000004200 */
[C---:B------:R-:W-:Y:S01]  /*9b80*/  HMMA.16816.F32 R20, R144.reuse, R166, R20 ;  /* 0x000000a69014723c */ /* 0x040fe20000001814 */
[----:B------:R-:W5:Y:S07]  /*9b90*/  LDSM.16.MT88.4 R164, [R204+0x17000] ;  /* 0x01700000cca4783b */ /* 0x000f6e0000004200 */
[C---:B-1----:R-:W-:Y:S08]  /*9ba0*/  HMMA.16816.F32 R36, R144.reuse, R154, R44 ;  /* 0x0000009a9024723c */ /* 0x042ff0000000182c */
[C---:B--2---:R-:W-:Y:S08]  /*9bb0*/  HMMA.16816.F32 R44, R144.reuse, R14, R52 ;  /* 0x0000000e902c723c */ /* 0x044ff00000001834 */
[C---:B----4-:R-:W-:Y:S08]  /*9bc0*/  HMMA.16816.F32 R56, R144.reuse, R16, R56 ;  /* 0x000000109038723c */ /* 0x050ff00000001838 */
[C---:B------:R-:W-:Y:S01]  /*9bd0*/  HMMA.16816.F32 R16, R144.reuse, R18, R60 ;  /* 0x000000129010723c */ /* 0x040fe2000000183c */
[----:B------:R-:W1:Y:S07]  /*9be0*/  LDSM.16.MT88.4 R60, [R217+0x7000] ;  /* 0x00700000d93c783b */ /* 0x000e6e0000004200 */
[C---:B---3--:R-:W-:Y:S08]  /*9bf0*/  HMMA.16816.F32 R88, R144.reuse, R116, R88 ;  /* 0x000000749058723c */ /* 0x048ff00000001858 */
[----:B------:R-:W-:Y:S01]  /*9c00*/  HMMA.16816.F32 R52, R144, R118, R92 ;  /* 0x000000769034723c */ /* 0x000fe2000000185c */
[----:B------:R-:W-:Y:S01]  /*9c10*/  LOP3.LUT R92, R244, UR13, R249, 0x96, !PT ;  /* 0x0000000df45c7c12 */ /* 0x000fe2000f8e96f9 */
[----:B------:R-:W-:Y:S01]  /*9c20*/  FFMA.FTZ R244, R187, UR35, -R184 ;  /* 0x00000023bbf47c23 */ /* 0x000fe200080108b8 */
[----:B------:R-:W-:-:S03]  /*9c30*/  FFMA.FTZ R249, R179, UR35, -R183 ;  /* 0x00000023b3f97c23 */ /* 0x000fc600080108b7 */
[----:B------:R-:W-:Y:S02]  /*9c40*/  IMAD.WIDE.U32 R92, R92, -0x2daee0ad, RZ ;  /* 0xd2511f535c5c7825 */ /* 0x000fe400078e00ff */
[C---:B-----5:R-:W-:Y:S01]  /*9c50*/  HMMA.16816.F32 R116, R144.reuse, R120, R96 ;  /* 0x000000789074723c */ /* 0x060fe20000001860 */
[----:B------:R-:W2:Y:S01]  /*9c60*/  MUFU.EX2 R244, R244 ;  /* 0x000000f400f47308 */ /* 0x000ea20000000800 */
[C---:B------:R-:W-:Y:S02]  /*9c70*/  PRMT R96, R92.reuse, 0x7772, RZ ;  /* 0x000077725c607816 */ /* 0x040fe400000000ff */
[----:B------:R-:W-:Y:S01]  /*9c80*/  PRMT R97, R92, 0x7771, RZ ;  /* 0x000077715c617816 */ /* 0x000fe200000000ff */
[----:B------:R-:W-:Y:S03]  /*9c90*/  MUFU.EX2 R249, R249 ;  /* 0x000000f900f97308 */ /* 0x000fe60000000800 */
[C---:B------:R-:W-:Y:S01]  /*9ca0*/  HMMA.16816.F32 R40, R144.reuse, R152, R40 ;  /* 0x000000989028723c */ /* 0x040fe20000001828 */
[----:B------:R-:W3:Y:S07]  /*9cb0*/  LDSM.16.MT88.4 R152, [R222+0x17000] ;  /* 0x01700000de98783b */ /* 0x000eee0000004200 */
[C---:B------:R-:W-:Y:S01]  /*9cc0*/  HMMA.16816.F32 R120, R144.reuse, R122, R100 ;  /* 0x0000007a9078723c */ /* 0x040fe20000001864 */
[----:B------:R-:W4:Y:S07]  /*9cd0*/  LDSM.16.MT88.4 R100, [R213+0x7000] ;  /* 0x00700000d564783b */ /* 0x000f2e0000004200 */
[C---:B------:R-:W-:Y:S08]  /*9ce0*/  HMMA.16816.F32 R48, R144.reuse, R12, R48 ;  /* 0x0000000c9030723c */ /* 0x040ff00000001830 */
[----:B------:R-:W-:Y:S01]  /*9cf0*/  HMMA.16816.F32 R12, R144, R8, R64 ;  /* 0x00000008900c723c */ /* 0x000fe20000001840 */
[----:B------:R-:W-:Y:S01]  /*9d00*/  LOP3.LUT R64, R246, UR28, R93, 0x96, !PT ;  /* 0x0000001cf6407c12 */ /* 0x000fe2000f8e965d */
[----:B------:R-:W-:Y:S01]  /*9d10*/  FFMA.FTZ R246, R182, UR35, -R184 ;  /* 0x00000023b6f67c23 */ /* 0x000fe200080108b8 */
[----:B------:R-:W-:Y:S01]  /*9d20*/  MOV R66, R92 ;  /* 0x0000005c00427202 */ /* 0x000fe20000000f00 */
[----:B------:R-:W-:Y:S01]  /*9d30*/  LDSM.16.MT88.4 R184, [R222+0x17800] ;  /* 0x01780000deb8783b */ /* 0x000fe20000004200 */
[----:B------:R-:W-:-:S02]  /*9d40*/  PRMT R65, R92, 0x7773, RZ ;  /* 0x000077735c417816 */ /* 0x000fc400000000ff */
[----:B------:R-:W-:Y:S01]  /*9d50*/  LOP3.LUT R98, R66, 0xff, RZ, 0xc0, !PT ;  /* 0x000000ff42627812 */ /* 0x000fe200078ec0ff */
[C---:B------:R-:W-:Y:S01]  /*9d60*/  HMMA.16816.F32 R8, R144.reuse, R10, R68 ;  /* 0x0000000a9008723c */ /* 0x040fe20000001844 */
[----:B------:R-:W-:Y:S01]  /*9d70*/  PRMT R96, R96, 0x5410, R65 ;  /* 0x0000541060607816 */ /* 0x000fe20000000041 */
[----:B------:R-:W5:Y:S01]  /*9d80*/  LDSM.16.MT88.4 R92, [R204+0x11800] ;  /* 0x01180000cc5c783b */ /* 0x000f620000004200 */
[----:B------:R-:W2:Y:S03]  /*9d90*/  MUFU.EX2 R246, R246 ;  /* 0x000000f600f67308 */ /* 0x000ea60000000800 */
[----:B------:R-:W-:Y:S02]  /*9da0*/  LDSM.16.MT88.4 R180, [R217+0x1800] ;  /* 0x00180000d9b4783b */ /* 0x000fe40000004200 */
[----:B------:R-:W-:Y:S01]  /*9db0*/  HMMA.16816.F32 R68, R144, R166, R108 ;  /* 0x000000a69044723c */ /* 0x000fe2000000186c */
[----:B------:R-:W-:-:S02]  /*9dc0*/  LOP3.LUT R108, R64, 0xffff, RZ, 0xc0, !PT ;  /* 0x0000ffff406c7812 */ /* 0x000fc400078ec0ff */
[----:B------:R-:W-:Y:S02]  /*9dd0*/  PRMT R109, R98, 0x5410, R97 ;  /* 0x00005410626d7816 */ /* 0x000fe40000000061 */
[----:B------:R-:W-:Y:S02]  /*9de0*/  SHF.R.U32.HI R108, RZ, 0x8, R108 ;  /* 0x00000008ff6c7819 */ /* 0x000fe4000001166c */
[----:B------:R-:W-:Y:S01]  /*9df0*/  LOP3.LUT R167, R96, 0xff00ff, RZ, 0xc0, !PT ;  /* 0x00ff00ff60a77812 */ /* 0x000fe200078ec0ff */
[----:B-1----:R-:W-:Y:S01]  /*9e00*/  HMMA.16816.F32 R140, R144, R60, R140 ;  /* 0x0000003c908c723c */ /* 0x002fe2000000188c */
[C---:B------:R-:W-:Y:S01]  /*9e10*/  LOP3.LUT R61, R64.reuse, 0xff, RZ, 0xc0, !PT ;  /* 0x000000ff403d7812 */ /* 0x040fe200078ec0ff */
[----:B------:R-:W-:Y:S01]  /*9e20*/  LDSM.16.MT88.4 R96, [R204+0x15800] ;  /* 0x01580000cc60783b */ /* 0x000fe20000004200 */
[----:B------:R-:W-:Y:S02]  /*9e30*/  PRMT R60, R64, 0x7632, R60 ;  /* 0x00007632403c7816 */ /* 0x000fe4000000003c */
[----:B------:R-:W-:-:S02]  /*9e40*/  PRMT R61, R61, 0x5410, R108 ;  /* 0x000054103d3d7816 */ /* 0x000fc4000000006c */
[--C-:B------:R-:W-:Y:S01]  /*9e50*/  HSET2.LE.AND R166, R109, R176.reuse, PT ;  /* 0x000000b06da67233 */ /* 0x100fe20003803000 */
[C---:B------:R-:W-:Y:S01]  /*9e60*/  HMMA.16816.F32 R80, R144.reuse, R168, R80 ;  /* 0x000000a89050723c */ /* 0x040fe20000001850 */
[----:B------:R-:W-:Y:S01]  /*9e70*/  LDSM.16.MT88.4 R108, [R217+0x3800] ;  /* 0x00380000d96c783b */ /* 0x000fe20000004200 */
[----:B------:R-:W-:Y:S02]  /*9e80*/  LOP3.LUT R60, R60, 0xff, RZ, 0xc0, !PT ;  /* 0x000000ff3c3c7812 */ /* 0x000fe400078ec0ff */
[--C-:B------:R-:W-:Y:S02]  /*9e90*/  HSET2.LE.AND R61, R61, R176.reuse, PT ;  /* 0x000000b03d3d7233 */ /* 0x100fe40003803000 */
[----:B------:R-:W-:Y:S02]  /*9ea0*/  HSET2.LE.AND R167, R167, R176, PT ;  /* 0x000000b0a7a77233 */ /* 0x000fe40003803000 */
[C---:B------:R-:W-:Y:S08]  /*9eb0*/  HMMA.16816.F32 R84, R144.reuse, R170, R84 ;  /* 0x000000aa9054723c */ /* 0x040ff00000001854 */
[C---:B---3--:R-:W-:Y:S08]  /*9ec0*/  HMMA.16816.F32 R112, R144.reuse, R152, R112 ;  /* 0x000000989070723c */ /* 0x048ff00000001870 */
[C---:B------:R-:W-:Y:S08]  /*9ed0*/  HMMA.16816.F32 R136, R144.reuse, R154, R136 ;  /* 0x0000009a9088723c */ /* 0x040ff00000001888 */
[C---:B----4-:R-:W-:Y:S01]  /*9ee0*/  HMMA.16816.F32 R168, R144.reuse, R100, R128 ;  /* 0x0000006490a8723c */ /* 0x050fe20000001880 */
[----:B------:R-:W1:Y:S07]  /*9ef0*/  LDSM.16.MT88.4 R128, [R204+0x17800] ;  /* 0x01780000cc80783b */ /* 0x000e6e0000004200 */
[C---:B------:R-:W-:Y:S08]  /*9f00*/  HMMA.16816.F32 R72, R144.reuse, R172, R72 ;  /* 0x000000ac9048723c */ /* 0x040ff00000001848 */
[C---:B------:R-:W-:Y:S01]  /*9f10*/  HMMA.16816.F32 R76, R144.reuse, R174, R76 ;  /* 0x000000ae904c723c */ /* 0x040fe2000000184c */
[----:B------:R-:W-:Y:S07]  /*9f20*/  LDSM.16.MT88.4 R172, [R217+0x7800] ;  /* 0x00780000d9ac783b */ /* 0x000fee0000004200 */
[----:B------:R-:W-:Y:S01]  /*9f30*/  HMMA.16816.F32 R104, R144, R164, R104 ;  /* 0x000000a49068723c */ /* 0x000fe20000001868 */
[----:B------:R-:W-:-:S02]  /*9f40*/  SHF.R.U32.HI R165, RZ, 0x18, R64 ;  /* 0x00000018ffa57819 */ /* 0x000fc40000011640 */
[----:B------:R-:W-:Y:S01]  /*9f50*/  LDSM.16.MT88.4 R64, [R204+0x13800] ;  /* 0x01380000cc40783b */ /* 0x000fe20000004200 */
[C---:B--2---:R-:W-:Y:S01]  /*9f60*/  F2FP.F16.F32.PACK_AB R164, R247.reuse, R244 ;  /* 0x000000f4f7a4723e */ /* 0x044fe200000000ff */
[----:B------:R-:W-:Y:S01]  /*9f70*/  FADD.FTZ R244, R244, R241 ;  /* 0x000000f1f4f47221 */ /* 0x000fe20000010000 */
[----:B------:R-:W-:Y:S02]  /*9f80*/  PRMT R165, R60, 0x5410, R165 ;  /* 0x000054103ca57816 */ /* 0x000fe400000000a5 */
[C---:B------:R-:W-:Y:S01]  /*9f90*/  HMMA.16816.F32 R152, R144.reuse, R62, R124 ;  /* 0x0000003e9098723c */ /* 0x040fe2000000187c */
[----:B------:R-:W-:Y:S01]  /*9fa0*/  LOP3.LUT R164, R164, R61, RZ, 0xc0, !PT ;  /* 0x0000003da4a47212 */ /* 0x000fe200078ec0ff */
[----:B------:R-:W-:Y:S01]  /*9fb0*/  FADD.FTZ R247, R247, R244 ;  /* 0x000000f4f7f77221 */ /* 0x000fe20000010000 */
[----:B------:R-:W-:Y:S02]  /*9fc0*/  HSET2.LE.AND R165, R165, R176, PT ;  /* 0x000000b0a5a57233 */ /* 0x000fe40003803000 */
[----:B------:R-:W-:Y:S01]  /*9fd0*/  F2FP.F16.F32.PACK_AB R62, R250, R252 ;  /* 0x000000fcfa3e723e */ /* 0x000fe200000000ff */
[----:B------:R-:W-:Y:S01]  /*9fe0*/  LDSM.16.MT88.4 R176, [R217+0x5800] ;  /* 0x00580000d9b0783b */ /* 0x000fe20000004200 */
[----:B------:R-:W-:Y:S01]  /*9ff0*/  F2FP.F16.F32.PACK_AB R61, R251, R246 ;  /* 0x000000f6fb3d723e */ /* 0x000fe200000000ff */
[----:B------:R-:W-:Y:S01]  /*a000*/  HMMA.16816.F32 R144, R144, R102, R148 ;  /* 0x000000669090723c */ /* 0x000fe20000001894 */
[----:B------:R-:W-:Y:S01]  /*a010*/  F2FP.F16.F32.PACK_AB R60, R248, R249 ;  /* 0x000000f9f83c723e */ /* 0x000fe200000000ff */
[----:B------:R-:W2:Y:S01]  /*a020*/  LDSM.16.MT88.4 R100, [R222+0x13800] ;  /* 0x01380000de64783b */ /* 0x000ea20000004200 */
[----:B------:R-:W-:Y:S01]  /*a030*/  LOP3.LUT R165, R62, R165, RZ, 0xc0, !PT ;  /* 0x000000a53ea57212 */ /* 0x000fe200078ec0ff */
[----:B------:R-:W-:Y:S01]  /*a040*/  FADD.FTZ R250, R250, R3 ;  /* 0x00000003fafa7221 */ /* 0x000fe20000010000 */
[----:B------:R-:W-:Y:S01]  /*a050*/  LOP3.LUT R166, R61, R166, RZ, 0xc0, !PT ;  /* 0x000000a63da67212 */ /* 0x000fe200078ec0ff */
[----:B------:R-:W3:Y:S01]  /*a060*/  LDSM.16.MT88.4 R148, [R213+0x1800] ;  /* 0x00180000d594783b */ /* 0x000ee20000004200 */
[----:B------:R-:W-:Y:S01]  /*a070*/  LOP3.LUT R167, R60, R167, RZ, 0xc0, !PT ;  /* 0x000000a73ca77212 */ /* 0x000fe200078ec0ff */
[----:B------:R-:W-:Y:S01]  /*a080*/  FADD.FTZ R246, R246, R247 ;  /* 0x000000f7f6f67221 */ /* 0x000fe20000010000 */
[----:B------:R-:W-:Y:S01]  /*a090*/  FADD.FTZ R223, R249, R250 ;  /* 0x000000faf9df7221 */ /* 0x000fe20000010000 */
[----:B------:R-:W-:-:S02]  /*a0a0*/  MOV R3, R205 ;  /* 0x000000cd00037202 */ /* 0x000fc40000000f00 */
[----:B------:R-:W-:Y:S01]  /*a0b0*/  FADD.FTZ R227, R251, R246 ;  /* 0x000000f6fbe37221 */ /* 0x000fe20000010000 */
[----:B------:R-:W-:Y:S01]  /*a0c0*/  FADD.FTZ R223, R248, R223 ;  /* 0x000000dff8df7221 */ /* 0x000fe20000010000 */
[C---:B-----5:R-:W-:Y:S08]  /*a0d0*/  HMMA.16816.F32 R160, R164.reuse, R92, R160 ;  /* 0x0000005ca4a0723c */ /* 0x060ff000000018a0 */
[C---:B------:R-:W-:Y:S08]  /*a0e0*/  HMMA.16816.F32 R156, R164.reuse, R94, R156 ;  /* 0x0000005ea49c723c */ /* 0x040ff0000000189c */
[C---:B-1----:R-:W-:Y:S08]  /*a0f0*/  HMMA.16816.F32 R124, R164.reuse, R128, R104 ;  /* 0x00000080a47c723c */ /* 0x042ff00000001868 */
        /* <DEDUP_REMOVED lines=8> */
[C---:B------:R-:W-:Y:S01]  /*a180*/  HMMA.16816.F32 R40, R164.reuse, R194, R20 ;  /* 0x000000c2a428723c */ /* 0x040fe20000001814 */
[----:B------:R-:W1:Y:S07]  /*a190*/  LDSM.16.MT88.4 R20, [R213+0x3800] ;  /* 0x00380000d514783b */ /* 0x000e6e0000004200 */
[C---:B------:R-:W-:Y:S01]  /*a1a0*/  HMMA.16816.F32 R80, R164.reuse, R110, R16 ;  /* 0x0000006ea450723c */ /* 0x040fe20000001810 */
[----:B------:R-:W2:Y:S07]  /*a1b0*/  LDSM.16.MT88.4 R16, [R213+0x5800] ;  /* 0x00580000d510783b */ /* 0x000eae0000004200 */
[C---:B---3--:R-:W-:Y:S01]  /*a1c0*/  HMMA.16816.F32 R56, R164.reuse, R150, R4 ;  /* 0x00000096a438723c */ /* 0x048fe20000001804 */
[----:B------:R-:W3:Y:S07]  /*a1d0*/  LDSM.16.MT88.4 R4, [R213+0x7800] ;  /* 0x00780000d504783b */ /* 0x000eee0000004200 */
        /* <DEDUP_REMOVED lines=17> */
[----:B------:R-:W-:Y:S01]  /*a2f0*/  HMMA.16816.F32 R144, R164, R6, R144 ;  /* 0x00000006a490723c */ /* 0x000fe20000001890 */
[----:B------:R-:W-:-:S15]  /*a300*/  MOV R164, R207 ;  /* 0x000000cf00a47202 */ /* 0x000fde0000000f00 */
[----:B------:R-:W-:-:S04]  /*a310*/  NOP ;  /* 0x0000000000007918 */ /* 0x000fc80000000000 */
.L_x_400:
[----:B------:R-:W-:-:S09]  /*a320*/  UISETP.GE.AND UP0, UPT, UR21, URZ, UPT ;  /* 0x000000ff1500728c */ /* 0x000fd2000bf06270 */
[----:B------:R-:W-:Y:S05]  /*a330*/  BRA.U !UP0, `(.L_x_402) ;  /* 0x0000003d08987547 */ /* 0x000fea000b800000 */
[----:B------:R-:W-:Y:S01]  /*a340*/  IMAD.U32 R6, RZ, RZ, UR24 ;  /* 0x00000018ff067e24 */ /* 0x000fe2000f8e00ff */
[----:B------:R-:W-:Y:S01]  /*a350*/  USHF.L.U64.HI UR12, UR10, 0x5, UR11 ;  /* 0x000000050a0c7899 */ /* 0x000fe2000801020b */
[----:B------:R-:W-:Y:S01]  /*a360*/  IMAD.U32 R7, RZ, RZ, UR22 ;  /* 0x00000016ff077e24 */ /* 0x000fe2000f8e00ff */
[----:B------:R-:W-:Y:S01]  /*a370*/  UIMAD.WIDE.U32 UR22, UR21, UR10, URZ ;  /* 0x0000000a151672a5 */ /* 0x000fe2000f8e00ff */
[----:B------:R-:W-:Y:S01]  /*a380*/  IMAD.SHL.U32 R213, R201, 0x40, RZ ;  /* 0x00000040c9d57824 */ /* 0x000fe200078e00ff */
[----:B------:R-:W-:Y:S01]  /*a390*/  S2UR UR13, SR_CgaCtaId ;  /* 0x00000000000d79c3 */ /* 0x000fe20000008800 */
[----:B------:R-:W-:Y:S01]  /*a3a0*/  IMAD.WIDE.U32 R6, R0, UR10, R6 ;  /* 0x0000000a00067c25 */ /* 0x000fe2000f8e0006 */
[----:B------:R-:W-:Y:S01]  /*a3b0*/  UIMAD UR11, UR21, UR11, UR23 ;  /* 0x0000000b150b72a4 */ /* 0x000fe2000f8e0217 */
[----:B------:R-:W1:Y:S01]  /*a3c0*/  S2R R217, SR_TID.X ;  /* 0x0000000000d97919 */ /* 0x000e620000002100 */
[----:B------:R-:W-:Y:S01]  /*a3d0*/  LOP3.LUT R5, R213, 0x200, RZ, 0xc0, !PT ;  /* 0x00000200d5057812 */ /* 0x000fe200078ec0ff */
[----:B------:R-:W-:Y:S01]  /*a3e0*/  IMAD.U32 R0, RZ, RZ, UR4 ;  /* 0x00000004ff007e24 */ /* 0x000fe2000f8e00ff */
[----:B------:R-:W-:Y:S01]  /*a3f0*/  UIMAD UR4, UR32, UR4, URZ ;  /* 0x00000004200472a4 */ /* 0x000fe2000f8e02ff */
[----:B------:R-:W-:Y:S01]  /*a400*/  IMAD.IADD R7, R2, 0x1, R7 ;  /* 0x0000000102077824 */ /* 0x000fe200078e0207 */
[----:B------:R-:W-:Y:S01]  /*a410*/  UMOV UR6, 0x400 ;  /* 0x0000040000067882 */ /* 0x000fe20000000000 */
[----:B------:R-:W-:Y:S01]  /*a420*/  IMAD.SHL.U32 R210, R201, 0x20, RZ ;  /* 0x00000020c9d27824 */ /* 0x000fe200078e00ff */
[----:B------:R-:W-:Y:S01]  /*a430*/  UIMAD UR5, UR15, UR5, UR4 ;  /* 0x000000050f0572a4 */ /* 0x000fe2000f8e0204 */
[----:B------:R-:W-:Y:S01]  /*a440*/  IMAD.WIDE.U32 R6, R0, UR15, R6 ;  /* 0x0000000f00067c25 */ /* 0x000fe2000f8e0006 */
[----:B------:R-:W-:Y:S01]  /*a450*/  MOV R209, 0x40 ;  /* 0x0000004000d17802 */ /* 0x000fe20000000f00 */
[----:B------:R-:W-:Y:S01]  /*a460*/  UIADD3 UR40, UP0, UPT, UR40, -0x180, URZ ;  /* 0xfffffe8028287890 */ /* 0x000fe2000ff1e0ff */
[----:B------:R-:W-:Y:S01]  /*a470*/  LOP3.LUT R210, R5, 0x7c00, R210, 0xf8, !PT ;  /* 0x00007c0005d27812 */ /* 0x000fe200078ef8d2 */
[----:B------:R-:W-:Y:S01]  /*a480*/  IMAD.U32 R4, RZ, RZ, UR22 ;  /* 0x00000016ff047e24 */ /* 0x000fe2000f8e00ff */
[C---:B------:R-:W-:Y:S01]  /*a490*/  IADD3 R230, P0, PT, R200.reuse, R6, RZ ;  /* 0x00000006c8e67210 */ /* 0x040fe20007f1e0ff */
[----:B------:R-:W-:Y:S01]  /*a4a0*/  IMAD.U32 R2, RZ, RZ, UR11 ;  /* 0x0000000bff027e24 */ /* 0x000fe2000f8e00ff */
[----:B------:R-:W-:Y:S01]  /*a4b0*/  MOV R5, UR23 ;  /* 0x0000001700057c02 */ /* 0x000fe20008000f00 */
[----:B------:R-:W-:Y:S01]  /*a4c0*/  IMAD.MOV.U32 R165, RZ, RZ, R164 ;  /* 0x000000ffffa57224 */ /* 0x000fe200078e00a4 */
[----:B------:R-:W-:Y:S01]  /*a4d0*/  IADD3.X R231, PT, PT, R7, UR5, RZ, P0, !PT ;  /* 0x0000000507e77c10 */ /* 0x000fe200087fe4ff */
[----:B------:R-:W2:Y:S01]  /*a4e0*/  S2UR UR5, SR_CgaCtaId ;  /* 0x00000000000579c3 */ /* 0x000ea20000008800 */
[----:B------:R-:W-:Y:S01]  /*a4f0*/  LOP3.LUT R200, R200, 0x1c0, R213, 0xf8, !PT ;  /* 0x000001c0c8c87812 */ /* 0x000fe200078ef8d5 */
[----:B------:R-:W-:Y:S01]  /*a500*/  UIADD3 UR11, UPT, UPT, UR21, 0x1, URZ ;  /* 0x00000001150b7890 */ /* 0x000fe2000fffe0ff */
[----:B------:R-:W-:Y:S01]  /*a510*/  SHF.R.U32.HI R5, RZ, 0x1, R201 ;  /* 0x00000001ff057819 */ /* 0x000fe200000116c9 */
[----:B------:R-:W-:Y:S01]  /*a520*/  USHF.L.U32 UR10, UR10, 0x5, URZ ;  /* 0x000000050a0a7899 */ /* 0x000fe200080006ff */
[C---:B------:R-:W-:Y:S01]  /*a530*/  SHF.L.U64.HI R231, R230.reuse, 0x1, R231 ;  /* 0x00000001e6e77819 */ /* 0x040fe200000102e7 */
[----:B------:R-:W-:Y:S01]  /*a540*/  IMAD.SHL.U32 R230, R230, 0x2, RZ ;  /* 0x00000002e6e67824 */ /* 0x000fe200078e00ff */
[C---:B------:R-:W-:Y:S01]  /*a550*/  LOP3.LUT R0, R200.reuse, 0x8, R201, 0x78, !PT ;  /* 0x00000008c8007812 */ /* 0x040fe200078e78c9 */
[----:B------:R-:W-:Y:S01]  /*a560*/  ULEA UR21, UR21, 0x1, 0x1 ;  /* 0x0000000115157891 */ /* 0x000fe2000f8e08ff */
[----:B------:R-:W-:Y:S01]  /*a570*/  LOP3.LUT R213, R213, 0x400, RZ, 0xc0, !PT ;  /* 0x00000400d5d57812 */ /* 0x000fe200078ec0ff */
[----:B------:R-:W3:Y:S01]  /*a580*/  LDCU UR4, c[0x0][0x45c] ;  /* 0x00008b80ff0477ac */ /* 0x000ee20008000800 */
[----:B------:R-:W-:-:S02]  /*a590*/  LOP3.LUT R5, R200, 0x8, R5, 0x78, !PT ;  /* 0x00000008c8057812 */ /* 0x000fc400078e7805 */
[----:B------:R-:W-:Y:S01]  /*a5a0*/  LEA R230, P0, R4, R230, 0x7 ;  /* 0x000000e604e67211 */ /* 0x000fe200078038ff */
[----:B------:R-:W-:Y:S01]  /*a5b0*/  IMAD R213, R0, 0x2, R213 ;  /* 0x0000000200d57824 */ /* 0x000fe200078e02d5 */
[----:B------:R-:W-:Y:S01]  /*a5c0*/  LOP3.LUT R210, R210, R5, RZ, 0xfc, !PT ;  /* 0x00000005d2d27212 */ /* 0x000fe200078efcff */
[----:B------:R-:W-:Y:S01]  /*a5d0*/  IMAD.MOV.U32 R0, RZ, RZ, R3 ;  /* 0x000000ffff007224 */ /* 0x000fe200078e0003 */
[----:B------:R-:W-:Y:S01]  /*a5e0*/  LEA.HI.X R231, R4, R231, R2, 0x7, P0 ;  /* 0x000000e704e77211 */ /* 0x000fe200000f3c02 */
[----:B------:R-:W-:Y:S01]  /*a5f0*/  IMAD.MOV.U32 R3, RZ, RZ, 0x20 ;  /* 0x00000020ff037424 */ /* 0x000fe200078e00ff */
[----:B------:R-:W-:Y:S01]  /*a600*/  SEL R209, R209, 0xffffffc0, !P1 ;  /* 0xffffffc0d1d17807 */ /* 0x000fe20004800000 */
[----:B------:R-:W-:Y:S01]  /*a610*/  UIADD3.X UR29, UPT, UPT, UR29, -0x1, URZ, UP0, !UPT ;  /* 0xffffffff1d1d7890 */ /* 0x000fe200087fe4ff */
[----:B------:R-:W-:Y:S02]  /*a620*/  LOP3.LUT R222, R203, 0x1e00, R206, 0xf8, !PT ;  /* 0x00001e00cbde7812 */ /* 0x000fe400078ef8ce */
[----:B------:R-:W-:Y:S01]  /*a630*/  SEL R3, R3, 0xffffffe0, !P6 ;  /* 0xffffffe003037807 */ /* 0x000fe20007000000 */
[----:B--2---:R-:W-:Y:S01]  /*a640*/  ULEA UR5, UR5, UR6, 0x18 ;  /* 0x0000000605057291 */ /* 0x004fe2000f8ec0ff */
[----:B------:R-:W-:Y:S01]  /*a650*/  IADD3 R230, P0, PT, R230, UR8, RZ ;  /* 0x00000008e6e67c10 */ /* 0x000fe2000ff1e0ff */
[----:B------:R-:W-:-:S02]  /*a660*/  UMOV UR8, 0x400 ;  /* 0x0000040000087882 */ /* 0x000fc40000000000 */
[----:B------:R-:W-:Y:S01]  /*a670*/  ULEA UR6, UR13, UR8, 0x18 ;  /* 0x000000080d067291 */ /* 0x000fe2000f8ec0ff */
[----:B------:R-:W-:Y:S01]  /*a680*/  IADD3.X R231, PT, PT, R231, UR9, RZ, P0, !PT ;  /* 0x00000009e7e77c10 */ /* 0x000fe200087fe4ff */
[----:B------:R-:W-:Y:S01]  /*a690*/  VIADD R2, R213, UR5 ;  /* 0x00000005d5027c36 */ /* 0x000fe20008000000 */
[----:B------:R-:W-:Y:S02]  /*a6a0*/  LEA R210, R210, UR5, 0x1 ;  /* 0x00000005d2d27c11 */ /* 0x000fe4000f8e08ff */
[----:B------:R-:W-:Y:S01]  /*a6b0*/  LEA R222, R222, UR5, 0x1 ;  /* 0x00000005dede7c11 */ /* 0x000fe2000f8e08ff */
[C---:B------:R-:W-:Y:S01]  /*a6c0*/  IMAD.IADD R212, R2.reuse, 0x1, R209 ;  /* 0x0000000102d47824 */ /* 0x040fe200078e02d1 */
[----:B------:R-:W-:Y:S01]  /*a6d0*/  IADD3 R167, PT, PT, R2, R3, RZ ;  /* 0x0000000302a77210 */ /* 0x000fe20007ffe0ff */
[--C-:B------:R-:W-:Y:S02]  /*a6e0*/  IMAD.IADD R209, R209, 0x1, R210.reuse ;  /* 0x00000001d1d17824 */ /* 0x100fe400078e02d2 */
[----:B------:R-:W-:-:S02]  /*a6f0*/  IMAD.IADD R166, R3, 0x1, R210 ;  /* 0x0000000103a67824 */ /* 0x000fc400078e02d2 */
[C---:B------:R-:W-:Y:S02]  /*a700*/  IMAD.IADD R211, R3.reuse, 0x1, R212 ;  /* 0x0000000103d37824 */ /* 0x040fe400078e02d4 */
[----:B------:R-:W-:Y:S01]  /*a710*/  IMAD.IADD R208, R3, 0x1, R209 ;  /* 0x0000000103d07824 */ /* 0x000fe200078e02d1 */
[----:B-1-3--:R-:W-:Y:S06]  /*a720*/  BRA `(.L_x_403) ;  /* 0x0000000000a47947 */ /* 0x00afec0003800000 */
.L_x_405:
        /* <DEDUP_REMOVED lines=16> */
[----:B------:R-:W-:Y:S02]  /*a830*/  IADD3 R2, P0, PT, R2, R173, RZ ;  /* 0x000000ad02027210 */ /* 0x000fe40007f1e0ff */
[--C-:B------:R-:W-:Y:S01]  /*a840*/  LEA.HI.X R179, R173, R215, R172.reuse, 0x1, P2 ;  /* 0x000000d7adb37211 */ /* 0x100fe200010f0cac */
[----:B------:R1:W-:Y:S01]  /*a850*/  LDGSTS.E.BYPASS.LTC128B.128 [R222+0xc000], desc[UR16][R176.64+0x100] ;  /* 0x0c000100b0de7fae */ /* 0x0003e2000b981a10 */
[----:B------:R-:W-:Y:S01]  /*a860*/  LEA R174, P1, R168, R173, 0x5 ;  /* 0x000000ada8ae7211 */ /* 0x000fe200078228ff */
[----:B------:R-:W-:Y:S02]  /*a870*/  IMAD.X R170, R170, 0x1, R172, P0 ;  /* 0x00000001aaaa7824 */ /* 0x000fe400000e06ac */
[----:B------:R1:W-:Y:S01]  /*a880*/  LDGSTS.E.BYPASS.LTC128B.128 [R222+0xe000], desc[UR16][R176.64+0x180] ;  /* 0x0e000180b0de7fae */ /* 0x0003e2000b981a10 */
[----:B------:R-:W-:Y:S02]  /*a890*/  LEA R180, P0, R174, R216, 0x1 ;  /* 0x000000d8aeb47211 */ /* 0x000fe400078008ff */
[----:B------:R-:W-:Y:S01]  /*a8a0*/  LEA.HI.X R168, R168, R172, R169, 0x5, P1 ;  /* 0x000000aca8a87211 */ /* 0x000fe200008f2ca9 */
[----:B------:R1:W-:Y:S01]  /*a8b0*/  LDGSTS.E.BYPASS.LTC128B.128 [R222+0x8800], desc[UR16][R178.64] ;  /* 0x08800000b2de7fae */ /* 0x0003e2000b981a10 */
[----:B------:R-:W-:Y:S02]  /*a8c0*/  LEA R182, P1, R2, R216, 0x1 ;  /* 0x000000d802b67211 */ /* 0x000fe400078208ff */
[-C--:B------:R-:W-:Y:S01]  /*a8d0*/  LEA.HI.X R181, R174, R215.reuse, R168, 0x1, P0 ;  /* 0x000000d7aeb57211 */ /* 0x080fe200000f0ca8 */
[----:B------:R1:W-:Y:S01]  /*a8e0*/  LDGSTS.E.BYPASS.LTC128B.128 [R222+0xa800], desc[UR16][R178.64+0x80] ;  /* 0x0a800080b2de7fae */ /* 0x0003e2000b981a10 */
[----:B------:R-:W-:Y:S03]  /*a8f0*/  LEA.HI.X R183, R2, R215, R170, 0x1, P1 ;  /* 0x000000d702b77211 */ /* 0x000fe600008f0caa */
        /* <DEDUP_REMOVED lines=12> */
.L_x_403:
[----:B------:R-:W-:Y:S04]  /*a9c0*/  DEPBAR.LE SB0, 0x0 ;  /* 0x000080000000791a */ /* 0x000fe80000000000 */
[----:B------:R-:W-:Y:S01]  /*a9d0*/  BAR.SYNC.DEFER_BLOCKING 0x0 ;  /* 0x0000000000007b1d */ /* 0x000fe20000010000 */
[----:B------:R-:W-:Y:S01]  /*a9e0*/  IADD3 R206, P0, PT, R230, UR10, RZ ;  /* 0x0000000ae6ce7c10 */ /* 0x000fe2000ff1e0ff */
[----:B------:R-:W-:Y:S02]  /*a9f0*/  UIADD3 UR8, UPT, UPT, UR21, -0x1, URZ ;  /* 0xffffffff15087890 */ /* 0x000fe4000fffe0ff */
[----:B------:R-:W-:Y:S01]  /*aa00*/  UISETP.NE.AND UP0, UPT, UR11, 0x1, UPT ;  /* 0x000000010b00788c */ /* 0x000fe2000bf05270 */
[----:B------:R-:W-:Y:S01]  /*aa10*/  IADD3.X R207, PT, PT, R231, UR12, RZ, P0, !PT ;  /* 0x0000000ce7cf7c10 */ /* 0x000fe200087fe4ff */
[----:B------:R-:W-:Y:S01]  /*aa20*/  UIADD3 UR20, UPT, UPT, UR18, -0x61c88647, URZ ;  /* 0x9e3779b912147890 */ /* 0x000fe2000fffe0ff */
        /* <DEDUP_REMOVED lines=27> */
[----:B------:R-:W0:Y:S04]  /*abe0*/  LDGDEPBAR ;  /* 0x00000000000079af */ /* 0x000e280000000000 */
[----:B------:R-:W2:Y:S04]  /*abf0*/  LDSM.16.M88.4 R184, [R213+UR5+0x9800] ;  /* 0x00980005d5b8783b */ /* 0x000ea80008000200 */
[----:B------:R-:W-:Y:S04]  /*ac00*/  LDSM.16.M88.4 R188, [R166] ;  /* 0x00000000a6bc783b */ /* 0x000fe80000000200 */
[----:B------:R-:W2:Y:S04]  /*ac10*/  LDSM.16.M88.4 R192, [R167+0x8000] ;  /* 0x00800000a7c0783b */ /* 0x000ea80000000200 */
[----:B------:R-:W-:Y:S04]  /*ac20*/  LDSM.16.M88.4 R196, [R167+0x9000] ;  /* 0x00900000a7c4783b */ /* 0x000fe80000000200 */
[----:B------:R-:W-:Y:S04]  /*ac30*/  LDSM.16.M88.4 R200, [R167+0x9800] ;  /* 0x00980000a7c8783b */ /* 0x000fe80000000200 */
[----:B-1----:R-:W-:Y:S01]  /*ac40*/  LDSM.16.M88.4 R204, [R213+UR5+0xa000] ;  /* 0x00a00005d5cc783b */ /* 0x002fe20008000200 */
[C---:B---3--:R-:W-:Y:S08]  /*ac50*/  HMMA.16816.F32 R4, R168.reuse, R172, RZ ;  /* 0x000000aca804723c */ /* 0x048ff000000018ff */
[C---:B------:R-:W-:Y:S01]  /*ac60*/  HMMA.16816.F32 R8, R168.reuse, R174, RZ ;  /* 0x000000aea808723c */ /* 0x040fe200000018ff */
[----:B------:R-:W1:Y:S07]  /*ac70*/  LDSM.16.M88.4 R172, [R167+0x8800] ;  /* 0x00880000a7ac783b */ /* 0x000e6e0000000200 */
[C---:B----4-:R-:W-:Y:S08]  /*ac80*/  HMMA.16816.F32 R12, R168.reuse, R176, RZ ;  /* 0x000000b0a80c723c */ /* 0x050ff000000018ff */
[C---:B------:R-:W-:Y:S01]  /*ac90*/  HMMA.16816.F32 R16, R168.reuse, R178, RZ ;  /* 0x000000b2a810723c */ /* 0x040fe200000018ff */
[----:B------:R-:W-:Y:S07]  /*aca0*/  LDSM.16.M88.4 R176, [R209] ;  /* 0x00000000d1b0783b */ /* 0x000fee0000000200 */
[C---:B-----5:R-:W-:Y:S08]  /*acb0*/  HMMA.16816.F32 R20, R168.reuse, R180, RZ ;  /* 0x000000b4a814723c */ /* 0x060ff000000018ff */
[C---:B------:R-:W-:Y:S01]  /*acc0*/  HMMA.16816.F32 R24, R168.reuse, R182, RZ ;  /* 0x000000b6a818723c */ /* 0x040fe200000018ff */
[----:B------:R-:W3:Y:S07]  /*acd0*/  LDSM.16.M88.4 R180, [R212+0x8000] ;  /* 0x00800000d4b4783b */ /* 0x000eee0000000200 */
[C---:B--2---:R-:W-:Y:S08]  /*ace0*/  HMMA.16816.F32 R28, R168.reuse, R184, RZ ;  /* 0x000000b8a81c723c */ /* 0x044ff000000018ff */
[----:B------:R-:W-:Y:S01]  /*acf0*/  HMMA.16816.F32 R32, R168, R186, RZ ;  /* 0x000000baa820723c */ /* 0x000fe200000018ff */
[----:B------:R-:W2:Y:S04]  /*ad00*/  LDSM.16.M88.4 R168, [R212+0x8800] ;  /* 0x00880000d4a8783b */ /* 0x000ea80000000200 */
[----:B------:R-:W4:Y:S03]  /*ad10*/  LDSM.16.M88.4 R184, [R212+0x9000] ;  /* 0x00900000d4b8783b */ /* 0x000f260000000200 */
        /* <DEDUP_REMOVED lines=11> */
[----:B------:R-:W5:Y:S04]  /*add0*/  LDSM.16.M88.4 R188, [R211+0x8800] ;  /* 0x00880000d3bc783b */ /* 0x000f680000000200 */
[----:B------:R-:W-:Y:S03]  /*ade0*/  LDSM.16.M88.4 R200, [R210+0x2000] ;  /* 0x00200000d2c8783b */ /* 0x000fe60000000200 */
[C---:B---3--:R-:W-:Y:S08]  /*adf0*/  HMMA.16816.F32 R4, R176.reuse, R180, R4 ;  /* 0x000000b4b004723c */ /* 0x048ff00000001804 */
[C---:B------:R-:W-:Y:S01]  /*ae00*/  HMMA.16816.F32 R8, R176.reuse, R182, R8 ;  /* 0x000000b6b008723c */ /* 0x040fe20000001808 */
[----:B------:R-:W-:Y:S07]  /*ae10*/  LDSM.16.M88.4 R180, [R211+0x9800] ;  /* 0x00980000d3b4783b */ /* 0x000fee0000000200 */
[C---:B--2---:R-:W-:Y:S08]  /*ae20*/  HMMA.16816.F32 R12, R176.reuse, R168, R12 ;  /* 0x000000a8b00c723c */ /* 0x044ff0000000180c */
[C---:B------:R-:W-:Y:S01]  /*ae30*/  HMMA.16816.F32 R16, R176.reuse, R170, R16 ;  /* 0x000000aab010723c */ /* 0x040fe20000001810 */
[----:B------:R-:W2:Y:S07]  /*ae40*/  LDSM.16.M88.4 R168, [R211+0x9000] ;  /* 0x00900000d3a8783b */ /* 0x000eae0000000200 */
[C---:B----4-:R-:W-:Y:S08]  /*ae50*/  HMMA.16816.F32 R20, R176.reuse, R184, R20 ;  /* 0x000000b8b014723c */ /* 0x050ff00000001814 */
[C---:B------:R-:W-:Y:S01]  /*ae60*/  HMMA.16816.F32 R24, R176.reuse, R186, R24 ;  /* 0x000000bab018723c */ /* 0x040fe20000001818 */
[----:B------:R-:W-:Y:S07]  /*ae70*/  LDSM.16.M88.4 R184, [R213+UR5+0xb800] ;  /* 0x00b80005d5b8783b */ /* 0x000fee0008000200 */
[C---:B-1----:R-:W-:Y:S08]  /*ae80*/  HMMA.16816.F32 R28, R176.reuse, R172, R28 ;  /* 0x000000acb01c723c */ /* 0x042ff0000000181c */
[----:B------:R-:W-:Y:S01]  /*ae90*/  HMMA.16816.F32 R32, R176, R174, R32 ;  /* 0x000000aeb020723c */ /* 0x000fe20000001820 */
[----:B------:R-:W1:Y:S04]  /*aea0*/  LDSM.16.M88.4 R172, [R213+UR5+0xa800] ;  /* 0x00a80005d5ac783b */ /* 0x000e680008000200 */
[----:B------:R-:W3:Y:S03]  /*aeb0*/  LDSM.16.M88.4 R176, [R213+UR5+0xb000] ;  /* 0x00b00005d5b0783b */ /* 0x000ee60008000200 */
        /* <DEDUP_REMOVED lines=11> */
[----:B------:R-:W2:Y:S04]  /*af70*/  LDSM.16.M88.4 R180, [R167+0xa000] ;  /* 0x00a00000a7b4783b */ /* 0x000ea80000000200 */
[----:B------:R-:W-:Y:S03]  /*af80*/  LDSM.16.M88.4 R192, [R212+0xa000] ;  /* 0x00a00000d4c0783b */ /* 0x000fe60000000200 */
        /* <DEDUP_REMOVED lines=11> */
[----:B------:R-:W4:Y:S04]  /*b040*/  LDSM.16.M88.4 R184, [R209+0x2000] ;  /* 0x00200000d1b8783b */ /* 0x000f280000000200 */
[----:B------:R-:W-:Y:S03]  /*b050*/  LDSM.16.M88.4 R200, [R211+0xa000] ;  /* 0x00a00000d3c8783b */ /* 0x000fe60000000200 */
        /* <DEDUP_REMOVED lines=107> */
[C---:B------:R-:W-:Y:S01]  /*b710*/  HMMA.16816.F32 R12, R176.reuse, R204, R12 ;  /* 0x000000ccb00c723c */ /* 0x040fe2000000180c */
[----:B------:R-:W-:Y:S01]  /*b720*/  IMAD.U32 R205, RZ, RZ, UR8 ;  /* 0x00000008ffcd7e24 */ /* 0x000fe2000f8e00ff */
[----:B------:R-:W-:Y:S04]  /*b730*/  UIADD3 UR8, UPT, UPT, UR18, 0x3c6ef372, URZ ;  /* 0x3c6ef37212087890 */ /* 0x000fe8000fffe0ff */
[----:B------:R-:W-:Y:S02]  /*b740*/  LOP3.LUT R204, R205, UR19, R225, 0x96, !PT ;  /* 0x00000013cdcc7c12 */ /* 0x000fe4000f8e96e1 */
[C---:B------:R-:W-:Y:S03]  /*b750*/  HMMA.16816.F32 R16, R176.reuse, R206, R16 ;  /* 0x000000ceb010723c */ /* 0x040fe60000001810 */
[----:B------:R-:W-:Y:S05]  /*b760*/  IMAD.WIDE.U32 R204, R204, -0x326172a9, RZ ;  /* 0xcd9e8d57cccc7825 */ /* 0x000fea00078e00ff */
        /* <DEDUP_REMOVED lines=43> */
.L_x_404:
[----:B------:R-:W2:Y:S01]  /*ba20*/  SHFL.BFLY PT, R2, R3, 0x2, 0x1f ;  /* 0x0c401f0003027f89 */ /* 0x000ea200000e0000 */
[----:B------:R-:W-:Y:S01]  /*ba30*/  LOP3.LUT R168, R228, UR20, R205, 0x96, !PT ;  /* 0x00000014e4a87c12 */ /* 0x000fe2000f8e96cd */
[----:B------:R-:W-:Y:S01]  /*ba40*/  UIADD3 UR27, UPT, UPT, UR19, 0x76cf5d0a, URZ ;  /* 0x76cf5d0a131b7890 */ /* 0x000fe2000fffe0ff */
[----:B-1----:R-:W-:Y:S05]  /*ba50*/  LOP3.LUT R180, R219, UR8, R204, 0x96, !PT ;  /* 0x00000008dbb47c12 */ /* 0x002fea000f8e96cc */
[----:B------:R-:W1:Y:S01]  /*ba60*/  SHFL.BFLY PT, R171, R164, 0x2, 0x1f ;  /* 0x0c401f00a4ab7f89 */ /* 0x000e6200000e0000 */
[----:B------:R-:W-:Y:S01]  /*ba70*/  UIADD3 UR26, UPT, UPT, UR19, 0x32370b8f, URZ ;  /* 0x32370b8f131a7890 */ /* 0x000fe2000fffe0ff */
[----:B------:R-:W-:Y:S01]  /*ba80*/  IMAD.WIDE.U32 R184, R168, -0x2daee0ad, RZ ;  /* 0xd2511f53a8b87825 */ /* 0x000fe200078e00ff */
[----:B------:R-:W-:Y:S02]  /*ba90*/  UIADD3 UR22, UPT, UPT, UR18, 0x78dde6e4, URZ ;  /* 0x78dde6e412167890 */ /* 0x000fe4000fffe0ff */
[----:B------:R-:W-:Y:S01]  /*baa0*/  UIADD3 UR13, UPT, UPT, UR18, -0x255992d5, URZ ;  /* 0xdaa66d2b120d7890 */ /* 0x000fe2000fffe0ff */
[----:B------:R-:W-:Y:S01]  /*bab0*/  IMAD.WIDE.U32 R180, R180, -0x2daee0ad, RZ ;  /* 0xd2511f53b4b47825 */ /* 0x000fe200078e00ff */
[----:B------:R-:W-:Y:S01]  /*bac0*/  LOP3.LUT R168, R220, UR27, R185, 0x96, !PT ;  /* 0x0000001bdca87c12 */ /* 0x000fe2000f8e96b9 */
[----:B------:R-:W-:Y:S01]  /*bad0*/  UIADD3 UR24, UPT, UPT, UR19, -0x56f99767, URZ ;  /* 0xa906689913187890 */ /* 0x000fe2000fffe0ff */
[----:B------:R-:W-:Y:S01]  /*bae0*/  MOV R201, R217 ;  /* 0x000000d900c97202 */ /* 0x000fe20000000f00 */
[----:B------:R-:W-:Y:S01]  /*baf0*/  UIADD3 UR25, UPT, UPT, UR19, -0x126145ec, URZ ;  /* 0xed9eba1413197890 */ /* 0x000fe2000fffe0ff */
[----:B------:R-:W-:Y:S01]  /*bb00*/  LOP3.LUT R184, R184, UR26, R181, 0x96, !PT ;  /* 0x0000001ab8b87c12 */ /* 0x000fe2000f8e96b5 */
[----:B------:R-:W-:Y:S01]  /*bb10*/  IMAD.WIDE.U32 R168, R168, -0x326172a9, RZ ;  /* 0xcd9e8d57a8a87825 */ /* 0x000fe200078e00ff */
[C---:B------:R-:W-:Y:S01]  /*bb20*/  SHF.L.U32 R206, R201.reuse, 0x3, RZ ;  /* 0x00000003c9ce7819 */ /* 0x040fe200000006ff */
[----:B------:R-:W-:Y:S01]  /*bb30*/  UIADD3 UR9, UPT, UPT, UR18, -0x4ab325aa, URZ ;  /* 0xb54cda5612097890 */ /* 0x000fe2000fffe0ff */
[----:B------:R-:W-:Y:S01]  /*bb40*/  SHF.R.U32.HI R202, RZ, 0x1, R201 ;  /* 0x00000001ffca7819 */ /* 0x000fe200000116c9 */
[----:B------:R-:W-:Y:S01]  /*bb50*/  IMAD.WIDE.U32 R184, R184, -0x326172a9, RZ ;  /* 0xcd9e8d57b8b87825 */ /* 0x000fe200078e00ff */
[----:B------:R-:W-:Y:S01]  /*bb60*/  LOP3.LUT R200, R206, 0x38, RZ, 0xc0, !PT ;  /* 0x00000038cec87812 */ /* 0x000fe200078ec0ff */
[----:B------:R-:W-:Y:S01]  /*bb70*/  UIADD3 UR15, UPT, UPT, UR18, 0x1715609d, URZ ;  /* 0x1715609d120f7890 */ /* 0x000fe2000fffe0ff */
[----:B------:R-:W-:Y:S01]  /*bb80*/  LOP3.LUT R203, R202, 0x8, RZ, 0xc0, !PT ;  /* 0x00000008cacb7812 */ /* 0x000fe200078ec0ff */
[----:B------:R-:W-:Y:S01]  /*bb90*/  UIADD3 UR23, UPT, UPT, UR19, 0x646e171e, URZ ;  /* 0x646e171e13177890 */ /* 0x000fe2000fffe0ff */
[----:B------:R-:W-:Y:S01]  /*bba0*/  LOP3.LUT R182, R168, UR22, R185, 0x96, !PT ;  /* 0x00000016a8b67c12 */ /* 0x000fe2000f8e96b9 */
[----:B------:R-:W-:Y:S01]  /*bbb0*/  UIADD3 UR11, UPT, UPT, UR11, -0x1, URZ ;  /* 0xffffffff0b0b7890 */ /* 0x000fe2000fffe0ff */
[----:B------:R-:W-:Y:S02]  /*bbc0*/  SHF.L.U32 R168, R201, 0x6, RZ ;  /* 0x00000006c9a87819 */ /* 0x000fe400000006ff */
[----:B--2---:R-:W-:Y:S01]  /*bbd0*/  FMNMX.FTZ R2, R3, R2, !PT ;  /* 0x0000000203027209 */ /* 0x004fe20007810000 */
[----:B------:R-:W-:Y:S01]  /*bbe0*/  IMAD.WIDE.U32 R182, R182, -0x2daee0ad, RZ ;  /* 0xd2511f53b6b67825 */ /* 0x000fe200078e00ff */
[----:B-1----:R-:W-:Y:S01]  /*bbf0*/  FMNMX.FTZ R171, R164, R171, !PT ;  /* 0x000000aba4ab7209 */ /* 0x002fe20007810000 */
[----:B------:R-:W-:Y:S01]  /*bc00*/  UISETP.NE.AND UP0, UPT, UR11, URZ, UPT ;  /* 0x000000ff0b00728c */ /* 0x000fe2000bf05270 */
[----:B------:R-:W-:Y:S01]  /*bc10*/  LOP3.LUT R164, R218, UR13, R169, 0x96, !PT ;  /* 0x0000000ddaa47c12 */ /* 0x000fe2000f8e96a9 */
[----:B------:R-:W1:Y:S01]  /*bc20*/  SHFL.BFLY PT, R3, R2, 0x1, 0x1f ;  /* 0x0c201f0002037f89 */ /* 0x000e6200000e0000 */
[----:B------:R-:W-:Y:S07]  /*bc30*/  LOP3.LUT P1, RZ, R201, 0x4, RZ, 0xc0, !PT ;  /* 0x00000004c9ff7812 */ /* 0x000fee000782c0ff */
[----:B------:R-:W2:Y:S01]  /*bc40*/  SHFL.BFLY PT, R174, R171, 0x1, 0x1f ;  /* 0x0c201f00abae7f89 */ /* 0x000ea200000e0000 */
[----:B------:R-:W-:Y:S01]  /*bc50*/  IMAD.WIDE.U32 R172, R164, -0x2daee0ad, RZ ;  /* 0xd2511f53a4ac7825 */ /* 0x000fe200078e00ff */
[--C-:B------:R-:W-:Y:S02]  /*bc60*/  LOP3.LUT R164, R200, 0x1c0, R168.reuse, 0xf8, !PT ;  /* 0x000001c0c8a47812 */ /* 0x100fe400078ef8a8 */
[----:B------:R-:W-:Y:S02]  /*bc70*/  LOP3.LUT R176, R172, UR24, R183, 0x96, !PT ;  /* 0x00000018acb07c12 */ /* 0x000fe4000f8e96b7 */
[----:B------:R-:W-:Y:S02]  /*bc80*/  LOP3.LUT R203, R164, R203, RZ, 0x3c, !PT ;  /* 0x000000cba4cb7212 */ /* 0x000fe400078e3cff */
[----:B------:R-:W-:Y:S01]  /*bc90*/  LOP3.LUT R180, R180, UR25, R173, 0x96, !PT ;  /* 0x00000019b4b47c12 */ /* 0x000fe2000f8e96ad */
[----:B------:R-:W-:Y:S01]  /*bca0*/  IMAD.WIDE.U32 R176, R176, -0x326172a9, RZ ;  /* 0xcd9e8d57b0b07825 */ /* 0x000fe200078e00ff */
[----:B------:R-:W-:Y:S03]  /*bcb0*/  LOP3.LUT R203, R203, 0x200, R168, 0xf8, !PT ;  /* 0x00000200cbcb7812 */ /* 0x000fe600078ef8a8 */
[----:B------:R-:W-:Y:S01]  /*bcc0*/  IMAD.WIDE.U32 R180, R180, -0x326172a9, RZ ;  /* 0xcd9e8d57b4b47825 */ /* 0x000fe200078e00ff */
[----:B------:R-:W-:Y:S02]  /*bcd0*/  MOV R164, R176 ;  /* 0x000000b000a47202 */ /* 0x000fe40000000f00 */
[----:B------:R-:W-:Y:S02]  /*bce0*/  PRMT R173, R176, 0x7773, RZ ;  /* 0x00007773b0ad7816 */ /* 0x000fe400000000ff */
[----:B-1----:R-:W-:Y:S02]  /*bcf0*/  FMNMX.FTZ R3, R2, R3, !PT ;  /* 0x0000000302037209 */ /* 0x002fe40007810000 */
[----:B------:R-:W1:Y:S01]  /*bd00*/  LDC R2, c[0x0][0x4f8] ;  /* 0x00013e00ff027b82 */ /* 0x000e620000000800 */
[----:B------:R-:W-:Y:S02]  /*bd10*/  LOP3.LUT R170, R164, 0xff, RZ, 0xc0, !PT ;  /* 0x000000ffa4aa7812 */ /* 0x000fe400078ec0ff */
[----:B--2---:R-:W-:Y:S01]  /*bd20*/  FMNMX.FTZ R164, R171, R174, !PT ;  /* 0x000000aeaba47209 */ /* 0x004fe20007810000 */
[----:B------:R-:W-:Y:S01]  /*bd30*/  FMUL.FTZ R240, R3, UR4 ;  /* 0x0000000403f07c20 */ /* 0x000fe20008410000 */
[----:B------:R-:W-:Y:S02]  /*bd40*/  PRMT R172, R176, 0x7772, RZ ;  /* 0x00007772b0ac7816 */ /* 0x000fe400000000ff */
[C---:B------:R-:W-:Y:S01]  /*bd50*/  FSETP.NEU.FTZ.AND P0, PT, R164.reuse, -INF , PT ;  /* 0xff800000a400780b */ /* 0x040fe20003f1d000 */
[----:B------:R-:W-:Y:S01]  /*bd60*/  FMUL.FTZ R239, R164, UR4 ;  /* 0x00000004a4ef7c20 */ /* 0x000fe20008410000 */
[----:B------:R-:W-:Y:S02]  /*bd70*/  LOP3.LUT R171, R180, UR9, R177, 0x96, !PT ;  /* 0x00000009b4ab7c12 */ /* 0x000fe4000f8e96b1 */
[----:B------:R-:W-:Y:S02]  /*bd80*/  PRMT R168, R172, 0x5410, R173 ;  /* 0x00005410aca87816 */ /* 0x000fe400000000ad */
[----:B------:R-:W-:Y:S02]  /*bd90*/  FSEL R239, R239, RZ, P0 ;  /* 0x000000ffefef7208 */ /* 0x000fe40000000000 */
[----:B------:R-:W-:Y:S02]  /*bda0*/  PRMT R172, R171, 0x7632, R172 ;  /* 0x00007632abac7816 */ /* 0x000fe400000000ac */
[----:B------:R-:W-:Y:S01]  /*bdb0*/  LEA R203, R203, UR6, 0x1 ;  /* 0x00000006cbcb7c11 */ /* 0x000fe2000f8e08ff */
[--C-:B------:R-:W-:Y:S01]  /*bdc0*/  FFMA.FTZ R232, R8, UR4, -R239.reuse ;  /* 0x0000000408e87c23 */ /* 0x100fe200080108ef */
[----:B------:R-:W-:Y:S01]  /*bdd0*/  PRMT R169, R176, 0x7771, RZ ;  /* 0x00007771b0a97816 */ /* 0x000fe200000000ff */
[--C-:B------:R-:W-:Y:S01]  /*bde0*/  FFMA.FTZ R207, R9, UR4, -R239.reuse ;  /* 0x0000000409cf7c23 */ /* 0x100fe200080108ef */
[----:B------:R-:W-:Y:S01]  /*bdf0*/  FSETP.NEU.FTZ.AND P0, PT, R3, -INF , PT ;  /* 0xff8000000300780b */ /* 0x000fe20003f1d000 */
[--C-:B------:R-:W-:Y:S01]  /*be00*/  FFMA.FTZ R237, R4, UR4, -R239.reuse ;  /* 0x0000000404ed7c23 */ /* 0x100fe200080108ef */
[----:B------:R-:W-:Y:S01]  /*be10*/  LOP3.LUT R8, R172, 0xff, RZ, 0xc0, !PT ;  /* 0x000000ffac087812 */ /* 0x000fe200078ec0ff */
[----:B------:R-:W-:Y:S01]  /*be20*/  FFMA.FTZ R234, R5, UR4, -R239 ;  /* 0x0000000405ea7c23 */ /* 0x000fe200080108ef */
[----:B------:R-:W2:Y:S01]  /*be30*/  LDSM.16.MT88.4 R172, [R203+0x10000] ;  /* 0x01000000cbac783b */ /* 0x000ea20000004200 */
[----:B------:R-:W-:Y:S01]  /*be40*/  FSEL R240, R240, RZ, P0 ;  /* 0x000000fff0f07208 */ /* 0x000fe20000000000 */
[----:B------:R-:W-:Y:S01]  /*be50*/  FADD.FTZ R5, -R164, R165 ;  /* 0x000000a5a4057221 */ /* 0x000fe20000010100 */
[----:B------:R-:W-:Y:S01]  /*be60*/  PRMT R169, R170, 0x5410, R169 ;  /* 0x00005410aaa97816 */ /* 0x000fe200000000a9 */
[----:B------:R-:W-:Y:S01]  /*be70*/  FADD.FTZ R4, -R3, R0 ;  /* 0x0000000003047221 */ /* 0x000fe20000010100 */
[----:B------:R-:W-:Y:S01]  /*be80*/  LOP3.LUT R170, R171, 0xffff, RZ, 0xc0, !PT ;  /* 0x0000ffffabaa7812 */ /* 0x000fe200078ec0ff */
[--C-:B------:R-:W-:Y:S01]  /*be90*/  FFMA.FTZ R226, R10, UR4, -R240.reuse ;  /* 0x000000040ae27c23 */ /* 0x100fe200080108f0 */
[----:B------:R-:W-:Y:S01]  /*bea0*/  LOP3.LUT P0, RZ, R201, 0x2, RZ, 0xc0, !PT ;  /* 0x00000002c9ff7812 */ /* 0x000fe2000780c0ff */
[--C-:B------:R-:W-:Y:S01]  /*beb0*/  FFMA.FTZ R233, R11, UR4, -R240.reuse ;  /* 0x000000040be97c23 */ /* 0x100fe200080108f0 */
[----:B------:R-:W-:Y:S01]  /*bec0*/  LOP3.LUT R177, R171, 0xff, RZ, 0xc0, !PT ;  /* 0x000000ffabb17812 */ /* 0x000fe200078ec0ff */
[----:B------:R-:W-:Y:S01]  /*bed0*/  FFMA.FTZ R235, R6, UR4, -R240 ;  /* 0x0000000406eb7c23 */ /* 0x000fe200080108f0 */
[----:B------:R-:W-:Y:S01]  /*bee0*/  SHF.R.U32.HI R170, RZ, 0x8, R170 ;  /* 0x00000008ffaa7819 */ /* 0x000fe200000116aa */
[----:B------:R-:W-:Y:S01]  /*bef0*/  FFMA.FTZ R236, R7, UR4, -R240 ;  /* 0x0000000407ec7c23 */ /* 0x000fe200080108f0 */
[----:B-1----:R-:W-:Y:S01]  /*bf00*/  LOP3.LUT R2, R2, 0xff, RZ, 0xc0, !PT ;  /* 0x000000ff02027812 */ /* 0x002fe200078ec0ff */
[----:B------:R-:W-:Y:S01]  /*bf10*/  FMUL.FTZ R0, R4, UR4 ;  /* 0x0000000404007c20 */ /* 0x000fe20008410000 */
[----:B------:R-:W-:Y:S01]  /*bf20*/  SEL R180, R214, 0xffffffe0, !P0 ;  /* 0xffffffe0d6b47807 */ /* 0x000fe20004000000 */
[----:B------:R-:W-:Y:S01]  /*bf30*/  MUFU.EX2 R232, R232 ;  /* 0x000000e800e87308 */ /* 0x000fe20000000800 */
[----:B------:R-:W-:Y:S01]  /*bf40*/  PRMT R177, R177, 0x5410, R170 ;  /* 0x00005410b1b17816 */ /* 0x000fe200000000aa */
[----:B------:R-:W-:Y:S01]  /*bf50*/  FFMA.FTZ R242, R16, UR4, -R239 ;  /* 0x0000000410f27c23 */ /* 0x000fe200080108ef */
[----:B------:R-:W-:Y:S01]  /*bf60*/  LEA R238, R2, R2, 0x10 ;  /* 0x0000000202ee7211 */ /* 0x000fe200078e80ff */
[----:B------:R-:W-:Y:S01]  /*bf70*/  FMUL.FTZ R2, R5, UR4 ;  /* 0x0000000405027c20 */ /* 0x000fe20008410000 */
[----:B------:R-:W-:Y:S05]  /*bf80*/  IADD3 R204, PT, PT, R180, R203, RZ ;  /* 0x000000cbb4cc7210 */ /* 0x000fea0007ffe0ff */
[----:B------:R-:W1:Y:S01]  /*bf90*/  MUFU.EX2 R207, R207 ;  /* 0x000000cf00cf7308 */ /* 0x000e620000000800 */
[----:B------:R-:W-:Y:S01]  /*bfa0*/  SHF.R.U32.HI R9, RZ, 0x18, R171 ;  /* 0x00000018ff097819 */ /* 0x000fe200000116ab */
[----:B------:R-:W-:Y:S01]  /*bfb0*/  FFMA.FTZ R241, R17, UR4, -R239 ;  /* 0x0000000411f17c23 */ /* 0x000fe200080108ef */
[----:B------:R-:W-:Y:S07]  /*bfc0*/  LOP3.LUT R171, R168, 0xff00ff, RZ, 0xc0, !PT ;  /* 0x00ff00ffa8ab7812 */ /* 0x000fee00078ec0ff */
[----:B------:R-:W-:Y:S01]  /*bfd0*/  MUFU.EX2 R226, R226 ;  /* 0x000000e200e27308 */ /* 0x000fe20000000800 */
[--C-:B------:R-:W-:Y:S01]  /*bfe0*/  HSET2.LE.AND R168, R177, R238.reuse, PT ;  /* 0x000000eeb1a87233 */ /* 0x100fe20003803000 */
[--C-:B------:R-:W-:Y:S01]  /*bff0*/  FFMA.FTZ R243, R18, UR4, -R240.reuse ;  /* 0x0000000412f37c23 */ /* 0x100fe200080108f0 */
[----:B------:R-:W3:Y:S07]  /*c000*/  LDSM.16.MT88.4 R176, [R204+0x10000] ;  /* 0x01000000ccb0783b */ /* 0x000eee0000004200 */
[----:B------:R-:W4:Y:S01]  /*c010*/  MUFU.EX2 R233, R233 ;  /* 0x000000e900e97308 */ /* 0x000f220000000800 */
[----:B------:R-:W-:Y:S01]  /*c020*/  PRMT R9, R8, 0x5410, R9 ;  /* 0x0000541008097816 */ /* 0x000fe20000000009 */
[--C-:B------:R-:W-:Y:S01]  /*c030*/  FFMA.FTZ R244, R19, UR4, -R240.reuse ;  /* 0x0000000413f47c23 */ /* 0x100fe200080108f0 */
[--C-:B------:R-:W-:Y:S07]  /*c040*/  HSET2.LE.AND R170, R169, R238.reuse, PT ;  /* 0x000000eea9aa7233 */ /* 0x100fee0003803000 */
[----:B------:R-:W-:Y:S01]  /*c050*/  MUFU.EX2 R237, R237 ;  /* 0x000000ed00ed7308 */ /* 0x000fe20000000800 */
[----:B------:R-:W-:Y:S01]  /*c060*/  IADD3 R8, PT, PT, R203, 0x10000, RZ ;  /* 0x00010000cb087810 */ /* 0x000fe20007ffe0ff */
[--C-:B------:R-:W-:Y:S01]  /*c070*/  FFMA.FTZ R245, R13, UR4, -R239.reuse ;  /* 0x000000040df57c23 */ /* 0x100fe200080108ef */
[--C-:B------:R-:W-:Y:S07]  /*c080*/  HSET2.LE.AND R171, R171, R238.reuse, PT ;  /* 0x000000eeabab7233 */ /* 0x100fee0003803000 */
[----:B------:R-:W5:Y:S01]  /*c090*/  MUFU.EX2 R234, R234 ;  /* 0x000000ea00ea7308 */ /* 0x000f620000000800 */
[--C-:B------:R-:W-:Y:S01]  /*c0a0*/  HSET2.LE.AND R169, R9, R238.reuse, PT ;  /* 0x000000ee09a97233 */ /* 0x100fe20003803000 */
[--C-:B------:R-:W-:Y:S01]  /*c0b0*/  FFMA.FTZ R246, R14, UR4, -R240.reuse ;  /* 0x000000040ef67c23 */ /* 0x100fe200080108f0 */
[----:B-1----:R-:W-:Y:S07]  /*c0c0*/  F2FP.F16.F32.PACK_AB R7, R207, R232 ;  /* 0x000000e8cf07723e */ /* 0x002fee00000000ff */
[----:B------:R-:W-:Y:S01]  /*c0d0*/  MUFU.EX2 R235, R235 ;  /* 0x000000eb00eb7308 */ /* 0x000fe20000000800 */
[----:B------:R-:W-:Y:S01]  /*c0e0*/  IADD3 R165, PT, PT, R203, 0x10040, RZ ;  /* 0x00010040cba57810 */ /* 0x000fe20007ffe0ff */
[----:B------:R-:W-:Y:S01]  /*c0f0*/  FFMA.FTZ R247, R15, UR4, -R240 ;  /* 0x000000040ff77c23 */ /* 0x000fe200080108f0 */
[----:B----4-:R-:W-:Y:S07]  /*c100*/  F2FP.F16.F32.PACK_AB R6, R233, R226 ;  /* 0x000000e2e906723e */ /* 0x010fee00000000ff */
[----:B------:R-:W1:Y:S01]  /*c110*/  MUFU.EX2 R236, R236 ;  /* 0x000000ec00ec7308 */ /* 0x000e620000000800 */
[----:B------:R-:W-:Y:S01]  /*c120*/  @P1 IADD3 R165, PT, PT, R8, -0x40, RZ ;  /* 0xffffffc008a51810 */ /* 0x000fe20007ffe0ff */
[----:B------:R-:W-:Y:S01]  /*c130*/  FFMA.FTZ R248, R12, UR4, -R239 ;  /* 0x000000040cf87c23 */ /* 0x000fe200080108ef */
[----:B------:R-:W-:Y:S07]  /*c140*/  LOP3.LUT R170, R7, R170, RZ, 0xc0, !PT ;  /* 0x000000aa07aa7212 */ /* 0x000fee00078ec0ff */
[----:B------:R-:W4:Y:S01]  /*c150*/  MUFU.EX2 R2, R2 ;  /* 0x0000000200027308 */ /* 0x000f220000000800 */
[----:B------:R-:W-:Y:S02]  /*c160*/  LOP3.LUT R171, R6, R171, RZ, 0xc0, !PT ;  /* 0x000000ab06ab7212 */ /* 0x000fe400078ec0ff */
[----:B-----5:R-:W-:Y:S07]  /*c170*/  F2FP.F16.F32.PACK_AB R5, R234, R237 ;  /* 0x000000edea05723e */ /* 0x020fee00000000ff */
[----:B------:R-:W5:Y:S01]  /*c180*/  MUFU.EX2 R0, R0 ;  /* 0x0000000000007308 */ /* 0x000f620000000800 */
[----:B------:R-:W-:Y:S02]  /*c190*/  IADD3 R205, PT, PT, R180, R165, RZ ;  /* 0x000000a5b4cd7210 */ /* 0x000fe40007ffe0ff */
[----:B------:R-:W-:Y:S07]  /*c1a0*/  LOP3.LUT R168, R5, R168, RZ, 0xc0, !PT ;  /* 0x000000a805a87212 */ /* 0x000fee00078ec0ff */
[----:B------:R-:W-:Y:S01]  /*c1b0*/  MUFU.EX2 R246, R246 ;  /* 0x000000f600f67308 */ /* 0x000fe20000000800 */
[----:B------:R-:W-:Y:S01]  /*c1c0*/  LOP3.LUT R180, R184, UR15, R181, 0x96, !PT ;  /* 0x0000000fb8b47c12 */ /* 0x000fe2000f8e96b5 */
[----:B------:R-:W-:Y:S01]  /*c1d0*/  LDSM.16.MT88.4 R192, [R205+0x2800] ;  /* 0x00280000cdc0783b */ /* 0x000fe20000004200 */
[----:B-1----:R-:W-:Y:S07]  /*c1e0*/  F2FP.F16.F32.PACK_AB R4, R236, R235 ;  /* 0x000000ebec04723e */ /* 0x002fee00000000ff */
[----:B------:R-:W1:Y:S01]  /*c1f0*/  MUFU.EX2 R247, R247 ;  /* 0x000000f700f77308 */ /* 0x000e620000000800 */
[----:B----4-:R-:W-:Y:S01]  /*c200*/  FMUL.FTZ R5, R2, R161 ;  /* 0x000000a102057220 */ /* 0x010fe20000410000 */
[----:B------:R-:W-:Y:S01]  /*c210*/  LOP3.LUT R169, R4, R169, RZ, 0xc0, !PT ;  /* 0x000000a904a97212 */ /* 0x000fe200078ec0ff */
[C---:B------:R-:W-:Y:S01]  /*c220*/  FMUL.FTZ R4, R2.reuse, R160 ;  /* 0x000000a002047220 */ /* 0x040fe20000410000 */
[----:B------:R-:W-:Y:S01]  /*c230*/  FMUL.FTZ R8, R2, R156 ;  /* 0x0000009c02087220 */ /* 0x000fe20000410000 */
[C---:B-----5:R-:W-:Y:S01]  /*c240*/  FMUL.FTZ R6, R0.reuse, R162 ;  /* 0x000000a200067220 */ /* 0x060fe20000410000 */
[----:B------:R-:W-:Y:S01]  /*c250*/  FMUL.FTZ R7, R0, R163 ;  /* 0x000000a300077220 */ /* 0x000fe20000410000 */
[----:B------:R-:W-:Y:S01]  /*c260*/  LDSM.16.MT88.4 R184, [R204+0x12800] ;  /* 0x01280000ccb8783b */ /* 0x000fe20000004200 */
[----:B------:R-:W-:Y:S01]  /*c270*/  FMUL.FTZ R9, R2, R157 ;  /* 0x0000009d02097220 */ /* 0x000fe20000410000 */
[C---:B------:R-:W-:Y:S01]  /*c280*/  FMUL.FTZ R10, R0.reuse, R158 ;  /* 0x0000009e000a7220 */ /* 0x040fe20000410000 */
[----:B------:R-:W-:Y:S01]  /*c290*/  FMUL.FTZ R11, R0, R159 ;  /* 0x0000009f000b7220 */ /* 0x000fe20000410000 */
[C---:B------:R-:W-:Y:S01]  /*c2a0*/  FMUL.FTZ R16, R2.reuse, R152 ;  /* 0x0000009802107220 */ /* 0x040fe20000410000 */
[----:B------:R-:W-:Y:S01]  /*c2b0*/  FMUL.FTZ R17, R2, R153 ;  /* 0x0000009902117220 */ /* 0x000fe20000410000 */
[C---:B--2---:R-:W-:Y:S01]  /*c2c0*/  HMMA.16816.F32 R4, R168.reuse, R172, R4 ;  /* 0x000000aca804723c */ /* 0x044fe20000001804 */
[----:B------:R-:W-:Y:S01]  /*c2d0*/  MUFU.EX2 R242, R242 ;  /* 0x000000f200f27308 */ /* 0x000fe20000000800 */
[----:B------:R-:W2:Y:S03]  /*c2e0*/  LDSM.16.MT88.4 R160, [R165] ;  /* 0x00000000a5a0783b */ /* 0x000ea60000004200 */
[C---:B------:R-:W-:Y:S01]  /*c2f0*/  FMUL.FTZ R18, R0.reuse, R154 ;  /* 0x0000009a00127220 */ /* 0x040fe20000410000 */
[----:B------:R-:W-:Y:S01]  /*c300*/  FMUL.FTZ R19, R0, R155 ;  /* 0x0000009b00137220 */ /* 0x000fe20000410000 */
[----:B-1----:R-:W-:Y:S01]  /*c310*/  F2FP.F16.F32.PACK_AB R196, R247, R246 ;  /* 0x000000f6f7c4723e */ /* 0x002fe200000000ff */
[C---:B------:R-:W-:Y:S03]  /*c320*/  HMMA.16816.F32 R8, R168.reuse, R174, R8 ;  /* 0x000000aea808723c */ /* 0x040fe60000001808 */
[----:B------:R-:W-:Y:S01]  /*c330*/  MUFU.EX2 R241, R241 ;  /* 0x000000f100f17308 */ /* 0x000fe20000000800 */
[----:B------:R-:W1:Y:S01]  /*c340*/  LDSM.16.MT88.4 R156, [R205] ;  /* 0x00000000cd9c783b */ /* 0x000e620000004200 */
[C---:B------:R-:W-:Y:S01]  /*c350*/  FMUL.FTZ R36, R2.reuse, R36 ;  /* 0x0000002402247220 */ /* 0x040fe20000410000 */
[----:B------:R-:W-:Y:S01]  /*c360*/  FMUL.FTZ R37, R2, R37 ;  /* 0x0000002502257220 */ /* 0x000fe20000410000 */
[C---:B------:R-:W-:Y:S01]  /*c370*/  FMUL.FTZ R38, R0.reuse, R38 ;  /* 0x0000002600267220 */ /* 0x040fe20000410000 */
[----:B------:R-:W-:Y:S01]  /*c380*/  FMUL.FTZ R39, R0, R39 ;  /* 0x0000002700277220 */ /* 0x000fe20000410000 */
[C---:B------:R-:W-:Y:S01]  /*c390*/  FMUL.FTZ R40, R2.reuse, R40 ;  /* 0x0000002802287220 */ /* 0x040fe20000410000 */
[----:B------:R-:W-:Y:S01]  /*c3a0*/  FMUL.FTZ R41, R2, R41 ;  /* 0x0000002902297220 */ /* 0x000fe20000410000 */
[C---:B------:R-:W-:Y:S01]  /*c3b0*/  FMUL.FTZ R42, R0.reuse, R42 ;  /* 0x0000002a002a7220 */ /* 0x040fe20000410000 */
[----:B------:R-:W4:Y:S01]  /*c3c0*/  LDSM.16.MT88.4 R172, [R203+0x12000] ;  /* 0x01200000cbac783b */ /* 0x000f220000004200 */
[----:B------:R-:W-:Y:S01]  /*c3d0*/  FMUL.FTZ R43, R0, R43 ;  /* 0x0000002b002b7220 */ /* 0x000fe20000410000 */
[C---:B------:R-:W-:Y:S01]  /*c3e0*/  FMUL.FTZ R44, R2.reuse, R44 ;  /* 0x0000002c022c7220 */ /* 0x040fe20000410000 */
[C---:B---3--:R-:W-:Y:S01]  /*c3f0*/  HMMA.16816.F32 R36, R168.reuse, R176, R36 ;  /* 0x000000b0a824723c */ /* 0x048fe20000001824 */
[----:B------:R-:W-:Y:S02]  /*c400*/  MUFU.EX2 R248, R248 ;  /* 0x000000f800f87308 */ /* 0x000fe40000000800 */
[----:B------:R-:W-:Y:S01]  /*c410*/  FMUL.FTZ R45, R2, R45 ;  /* 0x0000002d022d7220 */ /* 0x000fe20000410000 */
[C---:B------:R-:W-:Y:S01]  /*c420*/  FMUL.FTZ R46, R0.reuse, R46 ;  /* 0x0000002e002e7220 */ /* 0x040fe20000410000 */
[----:B------:R-:W-:Y:S01]  /*c430*/  LDSM.16.MT88.4 R152, [R203+0x10800] ;  /* 0x01080000cb98783b */ /* 0x000fe20000004200 */
[----:B------:R-:W-:Y:S01]  /*c440*/  FMUL.FTZ R47, R0, R47 ;  /* 0x0000002f002f7220 */ /* 0x000fe20000410000 */
[C---:B------:R-:W-:Y:S01]  /*c450*/  FMUL.FTZ R48, R2.reuse, R48 ;  /* 0x0000003002307220 */ /* 0x040fe20000410000 */
[C---:B------:R-:W-:Y:S03]  /*c460*/  HMMA.16816.F32 R40, R168.reuse, R178, R40 ;  /* 0x000000b2a828723c */ /* 0x040fe60000001828 */
[----:B------:R-:W-:Y:S01]  /*c470*/  MUFU.EX2 R245, R245 ;  /* 0x000000f500f57308 */ /* 0x000fe20000000800 */
        /* <DEDUP_REMOVED lines=10> */
[C---:B--2---:R-:W-:Y:S01]  /*c520*/  HMMA.16816.F32 R44, R168.reuse, R160, R44 ;  /* 0x000000a0a82c723c */ /* 0x044fe2000000182c */
[----:B------:R-:W-:Y:S02]  /*c530*/  MUFU.EX2 R243, R243 ;  /* 0x000000f300f37308 */ /* 0x000fe40000000800 */
[----:B------:R-:W-:Y:S01]  /*c540*/  FMUL.FTZ R59, R0, R59 ;  /* 0x0000003b003b7220 */ /* 0x000fe20000410000 */
[C---:B------:R-:W-:Y:S01]  /*c550*/  FMUL.FTZ R60, R2.reuse, R60 ;  /* 0x0000003c023c7220 */ /* 0x040fe20000410000 */
[----:B------:R-:W-:Y:S01]  /*c560*/  FMUL.FTZ R61, R2, R61 ;  /* 0x0000003d023d7220 */ /* 0x000fe20000410000 */
[C---:B------:R-:W-:Y:S01]  /*c570*/  FMUL.FTZ R62, R0.reuse, R62 ;  /* 0x0000003e003e7220 */ /* 0x040fe20000410000 */
[----:B------:R-:W-:Y:S01]  /*c580*/  FMUL.FTZ R63, R0, R63 ;  /* 0x0000003f003f7220 */ /* 0x000fe20000410000 */
[C---:B------:R-:W-:Y:S01]  /*c590*/  HMMA.16816.F32 R48, R168.reuse, R162, R48 ;  /* 0x000000a2a830723c */ /* 0x040fe20000001830 */
[----:B------:R-:W2:Y:S02]  /*c5a0*/  LDSM.16.MT88.4 R160, [R204+0x12000] ;  /* 0x01200000cca0783b */ /* 0x000ea40000004200 */
[----:B------:R-:W3:Y:S01]  /*c5b0*/  MUFU.EX2 R244, R244 ;  /* 0x000000f400f47308 */ /* 0x000ee20000000800 */
        /* <DEDUP_REMOVED lines=31> */
[----:B------:R-:W-:Y:S01]  /*c7b0*/  FMUL.FTZ R89, R2, R89 ;  /* 0x0000005902597220 */ /* 0x000fe20000410000 */
[C---:B--2---:R-:W-:Y:S03]  /*c7c0*/  HMMA.16816.F32 R68, R168.reuse, R160, R68 ;  /* 0x000000a0a844723c */ /* 0x044fe60000001844 */
[C---:B------:R-:W-:Y:S01]  /*c7d0*/  FMUL.FTZ R90, R0.reuse, R90 ;  /* 0x0000005a005a7220 */ /* 0x040fe20000410000 */
[----:B------:R-:W-:Y:S01]  /*c7e0*/  FMUL.FTZ R91, R0, R91 ;  /* 0x0000005b005b7220 */ /* 0x000fe20000410000 */
[C---:B------:R-:W-:Y:S01]  /*c7f0*/  FMUL.FTZ R92, R2.reuse, R92 ;  /* 0x0000005c025c7220 */ /* 0x040fe20000410000 */
[----:B------:R-:W-:Y:S01]  /*c800*/  FMUL.FTZ R93, R2, R93 ;  /* 0x0000005d025d7220 */ /* 0x000fe20000410000 */
[C---:B------:R-:W-:Y:S01]  /*c810*/  FMUL.FTZ R94, R0.reuse, R94 ;  /* 0x0000005e005e7220 */ /* 0x040fe20000410000 */
[C---:B------:R-:W-:Y:S01]  /*c820*/  HMMA.16816.F32 R72, R168.reuse, R162, R72 ;  /* 0x000000a2a848723c */ /* 0x040fe20000001848 */
[----:B------:R-:W2:Y:S02]  /*c830*/  LDSM.16.MT88.4 R160, [R203+0x14000] ;  /* 0x01400000cba0783b */ /* 0x000ea40000004200 */
        /* <DEDUP_REMOVED lines=31> */
[C---:B------:R-:W-:Y:S01]  /*ca30*/  FMUL.FTZ R120, R2.reuse, R120 ;  /* 0x0000007802787220 */ /* 0x040fe20000410000 */
[C---:B--2---:R-:W-:Y:S03]  /*ca40*/  HMMA.16816.F32 R92, R168.reuse, R160, R92 ;  /* 0x000000a0a85c723c */ /* 0x044fe6000000185c */
[----:B------:R-:W-:Y:S01]  /*ca50*/  FMUL.FTZ R121, R2, R121 ;  /* 0x0000007902797220 */ /* 0x000fe20000410000 */
[C---:B------:R-:W-:Y:S01]  /*ca60*/  FMUL.FTZ R122, R0.reuse, R122 ;  /* 0x0000007a007a7220 */ /* 0x040fe20000410000 */
[----:B------:R-:W-:Y:S01]  /*ca70*/  FMUL.FTZ R123, R0, R123 ;  /* 0x0000007b007b7220 */ /* 0x000fe20000410000 */
[C---:B------:R-:W-:Y:S01]  /*ca80*/  FMUL.FTZ R124, R2.reuse, R124 ;  /* 0x0000007c027c7220 */ /* 0x040fe20000410000 */
[----:B------:R-:W-:Y:S01]  /*ca90*/  FMUL.FTZ R125, R2, R125 ;  /* 0x0000007d027d7220 */ /* 0x000fe20000410000 */
[C---:B------:R-:W-:Y:S01]  /*caa0*/  HMMA.16816.F32 R96, R168.reuse, R162, R96 ;  /* 0x000000a2a860723c */ /* 0x040fe20000001860 */
[----:B------:R-:W2:Y:S02]  /*cab0*/  LDSM.16.MT88.4 R160, [R205+0x4000] ;  /* 0x00400000cda0783b */ /* 0x000ea40000004200 */
[C---:B------:R-:W-:Y:S01]  /*cac0*/  FMUL.FTZ R126, R0.reuse, R126 ;  /* 0x0000007e007e7220 */ /* 0x040fe20000410000 */
[----:B------:R-:W-:Y:S01]  /*cad0*/  FMUL.FTZ R127, R0, R127 ;  /* 0x0000007f007f7220 */ /* 0x000fe20000410000 */
[C---:B------:R-:W-:Y:S01]  /*cae0*/  FMUL.FTZ R128, R2.reuse, R128 ;  /* 0x0000008002807220 */ /* 0x040fe20000410000 */
[----:B------:R-:W-:Y:S01]  /*caf0*/  FMUL.FTZ R129, R2, R129 ;  /* 0x0000008102817220 */ /* 0x000fe20000410000 */
[C---:B------:R-:W-:Y:S01]  /*cb00*/  FMUL.FTZ R130, R0.reuse, R130 ;  /* 0x0000008200827220 */ /* 0x040fe20000410000 */
[C---:B-1----:R-:W-:Y:S03]  /*cb10*/  HMMA.16816.F32 R100, R168.reuse, R156, R100 ;  /* 0x0000009ca864723c */ /* 0x042fe60000001864 */
[----:B------:R-:W-:Y:S01]  /*cb20*/  FMUL.FTZ R131, R0, R131 ;  /* 0x0000008300837220 */ /* 0x000fe20000410000 */
[----:B------:R-:W-:Y:S04]  /*cb30*/  IMAD.WIDE.U32 R180, R180, -0x2daee0ad, RZ ;  /* 0xd2511f53b4b47825 */ /* 0x000fe800078e00ff */
[C---:B------:R-:W-:Y:S01]  /*cb40*/  FMUL.FTZ R132, R2.reuse, R132 ;  /* 0x0000008402847220 */ /* 0x040fe20000410000 */
[----:B------:R-:W-:Y:S01]  /*cb50*/  FMUL.FTZ R133, R2, R133 ;  /* 0x0000008502857220 */ /* 0x000fe20000410000 */
[C---:B------:R-:W-:Y:S01]  /*cb60*/  HMMA.16816.F32 R104, R168.reuse, R158, R104 ;  /* 0x0000009ea868723c */ /* 0x040fe20000001868 */
[----:B------:R-:W1:Y:S02]  /*cb70*/  LDSM.16.MT88.4 R156, [R203+0x16000] ;  /* 0x01600000cb9c783b */ /* 0x000e640000004200 */
[----:B------:R-:W-:Y:S01]  /*cb80*/  LOP3.LUT R182, R182, UR23, R181, 0x96, !PT ;  /* 0x00000017b6b67c12 */ /* 0x000fe2000f8e96b5 */
[C---:B------:R-:W-:Y:S01]  /*cb90*/  FMUL.FTZ R134, R0.reuse, R134 ;  /* 0x0000008600867220 */ /* 0x040fe20000410000 */
[----:B------:R-:W-:Y:S01]  /*cba0*/  FMUL.FTZ R135, R0, R135 ;  /* 0x0000008700877220 */ /* 0x000fe20000410000 */
[----:B------:R-:W-:Y:S01]  /*cbb0*/  FMUL.FTZ R136, R2, R136 ;  /* 0x0000008802887220 */ /* 0x000fe20000410000 */
[C---:B------:R-:W-:Y:S01]  /*cbc0*/  LOP3.LUT R181, R182.reuse, 0xffff, RZ, 0xc0, !PT ;  /* 0x0000ffffb6b57812 */ /* 0x040fe200078ec0ff */
[C---:B----4-:R-:W-:Y:S03]  /*cbd0*/  HMMA.16816.F32 R108, R168.reuse, R172, R108 ;  /* 0x000000aca86c723c */ /* 0x050fe6000000186c */
[----:B------:R-:W-:Y:S01]  /*cbe0*/  LOP3.LUT R176, R182, 0xff, RZ, 0xc0, !PT ;  /* 0x000000ffb6b07812 */ /* 0x000fe200078ec0ff */
[----:B------:R-:W-:Y:S01]  /*cbf0*/  FMUL.FTZ R137, R2, R137 ;  /* 0x0000008902897220 */ /* 0x000fe20000410000 */
[----:B------:R-:W-:Y:S01]  /*cc00*/  SHF.R.U32.HI R189, RZ, 0x18, R182 ;  /* 0x00000018ffbd7819 */ /* 0x000fe200000116b6 */
        /* <DEDUP_REMOVED lines=8> */
[----:B------:R-:W-:Y:S01]  /*cc90*/  SHF.R.U32.HI R181, RZ, 0x8, R181 ;  /* 0x00000008ffb57819 */ /* 0x000fe200000116b5 */
[----:B------:R-:W-:Y:S01]  /*cca0*/  FMUL.FTZ R12, R2, R148 ;  /* 0x00000094020c7220 */ /* 0x000fe20000410000 */
[C---:B--2---:R-:W-:Y:S03]  /*ccb0*/  HMMA.16816.F32 R116, R168.reuse, R160, R116 ;  /* 0x000000a0a874723c */ /* 0x044fe60000001874 */
[----:B------:R-:W-:Y:S01]  /*ccc0*/  PRMT R161, R180, 0x7773, RZ ;  /* 0x00007773b4a17816 */ /* 0x000fe200000000ff */
[----:B------:R-:W-:Y:S01]  /*ccd0*/  FMUL.FTZ R14, R0, R150 ;  /* 0x00000096000e7220 */ /* 0x000fe20000410000 */
[----:B------:R-:W-:Y:S01]  /*cce0*/  PRMT R181, R176, 0x5410, R181 ;  /* 0x00005410b0b57816 */ /* 0x000fe200000000b5 */
[----:B------:R-:W-:Y:S01]  /*ccf0*/  FMUL.FTZ R15, R0, R151 ;  /* 0x00000097000f7220 */ /* 0x000fe20000410000 */
[----:B------:R-:W-:Y:S01]  /*cd00*/  MOV R160, R180 ;  /* 0x000000b400a07202 */ /* 0x000fe20000000f00 */
[C---:B------:R-:W-:Y:S03]  /*cd10*/  HMMA.16816.F32 R120, R168.reuse, R162, R120 ;  /* 0x000000a2a878723c */ /* 0x040fe60000001878 */
[----:B------:R-:W-:Y:S01]  /*cd20*/  LOP3.LUT R160, R160, 0xff, RZ, 0xc0, !PT ;  /* 0x000000ffa0a07812 */ /* 0x000fe200078ec0ff */
[C---:B------:R-:W-:Y:S01]  /*cd30*/  FMUL.FTZ R144, R2.reuse, R144 ;  /* 0x0000009002907220 */ /* 0x040fe20000410000 */
[--C-:B------:R-:W-:Y:S01]  /*cd40*/  HSET2.LE.AND R148, R181, R238.reuse, PT ;  /* 0x000000eeb5947233 */ /* 0x100fe20003803000 */
[----:B------:R-:W-:Y:S01]  /*cd50*/  FMUL.FTZ R145, R2, R145 ;  /* 0x0000009102917220 */ /* 0x000fe20000410000 */
[C---:B------:R-:W-:Y:S01]  /*cd60*/  FMUL.FTZ R146, R0.reuse, R146 ;  /* 0x0000009200927220 */ /* 0x040fe20000410000 */
[C---:B-1----:R-:W-:Y:S03]  /*cd70*/  HMMA.16816.F32 R124, R168.reuse, R156, R124 ;  /* 0x0000009ca87c723c */ /* 0x042fe6000000187c */
[----:B------:R-:W-:Y:S01]  /*cd80*/  FMUL.FTZ R147, R0, R147 ;  /* 0x0000009300937220 */ /* 0x000fe20000410000 */
[----:B---3--:R-:W-:Y:S01]  /*cd90*/  F2FP.F16.F32.PACK_AB R151, R244, R243 ;  /* 0x000000f3f497723e */ /* 0x008fe200000000ff */
[----:B------:R-:W-:Y:S01]  /*cda0*/  FFMA.FTZ R237, R2, R227, R237 ;  /* 0x000000e302ed7223 */ /* 0x000fe200000100ed */
[----:B------:R-:W-:Y:S02]  /*cdb0*/  FFMA.FTZ R235, R0, R223, R235 ;  /* 0x000000df00eb7223 */ /* 0x000fe400000100eb */
[C---:B------:R-:W-:Y:S01]  /*cdc0*/  HMMA.16816.F32 R128, R168.reuse, R158, R128 ;  /* 0x0000009ea880723c */ /* 0x040fe20000001880 */
[----:B------:R-:W1:Y:S02]  /*cdd0*/  LDSM.16.MT88.4 R156, [R165+0x6000] ;  /* 0x00600000a59c783b */ /* 0x000e640000004200 */
[----:B------:R-:W-:Y:S01]  /*cde0*/  FADD.FTZ R237, R234, R237 ;  /* 0x000000edeaed7221 */ /* 0x000fe20000010000 */
[----:B------:R-:W-:Y:S03]  /*cdf0*/  FADD.FTZ R235, R236, R235 ;  /* 0x000000ebeceb7221 */ /* 0x000fe60000010000 */
[----:B------:R-:W-:Y:S01]  /*ce00*/  FADD.FTZ R232, R232, R237 ;  /* 0x000000ede8e87221 */ /* 0x000fe20000010000 */
[C---:B----4-:R-:W-:Y:S03]  /*ce10*/  HMMA.16816.F32 R132, R168.reuse, R172, R132 ;  /* 0x000000aca884723c */ /* 0x050fe60000001884 */
[----:B------:R-:W-:Y:S01]  /*ce20*/  PRMT R172, R180, 0x7772, RZ ;  /* 0x00007772b4ac7816 */ /* 0x000fe200000000ff */
[----:B------:R-:W-:Y:S01]  /*ce30*/  FADD.FTZ R226, R226, R235 ;  /* 0x000000ebe2e27221 */ /* 0x000fe20000010000 */
[----:B------:R-:W-:Y:S01]  /*ce40*/  PRMT R173, R180, 0x7771, RZ ;  /* 0x00007771b4ad7816 */ /* 0x000fe200000000ff */
[----:B------:R-:W-:Y:S01]  /*ce50*/  FADD.FTZ R207, R207, R232 ;  /* 0x000000e8cfcf7221 */ /* 0x000fe20000010000 */
[----:B------:R-:W-:Y:S01]  /*ce60*/  PRMT R172, R172, 0x5410, R161 ;  /* 0x00005410acac7816 */ /* 0x000fe200000000a1 */
[C---:B------:R-:W-:Y:S03]  /*ce70*/  HMMA.16816.F32 R136, R168.reuse, R174, R136 ;  /* 0x000000aea888723c */ /* 0x040fe60000001888 */
[----:B------:R-:W-:Y:S01]  /*ce80*/  PRMT R173, R160, 0x5410, R173 ;  /* 0x00005410a0ad7816 */ /* 0x000fe200000000ad */
[----:B------:R-:W-:Y:S01]  /*ce90*/  FADD.FTZ R233, R233, R226 ;  /* 0x000000e2e9e97221 */ /* 0x000fe20000010000 */
[----:B------:R-:W2:Y:S01]  /*cea0*/  LDSM.16.MT88.4 R160, [R205+0x6000] ;  /* 0x00600000cda0783b */ /* 0x000ea20000004200 */
[----:B------:R-:W-:Y:S02]  /*ceb0*/  LOP3.LUT R13, R172, 0xff00ff, RZ, 0xc0, !PT ;  /* 0x00ff00ffac0d7812 */ /* 0x000fe400078ec0ff */
[----:B------:R-:W-:Y:S01]  /*cec0*/  PRMT R174, R182, 0x7632, R174 ;  /* 0x00007632b6ae7816 */ /* 0x000fe200000000ae */
[----:B------:R-:W-:Y:S01]  /*ced0*/  FADD.FTZ R0, R246, R233 ;  /* 0x000000e9f6007221 */ /* 0x000fe20000010000 */
[--C-:B------:R-:W-:Y:S02]  /*cee0*/  HSET2.LE.AND R176, R173, R238.reuse, PT ;  /* 0x000000eeadb07233 */ /* 0x100fe40003803000 */
[--C-:B------:R-:W-:Y:S01]  /*cef0*/  HSET2.LE.AND R180, R13, R238.reuse, PT ;  /* 0x000000ee0db47233 */ /* 0x100fe20003803000 */
[----:B------:R-:W-:Y:S01]  /*cf00*/  FMUL.FTZ R13, R2, R149 ;  /* 0x00000095020d7220 */ /* 0x000fe20000410000 */
[----:B------:R-:W-:Y:S01]  /*cf10*/  LOP3.LUT R174, R174, 0xff, RZ, 0xc0, !PT ;  /* 0x000000ffaeae7812 */ /* 0x000fe200078ec0ff */
[----:B------:R-:W-:Y:S01]  /*cf20*/  FADD.FTZ R0, R247, R0 ;  /* 0x00000000f7007221 */ /* 0x000fe20000010000 */
[----:B------:R-:W-:Y:S02]  /*cf30*/  F2FP.F16.F32.PACK_AB R149, R241, R242 ;  /* 0x000000f2f195723e */ /* 0x000fe400000000ff */
[----:B------:R-:W-:Y:S01]  /*cf40*/  PRMT R189, R174, 0x5410, R189 ;  /* 0x00005410aebd7816 */ /* 0x000fe200000000bd */
[----:B------:R-:W-:Y:S01]  /*cf50*/  FADD.FTZ R243, R243, R0 ;  /* 0x00000000f3f37221 */ /* 0x000fe20000010000 */
[----:B------:R-:W-:Y:S01]  /*cf60*/  LDSM.16.MT88.4 R172, [R165+0x800] ;  /* 0x00080000a5ac783b */ /* 0x000fe20000004200 */
[----:B------:R-:W-:Y:S02]  /*cf70*/  LOP3.LUT R150, R149, R176, RZ, 0xc0, !PT ;  /* 0x000000b095967212 */ /* 0x000fe400078ec0ff */
[----:B------:R-:W-:Y:S01]  /*cf80*/  LOP3.LUT R151, R151, R180, RZ, 0xc0, !PT ;  /* 0x000000b497977212 */ /* 0x000fe200078ec0ff */
[----:B------:R-:W-:Y:S01]  /*cf90*/  FADD.FTZ R244, R244, R243 ;  /* 0x000000f3f4f47221 */ /* 0x000fe20000010000 */
[C---:B-1----:R-:W-:Y:S03]  /*cfa0*/  HMMA.16816.F32 R140, R168.reuse, R156, R140 ;  /* 0x0000009ca88c723c */ /* 0x042fe6000000188c */
[----:B------:R-:W-:Y:S01]  /*cfb0*/  LDSM.16.MT88.4 R176, [R205+0x800] ;  /* 0x00080000cdb0783b */ /* 0x000fe20000004200 */
[----:B------:R-:W-:Y:S01]  /*cfc0*/  F2FP.F16.F32.PACK_AB R149, R245, R248 ;  /* 0x000000f8f595723e */ /* 0x000fe200000000ff */
[----:B------:R-:W-:Y:S03]  /*cfd0*/  FADD.FTZ R248, R248, R207 ;  /* 0x000000cff8f87221 */ /* 0x000fe60000010000 */
[C---:B------:R-:W-:Y:S03]  /*cfe0*/  HMMA.16816.F32 R16, R168.reuse, R158, R16 ;  /* 0x0000009ea810723c */ /* 0x040fe60000001810 */
[----:B------:R-:W1:Y:S01]  /*cff0*/  LDSM.16.MT88.4 R156, [R204+0x10800] ;  /* 0x01080000cc9c783b */ /* 0x000e620000004200 */
[----:B------:R-:W-:Y:S01]  /*d000*/  LOP3.LUT R148, R149, R148, RZ, 0xc0, !PT ;  /* 0x0000009495947212 */ /* 0x000fe200078ec0ff */
[----:B------:R-:W-:Y:S01]  /*d010*/  FADD.FTZ R245, R245, R248 ;  /* 0x000000f8f5f57221 */ /* 0x000fe20000010000 */
[--C-:B------:R-:W-:Y:S03]  /*d020*/  HSET2.LE.AND R149, R189, R238.reuse, PT ;  /* 0x000000eebd957233 */ /* 0x100fe60003803000 */
[----:B------:R-:W-:Y:S02]  /*d030*/  FADD.FTZ R242, R242, R245 ;  /* 0x000000f5f2f27221 */ /* 0x000fe40000010000 */
[----:B------:R-:W3:Y:S01]  /*d040*/  LDSM.16.MT88.4 R180, [R203+0x12800] ;  /* 0x01280000cbb4783b */ /* 0x000ee20000004200 */
[C---:B--2---:R-:W-:Y:S03]  /*d050*/  HMMA.16816.F32 R12, R168.reuse, R160, R12 ;  /* 0x000000a0a80c723c */ /* 0x044fe6000000180c */
[----:B------:R-:W-:Y:S01]  /*d060*/  LOP3.LUT R149, R196, R149, RZ, 0xc0, !PT ;  /* 0x00000095c4957212 */ /* 0x000fe200078ec0ff */
[----:B------:R-:W-:Y:S03]  /*d070*/  FADD.FTZ R242, R241, R242 ;  /* 0x000000f2f1f27221 */ /* 0x000fe60000010000 */
[----:B------:R-:W2:Y:S01]  /*d080*/  LDSM.16.MT88.4 R188, [R165+0x2800] ;  /* 0x00280000a5bc783b */ /* 0x000ea20000004200 */
[----:B------:R-:W-:Y:S07]  /*d090*/  HMMA.16816.F32 R144, R168, R162, R144 ;  /* 0x000000a2a890723c */ /* 0x000fee0000001890 */
[----:B------:R-:W4:Y:S01]  /*d0a0*/  LDSM.16.MT88.4 R160, [R203+0x14800] ;  /* 0x01480000cba0783b */ /* 0x000f220000004200 */
[C---:B------:R-:W-:Y:S07]  /*d0b0*/  HMMA.16816.F32 R4, R148.reuse, R152, R4 ;  /* 0x000000989404723c */ /* 0x040fee0000001804 */
[----:B------:R-:W5:Y:S01]  /*d0c0*/  LDSM.16.MT88.4 R168, [R204+0x14800] ;  /* 0x01480000cca8783b */ /* 0x000f620000004200 */
[C---:B------:R-:W-:Y:S07]  /*d0d0*/  HMMA.16816.F32 R8, R148.reuse, R154, R8 ;  /* 0x0000009a9408723c */ /* 0x040fee0000001808 */
[----:B------:R-:W5:Y:S01]  /*d0e0*/  LDSM.16.MT88.4 R196, [R165+0x4800] ;  /* 0x00480000a5c4783b */ /* 0x000f620000004200 */
[C---:B-1----:R-:W-:Y:S07]  /*d0f0*/  HMMA.16816.F32 R36, R148.reuse, R156, R36 ;  /* 0x0000009c9424723c */ /* 0x042fee0000001824 */
[----:B------:R-:W1:Y:S01]  /*d100*/  LDSM.16.MT88.4 R152, [R205+0x4800] ;  /* 0x00480000cd98783b */ /* 0x000e620000004200 */
[C---:B------:R-:W-:Y:S07]  /*d110*/  HMMA.16816.F32 R40, R148.reuse, R158, R40 ;  /* 0x0000009e9428723c */ /* 0x040fee0000001828 */
[----:B------:R-:W1:Y:S01]  /*d120*/  LDSM.16.MT88.4 R156, [R203+0x16800] ;  /* 0x01680000cb9c783b */ /* 0x000e620000004200 */
[C---:B------:R-:W-:Y:S08]  /*d130*/  HMMA.16816.F32 R44, R148.reuse, R172, R44 ;  /* 0x000000ac942c723c */ /* 0x040ff0000000182c */
[C---:B------:R-:W-:Y:S08]  /*d140*/  HMMA.16816.F32 R48, R148.reuse, R174, R48 ;  /* 0x000000ae9430723c */ /* 0x040ff00000001830 */
[C---:B------:R-:W-:Y:S08]  /*d150*/  HMMA.16816.F32 R52, R148.reuse, R176, R52 ;  /* 0x000000b09434723c */ /* 0x040ff00000001834 */
[C---:B------:R-:W-:Y:S08]  /*d160*/  HMMA.16816.F32 R56, R148.reuse, R178, R56 ;  /* 0x000000b29438723c */ /* 0x040ff00000001838 */
[C---:B---3--:R-:W-:Y:S08]  /*d170*/  HMMA.16816.F32 R60, R148.reuse, R180, R60 ;  /* 0x000000b4943c723c */ /* 0x048ff0000000183c */
[C---:B------:R-:W-:Y:S01]  /*d180*/  HMMA.16816.F32 R64, R148.reuse, R182, R64 ;  /* 0x000000b69440723c */ /* 0x040fe20000001840 */
[----:B------:R-:W-:Y:S07]  /*d190*/  LDSM.16.MT88.4 R180, [R203+0x17000] ;  /* 0x01700000cbb4783b */ /* 0x000fee0000004200 */
[C---:B------:R-:W-:Y:S08]  /*d1a0*/  HMMA.16816.F32 R68, R148.reuse, R184, R68 ;  /* 0x000000b89444723c */ /* 0x040ff00000001844 */
[C---:B------:R-:W-:Y:S01]  /*d1b0*/  HMMA.16816.F32 R72, R148.reuse, R186, R72 ;  /* 0x000000ba9448723c */ /* 0x040fe20000001848 */
[----:B------:R-:W-:Y:S07]  /*d1c0*/  LDSM.16.MT88.4 R184, [R204+0x17000] ;  /* 0x01700000ccb8783b */ /* 0x000fee0000004200 */
[C---:B--2---:R-:W-:Y:S03]  /*d1d0*/  HMMA.16816.F32 R76, R148.reuse, R188, R76 ;  /* 0x000000bc944c723c */ /* 0x044fe6000000184c */
[--C-:B------:R-:W-:Y:S01]  /*d1e0*/  FFMA.FTZ R189, R24, UR4, -R239.reuse ;  /* 0x0000000418bd7c23 */ /* 0x100fe200080108ef */
[--C-:B------:R-:W-:Y:S04]  /*d1f0*/  FFMA.FTZ R188, R25, UR4, -R239.reuse ;  /* 0x0000000419bc7c23 */ /* 0x100fe800080108ef */
[C---:B------:R-:W-:Y:S01]  /*d200*/  HMMA.16816.F32 R80, R148.reuse, R190, R80 ;  /* 0x000000be9450723c */ /* 0x040fe20000001850 */
[----:B------:R-:W-:Y:S02]  /*d210*/  MUFU.EX2 R189, R189 ;  /* 0x000000bd00bd7308 */ /* 0x000fe40000000800 */
[--C-:B------:R-:W-:Y:S01]  /*d220*/  FFMA.FTZ R190, R26, UR4, -R240.reuse ;  /* 0x000000041abe7c23 */ /* 0x100fe200080108f0 */
[--C-:B------:R-:W-:Y:S07]  /*d230*/  FFMA.FTZ R191, R27, UR4, -R240.reuse ;  /* 0x000000041bbf7c23 */ /* 0x100fee00080108f0 */
[----:B------:R-:W2:Y:S01]  /*d240*/  MUFU.EX2 R188, R188 ;  /* 0x000000bc00bc7308 */ /* 0x000ea20000000800 */
[----:B------:R-:W-:Y:S01]  /*d250*/  LDSM.16.MT88.4 R24, [R203+0x11000] ;  /* 0x01100000cb18783b */ /* 0x000fe20000004200 */
[C---:B------:R-:W-:Y:S08]  /*d260*/  HMMA.16816.F32 R84, R148.reuse, R192, R84 ;  /* 0x000000c09454723c */ /* 0x040ff00000001854 */
[----:B------:R-:W-:Y:S01]  /*d270*/  MUFU.EX2 R190, R190 ;  /* 0x000000be00be7308 */ /* 0x000fe20000000800 */
[--C-:B------:R-:W-:Y:S01]  /*d280*/  FFMA.FTZ R193, R22, UR4, -R240.reuse ;  /* 0x0000000416c17c23 */ /* 0x100fe200080108f0 */
[----:B------:R-:W-:Y:S08]  /*d290*/  FFMA.FTZ R192, R23, UR4, -R240 ;  /* 0x0000000417c07c23 */ /* 0x000ff000080108f0 */
[----:B------:R-:W-:Y:S01]  /*d2a0*/  MUFU.EX2 R191, R191 ;  /* 0x000000bf00bf7308 */ /* 0x000fe20000000800 */
[C---:B------:R-:W-:Y:S09]  /*d2b0*/  HMMA.16816.F32 R88, R148.reuse, R194, R88 ;  /* 0x000000c29458723c */ /* 0x040ff20000001858 */
[----:B------:R-:W-:Y:S01]  /*d2c0*/  MUFU.EX2 R193, R193 ;  /* 0x000000c100c17308 */ /* 0x000fe20000000800 */
[--C-:B------:R-:W-:Y:S01]  /*d2d0*/  FFMA.FTZ R195, R20, UR4, -R239.reuse ;  /* 0x0000000414c37c23 */ /* 0x100fe200080108ef */
[----:B------:R-:W-:Y:S08]  /*d2e0*/  FFMA.FTZ R194, R21, UR4, -R239 ;  /* 0x0000000415c27c23 */ /* 0x000ff000080108ef */
[----:B------:R-:W-:Y:S01]  /*d2f0*/  MUFU.EX2 R192, R192 ;  /* 0x000000c000c07308 */ /* 0x000fe20000000800 */
[----:B--2---:R-:W-:Y:S01]  /*d300*/  F2FP.F16.F32.PACK_AB R21, R188, R189 ;  /* 0x000000bdbc15723e */ /* 0x004fe200000000ff */
[C---:B----4-:R-:W-:Y:S01]  /*d310*/  HMMA.16816.F32 R92, R148.reuse, R160, R92 ;  /* 0x000000a0945c723c */ /* 0x050fe2000000185c */
[----:B------:R-:W-:Y:S07]  /*d320*/  MOV R161, UR21 ;  /* 0x0000001500a17c02 */ /* 0x000fee0008000f00 */
[----:B------:R-:W-:Y:S01]  /*d330*/  MUFU.EX2 R195, R195 ;  /* 0x000000c300c37308 */ /* 0x000fe20000000800 */
[----:B------:R-:W-:Y:S01]  /*d340*/  UIADD3 UR21, UPT, UPT, UR21, -0x2, URZ ;  /* 0xfffffffe15157890 */ /* 0x000fe2000fffe0ff */
[----:B------:R-:W-:Y:S08]  /*d350*/  LOP3.LUT R161, R225, UR19, R161, 0x96, !PT ;  /* 0x00000013e1a17c12 */ /* 0x000ff0000f8e96a1 */
[----:B------:R-:W2:Y:S01]  /*d360*/  MUFU.EX2 R194, R194 ;  /* 0x000000c200c27308 */ /* 0x000ea20000000800 */
[C---:B------:R-:W-:Y:S08]  /*d370*/  HMMA.16816.F32 R96, R148.reuse, R162, R96 ;  /* 0x000000a29460723c */ /* 0x040ff00000001860 */
[C---:B-----5:R-:W-:Y:S03]  /*d380*/  HMMA.16816.F32 R100, R148.reuse, R168, R100 ;  /* 0x000000a89464723c */ /* 0x060fe60000001864 */
[----:B------:R-:W-:Y:S02]  /*d390*/  IMAD.WIDE.U32 R168, R161, -0x326172a9, RZ ;  /* 0xcd9e8d57a1a87825 */ /* 0x000fe400078e00ff */
[----:B------:R-:W3:Y:S03]  /*d3a0*/  LDSM.16.MT88.4 R160, [R204+0x16800] ;  /* 0x01680000cca0783b */ /* 0x000ee60000004200 */
[C---:B------:R-:W-:Y:S03]  /*d3b0*/  HMMA.16816.F32 R104, R148.reuse, R170, R104 ;  /* 0x000000aa9468723c */ /* 0x040fe60000001868 */
[----:B------:R-:W-:Y:S02]  /*d3c0*/  LOP3.LUT R169, R228, UR20, R169, 0x96, !PT ;  /* 0x00000014e4a97c12 */ /* 0x000fe4000f8e96a9 */
[----:B------:R-:W-:Y:S03]  /*d3d0*/  LOP3.LUT R168, R219, UR8, R168, 0x96, !PT ;  /* 0x00000008dba87c12 */ /* 0x000fe6000f8e96a8 */
[C---:B------:R-:W-:Y:S08]  /*d3e0*/  HMMA.16816.F32 R108, R148.reuse, R196, R108 ;  /* 0x000000c4946c723c */ /* 0x040ff0000000186c */
[C---:B------:R-:W-:Y:S03]  /*d3f0*/  HMMA.16816.F32 R112, R148.reuse, R198, R112 ;  /* 0x000000c69470723c */ /* 0x040fe60000001870 */
[----:B------:R-:W-:Y:S04]  /*d400*/  IMAD.WIDE.U32 R198, R169, -0x2daee0ad, RZ ;  /* 0xd2511f53a9c67825 */ /* 0x000fe800078e00ff */
[----:B------:R-:W-:Y:S01]  /*d410*/  IMAD.WIDE.U32 R168, R168, -0x2daee0ad, RZ ;  /* 0xd2511f53a8a87825 */ /* 0x000fe200078e00ff */
[C---:B-1----:R-:W-:Y:S03]  /*d420*/  HMMA.16816.F32 R116, R148.reuse, R152, R116 ;  /* 0x000000989474723c */ /* 0x042fe60000001874 */
[----:B------:R-:W-:Y:S02]  /*d430*/  LOP3.LUT R152, R220, UR27, R199, 0x96, !PT ;  /* 0x0000001bdc987c12 */ /* 0x000fe4000f8e96c7 */
[----:B------:R-:W-:Y:S03]  /*d440*/  LOP3.LUT R198, R198, UR26, R169, 0x96, !PT ;  /* 0x0000001ac6c67c12 */ /* 0x000fe6000f8e96a9 */
[C---:B------:R-:W-:Y:S03]  /*d450*/  HMMA.16816.F32 R120, R148.reuse, R154, R120 ;  /* 0x0000009a9478723c */ /* 0x040fe60000001878 */
[----:B------:R-:W-:Y:S02]  /*d460*/  IMAD.WIDE.U32 R196, R152, -0x326172a9, RZ ;  /* 0xcd9e8d5798c47825 */ /* 0x000fe400078e00ff */
[----:B------:R-:W1:Y:S02]  /*d470*/  LDSM.16.MT88.4 R152, [R165+0x6800] ;  /* 0x00680000a598783b */ /* 0x000e640000004200 */
[----:B------:R-:W-:Y:S01]  /*d480*/  IMAD.WIDE.U32 R198, R198, -0x326172a9, RZ ;  /* 0xcd9e8d57c6c67825 */ /* 0x000fe200078e00ff */
[C---:B------:R-:W-:Y:S03]  /*d490*/  HMMA.16816.F32 R124, R148.reuse, R156, R124 ;  /* 0x0000009c947c723c */ /* 0x040fe6000000187c */
[----:B------:R-:W-:Y:S02]  /*d4a0*/  LOP3.LUT R169, R218, UR13, R197, 0x96, !PT ;  /* 0x0000000ddaa97c12 */ /* 0x000fe4000f8e96c5 */
[----:B------:R-:W-:Y:S03]  /*d4b0*/  LOP3.LUT R196, R196, UR22, R199, 0x96, !PT ;  /* 0x00000016c4c47c12 */ /* 0x000fe6000f8e96c7 */
[C---:B------:R-:W-:Y:S03]  /*d4c0*/  HMMA.16816.F32 R128, R148.reuse, R158, R128 ;  /* 0x0000009e9480723c */ /* 0x040fe60000001880 */
[----:B------:R-:W-:Y:S04]  /*d4d0*/  IMAD.WIDE.U32 R250, R169, -0x2daee0ad, RZ ;  /* 0xd2511f53a9fa7825 */ /* 0x000fe800078e00ff */
[----:B------:R-:W-:Y:S01]  /*d4e0*/  IMAD.WIDE.U32 R196, R196, -0x2daee0ad, RZ ;  /* 0xd2511f53c4c47825 */ /* 0x000fe200078e00ff */
[C---:B---3--:R-:W-:Y:S04]  /*d4f0*/  HMMA.16816.F32 R132, R148.reuse, R160, R132 ;  /* 0x000000a09484723c */ /* 0x048fe80000001884 */
[----:B------:R-:W-:Y:S02]  /*d500*/  LOP3.LUT R156, R250, UR24, R197, 0x96, !PT ;  /* 0x00000018fa9c7c12 */ /* 0x000fe4000f8e96c5 */
[----:B------:R-:W-:Y:S02]  /*d510*/  LOP3.LUT R250, R168, UR25, R251, 0x96, !PT ;  /* 0x00000019a8fa7c12 */ /* 0x000fe4000f8e96fb */
[C---:B------:R-:W-:Y:S03]  /*d520*/  HMMA.16816.F32 R136, R148.reuse, R162, R136 ;  /* 0x000000a29488723c */ /* 0x040fe60000001888 */
[----:B------:R-:W-:Y:S04]  /*d530*/  IMAD.WIDE.U32 R156, R156, -0x326172a9, RZ ;  /* 0xcd9e8d579c9c7825 */ /* 0x000fe800078e00ff */
[----:B------:R-:W-:Y:S01]  /*d540*/  IMAD.WIDE.U32 R250, R250, -0x326172a9, RZ ;  /* 0xcd9e8d57fafa7825 */ /* 0x000fe200078e00ff */
[----:B------:R-:W-:Y:S02]  /*d550*/  MOV R160, R156 ;  /* 0x0000009c00a07202 */ /* 0x000fe40000000f00 */
[C---:B------:R-:W-:Y:S02]  /*d560*/  PRMT R170, R156.reuse, 0x7773, RZ ;  /* 0x000077739caa7816 */ /* 0x040fe400000000ff */
[C---:B------:R-:W-:Y:S01]  /*d570*/  PRMT R169, R156.reuse, 0x7772, RZ ;  /* 0x000077729ca97816 */ /* 0x040fe200000000ff */
[C---:B-1----:R-:W-:Y:S03]  /*d580*/  HMMA.16816.F32 R140, R148.reuse, R152, R140 ;  /* 0x00000098948c723c */ /* 0x042fe6000000188c */
[----:B------:R-:W-:Y:S02]  /*d590*/  PRMT R173, R156, 0x7771, RZ ;  /* 0x000077719cad7816 */ /* 0x000fe400000000ff */
[----:B------:R-:W-:Y:S02]  /*d5a0*/  LOP3.LUT R168, R250, UR9, R157, 0x96, !PT ;  /* 0x00000009faa87c12 */ /* 0x000fe4000f8e969d */
[----:B------:R-:W1:Y:S01]  /*d5b0*/  LDSM.16.MT88.4 R156, [R205+0x6800] ;  /* 0x00680000cd9c783b */ /* 0x000e620000004200 */
[C---:B------:R-:W-:Y:S03]  /*d5c0*/  HMMA.16816.F32 R16, R148.reuse, R154, R16 ;  /* 0x0000009a9410723c */ /* 0x040fe60000001810 */
[----:B------:R-:W-:Y:S02]  /*d5d0*/  LOP3.LUT R160, R160, 0xff, RZ, 0xc0, !PT ;  /* 0x000000ffa0a07812 */ /* 0x000fe400078ec0ff */
[C---:B------:R-:W-:Y:S02]  /*d5e0*/  LOP3.LUT R172, R168.reuse, 0xffff, RZ, 0xc0, !PT ;  /* 0x0000ffffa8ac7812 */ /* 0x040fe400078ec0ff */
[----:B------:R-:W-:Y:S01]  /*d5f0*/  PRMT R177, R168, 0x7632, R177 ;  /* 0x00007632a8b17816 */ /* 0x000fe200000000b1 */
[----:B------:R-:W3:Y:S01]  /*d600*/  LDSM.16.MT88.4 R152, [R204+0x11000] ;  /* 0x01100000cc98783b */ /* 0x000ee20000004200 */
[----:B------:R-:W-:Y:S02]  /*d610*/  PRMT R173, R160, 0x5410, R173 ;  /* 0x00005410a0ad7816 */ /* 0x000fe400000000ad */
[----:B------:R-:W-:Y:S02]  /*d620*/  PRMT R169, R169, 0x5410, R170 ;  /* 0x00005410a9a97816 */ /* 0x000fe400000000aa */
[----:B------:R-:W-:Y:S02]  /*d630*/  LOP3.LUT R175, R168, 0xff, RZ, 0xc0, !PT ;  /* 0x000000ffa8af7812 */ /* 0x000fe400078ec0ff */
[----:B------:R-:W-:Y:S01]  /*d640*/  SHF.R.U32.HI R20, RZ, 0x18, R168 ;  /* 0x00000018ff147819 */ /* 0x000fe200000116a8 */
[----:B------:R-:W4:Y:S01]  /*d650*/  LDSM.16.MT88.4 R160, [R165+0x1000] ;  /* 0x00100000a5a0783b */ /* 0x000f220000004200 */
[----:B------:R-:W-:Y:S02]  /*d660*/  LOP3.LUT R177, R177, 0xff, RZ, 0xc0, !PT ;  /* 0x000000ffb1b17812 */ /* 0x000fe400078ec0ff */
[----:B------:R-:W-:Y:S02]  /*d670*/  SHF.R.U32.HI R172, RZ, 0x8, R172 ;  /* 0x00000008ffac7819 */ /* 0x000fe400000116ac */
[----:B------:R-:W-:Y:S02]  /*d680*/  LOP3.LUT R23, R169, 0xff00ff, RZ, 0xc0, !PT ;  /* 0x00ff00ffa9177812 */ /* 0x000fe400078ec0ff */
[--C-:B------:R-:W-:Y:S01]  /*d690*/  HSET2.LE.AND R22, R173, R238.reuse, PT ;  /* 0x000000eead167233 */ /* 0x100fe20003803000 */
[----:B------:R-:W5:Y:S01]  /*d6a0*/  LDSM.16.MT88.4 R168, [R205+0x1000] ;  /* 0x00100000cda8783b */ /* 0x000f620000004200 */
[----:B------:R-:W-:Y:S02]  /*d6b0*/  PRMT R175, R175, 0x5410, R172 ;  /* 0x00005410afaf7816 */ /* 0x000fe400000000ac */
[----:B------:R-:W-:Y:S02]  /*d6c0*/  PRMT R173, R177, 0x5410, R20 ;  /* 0x00005410b1ad7816 */ /* 0x000fe40000000014 */
[----:B------:R-:W-:Y:S02]  /*d6d0*/  LOP3.LUT R22, R21, R22, RZ, 0xc0, !PT ;  /* 0x0000001615167212 */ /* 0x000fe400078ec0ff */
[C---:B--2---:R-:W-:Y:S01]  /*d6e0*/  F2FP.F16.F32.PACK_AB R172, R194.reuse, R195 ;  /* 0x000000c3c2ac723e */ /* 0x044fe200000000ff */
[----:B------:R-:W-:Y:S01]  /*d6f0*/  LDSM.16.MT88.4 R176, [R165+0x5000] ;  /* 0x00500000a5b0783b */ /* 0x000fe20000004200 */
[--C-:B------:R-:W-:Y:S01]  /*d700*/  HSET2.LE.AND R21, R173, R238.reuse, PT ;  /* 0x000000eead157233 */ /* 0x100fe20003803000 */
[----:B------:R-:W-:Y:S01]  /*d710*/  FADD.FTZ R195, R195, R242 ;  /* 0x000000f2c3c37221 */ /* 0x000fe20000010000 */
[--C-:B------:R-:W-:Y:S02]  /*d720*/  HSET2.LE.AND R23, R23, R238.reuse, PT ;  /* 0x000000ee17177233 */ /* 0x100fe40003803000 */
[----:B------:R-:W-:Y:S01]  /*d730*/  F2FP.F16.F32.PACK_AB R20, R191, R190 ;  /* 0x000000bebf14723e */ /* 0x000fe200000000ff */
[----:B------:R-:W-:Y:S01]  /*d740*/  FADD.FTZ R194, R194, R195 ;  /* 0x000000c3c2c27221 */ /* 0x000fe20000010000 */
[C---:B-1----:R-:W-:Y:S03]  /*d750*/  HMMA.16816.F32 R12, R148.reuse, R156, R12 ;  /* 0x0000009c940c723c */ /* 0x042fe6000000180c */
[--C-:B------:R-:W-:Y:S01]  /*d760*/  HSET2.LE.AND R157, R175, R238.reuse, PT ;  /* 0x000000eeaf9d7233 */ /* 0x100fe20003803000 */
[----:B------:R-:W-:Y:S01]  /*d770*/  FADD.FTZ R189, R189, R194 ;  /* 0x000000c2bdbd7221 */ /* 0x000fe20000010000 */
[----:B------:R-:W-:Y:S02]  /*d780*/  F2FP.F16.F32.PACK_AB R156, R192, R193 ;  /* 0x000000c1c09c723e */ /* 0x000fe400000000ff */
[----:B------:R-:W-:Y:S01]  /*d790*/  LOP3.LUT R23, R20, R23, RZ, 0xc0, !PT ;  /* 0x0000001714177212 */ /* 0x000fe200078ec0ff */
[----:B------:R-:W-:Y:S01]  /*d7a0*/  HMMA.16816.F32 R144, R148, R158, R144 ;  /* 0x0000009e9490723c */ /* 0x000fe20000001890 */
[----:B------:R-:W-:Y:S02]  /*d7b0*/  LDSM.16.MT88.4 R148, [R165+0x3000] ;  /* 0x00300000a594783b */ /* 0x000fe40000004200 */
[----:B------:R-:W-:Y:S01]  /*d7c0*/  LOP3.LUT R20, R172, R157, RZ, 0xc0, !PT ;  /* 0x0000009dac147212 */ /* 0x000fe200078ec0ff */
[----:B------:R-:W-:Y:S01]  /*d7d0*/  FADD.FTZ R189, R188, R189 ;  /* 0x000000bdbcbd7221 */ /* 0x000fe20000010000 */
[----:B------:R-:W-:Y:S04]  /*d7e0*/  LOP3.LUT R21, R156, R21, RZ, 0xc0, !PT ;  /* 0x000000159c157212 */ /* 0x000fe800078ec0ff */
[----:B------:R-:W1:Y:S03]  /*d7f0*/  LDSM.16.MT88.4 R172, [R203+0x13000] ;  /* 0x01300000cbac783b */ /* 0x000e660000004200 */
[C---:B------:R-:W-:Y:S05]  /*d800*/  HMMA.16816.F32 R4, R20.reuse, R24, R4 ;  /* 0x000000181404723c */ /* 0x040fea0000001804 */
[----:B------:R-:W-:Y:S03]  /*d810*/  LDSM.16.MT88.4 R156, [R203+0x15000] ;  /* 0x01500000cb9c783b */ /* 0x000fe60000004200 */
[C---:B------:R-:W-:Y:S05]  /*d820*/  HMMA.16816.F32 R8, R20.reuse, R26, R8 ;  /* 0x0000001a1408723c */ /* 0x040fea0000001808 */
[----:B------:R-:W2:Y:S03]  /*d830*/  LDSM.16.MT88.4 R24, [R204+0x13000] ;  /* 0x01300000cc18783b */ /* 0x000ea60000004200 */
[C---:B---3--:R-:W-:Y:S08]  /*d840*/  HMMA.16816.F32 R36, R20.reuse, R152, R36 ;  /* 0x000000981424723c */ /* 0x048ff00000001824 */
        /* <DEDUP_REMOVED lines=10> */
[----:B------:R-:W-:Y:S07]  /*d8f0*/  LDSM.16.MT88.4 R172, [R165+0x5800] ;  /* 0x00580000a5ac783b */ /* 0x000fee0000004200 */
[C---:B--2---:R-:W-:Y:S08]  /*d900*/  HMMA.16816.F32 R68, R20.reuse, R24, R68 ;  /* 0x000000181444723c */ /* 0x044ff00000001844 */
[C---:B------:R-:W-:Y:S01]  /*d910*/  HMMA.16816.F32 R72, R20.reuse, R26, R72 ;  /* 0x0000001a1448723c */ /* 0x040fe20000001848 */
[----:B------:R-:W1:Y:S07]  /*d920*/  LDSM.16.MT88.4 R24, [R165+0x7000] ;  /* 0x00700000a518783b */ /* 0x000e6e0000004200 */
[C---:B------:R-:W-:Y:S08]  /*d930*/  HMMA.16816.F32 R76, R20.reuse, R148, R76 ;  /* 0x00000094144c723c */ /* 0x040ff0000000184c */
[C---:B------:R-:W-:Y:S01]  /*d940*/  HMMA.16816.F32 R80, R20.reuse, R150, R80 ;  /* 0x000000961450723c */ /* 0x040fe20000001850 */
[----:B------:R-:W2:Y:S07]  /*d950*/  LDSM.16.MT88.4 R148, [R205+0x7000] ;  /* 0x00700000cd94783b */ /* 0x000eae0000004200 */
[C---:B---3--:R-:W-:Y:S08]  /*d960*/  HMMA.16816.F32 R84, R20.reuse, R152, R84 ;  /* 0x000000981454723c */ /* 0x048ff00000001854 */
[C---:B------:R-:W-:Y:S03]  /*d970*/  HMMA.16816.F32 R88, R20.reuse, R154, R88 ;  /* 0x0000009a1458723c */ /* 0x040fe60000001858 */
[----:B------:R-:W-:Y:S05]  /*d980*/  LOP3.LUT R154, R198, UR15, R251, 0x96, !PT ;  /* 0x0000000fc69a7c12 */ /* 0x000fea000f8e96fb */
[C---:B------:R-:W-:Y:S03]  /*d990*/  HMMA.16816.F32 R92, R20.reuse, R156, R92 ;  /* 0x0000009c145c723c */ /* 0x040fe6000000185c */
[----:B------:R-:W-:Y:S05]  /*d9a0*/  IMAD.WIDE.U32 R154, R154, -0x2daee0ad, RZ ;  /* 0xd2511f539a9a7825 */ /* 0x000fea00078e00ff */
[C---:B------:R-:W-:Y:S01]  /*d9b0*/  HMMA.16816.F32 R96, R20.reuse, R158, R96 ;  /* 0x0000009e1460723c */ /* 0x040fe20000001860 */
[----:B------:R-:W3:Y:S02]  /*d9c0*/  LDSM.16.MT88.4 R156, [R203+0x11800] ;  /* 0x01180000cb9c783b */ /* 0x000ee40000004200 */
[----:B------:R-:W-:Y:S02]  /*d9d0*/  LOP3.LUT R196, R196, UR23, R155, 0x96, !PT ;  /* 0x00000017c4c47c12 */ /* 0x000fe4000f8e969b */
[C---:B------:R-:W-:Y:S02]  /*d9e0*/  PRMT R153, R154.reuse, 0x7773, RZ ;  /* 0x000077739a997816 */ /* 0x040fe400000000ff */
[----:B------:R-:W-:Y:S01]  /*d9f0*/  PRMT R152, R154, 0x7772, RZ ;  /* 0x000077729a987816 */ /* 0x000fe200000000ff */
[C---:B----4-:R-:W-:Y:S03]  /*da00*/  HMMA.16816.F32 R100, R20.reuse, R160, R100 ;  /* 0x000000a01464723c */ /* 0x050fe60000001864 */
[----:B------:R-:W-:Y:S02]  /*da10*/  PRMT R152, R152, 0x5410, R153 ;  /* 0x0000541098987816 */ /* 0x000fe40000000099 */
[----:B------:R-:W-:Y:S02]  /*da20*/  MOV R160, R154 ;  /* 0x0000009a00a07202 */ /* 0x000fe40000000f00 */
[----:B------:R-:W-:Y:S01]  /*da30*/  PRMT R154, R154, 0x7771, RZ ;  /* 0x000077719a9a7816 */ /* 0x000fe200000000ff */
[C---:B------:R-:W-:Y:S08]  /*da40*/  HMMA.16816.F32 R104, R20.reuse, R162, R104 ;  /* 0x000000a21468723c */ /* 0x040ff00000001868 */
[C---:B------:R-:W-:Y:S03]  /*da50*/  HMMA.16816.F32 R108, R20.reuse, R176, R108 ;  /* 0x000000b0146c723c */ /* 0x040fe6000000186c */
[--C-:B------:R-:W-:Y:S01]  /*da60*/  FFMA.FTZ R176, R28, UR4, -R239.reuse ;  /* 0x000000041cb07c23 */ /* 0x100fe200080108ef */
[--C-:B------:R-:W-:Y:S04]  /*da70*/  FFMA.FTZ R177, R29, UR4, -R239.reuse ;  /* 0x000000041db17c23 */ /* 0x100fe800080108ef */
[C---:B------:R-:W-:Y:S01]  /*da80*/  HMMA.16816.F32 R112, R20.reuse, R178, R112 ;  /* 0x000000b21470723c */ /* 0x040fe20000001870 */
[----:B------:R-:W-:Y:S02]  /*da90*/  MUFU.EX2 R176, R176 ;  /* 0x000000b000b07308 */ /* 0x000fe40000000800 */
[--C-:B------:R-:W-:Y:S01]  /*daa0*/  FFMA.FTZ R178, R30, UR4, -R240.reuse ;  /* 0x000000041eb27c23 */ /* 0x100fe200080108f0 */
[--C-:B------:R-:W-:Y:S07]  /*dab0*/  FFMA.FTZ R179, R34, UR4, -R240.reuse ;  /* 0x0000000422b37c23 */ /* 0x100fee00080108f0 */
[----:B------:R-:W-:Y:S01]  /*dac0*/  MUFU.EX2 R177, R177 ;  /* 0x000000b100b17308 */ /* 0x000fe20000000800 */
[C---:B-----5:R-:W-:Y:S09]  /*dad0*/  HMMA.16816.F32 R116, R20.reuse, R168, R116 ;  /* 0x000000a81474723c */ /* 0x060ff20000001874 */
[----:B------:R-:W-:Y:S10]  /*dae0*/  MUFU.EX2 R178, R178 ;  /* 0x000000b200b27308 */ /* 0x000ff40000000800 */
[----:B------:R-:W-:Y:S01]  /*daf0*/  MUFU.EX2 R179, R179 ;  /* 0x000000b300b37308 */ /* 0x000fe20000000800 */
[C---:B------:R-:W-:Y:S01]  /*db00*/  HMMA.16816.F32 R120, R20.reuse, R170, R120 ;  /* 0x000000aa1478723c */ /* 0x040fe20000001878 */
[----:B------:R-:W-:Y:S07]  /*db10*/  LDSM.16.MT88.4 R168, [R204+0x15800] ;  /* 0x01580000cca8783b */ /* 0x000fee0000004200 */
[C---:B------:R-:W-:Y:S03]  /*db20*/  HMMA.16816.F32 R124, R20.reuse, R180, R124 ;  /* 0x000000b4147c723c */ /* 0x040fe6000000187c */
[--C-:B------:R-:W-:Y:S01]  /*db30*/  FFMA.FTZ R181, R31, UR4, -R240.reuse ;  /* 0x000000041fb57c23 */ /* 0x100fe200080108f0 */
[--C-:B------:R-:W-:Y:S01]  /*db40*/  FFMA.FTZ R180, R32, UR4, -R239.reuse ;  /* 0x0000000420b47c23 */ /* 0x100fe200080108ef */
[----:B------:R-:W4:Y:S01]  /*db50*/  LDSM.16.MT88.4 R28, [R204+0x11800] ;  /* 0x01180000cc1c783b */ /* 0x000f220000004200 */
[----:B------:R-:W-:Y:S01]  /*db60*/  FFMA.FTZ R240, R35, UR4, -R240 ;  /* 0x0000000423f07c23 */ /* 0x000fe200080108f0 */
[----:B------:R-:W-:Y:S01]  /*db70*/  FFMA.FTZ R239, R33, UR4, -R239 ;  /* 0x0000000421ef7c23 */ /* 0x000fe200080108ef */
[C---:B------:R-:W-:Y:S01]  /*db80*/  HMMA.16816.F32 R128, R20.reuse, R182, R128 ;  /* 0x000000b61480723c */ /* 0x040fe20000001880 */
[----:B------:R-:W5:Y:S02]  /*db90*/  MUFU.EX2 R181, R181 ;  /* 0x000000b500b57308 */ /* 0x000f640000000800 */
[----:B------:R-:W-:Y:S08]  /*dba0*/  PRMT R33, R196, 0x7632, R33 ;  /* 0x00007632c4217816 */ /* 0x000ff00000000021 */
[----:B------:R-:W-:Y:S01]  /*dbb0*/  MUFU.EX2 R180, R180 ;  /* 0x000000b400b47308 */ /* 0x000fe20000000800 */
[----:B------:R-:W-:Y:S01]  /*dbc0*/  LOP3.LUT R33, R33, 0xff, RZ, 0xc0, !PT ;  /* 0x000000ff21217812 */ /* 0x000fe200078ec0ff */
[C---:B------:R-:W-:Y:S08]  /*dbd0*/  HMMA.16816.F32 R132, R20.reuse, R184, R132 ;  /* 0x000000b81484723c */ /* 0x040ff00000001884 */
[----:B------:R-:W3:Y:S10]  /*dbe0*/  MUFU.EX2 R239, R239 ;  /* 0x000000ef00ef7308 */ /* 0x000ef40000000800 */
[----:B------:R-:W4:Y:S01]  /*dbf0*/  MUFU.EX2 R240, R240 ;  /* 0x000000f000f07308 */ /* 0x000f220000000800 */
[C---:B------:R-:W-:Y:S08]  /*dc00*/  HMMA.16816.F32 R136, R20.reuse, R186, R136 ;  /* 0x000000ba1488723c */ /* 0x040ff00000001888 */
[C---:B-1----:R-:W-:Y:S03]  /*dc10*/  HMMA.16816.F32 R140, R20.reuse, R24, R140 ;  /* 0x00000018148c723c */ /* 0x042fe6000000188c */
[----:B------:R-:W-:Y:S02]  /*dc20*/  LOP3.LUT R25, R160, 0xff, RZ, 0xc0, !PT ;  /* 0x000000ffa0197812 */ /* 0x000fe400078ec0ff */
[C---:B------:R-:W-:Y:S02]  /*dc30*/  LOP3.LUT R24, R196.reuse, 0xffff, RZ, 0xc0, !PT ;  /* 0x0000ffffc4187812 */ /* 0x040fe400078ec0ff */
[----:B------:R-:W-:Y:S01]  /*dc40*/  PRMT R153, R25, 0x5410, R154 ;  /* 0x0000541019997816 */ /* 0x000fe2000000009a */
[C---:B------:R-:W-:Y:S03]  /*dc50*/  HMMA.16816.F32 R16, R20.reuse, R26, R16 ;  /* 0x0000001a1410723c */ /* 0x040fe60000001810 */
[----:B------:R-:W-:Y:S02]  /*dc60*/  LOP3.LUT R27, R196, 0xff, RZ, 0xc0, !PT ;  /* 0x000000ffc41b7812 */ /* 0x000fe400078ec0ff */
[----:B------:R-:W-:Y:S02]  /*dc70*/  SHF.R.U32.HI R196, RZ, 0x18, R196 ;  /* 0x00000018ffc47819 */ /* 0x000fe400000116c4 */
[----:B------:R-:W-:Y:S01]  /*dc80*/  SHF.R.U32.HI R24, RZ, 0x8, R24 ;  /* 0x00000008ff187819 */ /* 0x000fe20000011618 */
[C---:B--2---:R-:W-:Y:S03]  /*dc90*/  HMMA.16816.F32 R12, R20.reuse, R148, R12 ;  /* 0x00000094140c723c */ /* 0x044fe6000000180c */
[----:B------:R-:W-:Y:S02]  /*dca0*/  PRMT R25, R33, 0x5410, R196 ;  /* 0x0000541021197816 */ /* 0x000fe400000000c4 */
[----:B------:R-:W-:Y:S01]  /*dcb0*/  PRMT R27, R27, 0x5410, R24 ;  /* 0x000054101b1b7816 */ /* 0x000fe20000000018 */
[----:B------:R-:W1:Y:S01]  /*dcc0*/  LDSM.16.MT88.4 R32, [R165+0x1800] ;  /* 0x00180000a520783b */ /* 0x000e620000004200 */
[----:B------:R-:W-:Y:S01]  /*dcd0*/  LOP3.LUT R149, R152, 0xff00ff, RZ, 0xc0, !PT ;  /* 0x00ff00ff98957812 */ /* 0x000fe200078ec0ff */
[----:B------:R-:W-:Y:S03]  /*dce0*/  HMMA.16816.F32 R144, R20, R150, R144 ;  /* 0x000000961490723c */ /* 0x000fe60000001890 */
[--C-:B------:R-:W-:Y:S02]  /*dcf0*/  HSET2.LE.AND R25, R25, R238.reuse, PT ;  /* 0x000000ee19197233 */ /* 0x100fe40003803000 */
[----:B-----5:R-:W-:Y:S01]  /*dd00*/  F2FP.F16.F32.PACK_AB R148, R181, R178 ;  /* 0x000000b2b594723e */ /* 0x020fe200000000ff */
[----:B------:R-:W2:Y:S01]  /*dd10*/  LDSM.16.MT88.4 R20, [R205+0x1800] ;  /* 0x00180000cd14783b */ /* 0x000ea20000004200 */
[--C-:B------:R-:W-:Y:S02]  /*dd20*/  HSET2.LE.AND R24, R27, R238.reuse, PT ;  /* 0x000000ee1b187233 */ /* 0x100fe40003803000 */
[--C-:B------:R-:W-:Y:S02]  /*dd30*/  HSET2.LE.AND R26, R153, R238.reuse, PT ;  /* 0x000000ee991a7233 */ /* 0x100fe40003803000 */
[----:B------:R-:W-:Y:S02]  /*dd40*/  HSET2.LE.AND R27, R149, R238, PT ;  /* 0x000000ee951b7233 */ /* 0x000fe40003803000 */
[----:B------:R-:W-:Y:S02]  /*dd50*/  LOP3.LUT R25, R148, R25, RZ, 0xc0, !PT ;  /* 0x0000001994197212 */ /* 0x000fe400078ec0ff */
[----:B------:R-:W-:Y:S01]  /*dd60*/  F2FP.F16.F32.PACK_AB R153, R177, R176 ;  /* 0x000000b0b199723e */ /* 0x000fe200000000ff */
[----:B------:R-:W-:Y:S01]  /*dd70*/  FADD.FTZ R176, R176, R189 ;  /* 0x000000bdb0b07221 */ /* 0x000fe20000010000 */
[----:B---3--:R-:W-:Y:S02]  /*dd80*/  F2FP.F16.F32.PACK_AB R149, R239, R180 ;  /* 0x000000b4ef95723e */ /* 0x008fe400000000ff */
[----:B----4-:R-:W-:Y:S01]  /*dd90*/  F2FP.F16.F32.PACK_AB R148, R240, R179 ;  /* 0x000000b3f094723e */ /* 0x010fe200000000ff */
[----:B------:R-:W-:Y:S01]  /*dda0*/  FADD.FTZ R177, R177, R176 ;  /* 0x000000b0b1b17221 */ /* 0x000fe20000010000 */
[----:B------:R-:W-:Y:S02]  /*ddb0*/  LOP3.LUT R24, R153, R24, RZ, 0xc0, !PT ;  /* 0x0000001899187212 */ /* 0x000fe400078ec0ff */
[----:B------:R-:W-:Y:S01]  /*ddc0*/  LOP3.LUT R26, R149, R26, RZ, 0xc0, !PT ;  /* 0x0000001a951a7212 */ /* 0x000fe200078ec0ff */
[----:B------:R-:W-:Y:S01]  /*ddd0*/  LDSM.16.MT88.4 R152, [R205+0x3800] ;  /* 0x00380000cd98783b */ /* 0x000fe20000004200 */
[----:B------:R-:W-:Y:S01]  /*dde0*/  LOP3.LUT R27, R148, R27, RZ, 0xc0, !PT ;  /* 0x0000001b941b7212 */ /* 0x000fe200078ec0ff */
[----:B------:R-:W-:Y:S04]  /*ddf0*/  FADD.FTZ R180, R180, R177 ;  /* 0x000000b1b4b47221 */ /* 0x000fe80000010000 */
[----:B------:R-:W-:Y:S02]  /*de00*/  FADD.FTZ R227, R239, R180 ;  /* 0x000000b4efe37221 */ /* 0x000fe40000010000 */
[C---:B------:R-:W-:Y:S01]  /*de10*/  HMMA.16816.F32 R160, R24.reuse, R156, R4 ;  /* 0x0000009c18a0723c */ /* 0x040fe20000001804 */
[----:B------:R-:W3:Y:S07]  /*de20*/  LDSM.16.MT88.4 R4, [R203+0x13800] ;  /* 0x01380000cb04783b */ /* 0x000eee0000004200 */
[C---:B------:R-:W-:Y:S01]  /*de30*/  HMMA.16816.F32 R156, R24.reuse, R158, R8 ;  /* 0x0000009e189c723c */ /* 0x040fe20000001808 */
[----:B------:R-:W4:Y:S07]  /*de40*/  LDSM.16.MT88.4 R8, [R204+0x13800] ;  /* 0x01380000cc08783b */ /* 0x000f2e0000004200 */
[C---:B------:R-:W-:Y:S01]  /*de50*/  HMMA.16816.F32 R36, R24.reuse, R28, R36 ;  /* 0x0000001c1824723c */ /* 0x040fe20000001824 */
[----:B------:R-:W5:Y:S07]  /*de60*/  LDSM.16.MT88.4 R148, [R165+0x3800] ;  /* 0x00380000a594783b */ /* 0x000f6e0000004200 */
        /* <DEDUP_REMOVED lines=13> */
[----:B------:R-:W-:Y:S07]  /*df40*/  LDSM.16.MT88.4 R8, [R205+0x7800] ;  /* 0x00780000cd08783b */ /* 0x000fee0000004200 */
[C---:B-----5:R-:W-:Y:S08]  /*df50*/  HMMA.16816.F32 R76, R24.reuse, R148, R76 ;  /* 0x00000094184c723c */ /* 0x060ff0000000184c */
[C---:B------:R-:W-:Y:S08]  /*df60*/  HMMA.16816.F32 R80, R24.reuse, R150, R80 ;  /* 0x000000961850723c */ /* 0x040ff00000001850 */
[C---:B------:R-:W-:Y:S08]  /*df70*/  HMMA.16816.F32 R84, R24.reuse, R152, R84 ;  /* 0x000000981854723c */ /* 0x040ff00000001854 */
[C---:B------:R-:W-:Y:S01]  /*df80*/  HMMA.16816.F32 R88, R24.reuse, R154, R88 ;  /* 0x0000009a1858723c */ /* 0x040fe20000001858 */
[----:B------:R4:W5:Y:S07]  /*df90*/  LDSM.16.MT88.4 R152, [R165+0x7800] ;  /* 0x00780000a598783b */ /* 0x00096e0000004200 */
[C---:B------:R-:W-:Y:S08]  /*dfa0*/  HMMA.16816.F32 R92, R24.reuse, R28, R92 ;  /* 0x0000001c185c723c */ /* 0x040ff0000000185c */
[C---:B------:R-:W-:Y:S08]  /*dfb0*/  HMMA.16816.F32 R96, R24.reuse, R30, R96 ;  /* 0x0000001e1860723c */ /* 0x040ff00000001860 */
[C---:B------:R-:W-:Y:S03]  /*dfc0*/  HMMA.16816.F32 R100, R24.reuse, R168, R100 ;  /* 0x000000a81864723c */ /* 0x040fe60000001864 */
[----:B----4-:R-:W-:Y:S05]  /*dfd0*/  MOV R165, R164 ;  /* 0x000000a400a57202 */ /* 0x010fea0000000f00 */
[C---:B------:R-:W-:Y:S08]  /*dfe0*/  HMMA.16816.F32 R104, R24.reuse, R170, R104 ;  /* 0x000000aa1868723c */ /* 0x040ff00000001868 */
[C---:B------:R-:W-:Y:S08]  /*dff0*/  HMMA.16816.F32 R108, R24.reuse, R172, R108 ;  /* 0x000000ac186c723c */ /* 0x040ff0000000186c */
[C---:B------:R-:W-:Y:S08]  /*e000*/  HMMA.16816.F32 R112, R24.reuse, R174, R112 ;  /* 0x000000ae1870723c */ /* 0x040ff00000001870 */
[C---:B-1----:R-:W-:Y:S08]  /*e010*/  HMMA.16816.F32 R116, R24.reuse, R32, R116 ;  /* 0x000000201874723c */ /* 0x042ff00000001874 */
[C---:B------:R-:W-:Y:S08]  /*e020*/  HMMA.16816.F32 R120, R24.reuse, R34, R120 ;  /* 0x000000221878723c */ /* 0x040ff00000001878 */
[C---:B--2---:R-:W-:Y:S08]  /*e030*/  HMMA.16816.F32 R124, R24.reuse, R20, R124 ;  /* 0x00000014187c723c */ /* 0x044ff0000000187c */
[C---:B------:R-:W-:Y:S08]  /*e040*/  HMMA.16816.F32 R128, R24.reuse, R22, R128 ;  /* 0x000000161880723c */ /* 0x040ff00000001880 */
[C---:B---3--:R-:W-:Y:S01]  /*e050*/  HMMA.16816.F32 R132, R24.reuse, R4, R132 ;  /* 0x000000041884723c */ /* 0x048fe20000001884 */
[----:B------:R-:W1:Y:S07]  /*e060*/  LDC.64 R4, c[0x0][0x3c0] ;  /* 0x0000f000ff047b82 */ /* 0x000e6e0000000a00 */
[C---:B------:R-:W-:Y:S03]  /*e070*/  HMMA.16816.F32 R136, R24.reuse, R6, R136 ;  /* 0x000000061888723c */ /* 0x040fe60000001888 */
[----:B------:R-:W-:Y:S04]  /*e080*/  FADD.FTZ R7, R193, R244 ;  /* 0x000000f4c1077221 */ /* 0x000fe80000010000 */
[----:B------:R-:W-:Y:S01]  /*e090*/  FADD.FTZ R7, R192, R7 ;  /* 0x00000007c0077221 */ /* 0x000fe20000010000 */
[C---:B-----5:R-:W-:Y:S03]  /*e0a0*/  HMMA.16816.F32 R140, R24.reuse, R152, R140 ;  /* 0x00000098188c723c */ /* 0x060fe6000000188c */
[----:B------:R-:W-:Y:S04]  /*e0b0*/  FADD.FTZ R190, R190, R7 ;  /* 0x00000007bebe7221 */ /* 0x000fe80000010000 */
[----:B------:R-:W-:Y:S01]  /*e0c0*/  FADD.FTZ R191, R191, R190 ;  /* 0x000000bebfbf7221 */ /* 0x000fe20000010000 */
[C---:B------:R-:W-:Y:S03]  /*e0d0*/  HMMA.16816.F32 R152, R24.reuse, R154, R16 ;  /* 0x0000009a1898723c */ /* 0x040fe60000001810 */
[----:B------:R-:W-:Y:S01]  /*e0e0*/  FADD.FTZ R0, R178, R191 ;  /* 0x000000bfb2007221 */ /* 0x000fe20000010000 */
[C---:B-1----:R-:W-:Y:S02]  /*e0f0*/  SHF.L.U64.HI R5, R4.reuse, 0x7, R5 ;  /* 0x0000000704057819 */ /* 0x042fe40000010205 */
[----:B------:R-:W-:Y:S01]  /*e100*/  LEA R230, P0, -R4, R230, 0x7 ;  /* 0x000000e604e67211 */ /* 0x000fe200078039ff */
[----:B------:R-:W-:Y:S01]  /*e110*/  FADD.FTZ R0, R181, R0 ;  /* 0x00000000b5007221 */ /* 0x000fe20000010000 */
[C---:B------:R-:W-:Y:S03]  /*e120*/  HMMA.16816.F32 R148, R24.reuse, R8, R12 ;  /* 0x000000081894723c */ /* 0x040fe6000000180c */
[----:B------:R-:W-:Y:S01]  /*e130*/  FADD.FTZ R179, R179, R0 ;  /* 0x00000000b3b37221 */ /* 0x000fe20000010000 */
[----:B------:R-:W-:Y:S02]  /*e140*/  IADD3.X R231, PT, PT, R231, ~R5, RZ, P0, !PT ;  /* 0x80000005e7e77210 */ /* 0x000fe400007fe4ff */
[----:B------:R-:W-:Y:S01]  /*e150*/  MOV R0, R3 ;  /* 0x0000000300007202 */ /* 0x000fe20000000f00 */
[----:B------:R-:W-:Y:S01]  /*e160*/  FADD.FTZ R223, R240, R179 ;  /* 0x000000b3f0df7221 */ /* 0x000fe20000010000 */
[----:B------:R-:W-:Y:S01]  /*e170*/  HMMA.16816.F32 R144, R24, R10, R144 ;  /* 0x0000000a1890723c */ /* 0x000fe20000001890 */
[----:B------:R-:W-:Y:S08]  /*e180*/  @!UPT UIADD3 URZ, UPT, UPT, URZ, URZ, URZ ;  /* 0x000000fffffff290 */ /* 0x000ff0000fffe0ff */
[----:B------:R-:W-:Y:S11]  /*e190*/  BRA.U UP0, `(.L_x_403) ;  /* 0xffffffc900087547 */ /* 0x000ff6000b83ffff */
.L_x_402:
[----:B------:R-:W1:Y:S01]  /*e1a0*/  SHFL.BFLY PT, R0, R227, 0x2, 0x1f ;  /* 0x0c401f00e3007f89 */ /* 0x000e6200000e0000 */
[----:B------:R-:W2:Y:S01]  /*e1b0*/  LDCU UR4, c[0x0][0x4fc] ;  /* 0x00009f80ff0477ac */ /* 0x000ea20008000800 */
[C---:B------:R-:W-:Y:S01]  /*e1c0*/  SHF.L.U32 R9, R201.reuse, 0x4, RZ ;  /* 0x00000004c9097819 */ /* 0x040fe200000006ff */
[----:B------:R-:W3:Y:S01]  /*e1d0*/  S2UR UR10, SR_CTAID.Y ;  /* 0x00000000000a79c3 */ /* 0x000ee20000002600 */
[----:B------:R-:W4:Y:S01]  /*e1e0*/  SHFL.BFLY PT, R10, R223, 0x2, 0x1f ;  /* 0x0c401f00df0a7f89 */ /* 0x000f2200000e0000 */
[----:B------:R-:W-:Y:S01]  /*e1f0*/  SHF.L.U32 R2, R201, 0x1, RZ ;  /* 0x00000001c9027819 */ /* 0x000fe200000006ff */
[----:B------:R-:W-:Y:S01]  /*e200*/  UISETP.NE.AND UP3, UPT, UR14, -0x1, UPT ;  /* 0xffffffff0e00788c */ /* 0x000fe2000bf65270 */
[----:B------:R-:W-:Y:S01]  /*e210*/  LOP3.LUT R9, R9, 0x1c0, RZ, 0xc0, !PT ;  /* 0x000001c009097812 */ /* 0x000fe200078ec0ff */
[----:B------:R-:W5:Y:S01]  /*e220*/  LDCU.U8 UR12, c[0x0][0x549] ;  /* 0x0000a920ff0c77ac */ /* 0x000f620008000000 */
[----:B------:R-:W-:Y:S02]  /*e230*/  LOP3.LUT P0, RZ, R201, 0x10, RZ, 0xc0, !PT ;  /* 0x00000010c9ff7812 */ /* 0x000fe4000780c0ff */
[----:B------:R-:W-:Y:S01]  /*e240*/  LOP3.LUT R9, R9, 0x38, R2, 0xf8, !PT ;  /* 0x0000003809097812 */ /* 0x000fe200078ef802 */
[----:B------:R-:W-:Y:S01]  /*e250*/  UISETP.NE.AND UP2, UPT, UR14, -0x1, UPT ;  /* 0xffffffff0e00788c */ /* 0x000fe2000bf45270 */
[----:B------:R-:W-:-:S04]  /*e260*/  LOP3.LUT P2, RZ, R201, 0x8, RZ, 0xc0, !PT ;  /* 0x00000008c9ff7812 */ /* 0x000fc8000784c0ff */
[----:B------:R-:W-:Y:S01]  /*e270*/  SEL R214, R214, 0xffffffe0, !P2 ;  /* 0xffffffe0d6d67807 */ /* 0x000fe20005000000 */
[----:B------:R-:W3:Y:S01]  /*e280*/  @!UP3 LDCU.64 UR8, c[0x0][0x400] ;  /* 0x00008000ff08b7ac */ /* 0x000ee20008000a00 */
[----:B-1----:R-:W-:Y:S01]  /*e290*/  FADD.FTZ R5, R0, R227 ;  /* 0x000000e300057221 */ /* 0x002fe20000010000 */
[----:B------:R-:W-:Y:S01]  /*e2a0*/  SHF.L.U32 R0, R201, 0x5, RZ ;  /* 0x00000005c9007819 */ /* 0x000fe200000006ff */
[----:B-----5:R-:W-:Y:S01]  /*e2b0*/  UISETP.NE.AND UP1, UPT, UR12, URZ, UPT ;  /* 0x000000ff0c00728c */ /* 0x020fe2000bf25270 */
[----:B----4-:R-:W-:Y:S02]  /*e2c0*/  FADD.FTZ R10, R10, R223 ;  /* 0x000000df0a0a7221 */ /* 0x010fe40000010000 */
[----:B------:R-:W1:Y:S01]  /*e2d0*/  SHFL.BFLY PT, R8, R5, 0x1, 0x1f ;  /* 0x0c201f0005087f89 */ /* 0x000e6200000e0000 */
[----:B------:R-:W4:Y:S03]  /*e2e0*/  LDCU UR12, c[0x0][0x434] ;  /* 0x00008680ff0c77ac */ /* 0x000f260008000800 */
[----:B------:R-:W5:Y:S01]  /*e2f0*/  SHFL.BFLY PT, R7, R10, 0x1, 0x1f ;  /* 0x0c201f000a077f89 */ /* 0x000f6200000e0000 */
[----:B---3--:R-:W-:Y:S01]  /*e300*/  @!UP3 UIMAD.WIDE.U32 UR18, UR10, UR8, URZ ;  /* 0x000000080a12b2a5 */ /* 0x008fe2000f8e00ff */
[----:B------:R-:W4:Y:S03]  /*e310*/  LDCU UR8, c[0x0][0x434] ;  /* 0x00008680ff0877ac */ /* 0x000f260008000800 */
[----:B------:R-:W-:Y:S01]  /*e320*/  @!UP3 UIMAD UR11, UR10, UR9, UR19 ;  /* 0x000000090a0bb2a4 */ /* 0x000fe2000f8e0213 */
[----:B------:R-:W3:Y:S01]  /*e330*/  LDCU.U8 UR9, c[0x0][0x548] ;  /* 0x0000a900ff0977ac */ /* 0x000ee20008000000 */
[----:B------:R-:W2:Y:S01]  /*e340*/  @UP1 LDCU UR13, c[0x0][0x430] ;  /* 0x00008600ff0d17ac */ /* 0x000ea20008000800 */
[----:B-1----:R-:W-:Y:S01]  /*e350*/  FADD.FTZ R8, R5, R8 ;  /* 0x0000000805087221 */ /* 0x002fe20000010000 */
[----:B------:R-:W-:-:S02]  /*e360*/  LOP3.LUT R5, R2, 0x6, RZ, 0xc0, !PT ;  /* 0x0000000602057812 */ /* 0x000fc400078ec0ff */
[----:B------:R-:W-:Y:S01]  /*e370*/  MOV R2, 0x10 ;  /* 0x0000001000027802 */ /* 0x000fe20000000f00 */
[----:B-----5:R-:W-:Y:S01]  /*e380*/  FADD.FTZ R7, R10, R7 ;  /* 0x000000070a077221 */ /* 0x020fe20000010000 */
[----:B------:R-:W1:Y:S01]  /*e390*/  MUFU.RCP R6, R8 ;  /* 0x0000000800067308 */ /* 0x000e620000001000 */
[----:B------:R-:W-:Y:S02]  /*e3a0*/  FSETP.NE.FTZ.AND P4, PT, R8, RZ, PT ;  /* 0x000000ff0800720b */ /* 0x000fe40003f95000 */
[----:B------:R-:W-:Y:S01]  /*e3b0*/  LOP3.LUT R0, R5, 0x7c00, R0, 0xf8, !PT ;  /* 0x00007c0005007812 */ /* 0x000fe200078ef800 */
[----:B---3--:R-:W-:Y:S01]  /*e3c0*/  UISETP.NE.AND UP0, UPT, UR9, URZ, !UP1 ;  /* 0x000000ff0900728c */ /* 0x008fe2000cf05270 */
[----:B------:R-:W-:Y:S02]  /*e3d0*/  FSETP.NE.FTZ.AND P3, PT, R7, RZ, PT ;  /* 0x000000ff0700720b */ /* 0x000fe40003f75000 */
[----:B------:R-:W-:Y:S01]  /*e3e0*/  LOP3.LUT R0, R0, R9, RZ, 0xfc, !PT ;  /* 0x0000000900007212 */ /* 0x000fe200078efcff */
[----:B------:R-:W3:Y:S01]  /*e3f0*/  MUFU.RCP R4, R7 ;  /* 0x0000000700047308 */ /* 0x000ee20000001000 */
[----:B------:R-:W-:-:S02]  /*e400*/  SEL R2, R2, 0xfffffff0, !P1 ;  /* 0xfffffff002027807 */ /* 0x000fc40004800000 */
[----:B------:R-:W-:Y:S02]  /*e410*/  LEA R5, R0, UR6, 0x1 ;  /* 0x0000000600057c11 */ /* 0x000fe4000f8e08ff */
[----:B------:R-:W-:Y:S02]  /*e420*/  LOP3.LUT R0, R206, 0x1f8, RZ, 0xc0, !PT ;  /* 0x000001f8ce007812 */ /* 0x000fe400078ec0ff */
[C---:B------:R-:W-:Y:S02]  /*e430*/  IADD3 R13, PT, PT, R5.reuse, 0x40, RZ ;  /* 0x00000040050d7810 */ /* 0x040fe40007ffe0ff */
[C---:B------:R-:W-:Y:S02]  /*e440*/  IADD3 R11, PT, PT, R5.reuse, R214, RZ ;  /* 0x000000d6050b7210 */ /* 0x040fe40007ffe0ff */
[----:B-1----:R-:W-:Y:S02]  /*e450*/  FSEL R6, R6, 1, P4 ;  /* 0x3f80000006067808 */ /* 0x002fe40002000000 */
[----:B------:R-:W-:-:S02]  /*e460*/  @P0 IADD3 R13, PT, PT, R5, -0x40, RZ ;  /* 0xffffffc0050d0810 */ /* 0x000fc40007ffe0ff */
[----:B------:R-:W-:Y:S01]  /*e470*/  IADD3 R9, PT, PT, R5, R2, RZ ;  /* 0x0000000205097210 */ /* 0x000fe20007ffe0ff */
[----:B--2---:R-:W-:Y:S01]  /*e480*/  FMUL.FTZ R6, R6, UR4 ;  /* 0x0000000406067c20 */ /* 0x004fe20008410000 */
[----:B------:R-:W-:Y:S02]  /*e490*/  IADD3 R15, PT, PT, R2, R11, RZ ;  /* 0x0000000b020f7210 */ /* 0x000fe40007ffe0ff */
[----:B---3--:R-:W-:Y:S01]  /*e4a0*/  FSEL R4, R4, 1, P3 ;  /* 0x3f80000004047808 */ /* 0x008fe20001800000 */
[C---:B------:R-:W-:Y:S01]  /*e4b0*/  FMUL.FTZ R160, R6.reuse, R160 ;  /* 0x000000a006a07220 */ /* 0x040fe20000410000 */
[C---:B------:R-:W-:Y:S01]  /*e4c0*/  FMUL.FTZ R161, R6.reuse, R161 ;  /* 0x000000a106a17220 */ /* 0x040fe20000410000 */
[C---:B------:R-:W-:Y:S01]  /*e4d0*/  FMUL.FTZ R156, R6.reuse, R156 ;  /* 0x0000009c069c7220 */ /* 0x040fe20000410000 */
[----:B------:R-:W-:Y:S01]  /*e4e0*/  FMUL.FTZ R157, R6, R157 ;  /* 0x0000009d069d7220 */ /* 0x000fe20000410000 */
[----:B------:R-:W-:Y:S01]  /*e4f0*/  FMUL.FTZ R4, R4, UR4 ;  /* 0x0000000404047c20 */ /* 0x000fe20008410000 */
[C---:B------:R-:W-:Y:S01]  /*e500*/  FMUL.FTZ R36, R6.reuse, R36 ;  /* 0x0000002406247220 */ /* 0x040fe20000410000 */
[----:B------:R-:W-:Y:S01]  /*e510*/  FMUL.FTZ R37, R6, R37 ;  /* 0x0000002506257220 */ /* 0x000fe20000410000 */
[----:B------:R-:W1:Y:S01]  /*e520*/  @UP3 LDCU.64 UR4, c[0x0][0x408] ;  /* 0x00008100ff0437ac */ /* 0x000e620008000a00 */
        /* <DEDUP_REMOVED lines=52> */
[----:B------:R-:W-:Y:S01]  /*e870*/  FMUL.FTZ R72, R6, R72 ;  /* 0x0000004806487220 */ /* 0x000fe20000410000 */
        /* <DEDUP_REMOVED lines=81> */
[----:B-1----:R-:W-:Y:S01]  /*ed90*/  @UP3 UIMAD.WIDE.U32 UR20, UR14, UR4, URZ ;  /* 0x000000040e1432a5 */ /* 0x002fe2000f8e00ff */
[C---:B------:R-:W-:Y:S01]  /*eda0*/  FMUL.FTZ R112, R6.reuse, R112 ;  /* 0x0000007006707220 */ /* 0x040fe20000410000 */
[----:B------:R-:W-:Y:S01]  /*edb0*/  STS [R11+0x2400], R70 ;  /* 0x002400460b007388 */ /* 0x000fe20000000800 */
[----:B------:R-:W-:Y:S01]  /*edc0*/  FMUL.FTZ R113, R6, R113 ;  /* 0x0000007106717220 */ /* 0x000fe20000410000 */
[C---:B------:R-:W-:Y:S01]  /*edd0*/  FMUL.FTZ R114, R4.reuse, R114 ;  /* 0x0000007204727220 */ /* 0x040fe20000410000 */
[----:B------:R-:W-:Y:S01]  /*ede0*/  FMUL.FTZ R115, R4, R115 ;  /* 0x0000007304737220 */ /* 0x000fe20000410000 */
[----:B------:R-:W-:Y:S01]  /*edf0*/  F2FP.F16.F32.PACK_AB R92, R93, R92 ;  /* 0x0000005c5d5c723e */ /* 0x000fe200000000ff */
[----:B------:R-:W-:Y:S01]  /*ee00*/  STS [R15+0x2000], R72 ;  /* 0x002000480f007388 */ /* 0x000fe20000000800 */
[----:B------:R-:W-:Y:S01]  /*ee10*/  F2FP.F16.F32.PACK_AB R94, R95, R94 ;  /* 0x0000005e5f5e723e */ /* 0x000fe200000000ff */
[----:B------:R-:W4:Y:S01]  /*ee20*/  @UP1 LDCU UR4, c[0x0][0x430] ;  /* 0x00008600ff0417ac */ /* 0x000f220008000800 */
        /* <DEDUP_REMOVED lines=72> */
[----:B----4-:R-:W-:Y:S01]  /*f2b0*/  @UP1 UIMAD UR12, UR4, UR8, URZ ;  /* 0x00000008040c12a4 */ /* 0x010fe2000f8e02ff */
[----:B------:R-:W-:Y:S01]  /*f2c0*/  F2FP.F16.F32.PACK_AB R132, R133, R132 ;  /* 0x000000848584723e */ /* 0x000fe200000000ff */
[----:B------:R-:W-:Y:S01]  /*f2d0*/  STS [R13+0x4400], R110 ;  /* 0x0044006e0d007388 */ /* 0x000fe20000000800 */
[----:B------:R-:W-:Y:S01]  /*f2e0*/  F2FP.F16.F32.PACK_AB R134, R135, R134 ;  /* 0x000000868786723e */ /* 0x000fe200000000ff */
[----:B------:R-:W1:Y:S01]  /*f2f0*/  S2UR UR4, SR_CTAID.Z ;  /* 0x00000000000479c3 */ /* 0x000e620000002700 */
        /* <DEDUP_REMOVED lines=16> */
[----:B------:R-:W-:Y:S01]  /*f400*/  @UP3 UIMAD UR11, UR14, UR5, UR21 ;  /* 0x000000050e0b32a4 */ /* 0x000fe2000f8e0215 */
[----:B------:R-:W-:Y:S01]  /*f410*/  STS [R21+0x4000], R120 ;  /* 0x0040007815007388 */ /* 0x000fe20000000800 */
[----:B------:R-:W-:Y:S01]  /*f420*/  @!UP2 UIMAD UR14, UR10, UR8, URZ ;  /* 0x000000080a0ea2a4 */ /* 0x000fe2000f8e02ff */
[----:B------:R-:W-:Y:S01]  /*f430*/  F2FP.F16.F32.PACK_AB R144, R145, R144 ;  /* 0x000000909190723e */ /* 0x000fe200000000ff */
[----:B------:R-:W-:Y:S01]  /*f440*/  @UP1 UMOV UR5, 0x1 ;  /* 0x0000000100051882 */ /* 0x000fe20000000000 */
[----:B------:R-:W-:Y:S01]  /*f450*/  STS [R21+0x4400], R122 ;  /* 0x0044007a15007388 */ /* 0x000fe20000000800 */
[----:B------:R-:W-:Y:S01]  /*f460*/  F2FP.F16.F32.PACK_AB R146, R147, R146 ;  /* 0x000000929392723e */ /* 0x000fe200000000ff */
[----:B------:R-:W-:Y:S01]  /*f470*/  @UP3 UMOV UR18, UR20 ;  /* 0x0000001400123c82 */ /* 0x000fe20008000000 */
[----:B------:R-:W-:Y:S01]  /*f480*/  USHF.R.S32.HI UR15, URZ, 0x1f, UR14 ;  /* 0x0000001fff0f7899 */ /* 0x000fe2000801140e */
        /* <DEDUP_REMOVED lines=8> */
[----:B--2---:R-:W-:-:S03]  /*f510*/  LOP3.LUT R5, R0, 0x38, R201, 0x78, !PT ;  /* 0x0000003800057812 */ /* 0x004fc600078e78c9 */
[----:B------:R3:W-:Y:S01]  /*f520*/  STS [R13+0x6000], R140 ;  /* 0x0060008c0d007388 */ /* 0x0007e20000000800 */
[----:B------:R-:W-:-:S03]  /*f530*/  LOP3.LUT R0, R5, 0x1e00, R206, 0xf8, !PT ;  /* 0x00001e0005007812 */ /* 0x000fc600078ef8ce */
[----:B------:R3:W-:Y:S04]  /*f540*/  STS [R13+0x6400], R142 ;  /* 0x0064008e0d007388 */ /* 0x0007e80000000800 */
        /* <DEDUP_REMOVED lines=13> */
.L_x_406:
[----:B------:R1:W-:Y:S01]  /*f620*/  STS [R21+0x6000], R144 ;  /* 0x0060009015007388 */ /* 0x0003e20000000800 */
[----:B------:R-:W-:Y:S01]  /*f630*/  LEA R0, R0, UR6, 0x1 ;  /* 0x0000000600007c11 */ /* 0x000fe2000f8e08ff */
[----:B------:R-:W2:Y:S01]  /*f640*/  S2UR UR6, SR_CTAID.X ;  /* 0x00000000000679c3 */ /* 0x000ea20000002500 */
[----:B------:R-:W4:Y:S01]  /*f650*/  @P4 MUFU.LG2 R4, R8 ;  /* 0x0000000800044308 */ /* 0x000f220000000c00 */
[----:B------:R1:W-:Y:S01]  /*f660*/  STS [R21+0x6400], R146 ;  /* 0x0064009215007388 */ /* 0x0003e20000000800 */
[----:B------:R-:W-:Y:S01]  /*f670*/  UIMAD UR12, UR4, UR12, URZ ;  /* 0x0000000c040c72a4 */ /* 0x000fe2000f8e02ff */
[----:B------:R-:W-:Y:S01]  /*f680*/  LOP3.LUT P0, RZ, R201, 0x3, RZ, 0xc0, !PT ;  /* 0x00000003c9ff7812 */ /* 0x000fe2000780c0ff */
[----:B------:R-:W-:-:S03]  /*f690*/  USEL UR14, UR14, URZ, UP0 ;  /* 0x000000ff0e0e7287 */ /* 0x000fc60008000000 */
[----:B------:R-:W-:Y:S01]  /*f6a0*/  BAR.SYNC.DEFER_BLOCKING 0x0 ;  /* 0x0000000000007b1d */ /* 0x000fe20000010000 */
[----:B------:R-:W-:Y:S01]  /*f6b0*/  @!UP0 UIMAD UR12, UR10, UR5, UR12 ;  /* 0x000000050a0c82a4 */ /* 0x000fe2000f8e020c */
[----:B---3--:R-:W-:Y:S01]  /*f6c0*/  LOP3.LUT R11, R202, 0x30, RZ, 0xc0, !PT ;  /* 0x00000030ca0b7812 */ /* 0x008fe200078ec0ff */
[----:B------:R-:W-:Y:S01]  /*f6d0*/  USEL UR15, UR15, URZ, UP0 ;  /* 0x000000ff0f0f7287 */ /* 0x000fe20008000000 */
[----:B------:R-:W-:Y:S01]  /*f6e0*/  SHF.R.U32.HI R6, RZ, 0x2, R201 ;  /* 0x00000002ff067819 */ /* 0x000fe200000116c9 */
[----:B------:R-:W-:-:S03]  /*f6f0*/  USHF.R.S32.HI UR8, URZ, 0x1f, UR12 ;  /* 0x0000001fff087899 */ /* 0x000fc6000801140c */
[----:B------:R-:W3:Y:S01]  /*f700*/  @P4 LDC R5, c[0x0][0x458] ;  /* 0x00011600ff054b82 */ /* 0x000ee20000000800 */
[----:B------:R-:W5:Y:S01]  /*f710*/  @P3 MUFU.LG2 R7, R7 ;  /* 0x0000000700073308 */ /* 0x000f620000000c00 */
[----:B------:R-:W1:Y:S01]  /*f720*/  S2R R24, SR_CTAID.X ;  /* 0x0000000000187919 */ /* 0x000e620000002500 */
[----:B------:R-:W-:Y:S01]  /*f730*/  BSSY.RECONVERGENT B0, `(.L_x_407) ;  /* 0x0000021000007945 */ /* 0x000fe20003800200 */
[----:B------:R-:W-:Y:S01]  /*f740*/  IMAD.MOV.U32 R9, RZ, RZ, 0x7f800000 ;  /* 0x7f800000ff097424 */ /* 0x000fe200078e00ff */
[----:B------:R-:W-:Y:S01]  /*f750*/  LOP3.LUT R6, R11, 0x7, R6, 0xf8, !PT ;  /* 0x000000070b067812 */ /* 0x000fe200078ef806 */
[----:B----4-:R-:W-:Y:S02]  /*f760*/  @P4 FMUL.FTZ R17, R4, 0.69314718246459960938 ;  /* 0x3f31721804114820 */ /* 0x010fe40000410000 */
[----:B------:R-:W4:Y:S01]  /*f770*/  @P3 LDC R2, c[0x0][0x458] ;  /* 0x00011600ff023b82 */ /* 0x000f220000000800 */
[----:B------:R-:W-:Y:S01]  /*f780*/  MOV R8, 0x7f800000 ;  /* 0x7f80000000087802 */ /* 0x000fe20000000f00 */
[----:B--2---:R-:W-:-:S04]  /*f790*/  UIMAD UR9, UR6, UR13, URZ ;  /* 0x0000000d060972a4 */ /* 0x004fc8000f8e02ff */
[----:B------:R-:W-:Y:S01]  /*f7a0*/  USHF.L.U32 UR9, UR9, 0x6, URZ ;  /* 0x0000000609097899 */ /* 0x000fe200080006ff */
[----:B------:R2:W1:Y:S01]  /*f7b0*/  LDS.128 R12, [R0+0x1800] ;  /* 0x00180000000c7984 */ /* 0x0004620000000c00 */
[----:B-----5:R-:W-:Y:S02]  /*f7c0*/  @P3 FMUL.FTZ R4, R7, 0.69314718246459960938 ;  /* 0x3f31721807043820 */ /* 0x020fe40000410000 */
[----:B------:R-:W-:Y:S02]  /*f7d0*/  USHF.R.S32.HI UR5, URZ, 0x1f, UR9 ;  /* 0x0000001fff057899 */ /* 0x000fe40008011409 */
[----:B------:R-:W-:Y:S01]  /*f7e0*/  UIADD3 UR14, UP1, UP0, UR9, UR14, UR12 ;  /* 0x0000000e090e7290 */ /* 0x000fe2000f83e00c */
[----:B---3--:R-:W-:-:S03]  /*f7f0*/  @P4 FFMA.FTZ R9, R164, R5, R17 ;  /* 0x00000005a4094223 */ /* 0x008fc60000010011 */
[----:B------:R-:W-:Y:S01]  /*f800*/  UIADD3.X UR5, UPT, UPT, UR5, UR15, UR8, UP1, UP0 ;  /* 0x0000000f05057290 */ /* 0x000fe20008fe0408 */
[----:B----4-:R-:W-:Y:S01]  /*f810*/  @P3 FFMA.FTZ R8, R3, R2, R4 ;  /* 0x0000000203083223 */ /* 0x010fe20000010004 */
[----:B-12---:R-:W-:Y:S10]  /*f820*/  @P0 BRA `(.L_x_408) ;  /* 0x0000000000440947 */ /* 0x006ff40003800000 */
        /* <DEDUP_REMOVED lines=17> */
.L_x_408:
[----:B------:R-:W-:Y:S05]  /*f940*/  BSYNC.RECONVERGENT B0 ;  /* 0x0000000000007941 */ /* 0x000fea0003800200 */
.L_x_407:
[----:B-1----:R-:W-:Y:S01]  /*f950*/  SHF.R.U32.HI R2, RZ, 0x3, R201 ;  /* 0x00000003ff027819 */ /* 0x002fe200000116c9 */
[----:B------:R1:W2:Y:S01]  /*f960*/  LDS.128 R20, [R0] ;  /* 0x0000000000147984 */ /* 0x0002a20000000c00 */
[----:B------:R-:W3:Y:S01]  /*f970*/  LDCU.64 UR8, c[0x0][0x410] ;  /* 0x00008200ff0877ac */ /* 0x000ee20008000a00 */
[----:B------:R-:W-:Y:S01]  /*f980*/  IADD3 R200, P0, PT, R200, UR18, RZ ;  /* 0x00000012c8c87c10 */ /* 0x000fe2000ff1e0ff */
[----:B------:R-:W-:Y:S01]  /*f990*/  IMAD.MOV.U32 R3, RZ, RZ, RZ ;  /* 0x000000ffff037224 */ /* 0x000fe200078e00ff */
[----:B------:R1:W4:Y:S01]  /*f9a0*/  LDS.128 R16, [R0+0x2000] ;  /* 0x0020000000107984 */ /* 0x0003220000000c00 */
[C---:B------:R-:W-:Y:S01]  /*f9b0*/  VIADD R4, R2.reuse, 0x10 ;  /* 0x0000001002047836 */ /* 0x040fe20000000000 */
[----:B------:R-:W-:Y:S01]  /*f9c0*/  ISETP.GE.AND P3, PT, R2, UR7, PT ;  /* 0x0000000702007c0c */ /* 0x000fe2000bf66270 */
[----:B------:R-:W-:Y:S01]  /*f9d0*/  IMAD.WIDE.U32 R24, R24, 0x40, R2 ;  /* 0x0000004018187825 */ /* 0x000fe200078e0002 */
[----:B------:R1:W1:Y:S01]  /*f9e0*/  LDS.128 R8, [R0+0x4000] ;  /* 0x0040000000087984 */ /* 0x0002620000000c00 */
[----:B------:R-:W-:Y:S01]  /*f9f0*/  IADD3.X R201, PT, PT, RZ, UR11, RZ, P0, !PT ;  /* 0x0000000bffc97c10 */ /* 0x000fe200087fe4ff */
[----:B------:R-:W-:Y:S01]  /*fa00*/  BSSY.RECONVERGENT B0, `(.L_x_409) ;  /* 0x0000019000007945 */ /* 0x000fe20003800200 */
[----:B------:R-:W-:-:S02]  /*fa10*/  ISETP.GE.AND P2, PT, R4, UR7, PT ;  /* 0x0000000704007c0c */ /* 0x000fc4000bf46270 */
[----:B------:R1:W1:Y:S01]  /*fa20*/  LDS.128 R4, [R0+0x6000] ;  /* 0x0060000000047984 */ /* 0x0002620000000c00 */
[C---:B------:R-:W-:Y:S01]  /*fa30*/  IADD3 R3, PT, PT, R2.reuse, 0x20, RZ ;  /* 0x0000002002037810 */ /* 0x040fe20007ffe0ff */
[----:B------:R-:W-:-:S03]  /*fa40*/  VIADD R2, R2, 0x30 ;  /* 0x0000003002027836 */ /* 0x000fc60000000000 */
[----:B------:R-:W-:Y:S01]  /*fa50*/  ISETP.GE.AND P1, PT, R3, UR7, PT ;  /* 0x0000000703007c0c */ /* 0x000fe2000bf26270 */
[----:B---3--:R-:W-:Y:S01]  /*fa60*/  IMAD.U32 R26, RZ, RZ, UR8 ;  /* 0x00000008ff1a7e24 */ /* 0x008fe2000f8e00ff */
[----:B------:R-:W-:Y:S02]  /*fa70*/  MOV R29, UR9 ;  /* 0x00000009001d7c02 */ /* 0x000fe40008000f00 */
[----:B------:R-:W-:Y:S01]  /*fa80*/  ISETP.GE.AND P0, PT, R2, UR7, PT ;  /* 0x0000000702007c0c */ /* 0x000fe2000bf06270 */
[----:B------:R-:W-:-:S04]  /*fa90*/  IMAD.WIDE.U32 R26, R26, UR4, R200 ;  /* 0x000000041a1a7c25 */ /* 0x000fc8000f8e00c8 */
[----:B------:R-:W-:Y:S01]  /*faa0*/  IMAD R29, R29, UR4, R27 ;  /* 0x000000041d1d7c24 */ /* 0x000fe2000f8e021b */
[----:B------:R-:W-:Y:S07]  /*fab0*/  @P3 BRA `(.L_x_410) ;  /* 0x0000000000343947 */ /* 0x000fee0003800000 */
[----:B------:R-:W3:Y:S01]  /*fac0*/  LDCU.64 UR8, c[0x0][0x408] ;  /* 0x00008100ff0877ac */ /* 0x000ee20008000a00 */
[----:B------:R-:W-:Y:S01]  /*fad0*/  MOV R28, R26 ;  /* 0x0000001a001c7202 */ /* 0x000fe20000000f00 */
[----:B------:R-:W5:Y:S01]  /*fae0*/  LDCU.64 UR4, c[0x0][0x3f0] ;  /* 0x00007e00ff0477ac */ /* 0x000f620008000a00 */
[----:B---3--:R-:W-:-:S03]  /*faf0*/  IMAD R3, R25, UR8, RZ ;  /* 0x0000000819037c24 */ /* 0x008fc6000f8e02ff */
[----:B------:R-:W-:-:S04]  /*fb00*/  IMAD.WIDE.U32 R30, R24, UR8, R28 ;  /* 0x00000008181e7c25 */ /* 0x000fc8000f8e001c */
[----:B------:R-:W-:Y:S01]  /*fb10*/  IMAD R2, R24, UR9, R3 ;  /* 0x0000000918027c24 */ /* 0x000fe2000f8e0203 */
[----:B-----5:R-:W-:-:S04]  /*fb20*/  LEA R32, P3, R30, UR4, 0x1 ;  /* 0x000000041e207c11 */ /* 0x020fc8000f8608ff */
[----:B------:R-:W-:-:S04]  /*fb30*/  IADD3 R2, PT, PT, R2, R31, RZ ;  /* 0x0000001f02027210 */ /* 0x000fc80007ffe0ff */
[----:B------:R-:W-:-:S05]  /*fb40*/  LEA.HI.X R33, R30, UR5, R2, 0x1, P3 ;  /* 0x000000051e217c11 */ /* 0x000fca00098f0c02 */
[----:B--2---:R3:W-:Y:S04]  /*fb50*/  STG.E.128 desc[UR16][R32.64], R20 ;  /* 0x0000001420007986 */ /* 0x0047e8000c101d10 */
[----:B----4-:R3:W-:Y:S04]  /*fb60*/  STG.E.128 desc[UR16][R32.64+0x80], R16 ;  /* 0x0000801020007986 */ /* 0x0107e8000c101d10 */
[----:B-1----:R3:W-:Y:S04]  /*fb70*/  STG.E.128 desc[UR16][R32.64+0x100], R8 ;  /* 0x0001000820007986 */ /* 0x0027e8000c101d10 */
[----:B------:R3:W-:Y:S02]  /*fb80*/  STG.E.128 desc[UR16][R32.64+0x180], R4 ;  /* 0x0001800420007986 */ /* 0x0007e4000c101d10 */
.L_x_410:
[----:B------:R-:W-:Y:S05]  /*fb90*/  BSYNC.RECONVERGENT B0 ;  /* 0x0000000000007941 */ /* 0x000fea0003800200 */
.L_x_409:
        /* <DEDUP_REMOVED lines=9> */
[----:B------:R-:W-:Y:S01]  /*fc30*/  MOV R31, R29 ;  /* 0x0000001d001f7202 */ /* 0x000fe20000000f00 */
[----:B------:R-:W2:Y:S02]  /*fc40*/  LDCU.64 UR4, c[0x0][0x3f0] ;  /* 0x00007e00ff0477ac */ /* 0x000ea40008000a00 */
[----:B------:R-:W-:-:S04]  /*fc50*/  IMAD.X R2, RZ, RZ, R25, P2 ;  /* 0x000000ffff027224 */ /* 0x000fc800010e0619 */
[----:B-----5:R-:W-:Y:S02]  /*fc60*/  IMAD R2, R2, UR8, RZ ;  /* 0x0000000802027c24 */ /* 0x020fe4000f8e02ff */
[----:B------:R-:W-:-:S04]  /*fc70*/  IMAD.WIDE.U32 R30, R3, UR8, R30 ;  /* 0x00000008031e7c25 */ /* 0x000fc8000f8e001e */
[----:B------:R-:W-:Y:S01]  /*fc80*/  IMAD R2, R3, UR9, R2 ;  /* 0x0000000903027c24 */ /* 0x000fe2000f8e0202 */
[----:B--2---:R-:W-:-:S04]  /*fc90*/  LEA R32, P2, R30, UR4, 0x1 ;  /* 0x000000041e207c11 */ /* 0x004fc8000f8408ff */
[----:B------:R-:W-:-:S04]  /*fca0*/  IADD3 R2, PT, PT, R2, R31, RZ ;  /* 0x0000001f02027210 */ /* 0x000fc80007ffe0ff */
[----:B------:R-:W-:-:S05]  /*fcb0*/  LEA.HI.X R33, R30, UR5, R2, 0x1, P2 ;  /* 0x000000051e217c11 */ /* 0x000fca00090f0c02 */
[----:B---3--:R2:W-:Y:S04]  /*fcc0*/  STG.E.128 desc[UR16][R32.64], R20 ;  /* 0x0000001420007986 */ /* 0x0085e8000c101d10 */
[----:B----4-:R2:W-:Y:S04]  /*fcd0*/  STG.E.128 desc[UR16][R32.64+0x80], R16 ;  /* 0x0000801020007986 */ /* 0x0105e8000c101d10 */
[----:B-1----:R2:W-:Y:S04]  /*fce0*/  STG.E.128 desc[UR16][R32.64+0x100], R8 ;  /* 0x0001000820007986 */ /* 0x0025e8000c101d10 */
[----:B------:R2:W-:Y:S02]  /*fcf0*/  STG.E.128 desc[UR16][R32.64+0x180], R4 ;  /* 0x0001800420007986 */ /* 0x0005e4000c101d10 */
.L_x_412:
[----:B------:R-:W-:Y:S05]  /*fd00*/  BSYNC.RECONVERGENT B0 ;  /* 0x0000000000007941 */ /* 0x000fea0003800200 */
.L_x_411:
        /* <DEDUP_REMOVED lines=22> */
.L_x_414:
[----:B------:R-:W-:Y:S05]  /*fe70*/  BSYNC.RECONVERGENT B0 ;  /* 0x0000000000007941 */ /* 0x000fea0003800200 */
.L_x_413:
[----:B-12---:R1:W2:Y:S04]  /*fe80*/  LDS.128 R8, [R0+0x3800] ;  /* 0x0038000000087984 */ /* 0x0062a80000000c00 */
[----:B------:R1:W1:Y:S04]  /*fe90*/  LDS.128 R4, [R0+0x5800] ;  /* 0x0058000000047984 */ /* 0x0002680000000c00 */
[----:B----4-:R4:W1:Y:S01]  /*fea0*/  LDS.128 R16, [R0+0x7800] ;  /* 0x0078000000107984 */ /* 0x0108620000000c00 */
[----:B------:R-:W-:Y:S05]  /*feb0*/  @P0 EXIT ;  /* 0x000000000000094d */ /* 0x000fea0003800000 */
[----:B------:R-:W5:Y:S01]  /*fec0*/  LDCU.64 UR6, c[0x0][0x408] ;  /* 0x00008100ff0677ac */ /* 0x000f620008000a00 */
[----:B-1--4-:R-:W-:Y:S01]  /*fed0*/  IADD3 R0, P0, PT, R24, 0x30, RZ ;  /* 0x0000003018007810 */ /* 0x012fe20007f1e0ff */
[----:B---3--:R-:W-:Y:S01]  /*fee0*/  IMAD.MOV.U32 R20, RZ, RZ, R26 ;  /* 0x000000ffff147224 */ /* 0x008fe200078e001a */
        /* <DEDUP_REMOVED lines=10> */
[----:B--2---:R-:W-:Y:S04]  /*ff90*/  STG.E.128 desc[UR16][R2.64+0x80], R8 ;  /* 0x0000800802007986 */ /* 0x004fe8000c101d10 */
[----:B------:R-:W-:Y:S04]  /*ffa0*/  STG.E.128 desc[UR16][R2.64+0x100], R4 ;  /* 0x0001000402007986 */ /* 0x000fe8000c101d10 */
[----:B------:R-:W-:Y:S01]  /*ffb0*/  STG.E.128 desc[UR16][R2.64+0x180], R16 ;  /* 0x0001801002007986 */ /* 0x000fe2000c101d10 */
[----:B------:R-:W-:Y:S05]  /*ffc0*/  EXIT ;  /* 0x000000000000794d */ /* 0x000fea0003800000 */
.L_x_415:
        /* <DEDUP_REMOVED lines=11> */
.L_x_1190:


//--------------------- .text._ZN5flash16flash_fwd_kernelI23Flash_fwd_kernel_traitsILi256ELi64ELi64ELi4ELb0ELb0EN7cutlass6half_tE19Flash_kernel_traitsILi256ELi64ELi64ELi4ES3_EELb0ELb1ELb0ELb0ELb0ELb1ELb1ELb0EEEvNS_16Flash_fwd_paramsE --------------------------
	.section	.text._ZN5flash16flash_fwd_kernelI23Flash_fwd_kernel_traitsILi256ELi64ELi64ELi4ELb0ELb0EN7cutlass6half_tE19Flash_kernel_traitsILi256ELi64ELi64ELi4ES3_EELb0ELb1ELb0ELb0ELb0ELb1ELb1ELb0EEEvNS_16Flash_fwd_paramsE,"ax",@progbits
	.align	128
        .global         _ZN5flash16flash_fwd_kernelI23Flash_fwd_kernel_traitsILi256ELi64ELi64ELi4ELb0ELb0EN7cutlass6half_tE19Flash_kernel_traitsILi256ELi64ELi64ELi4ES3_EELb0ELb1ELb0ELb0ELb0ELb1ELb1ELb0EEEvNS_16Flash_fwd_paramsE
        .type           _ZN5flash16flash_fwd_kernelI23Flash_fwd_kernel_traitsILi256ELi64ELi64ELi4ELb0ELb0EN7cutlass6half_tE19Flash_kernel_traitsILi256ELi64ELi64ELi4ES3_EELb0ELb1ELb0ELb0ELb0ELb1ELb1ELb0EEEvNS_16Flash_fwd_paramsE,@function
        .size           _ZN5flash16flash_fwd_kernelI23Flash_fwd_kernel_traitsILi256ELi64ELi64ELi4ELb0ELb0EN7cutlass6half_tE19Flash_kernel_traitsILi256ELi64ELi64ELi4ES3_EELb0ELb1ELb0ELb0ELb0ELb1ELb1ELb0EEEvNS_16Flash_fwd_paramsE,(.L_x_1191 - _ZN5flash16flash_fwd_kernelI23Flash_fwd_kernel_traitsILi256ELi64ELi64ELi4ELb0ELb0EN7cutlass6half_tE19Flash_kernel_traitsILi256ELi64ELi64ELi4ES3_EELb0ELb1ELb0ELb0ELb0ELb1ELb1ELb0EEEvNS_16Flash_fwd_paramsE)
        .other          _ZN5flash16flash_fwd_kernelI23Flash_fwd_kernel_traitsILi256ELi64ELi64ELi4ELb0ELb0EN7cutlass6half_tE19Flash_kernel_traitsILi256ELi64ELi64ELi4ES3_EELb0ELb1ELb0ELb0ELb0ELb1ELb1ELb0EEEvNS_16Flash_fwd_paramsE,@"STO_CUDA_ENTRY STV_DEFAULT"
_ZN5flash16flash_fwd_kernelI23Flash_fwd_kernel_traitsILi256ELi64ELi64ELi4ELb0ELb0EN7cutlass6half_tE19Flash_kernel_traitsILi256ELi64ELi64ELi4ES3_EELb0ELb1ELb0ELb0ELb0ELb1ELb1ELb0EEEvNS_16Flash_fwd_paramsE:
.text._ZN5flash16flash_fwd_kernelI23Flash_fwd_kernel_traitsILi256ELi64ELi64ELi4ELb0ELb0EN7cutlass6half_tE19Flash_kernel_traitsILi256ELi64ELi64ELi4ES3_EELb0ELb1ELb0ELb0ELb0ELb1ELb1ELb0EEEvNS_16Flash_fwd_paramsE:
        /* <DEDUP_REMOVED lines=72> */
.L_x_416:
        /* <DEDUP_REMOVED lines=50> */
.L_x_418:
        /* <DEDUP_REMOVED lines=54> */
.L_x_420:
[----:B------:R-:W-:Y:S05]  /*0b00*/  BSYNC.RECONVERGENT B0 ;  /* 0x0000000000007941 */ /* 0x000fea0003800200 */
.L_x_419:
        /* <DEDUP_REMOVED lines=20> */
.L_x_422:
[----:B------:R-:W-:Y:S05]  /*0c50*/  BSYNC.RECONVERGENT B0 ;  /* 0x0000000000007941 */ /* 0x000fea0003800200 */
.L_x_421:
        /* <DEDUP_REMOVED lines=18> */
.L_x_424:
[----:B------:R-:W-:Y:S05]  /*0d80*/  BSYNC.RECONVERGENT B0 ;  /* 0x0000000000007941 */ /* 0x000fea0003800200 */
.L_x_423:
        /* <DEDUP_REMOVED lines=17> */
.L_x_426:
[----:B------:R-:W-:Y:S05]  /*0ea0*/  BSYNC.RECONVERGENT B0 ;  /* 0x0000000000007941 */ /* 0x000fea0003800200 */
.L_x_425:
        /* <DEDUP_REMOVED lines=10> */
.L_x_428:
[----:B------:R-:W-:Y:S05]  /*0f50*/  BSYNC.RECONVERGENT B0 ;  /* 0x0000000000007941 */ /* 0x000fea0003800200 */
.L_x_427:
        /* <DEDUP_REMOVED lines=10> */
.L_x_430:
[----:B------:R-:W-:Y:S05]  /*1000*/  BSYNC.RECONVERGENT B0 ;  /* 0x0000000000007941 */ /* 0x000fea0003800200 */
.L_x_429:
        /* <DEDUP_REMOVED lines=10> */
.L_x_432:
[----:B------:R-:W-:Y:S05]  /*10b0*/  BSYNC.RECONVERGENT B0 ;  /* 0x0000000000007941 */ /* 0x000fea0003800200 */
.L_x_431:
        /* <DEDUP_REMOVED lines=10> */
.L_x_417:
        /* <DEDUP_REMOVED lines=22> */
.L_x_433:
[----:B------:R-:W1:Y:S01]  /*12c0*/  LDCU.64 UR10, c[0x0][0x3b8] ;  /* 0x00007700ff0a77ac */ /* 0x000e620008000a00 */
[----:B------:R-:W-:-:S04]  /*12d0*/  UIADD3 UR26, UPT, UPT, UR9, UR12, URZ ;  /* 0x0000000c091a7290 */ /* 0x000fc8000fffe0ff */
[----:B-1----:R-:W-:Y:S02]  /*12e0*/  UIMAD.WIDE.U32 UR28, UR26, UR10, URZ ;  /* 0x0000000a1a1c72a5 */ /* 0x002fe4000f8e00ff */
[----:B------:R-:W-:-:S04]  /*12f0*/  UIMAD UR26, UR26, UR11, URZ ;  /* 0x0000000b1a1a72a4 */ /* 0x000fc8000f8e02ff */
[----:B------:R-:W-:Y:S02]  /*1300*/  UIADD3 UR26, UPT, UPT, UR29, UR26, URZ ;  /* 0x0000001a1d1a7290 */ /* 0x000fe4000fffe0ff */
.L_x_434:
        /* <DEDUP_REMOVED lines=43> */
.L_x_435:
[----:B------:R-:W1:Y:S01]  /*15c0*/  LDCU.64 UR6, c[0x0][0x3c0] ;  /* 0x00007800ff0677ac */ /* 0x000e620008000a00 */
[----:B------:R-:W-:-:S04]  /*15d0*/  UIADD3 UR9, UPT, UPT, UR9, UR12, URZ ;  /* 0x0000000c09097290 */ /* 0x000fc8000fffe0ff */
[----:B-1----:R-:W-:Y:S02]  /*15e0*/  UIMAD.WIDE.U32 UR4, UR9, UR6, URZ ;  /* 0x00000006090472a5 */ /* 0x002fe4000f8e00ff */
[----:B------:R-:W-:-:S04]  /*15f0*/  UIMAD UR9, UR9, UR7, URZ ;  /* 0x00000007090972a4 */ /* 0x000fc8000f8e02ff */
[----:B------:R-:W-:Y:S01]  /*1600*/  UIADD3 UR19, UPT, UPT, UR5, UR9, URZ ;  /* 0x0000000905137290 */ /* 0x000fe2000fffe0ff */
[----:B------:R-:W-:-:S11]  /*1610*/  UMOV UR20, UR4 ;  /* 0x0000000400147c82 */ /* 0x000fd60008000000 */
.L_x_436:
        /* <DEDUP_REMOVED lines=191> */
[----:B------:R-:W-:Y:S01]  /*2210*/  @!P4 LDGSTS.E.BYPASS.LTC128B.128 [R85+0xe800], desc[UR14][R20.64+0x180] ;  /* 0x0e8001801455cfae */ /* 0x000fe2000b981a0e */
[----:B------:R-:W-:Y:S01]  /*2220*/  ISETP.GE.AND P4, PT, R10, UR25, PT ;  /* 0x000000190a007c0c */ /* 0x000fe2000bf86270 */
[----:B------:R-:W-:Y:S01]  /*2230*/  USHF.L.U32 UR25, UR7, 0x5, URZ ;  /* 0x0000000507197899 */ /* 0x000fe200080006ff */
[----:B------:R-:W-:Y:S01]  /*2240*/  IMAD.U32 R22, RZ, RZ, UR34 ;  /* 0x00000022ff167e24 */ /* 0x000fe2000f8e00ff */
[----:B------:R-:W-:Y:S01]  /*2250*/  @!P2 LDGSTS.E.BYPASS.LTC128B.128 [R85+0x9000], desc[UR14][R8.64] ;  /* 0x090000000855afae */ /* 0x000fe2000b981a0e */
[----:B------:R-:W-:Y:S01]  /*2260*/  @!P5 LEA.HI.X R12, R7, UR27, R12, 0x4, P0 ;  /* 0x0000001b070cdc11 */ /* 0x000fe200080f240c */
[----:B------:R-:W-:Y:S01]  /*2270*/  UIADD3 UR25, UPT, UPT, UR29, UR25, URZ ;  /* 0x000000191d197290 */ /* 0x000fe2000fffe0ff */
[----:B------:R-:W-:Y:S01]  /*2280*/  IMAD.U32 R7, RZ, RZ, UR27 ;  /* 0x0000001bff077e24 */ /* 0x000fe2000f8e00ff */
[----:B------:R-:W-:Y:S01]  /*2290*/  @!P2 LDGSTS.E.BYPASS.LTC128B.128 [R85+0xb000], desc[UR14][R8.64+0x80] ;  /* 0x0b0000800855afae */ /* 0x000fe2000b981a0e */
[----:B------:R-:W-:Y:S01]  /*22a0*/  IMAD.U32 R10, RZ, RZ, UR7 ;  /* 0x00000007ff0a7e24 */ /* 0x000fe2000f8e00ff */
[----:B------:R-:W-:Y:S01]  /*22b0*/  LOP3.LUT R6, R13, 0x7c00, R6, 0xf8, !PT ;  /* 0x00007c000d067812 */ /* 0x000fe200078ef806 */
[----:B------:R-:W-:Y:S01]  /*22c0*/  IMAD.U32 R23, RZ, RZ, UR35 ;  /* 0x00000023ff177e24 */ /* 0x000fe2000f8e00ff */
[----:B------:R-:W-:Y:S01]  /*22d0*/  @!P2 LDGSTS.E.BYPASS.LTC128B.128 [R85+0xd000], desc[UR14][R8.64+0x100] ;  /* 0x0d0001000855afae */ /* 0x000fe2000b981a0e */
[----:B------:R-:W-:Y:S01]  /*22e0*/  IMAD.U32 R23, RZ, RZ, UR27 ;  /* 0x0000001bff177e24 */ /* 0x000fe2000f8e00ff */
[----:B------:R-:W-:Y:S01]  /*22f0*/  VOTEU.ALL UP0, P4 ;  /* 0x0000000000ff7886 */ /* 0x000fe20002000000 */
[----:B------:R-:W-:Y:S01]  /*2300*/  IMAD.U32 R13, RZ, RZ, UR6 ;  /* 0x00000006ff0d7e24 */ /* 0x000fe2000f8e00ff */
[----:B------:R1:W-:Y:S01]  /*2310*/  @!P2 LDGSTS.E.BYPASS.LTC128B.128 [R85+0xf000], desc[UR14][R8.64+0x180] ;  /* 0x0f0001800855afae */ /* 0x0003e2000b981a0e */
[----:B---3--:R-:W-:Y:S01]  /*2320*/  LOP3.LUT R16, R86, 0x1c0, RZ, 0xc0, !PT ;  /* 0x000001c056107812 */ /* 0x008fe200078ec0ff */
[----:B------:R-:W-:-:S02]  /*2330*/  IMAD.MOV.U32 R192, RZ, RZ, 0x40 ;  /* 0x00000040ffc07424 */ /* 0x000fc400078e00ff */
[----:B------:R-:W-:Y:S01]  /*2340*/  @!P1 LDGSTS.E.BYPASS.LTC128B.128 [R85+0x9800], desc[UR14][R14.64] ;  /* 0x098000000e559fae */ /* 0x000fe2000b981a0e */
[----:B------:R-:W-:Y:S01]  /*2350*/  @!P3 IMAD.WIDE.U32 R22, R13, 0x30, R22 ;  /* 0x000000300d16b825 */ /* 0x000fe200078e0016 */
[----:B------:R-:W-:Y:S02]  /*2360*/  LOP3.LUT R11, R16, 0x38, R11, 0xf8, !PT ;  /* 0x00000038100b7812 */ /* 0x000fe400078ef80b */
[----:B------:R-:W-:Y:S02]  /*2370*/  @!P1 LDGSTS.E.BYPASS.LTC128B.128 [R85+0xb800], desc[UR14][R14.64+0x80] ;  /* 0x0b8000800e559fae */ /* 0x000fe4000b981a0e */
[----:B------:R-:W-:Y:S02]  /*2380*/  LOP3.LUT R16, R11, 0x8, R90, 0x78, !PT ;  /* 0x000000080b107812 */ /* 0x000fe400078e785a */
[----:B------:R-:W-:Y:S03]  /*2390*/  @!P1 LDGSTS.E.BYPASS.LTC128B.128 [R85+0xd800], desc[UR14][R14.64+0x100] ;  /* 0x0d8001000e559fae */ /* 0x000fe6000b981a0e */
[----:B------:R-:W-:Y:S01]  /*23a0*/  IMAD R91, R16, 0x2, R91 ;  /* 0x00000002105b7824 */ /* 0x000fe200078e025b */
[----:B------:R2:W-:Y:S03]  /*23b0*/  @!P1 LDGSTS.E.BYPASS.LTC128B.128 [R85+0xf800], desc[UR14][R14.64+0x180] ;  /* 0x0f8001800e559fae */ /* 0x0005e6000b981a0e */
[----:B------:R-:W-:Y:S01]  /*23c0*/  VIADD R89, R91, UR26 ;  /* 0x0000001a5b597c36 */ /* 0x000fe20008000000 */
[----:B------:R-:W0:Y:S01]  /*23d0*/  LDGDEPBAR ;  /* 0x00000000000079af */ /* 0x000e220000000000 */
[----:B-1----:R-:W-:Y:S01]  /*23e0*/  IMAD.U32 R8, RZ, RZ, UR34 ;  /* 0x00000022ff087e24 */ /* 0x002fe2000f8e00ff */
[----:B------:R-:W-:Y:S01]  /*23f0*/  @!UP0 UIADD3 UR34, UP1, UPT, UR34, UR28, URZ ;  /* 0x0000001c22228290 */ /* 0x000fe2000ff3e0ff */
[----:B------:R-:W-:-:S02]  /*2400*/  IMAD.U32 R9, RZ, RZ, UR35 ;  /* 0x00000023ff097e24 */ /* 0x000fc4000f8e00ff */
[----:B------:R-:W-:Y:S01]  /*2410*/  @!P3 IMAD R9, R10, 0x30, RZ ;  /* 0x000000300a09b824 */ /* 0x000fe200078e02ff */
[CC--:B------:R-:W-:Y:S01]  /*2420*/  @!P6 LEA R20, P0, R8.reuse, R3.reuse, 0x1 ;  /* 0x000000030814e211 */ /* 0x0c0fe200078008ff */
[----:B------:R-:W-:Y:S01]  /*2430*/  @!UP0 UIADD3.X UR27, UPT, UPT, UR25, UR27, URZ, UP1, !UPT ;  /* 0x0000001b191b8290 */ /* 0x000fe20008ffe4ff */
[----:B------:R-:W-:Y:S02]  /*2440*/  IMAD.U32 R10, RZ, RZ, UR34 ;  /* 0x00000022ff0a7e24 */ /* 0x000fe4000f8e00ff */
[-C--:B------:R-:W-:Y:S01]  /*2450*/  @!P6 LEA.HI.X R21, R8, R4.reuse, R7, 0x1, P0 ;  /* 0x000000040815e211 */ /* 0x080fe200000f0c07 */
[----:B------:R-:W-:Y:S01]  /*2460*/  @!P3 IMAD.IADD R9, R23, 0x1, R9 ;  /* 0x000000011709b824 */ /* 0x000fe200078e0209 */
[-C--:B------:R-:W-:Y:S01]  /*2470*/  @!P3 LEA R8, P0, R22, R3.reuse, 0x1 ;  /* 0x000000031608b211 */ /* 0x080fe200078008ff */
[----:B------:R-:W-:Y:S01]  /*2480*/  IMAD.U32 R7, RZ, RZ, UR27 ;  /* 0x0000001bff077e24 */ /* 0x000fe2000f8e00ff */
[----:B------:R-:W-:Y:S02]  /*2490*/  @!P4 LEA R18, P1, R10, R3, 0x1 ;  /* 0x000000030a12c211 */ /* 0x000fe400078208ff */
[----:B------:R-:W-:Y:S01]  /*24a0*/  @!P3 LEA.HI.X R9, R22, R4, R9, 0x1, P0 ;  /* 0x000000041609b211 */ /* 0x000fe200000f0c09 */
[----:B------:R-:W-:-:S04]  /*24b0*/  DEPBAR.LE SB0, 0x0 ;  /* 0x000080000000791a */ /* 0x000fc80000000000 */
[----:B------:R-:W-:Y:S01]  /*24c0*/  BAR.SYNC.DEFER_BLOCKING 0x0 ;  /* 0x0000000000007b1d */ /* 0x000fe20000010000 */
[----:B--2---:R-:W-:Y:S02]  /*24d0*/  @!P5 LEA R14, P2, R5, R3, 0x1 ;  /* 0x00000003050ed211 */ /* 0x004fe400078408ff */
[----:B------:R-:W-:Y:S02]  /*24e0*/  LOP3.LUT R3, R11, 0x8, R92, 0x78, !PT ;  /* 0x000000080b037812 */ /* 0x000fe400078e785c */
[-C--:B------:R-:W-:Y:S01]  /*24f0*/  @!P5 LEA.HI.X R15, R5, R4.reuse, R12, 0x1, P2 ;  /* 0x00000004050fd211 */ /* 0x080fe200010f0c0c */
[----:B------:R-:W1:Y:S01]  /*2500*/  LDCU UR27, c[0x0][0x50c] ;  /* 0x0000a180ff1b77ac */ /* 0x000e620008000800 */
        /* <DEDUP_REMOVED lines=58> */
[----:B------:R-:W5:Y:S04]  /*28b0*/  LDSM.16.M88.4 R28, [R91+UR26+0x8000] ;  /* 0x0080001a5b1c783b */ /* 0x000f680008000200 */
[----:B------:R-:W1:Y:S04]  /*28c0*/  LDSM.16.M88.4 R44, [R91+UR26+0x8800] ;  /* 0x0088001a5b2c783b */ /* 0x000e680008000200 */
[----:B------:R-:W1:Y:S04]  /*28d0*/  LDSM.16.M88.4 R36, [R91+UR26+0x9000] ;  /* 0x0090001a5b24783b */ /* 0x000e680008000200 */
[----:B------:R-:W1:Y:S04]  /*28e0*/  LDSM.16.M88.4 R4, [R91+UR26+0x9800] ;  /* 0x0098001a5b04783b */ /* 0x000e680008000200 */
[----:B--2---:R-:W-:Y:S04]  /*28f0*/  LDSM.16.M88.4 R12, [R94] ;  /* 0x000000005e0c783b */ /* 0x004fe80000000200 */
[----:B------:R-:W2:Y:S04]  /*2900*/  LDSM.16.M88.4 R32, [R88+0x8000] ;  /* 0x008000005820783b */ /* 0x000ea80000000200 */
[----:B------:R-:W2:Y:S04]  /*2910*/  LDSM.16.M88.4 R24, [R88+0x8800] ;  /* 0x008800005818783b */ /* 0x000ea80000000200 */
[----:B------:R-:W2:Y:S04]  /*2920*/  LDSM.16.M88.4 R52, [R88+0x9800] ;  /* 0x009800005834783b */ /* 0x000ea80000000200 */
[----:B---3--:R-:W-:Y:S04]  /*2930*/  LDSM.16.M88.4 R16, [R95] ;  /* 0x000000005f10783b */ /* 0x008fe80000000200 */
[----:B----4-:R-:W3:Y:S01]  /*2940*/  LDSM.16.M88.4 R8, [R89+0x8000] ;  /* 0x008000005908783b */ /* 0x010ee20000000200 */
[C---:B-----5:R-:W-:Y:S03]  /*2950*/  HMMA.16816.F32 R20, R64.reuse, R28, RZ ;  /* 0x0000001c4014723c */ /* 0x060fe600000018ff */
[----:B------:R-:W-:Y:S04]  /*2960*/  LDSM.16.M88.4 R56, [R88+0x9000] ;  /* 0x009000005838783b */ /* 0x000fe80000000200 */
[----:B------:R-:W-:Y:S01]  /*2970*/  LDSM.16.M88.4 R72, [R87+0x9800] ;  /* 0x009800005748783b */ /* 0x000fe20000000200 */
[C---:B-1----:R-:W-:Y:S03]  /*2980*/  HMMA.16816.F32 R48, R64.reuse, R44, RZ ;  /* 0x0000002c4030723c */ /* 0x042fe600000018ff */
[----:B------:R-:W-:Y:S04]  /*2990*/  LDSM.16.M88.4 R60, [R91+UR26+0xa800] ;  /* 0x00a8001a5b3c783b */ /* 0x000fe80008000200 */
[----:B------:R-:W-:Y:S01]  /*29a0*/  LDSM.16.M88.4 R80, [R88+0xd800] ;  /* 0x00d800005850783b */ /* 0x000fe20000000200 */
[C---:B------:R-:W-:Y:S03]  /*29b0*/  HMMA.16816.F32 R40, R64.reuse, R36, RZ ;  /* 0x000000244028723c */ /* 0x040fe600000018ff */
[----:B------:R-:W-:Y:S04]  /*29c0*/  LDSM.16.M88.4 R76, [R93+0x4000] ;  /* 0x004000005d4c783b */ /* 0x000fe80000000200 */
[----:B------:R-:W0:Y:S01]  /*29d0*/  LDGDEPBAR ;  /* 0x00000000000079af */ /* 0x000e220000000000 */
[C---:B------:R-:W-:Y:S08]  /*29e0*/  HMMA.16816.F32 R28, R64.reuse, R30, RZ ;  /* 0x0000001e401c723c */ /* 0x040ff000000018ff */
[C---:B------:R-:W-:Y:S08]  /*29f0*/  HMMA.16816.F32 R44, R64.reuse, R46, RZ ;  /* 0x0000002e402c723c */ /* 0x040ff000000018ff */
[C---:B------:R-:W-:Y:S08]  /*2a00*/  HMMA.16816.F32 R36, R64.reuse, R38, RZ ;  /* 0x000000264024723c */ /* 0x040ff000000018ff */
[C---:B------:R-:W-:Y:S08]  /*2a10*/  HMMA.16816.F32 R68, R64.reuse, R4, RZ ;  /* 0x000000044044723c */ /* 0x040ff000000018ff */
[----:B------:R-:W-:Y:S01]  /*2a20*/  HMMA.16816.F32 R64, R64, R6, RZ ;  /* 0x000000064040723c */ /* 0x000fe200000018ff */
[----:B------:R-:W1:Y:S07]  /*2a30*/  LDSM.16.M88.4 R4, [R89+0x8800] ;  /* 0x008800005904783b */ /* 0x000e6e0000000200 */
[C---:B--2---:R-:W-:Y:S08]  /*2a40*/  HMMA.16816.F32 R20, R12.reuse, R32, R20 ;  /* 0x000000200c14723c */ /* 0x044ff00000001814 */
[C---:B------:R-:W-:Y:S01]  /*2a50*/  HMMA.16816.F32 R28, R12.reuse, R34, R28 ;  /* 0x000000220c1c723c */ /* 0x040fe2000000181c */
[----:B------:R-:W-:Y:S07]  /*2a60*/  LDSM.16.M88.4 R32, [R89+0x9000] ;  /* 0x009000005920783b */ /* 0x000fee0000000200 */
[C---:B------:R-:W-:Y:S08]  /*2a70*/  HMMA.16816.F32 R48, R12.reuse, R24, R48 ;  /* 0x000000180c30723c */ /* 0x040ff00000001830 */
[C---:B------:R-:W-:Y:S01]  /*2a80*/  HMMA.16816.F32 R44, R12.reuse, R26, R44 ;  /* 0x0000001a0c2c723c */ /* 0x040fe2000000182c */
[----:B------:R-:W2:Y:S07]  /*2a90*/  LDSM.16.M88.4 R24, [R89+0x9800] ;  /* 0x009800005918783b */ /* 0x000eae0000000200 */
[C---:B------:R-:W-:Y:S08]  /*2aa0*/  HMMA.16816.F32 R68, R12.reuse, R52, R68 ;  /* 0x000000340c44723c */ /* 0x040ff00000001844 */
[----:B------:R-:W-:Y:S01]  /*2ab0*/  HMMA.16816.F32 R64, R12, R54, R64 ;  /* 0x000000360c40723c */ /* 0x000fe20000001840 */
[----:B------:R-:W-:Y:S07]  /*2ac0*/  LDSM.16.M88.4 R52, [R93] ;  /* 0x000000005d34783b */ /* 0x000fee0000000200 */
[C---:B---3--:R-:W-:Y:S08]  /*2ad0*/  HMMA.16816.F32 R20, R16.reuse, R8, R20 ;  /* 0x000000081014723c */ /* 0x048ff00000001814 */
[C---:B------:R-:W-:Y:S01]  /*2ae0*/  HMMA.16816.F32 R28, R16.reuse, R10, R28 ;  /* 0x0000000a101c723c */ /* 0x040fe2000000181c */
[----:B------:R-:W3:Y:S07]  /*2af0*/  LDSM.16.M88.4 R8, [R87+0x8800] ;  /* 0x008800005708783b */ /* 0x000eee0000000200 */
[C---:B-1----:R-:W-:Y:S08]  /*2b00*/  HMMA.16816.F32 R48, R16.reuse, R4, R48 ;  /* 0x000000041030723c */ /* 0x042ff00000001830 */
[----:B------:R-:W-:Y:S01]  /*2b10*/  HMMA.16816.F32 R44, R16, R6, R44 ;  /* 0x00000006102c723c */ /* 0x000fe2000000182c */
[----:B------:R-:W1:Y:S07]  /*2b20*/  LDSM.16.M88.4 R4, [R87+0x9000] ;  /* 0x009000005704783b */ /* 0x000e6e0000000200 */
[C---:B------:R-:W-:Y:S08]  /*2b30*/  HMMA.16816.F32 R40, R12.reuse, R56, R40 ;  /* 0x000000380c28723c */ /* 0x040ff00000001828 */
[----:B------:R-:W-:Y:S01]  /*2b40*/  HMMA.16816.F32 R36, R12, R58, R36 ;  /* 0x0000003a0c24723c */ /* 0x000fe20000001824 */
[----:B------:R-:W4:Y:S04]  /*2b50*/  LDSM.16.M88.4 R12, [R87+0x8000] ;  /* 0x00800000570c783b */ /* 0x000f280000000200 */
[----:B------:R-:W-:Y:S03]  /*2b60*/  LDSM.16.M88.4 R56, [R91+UR26+0xb000] ;  /* 0x00b0001a5b38783b */ /* 0x000fe60008000200 */
[C---:B--2---:R-:W-:Y:S08]  /*2b70*/  HMMA.16816.F32 R68, R16.reuse, R24, R68 ;  /* 0x000000181044723c */ /* 0x044ff00000001844 */
[C---:B------:R-:W-:Y:S08]  /*2b80*/  HMMA.16816.F32 R40, R16.reuse, R32, R40 ;  /* 0x000000201028723c */ /* 0x040ff00000001828 */
[C---:B------:R-:W-:Y:S01]  /*2b90*/  HMMA.16816.F32 R36, R16.reuse, R34, R36 ;  /* 0x000000221024723c */ /* 0x040fe20000001824 */
[----:B------:R-:W-:Y:S07]  /*2ba0*/  LDSM.16.M88.4 R32, [R91+UR26+0xb800] ;  /* 0x00b8001a5b20783b */ /* 0x000fee0008000200 */
[----:B------:R-:W-:Y:S01]  /*2bb0*/  HMMA.16816.F32 R64, R16, R26, R64 ;  /* 0x0000001a1040723c */ /* 0x000fe20000001840 */
[----:B------:R-:W-:Y:S04]  /*2bc0*/  LDSM.16.M88.4 R24, [R97+0x2000] ;  /* 0x002000006118783b */ /* 0x000fe80000000200 */
[----:B------:R-:W2:Y:S03]  /*2bd0*/  LDSM.16.M88.4 R16, [R91+UR26+0xa000] ;  /* 0x00a0001a5b10783b */ /* 0x000ea60008000200 */
        /* <DEDUP_REMOVED lines=17> */
[----:B------:R-:W-:Y:S01]  /*2cf0*/  HMMA.16816.F32 R64, R24, R34, R64 ;  /* 0x000000221840723c */ /* 0x000fe20000001840 */
[----:B------:R-:W-:Y:S07]  /*2d00*/  LDSM.16.M88.4 R32, [R95+0x2000] ;  /* 0x002000005f20783b */ /* 0x000fee0000000200 */
[C---:B-1----:R-:W-:Y:S08]  /*2d10*/  HMMA.16816.F32 R20, R8.reuse, R4, R20 ;  /* 0x000000040814723c */ /* 0x042ff00000001814 */
[----:B------:R-:W-:Y:S01]  /*2d20*/  HMMA.16816.F32 R28, R8, R6, R28 ;  /* 0x00000006081c723c */ /* 0x000fe2000000181c */
[----:B------:R-:W1:Y:S07]  /*2d30*/  LDSM.16.M88.4 R4, [R89+0xa000] ;  /* 0x00a000005904783b */ /* 0x000e6e0000000200 */
[C---:B------:R-:W-:Y:S08]  /*2d40*/  HMMA.16816.F32 R48, R24.reuse, R60, R48 ;  /* 0x0000003c1830723c */ /* 0x040ff00000001830 */
[C---:B------:R-:W-:Y:S01]  /*2d50*/  HMMA.16816.F32 R44, R24.reuse, R62, R44 ;  /* 0x0000003e182c723c */ /* 0x040fe2000000182c */
[----:B------:R-:W-:Y:S07]  /*2d60*/  LDSM.16.M88.4 R60, [R91+UR26+0xd000] ;  /* 0x00d0001a5b3c783b */ /* 0x000fee0008000200 */
[C---:B------:R-:W-:Y:S08]  /*2d70*/  HMMA.16816.F32 R40, R24.reuse, R56, R40 ;  /* 0x000000381828723c */ /* 0x040ff00000001828 */
[----:B------:R-:W-:Y:S01]  /*2d80*/  HMMA.16816.F32 R36, R24, R58, R36 ;  /* 0x0000003a1824723c */ /* 0x000fe20000001824 */
[----:B------:R-:W5:Y:S04]  /*2d90*/  LDSM.16.M88.4 R24, [R89+0xa800] ;  /* 0x00a800005918783b */ /* 0x000f680000000200 */
[----:B------:R-:W-:Y:S03]  /*2da0*/  LDSM.16.M88.4 R56, [R91+UR26+0xd800] ;  /* 0x00d8001a5b38783b */ /* 0x000fe60008000200 */
[C---:B---3--:R-:W-:Y:S08]  /*2db0*/  HMMA.16816.F32 R48, R8.reuse, R12, R48 ;  /* 0x0000000c0830723c */ /* 0x048ff00000001830 */
[C---:B------:R-:W-:Y:S01]  /*2dc0*/  HMMA.16816.F32 R44, R8.reuse, R14, R44 ;  /* 0x0000000e082c723c */ /* 0x040fe2000000182c */
[----:B------:R-:W3:Y:S07]  /*2dd0*/  LDSM.16.M88.4 R12, [R89+0xb000] ;  /* 0x00b00000590c783b */ /* 0x000eee0000000200 */
[C---:B----4-:R-:W-:Y:S08]  /*2de0*/  HMMA.16816.F32 R40, R8.reuse, R52, R40 ;  /* 0x000000340828723c */ /* 0x050ff00000001828 */
[C---:B------:R-:W-:Y:S01]  /*2df0*/  HMMA.16816.F32 R36, R8.reuse, R54, R36 ;  /* 0x000000360824723c */ /* 0x040fe20000001824 */
[----:B------:R-:W4:Y:S07]  /*2e00*/  LDSM.16.M88.4 R52, [R89+0xb800] ;  /* 0x00b800005934783b */ /* 0x000f2e0000000200 */
[C---:B--2---:R-:W-:Y:S08]  /*2e10*/  HMMA.16816.F32 R68, R8.reuse, R16, R68 ;  /* 0x000000100844723c */ /* 0x044ff00000001844 */
        /* <DEDUP_REMOVED lines=18> */
[----:B------:R-:W1:Y:S07]  /*2f40*/  LDSM.16.M88.4 R4, [R91+UR26+0xc800] ;  /* 0x00c8001a5b04783b */ /* 0x000e6e0008000200 */
[C---:B------:R-:W-:Y:S08]  /*2f50*/  HMMA.16816.F32 R20, R8.reuse, R16, R20 ;  /* 0x000000100814723c */ /* 0x040ff00000001814 */
[C---:B------:R-:W-:Y:S01]  /*2f60*/  HMMA.16816.F32 R28, R8.reuse, R18, R28 ;  /* 0x00000012081c723c */ /* 0x040fe2000000181c */
[----:B------:R-:W4:Y:S07]  /*2f70*/  LDSM.16.M88.4 R16, [R91+UR26+0xc000] ;  /* 0x00c0001a5b10783b */ /* 0x000f2e0008000200 */
[C---:B--2---:R-:W-:Y:S08]  /*2f80*/  HMMA.16816.F32 R40, R8.reuse, R24, R40 ;  /* 0x000000180828723c */ /* 0x044ff00000001828 */
[C---:B------:R-:W-:Y:S01]  /*2f90*/  HMMA.16816.F32 R36, R8.reuse, R26, R36 ;  /* 0x0000001a0824723c */ /* 0x040fe20000001824 */
[----:B------:R-:W-:Y:S07]  /*2fa0*/  LDSM.16.M88.4 R24, [R88+0xc000] ;  /* 0x00c000005818783b */ /* 0x000fee0000000200 */
[C---:B---3--:R-:W-:Y:S08]  /*2fb0*/  HMMA.16816.F32 R68, R8.reuse, R12, R68 ;  /* 0x0000000c0844723c */ /* 0x048ff00000001844 */
[----:B------:R-:W-:Y:S01]  /*2fc0*/  HMMA.16816.F32 R64, R8, R14, R64 ;  /* 0x0000000e0840723c */ /* 0x000fe20000001840 */
[----:B------:R-:W2:Y:S04]  /*2fd0*/  LDSM.16.M88.4 R12, [R94+0x4000] ;  /* 0x004000005e0c783b */ /* 0x000ea80000000200 */
[----:B------:R-:W3:Y:S03]  /*2fe0*/  LDSM.16.M88.4 R8, [R88+0xc800] ;  /* 0x00c800005808783b */ /* 0x000ee60000000200 */
        /* <DEDUP_REMOVED lines=11> */
[----:B------:R-:W5:Y:S04]  /*30a0*/  LDSM.16.M88.4 R56, [R87+0xc000] ;  /* 0x00c000005738783b */ /* 0x000f680000000200 */
[----:B------:R-:W5:Y:S03]  /*30b0*/  LDSM.16.M88.4 R52, [R89+0xd000] ;  /* 0x00d000005934783b */ /* 0x000f660000000200 */
        /* <DEDUP_REMOVED lines=8> */
[----:B------:R-:W1:Y:S07]  /*3140*/  LDSM.16.M88.4 R4, [R91+UR26+0xe000] ;  /* 0x00e0001a5b04783b */ /* 0x000e6e0008000200 */
[C---:B----4-:R-:W-:Y:S08]  /*3150*/  HMMA.16816.F32 R20, R16.reuse, R32, R20 ;  /* 0x000000201014723c */ /* 0x050ff00000001814 */
[----:B------:R-:W-:Y:S01]  /*3160*/  HMMA.16816.F32 R28, R16, R34, R28 ;  /* 0x00000022101c723c */ /* 0x000fe2000000181c */
[----:B------:R-:W4:Y:S07]  /*3170*/  LDSM.16.M88.4 R32, [R87+0xd000] ;  /* 0x00d000005720783b */ /* 0x000f2e0000000200 */
[C---:B------:R-:W-:Y:S08]  /*3180*/  HMMA.16816.F32 R68, R12.reuse, R80, R68 ;  /* 0x000000500c44723c */ /* 0x040ff00000001844 */
[----:B------:R-:W-:Y:S01]  /*3190*/  HMMA.16816.F32 R64, R12, R82, R64 ;  /* 0x000000520c40723c */ /* 0x000fe20000001840 */
[----:B------:R-:W-:Y:S04]  /*31a0*/  LDSM.16.M88.4 R12, [R94+0x6000] ;  /* 0x006000005e0c783b */ /* 0x000fe80000000200 */
[----:B------:R-:W4:Y:S03]  /*31b0*/  LDSM.16.M88.4 R80, [R88+0xe000] ;  /* 0x00e000005850783b */ /* 0x000f260000000200 */
[C---:B------:R-:W-:Y:S08]  /*31c0*/  HMMA.16816.F32 R48, R16.reuse, R72, R48 ;  /* 0x000000481030723c */ /* 0x040ff00000001830 */
[----:B------:R-:W-:Y:S01]  /*31d0*/  HMMA.16816.F32 R44, R16, R74, R44 ;  /* 0x0000004a102c723c */ /* 0x000fe2000000182c */
[----:B------:R-:W-:Y:S07]  /*31e0*/  LDSM.16.M88.4 R72, [R87+0xd800] ;  /* 0x00d800005748783b */ /* 0x000fee0000000200 */
[C---:B-----5:R-:W-:Y:S08]  /*31f0*/  HMMA.16816.F32 R20, R76.reuse, R56, R20 ;  /* 0x000000384c14723c */ /* 0x060ff00000001814 */
[----:B------:R-:W-:Y:S01]  /*3200*/  HMMA.16816.F32 R28, R76, R58, R28 ;  /* 0x0000003a4c1c723c */ /* 0x000fe2000000181c */
[----:B------:R-:W5:Y:S07]  /*3210*/  LDSM.16.M88.4 R56, [R91+UR26+0xe800] ;  /* 0x00e8001a5b38783b */ /* 0x000f6e0008000200 */
[C---:B------:R-:W-:Y:S08]  /*3220*/  HMMA.16816.F32 R40, R16.reuse, R52, R40 ;  /* 0x000000341028723c */ /* 0x040ff00000001828 */
[C---:B------:R-:W-:Y:S01]  /*3230*/  HMMA.16816.F32 R36, R16.reuse, R54, R36 ;  /* 0x000000361024723c */ /* 0x040fe20000001824 */
[----:B------:R-:W-:Y:S07]  /*3240*/  LDSM.16.M88.4 R52, [R91+UR26+0xf000] ;  /* 0x00f0001a5b34783b */ /* 0x000fee0008000200 */
[C---:B--2---:R-:W-:Y:S08]  /*3250*/  HMMA.16816.F32 R68, R16.reuse, R24, R68 ;  /* 0x000000181044723c */ /* 0x044ff00000001844 */
[----:B------:R-:W-:Y:S01]  /*3260*/  HMMA.16816.F32 R64, R16, R26, R64 ;  /* 0x0000001a1040723c */ /* 0x000fe20000001840 */
[----:B------:R-:W-:Y:S04]  /*3270*/  LDSM.16.M88.4 R24, [R89+0xe000] ;  /* 0x00e000005918783b */ /* 0x000fe80000000200 */
[----:B------:R-:W-:Y:S03]  /*3280*/  LDSM.16.M88.4 R16, [R87+0xe000] ;  /* 0x00e000005710783b */ /* 0x000fe60000000200 */
[C---:B---3--:R-:W-:Y:S08]  /*3290*/  HMMA.16816.F32 R48, R76.reuse, R8, R48 ;  /* 0x000000084c30723c */ /* 0x048ff00000001830 */
[----:B------:R-:W-:Y:S01]  /*32a0*/  HMMA.16816.F32 R44, R76, R10, R44 ;  /* 0x0000000a4c2c723c */ /* 0x000fe2000000182c */
[----:B------:R-:W2:Y:S07]  /*32b0*/  LDSM.16.M88.4 R8, [R95+0x6000] ;  /* 0x006000005f08783b */ /* 0x000eae0000000200 */
[----:B-1----:R-:W-:Y:S08]  /*32c0*/  HMMA.16816.F32 R20, R60, R4, R20 ;  /* 0x000000043c14723c */ /* 0x002ff00000001814 */
[----:B----4-:R-:W-:Y:S08]  /*32d0*/  HMMA.16816.F32 R40, R76, R32, R40 ;  /* 0x000000204c28723c */ /* 0x010ff00000001828 */
[----:B------:R-:W-:Y:S01]  /*32e0*/  HMMA.16816.F32 R28, R60, R6, R28 ;  /* 0x000000063c1c723c */ /* 0x000fe2000000181c */
[----:B------:R-:W-:Y:S07]  /*32f0*/  LDSM.16.M88.4 R4, [R93+0x6000] ;  /* 0x006000005d04783b */ /* 0x000fee0000000200 */
[----:B------:R-:W-:Y:S01]  /*3300*/  HMMA.16816.F32 R36, R76, R34, R36 ;  /* 0x000000224c24723c */ /* 0x000fe20000001824 */
[----:B------:R-:W1:Y:S07]  /*3310*/  LDSM.16.M88.4 R32, [R88+0xe800] ;  /* 0x00e800005820783b */ /* 0x000e6e0000000200 */
[----:B------:R-:W-:Y:S08]  /*3320*/  HMMA.16816.F32 R20, R12, R80, R20 ;  /* 0x000000500c14723c */ /* 0x000ff00000001814 */
[----:B-----5:R-:W-:Y:S08]  /*3330*/  HMMA.16816.F32 R48, R60, R56, R48 ;  /* 0x000000383c30723c */ /* 0x020ff00000001830 */
[----:B------:R-:W-:Y:S08]  /*3340*/  HMMA.16816.F32 R28, R12, R82, R28 ;  /* 0x000000520c1c723c */ /* 0x000ff0000000181c */
[----:B------:R-:W-:Y:S01]  /*3350*/  HMMA.16816.F32 R56, R60, R58, R44 ;  /* 0x0000003a3c38723c */ /* 0x000fe2000000182c */
[----:B------:R-:W3:Y:S07]  /*3360*/  LDSM.16.M88.4 R44, [R89+0xe800] ;  /* 0x00e80000592c783b */ /* 0x000eee0000000200 */
[C---:B--2---:R-:W-:Y:S08]  /*3370*/  HMMA.16816.F32 R20, R8.reuse, R24, R20 ;  /* 0x000000180814723c */ /* 0x044ff00000001814 */
[----:B------:R-:W-:Y:S01]  /*3380*/  HMMA.16816.F32 R28, R8, R26, R28 ;  /* 0x0000001a081c723c */ /* 0x000fe2000000181c */
[----:B------:R-:W2:Y:S07]  /*3390*/  LDSM.16.M88.4 R24, [R87+0xe800] ;  /* 0x00e800005718783b */ /* 0x000eae0000000200 */
[C---:B-1----:R-:W-:Y:S08]  /*33a0*/  HMMA.16816.F32 R48, R12.reuse, R32, R48 ;  /* 0x000000200c30723c */ /* 0x042ff00000001830 */
[----:B------:R-:W-:Y:S01]  /*33b0*/  HMMA.16816.F32 R56, R12, R34, R56 ;  /* 0x000000220c38723c */ /* 0x000fe20000001838 */
[----:B------:R-:W1:Y:S07]  /*33c0*/  LDSM.16.M88.4 R32, [R88+0xf000] ;  /* 0x00f000005820783b */ /* 0x000e6e0000000200 */
[C---:B------:R-:W-:Y:S08]  /*33d0*/  HMMA.16816.F32 R20, R4.reuse, R16, R20 ;  /* 0x000000100414723c */ /* 0x040ff00000001814 */
[----:B------:R-:W-:Y:S01]  /*33e0*/  HMMA.16816.F32 R28, R4, R18, R28 ;  /* 0x00000012041c723c */ /* 0x000fe2000000181c */
[----:B------:R-:W4:Y:S07]  /*33f0*/  LDSM.16.M88.4 R16, [R91+UR26+0xf800] ;  /* 0x00f8001a5b10783b */ /* 0x000f2e0008000200 */
[C---:B---3--:R-:W-:Y:S08]  /*3400*/  HMMA.16816.F32 R48, R8.reuse, R44, R48 ;  /* 0x0000002c0830723c */ /* 0x048ff00000001830 */
[----:B------:R-:W-:Y:S03]  /*3410*/  HMMA.16816.F32 R56, R8, R46, R56 ;  /* 0x0000002e0838723c */ /* 0x000fe60000001838 */
[----:B------:R-:W-:Y:S01]  /*3420*/  FMUL.FTZ R28, R28, UR27 ;  /* 0x0000001b1c1c7c20 */ /* 0x000fe20008410000 */
[----:B------:R-:W-:Y:S01]  /*3430*/  FMUL.FTZ R29, R29, UR27 ;  /* 0x0000001b1d1d7c20 */ /* 0x000fe20008410000 */
[----:B------:R-:W-:Y:S01]  /*3440*/  FMUL.FTZ R31, R31, UR27 ;  /* 0x0000001b1f1f7c20 */ /* 0x000fe20008410000 */
[----:B------:R-:W-:-:S02]  /*3450*/  FMUL.FTZ R30, R30, UR27 ;  /* 0x0000001b1e1e7c20 */ /* 0x000fc40008410000 */
[----:B------:R-:W-:Y:S01]  /*3460*/  HMMA.16816.F32 R68, R76, R72, R68 ;  /* 0x000000484c44723c */ /* 0x000fe20000001844 */
[----:B------:R-:W-:Y:S01]  /*3470*/  FMUL.FTZ R72, R22, UR27 ;  /* 0x0000001b16487c20 */ /* 0x000fe20008410000 */
[----:B------:R3:W-:Y:S06]  /*3480*/  MUFU.TANH R73, R29 ;  /* 0x0000001d00497308 */ /* 0x0007ec0000002400 */
[C---:B------:R-:W-:Y:S01]  /*3490*/  HMMA.16816.F32 R40, R60.reuse, R52, R40 ;  /* 0x000000343c28723c */ /* 0x040fe20000001828 */
[----:B------:R-:W-:Y:S01]  /*34a0*/  FMUL.FTZ R52, R20, UR27 ;  /* 0x0000001b14347c20 */ /* 0x000fe20008410000 */
[----:B------:R-:W-:Y:S01]  /*34b0*/  FMUL.FTZ R53, R21, UR27 ;  /* 0x0000001b15357c20 */ /* 0x000fe20008410000 */
[----:B------:R-:W-:Y:S05]  /*34c0*/  MUFU.TANH R72, R72 ;  /* 0x0000004800487308 */ /* 0x000fea0000002400 */
[----:B------:R-:W-:Y:S01]  /*34d0*/  HMMA.16816.F32 R36, R60, R54, R36 ;  /* 0x000000363c24723c */ /* 0x000fe20000001824 */
[----:B------:R-:W-:-:S02]  /*34e0*/  FMUL.FTZ R54, R23, UR27 ;  /* 0x0000001b17367c20 */ /* 0x000fc40008410000 */
[----:B------:R-:W5:Y:S01]  /*34f0*/  LDSM.16.M88.4 R20, [R89+0xf000] ;  /* 0x00f000005914783b */ /* 0x000f620000000200 */
[----:B------:R1:W-:Y:S01]  /*3500*/  MUFU.TANH R55, R28 ;  /* 0x0000001c00377308 */ /* 0x0003e20000002400 */
[----:B---3--:R-:W-:-:S03]  /*3510*/  SHF.R.U32.HI R29, RZ, 0x2, R90 ;  /* 0x00000002ff1d7819 */ /* 0x008fc6000001165a */
[----:B------:R-:W-:Y:S01]  /*3520*/  HMMA.16816.F32 R64, R76, R74, R64 ;  /* 0x0000004a4c40723c */ /* 0x000fe20000001840 */
[----:B------:R-:W-:-:S03]  /*3530*/  LOP3.LUT R29, R29, 0x7, RZ, 0xc0, !PT ;  /* 0x000000071d1d7812 */ /* 0x000fc600078ec0ff */
[----:B------:R-:W3:Y:S04]  /*3540*/  MUFU.TANH R54, R54 ;  /* 0x0000003600367308 */ /* 0x000ee80000002400 */
[----:B--2---:R-:W-:Y:S04]  /*3550*/  HMMA.16816.F32 R48, R4, R24, R48 ;  /* 0x000000180430723c */ /* 0x004fe80000001830 */
[----:B------:R-:W2:Y:S01]  /*3560*/  MUFU.TANH R53, R53 ;  /* 0x0000003500357308 */ /* 0x000ea20000002400 */
[----:B-1----:R-:W-:-:S03]  /*3570*/  IMAD.U32 R28, RZ, RZ, UR21 ;  /* 0x00000015ff1c7e24 */ /* 0x002fc6000f8e00ff */
[----:B------:R-:W-:Y:S01]  /*3580*/  HMMA.16816.F32 R56, R4, R26, R56 ;  /* 0x0000001a0438723c */ /* 0x000fe20000001838 */
[----:B------:R-:W1:Y:S03]  /*3590*/  LDSM.16.M88.4 R24, [R88+0xf800] ;  /* 0x00f800005818783b */ /* 0x000e660000000200 */
[----:B------:R-:W2:Y:S04]  /*35a0*/  MUFU.TANH R52, R52 ;  /* 0x0000003400347308 */ /* 0x000ea80000002400 */
[----:B------:R-:W-:Y:S01]  /*35b0*/  HMMA.16816.F32 R44, R12, R32, R40 ;  /* 0x000000200c2c723c */ /* 0x000fe20000001828 */
[----:B------:R-:W3:Y:S02]  /*35c0*/  LDSM.16.M88.4 R40, [R87+0xf000] ;  /* 0x00f000005728783b */ /* 0x000ee40000000200 */
[----:B------:R-:W-:Y:S01]  /*35d0*/  FMUL.FTZ R48, R48, UR27 ;  /* 0x0000001b30307c20 */ /* 0x000fe20008410000 */
[----:B------:R5:W2:Y:S01]  /*35e0*/  MUFU.TANH R33, R31 ;  /* 0x0000001f00217308 */ /* 0x000aa20000002400 */
[----:B------:R-:W-:-:S03]  /*35f0*/  FMUL.FTZ R49, R49, UR27 ;  /* 0x0000001b31317c20 */ /* 0x000fc60008410000 */
[----:B------:R-:W-:Y:S03]  /*3600*/  HMMA.16816.F32 R36, R12, R34, R36 ;  /* 0x000000220c24723c */ /* 0x000fe60000001824 */
[----:B------:R-:W-:Y:S01]  /*3610*/  FMUL.FTZ R34, R56, UR27 ;  /* 0x0000001b38227c20 */ /* 0x000fe20008410000 */
[----:B------:R2:W-:Y:S01]  /*3620*/  MUFU.TANH R32, R30 ;  /* 0x0000001e00207308 */ /* 0x0005e20000002400 */
[----:B------:R-:W-:Y:S01]  /*3630*/  FMUL.FTZ R35, R57, UR27 ;  /* 0x0000001b39237c20 */ /* 0x000fe20008410000 */
[----:B------:R-:W-:Y:S02]  /*3640*/  FMUL.FTZ R59, R59, UR27 ;  /* 0x0000001b3b3b7c20 */ /* 0x000fe40008410000 */
[----:B----4-:R-:W-:Y:S04]  /*3650*/  HMMA.16816.F32 R68, R60, R16, R68 ;  /* 0x000000103c44723c */ /* 0x010fe80000001844 */
[----:B------:R-:W4:Y:S01]  /*3660*/  MUFU.TANH R48, R48 ;  /* 0x0000003000307308 */ /* 0x000f220000002400 */
[----:B-----5:R-:W-:-:S03]  /*3670*/  LOP3.LUT R31, R92, 0x1f0, RZ, 0xc0, !PT ;  /* 0x000001f05c1f7812 */ /* 0x020fc600078ec0ff */
[----:B------:R-:W-:Y:S01]  /*3680*/  HMMA.16816.F32 R64, R60, R18, R64 ;  /* 0x000000123c40723c */ /* 0x000fe20000001840 */
[----:B------:R-:W5:Y:S01]  /*3690*/  LDSM.16.M88.4 R16, [R89+0xf800] ;  /* 0x00f800005910783b */ /* 0x000f620000000200 */
[----:B------:R-:W-:Y:S02]  /*36a0*/  IADD3 R28, PT, PT, R31, 0x1, R28 ;  /* 0x000000011f1c7810 */ /* 0x000fe40007ffe01c */
[----:B------:R-:W-:Y:S04]  /*36b0*/  MUFU.TANH R49, R49 ;  /* 0x0000003100317308 */ /* 0x000fe80000002400 */
[----:B------:R-:W-:Y:S01]  /*36c0*/  HMMA.16816.F32 R36, R8, R22, R36 ;  /* 0x000000160824723c */ /* 0x000fe20000001824 */
[----:B------:R-:W-:Y:S01]  /*36d0*/  IADD3 R22, PT, PT, R28, -UR23, R29 ;  /* 0x800000171c167c10 */ /* 0x000fe2000fffe01d */
[----:B------:R-:W-:Y:S01]  /*36e0*/  IMAD.U32 R23, RZ, RZ, UR17 ;  /* 0x00000011ff177e24 */ /* 0x000fe2000f8e00ff */
[----:B--2---:R-:W2:Y:S01]  /*36f0*/  LDSM.16.M88.4 R28, [R87+0xf800] ;  /* 0x00f80000571c783b */ /* 0x004ea20000000200 */
[----:B------:R-:W-:Y:S01]  /*3700*/  MUFU.TANH R34, R34 ;  /* 0x0000002200227308 */ /* 0x000fe20000002400 */
[----:B------:R-:W-:-:S04]  /*3710*/  DEPBAR.LE SB0, 0x0 ;  /* 0x000080000000791a */ /* 0x000fc80000000000 */
[----:B------:R-:W-:Y:S01]  /*3720*/  HMMA.16816.F32 R44, R8, R20, R44 ;  /* 0x00000014082c723c */ /* 0x000fe2000000182c */
[----:B------:R-:W-:Y:S01]  /*3730*/  FMUL.FTZ R20, R50, UR27 ;  /* 0x0000001b32147c20 */ /* 0x000fe20008410000 */
[----:B------:R-:W-:Y:S02]  /*3740*/  IMAD.SHL.U32 R50, R90, 0x2, RZ ;  /* 0x000000025a327824 */ /* 0x000fe400078e00ff */
[----:B------:R-:W-:Y:S01]  /*3750*/  FMUL.FTZ R21, R51, UR27 ;  /* 0x0000001b33157c20 */ /* 0x000fe20008410000 */
[----:B------:R-:W-:Y:S02]  /*3760*/  MUFU.TANH R35, R35 ;  /* 0x0000002300237308 */ /* 0x000fe40000002400 */
[----:B------:R-:W-:Y:S01]  /*3770*/  LOP3.LUT R50, R50, 0x6, RZ, 0xc0, !PT ;  /* 0x0000000632327812 */ /* 0x000fe200078ec0ff */
[----:B-1----:R-:W-:Y:S01]  /*3780*/  HMMA.16816.F32 R68, R12, R24, R68 ;  /* 0x000000180c44723c */ /* 0x002fe20000001844 */
[----:B------:R-:W-:-:S03]  /*3790*/  IMAD.U32 R25, RZ, RZ, UR22 ;  /* 0x00000016ff197e24 */ /* 0x000fc6000f8e00ff */
[----:B------:R-:W-:Y:S01]  /*37a0*/  IMAD R23, R23, 0x40, R50 ;  /* 0x0000004017177824 */ /* 0x000fe200078e0232 */
[----:B------:R-:W1:Y:S01]  /*37b0*/  MUFU.TANH R20, R20 ;  /* 0x0000001400147308 */ /* 0x000e620000002400 */
[--C-:B------:R-:W-:Y:S02]  /*37c0*/  IADD3 R22, PT, PT, R22, UR18, R25.reuse ;  /* 0x0000001216167c10 */ /* 0x100fe4000fffe019 */
[----:B------:R-:W-:Y:S01]  /*37d0*/  HMMA.16816.F32 R64, R12, R26, R64 ;  /* 0x0000001a0c40723c */ /* 0x000fe20000001840 */
[C---:B------:R-:W-:Y:S01]  /*37e0*/  VIADD R12, R23.reuse, 0xffffffd0 ;  /* 0xffffffd0170c7836 */ /* 0x040fe20000000000 */
[C---:B------:R-:W-:Y:S01]  /*37f0*/  VIMNMX R221, PT, PT, R22.reuse, UR22, PT ;  /* 0x0000001616dd7c48 */ /* 0x040fe2000bfe0100 */
[C---:B------:R-:W-:Y:S01]  /*3800*/  VIADD R13, R23.reuse, 0xffffffc9 ;  /* 0xffffffc9170d7836 */ /* 0x040fe20000000000 */
[----:B------:R-:W-:Y:S01]  /*3810*/  VIADDMNMX R220, R22, 0x8, R25, PT ;  /* 0x0000000816dc7846 */ /* 0x000fe20003800119 */
[----:B------:R-:W-:Y:S01]  /*3820*/  VIADD R22, R23, 0xffffffc1 ;  /* 0xffffffc117167836 */ /* 0x000fe20000000000 */
[----:B------:R-:W1:Y:S02]  /*3830*/  MUFU.TANH R21, R21 ;  /* 0x0000001500157308 */ /* 0x000e640000002400 */
[----:B---3--:R-:W-:Y:S02]  /*3840*/  HMMA.16816.F32 R36, R4, R42, R36 ;  /* 0x0000002a0424723c */ /* 0x008fe40000001824 */
[----:B------:R-:W-:-:S02]  /*3850*/  ISETP.GE.AND P5, PT, R22, R220, PT ;  /* 0x000000dc1600720c */ /* 0x000fc40003fa6270 */
[-C--:B------:R-:W-:Y:S02]  /*3860*/  ISETP.GE.AND P3, PT, R22, R221.reuse, PT ;  /* 0x000000dd1600720c */ /* 0x080fe40003f66270 */
[----:B------:R-:W-:Y:S01]  /*3870*/  FSEL R54, R54, -INF , !P5 ;  /* 0xff80000036367808 */ /* 0x000fe20006800000 */
[----:B------:R-:W-:Y:S01]  /*3880*/  MUFU.TANH R24, R59 ;  /* 0x0000003b00187308 */ /* 0x000fe20000002400 */
[----:B------:R-:W-:Y:S01]  /*3890*/  HMMA.16816.F32 R44, R4, R40, R44 ;  /* 0x00000028042c723c */ /* 0x000fe2000000182c */
[----:B------:R-:W-:Y:S01]  /*38a0*/  FMUL.FTZ R40, R58, UR27 ;  /* 0x0000001b3a287c20 */ /* 0x000fe20008410000 */
[----:B------:R-:W-:Y:S01]  /*38b0*/  VIADD R41, R23, 0xffffffc0 ;  /* 0xffffffc017297836 */ /* 0x000fe20000000000 */
[----:B------:R-:W-:-:S04]  /*38c0*/  ISETP.GE.AND P5, PT, R12, R221, PT ;  /* 0x000000dd0c00720c */ /* 0x000fc80003fa6270 */
[-C--:B------:R-:W-:Y:S01]  /*38d0*/  ISETP.GE.AND P1, PT, R41, R220.reuse, PT ;  /* 0x000000dc2900720c */ /* 0x080fe20003f26270 */
[C---:B-----5:R-:W-:Y:S01]  /*38e0*/  HMMA.16816.F32 R68, R8.reuse, R16, R68 ;  /* 0x000000100844723c */ /* 0x060fe20000001844 */
[----:B------:R-:W-:Y:S01]  /*38f0*/  VIADD R16, R23, 0xffffffc8 ;  /* 0xffffffc817107836 */ /* 0x000fe20000000000 */
[----:B------:R-:W3:Y:S01]  /*3900*/  MUFU.TANH R40, R40 ;  /* 0x0000002800287308 */ /* 0x000ee20000002400 */
[-C--:B------:R-:W-:Y:S01]  /*3910*/  ISETP.GE.AND P4, PT, R41, R221.reuse, PT ;  /* 0x000000dd2900720c */ /* 0x080fe20003f86270 */
[----:B------:R-:W-:Y:S01]  /*3920*/  FMUL.FTZ R226, R36, UR27 ;  /* 0x0000001b24e27c20 */ /* 0x000fe20008410000 */
[----:B------:R-:W-:Y:S01]  /*3930*/  FSEL R36, R53, -INF , !P3 ;  /* 0xff80000035247808 */ /* 0x000fe20005800000 */
[----:B------:R-:W-:Y:S01]  /*3940*/  FMUL.FTZ R37, R37, UR27 ;  /* 0x0000001b25257c20 */ /* 0x000fe20008410000 */
[-C--:B------:R-:W-:Y:S01]  /*3950*/  ISETP.GE.AND P2, PT, R16, R221.reuse, PT ;  /* 0x000000dd1000720c */ /* 0x080fe20003f46270 */
[----:B------:R-:W-:Y:S01]  /*3960*/  HMMA.16816.F32 R64, R8, R18, R64 ;  /* 0x000000120840723c */ /* 0x000fe20000001840 */
[----:B------:R-:W-:Y:S01]  /*3970*/  FSEL R72, R72, -INF , !P1 ;  /* 0xff80000048487808 */ /* 0x000fe20004800000 */
[----:B------:R-:W-:Y:S01]  /*3980*/  MUFU.TANH R226, R226 ;  /* 0x000000e200e27308 */ /* 0x000fe20000002400 */
[----:B------:R-:W-:Y:S01]  /*3990*/  FSEL R26, R55, -INF , !P2 ;  /* 0xff800000371a7808 */ /* 0x000fe20005000000 */
[----:B------:R-:W-:Y:S01]  /*39a0*/  FMUL.FTZ R44, R44, UR27 ;  /* 0x0000001b2c2c7c20 */ /* 0x000fe20008410000 */
[-C--:B------:R-:W-:Y:S01]  /*39b0*/  ISETP.GE.AND P2, PT, R12, R220.reuse, PT ;  /* 0x000000dc0c00720c */ /* 0x080fe20003f46270 */
[----:B------:R-:W-:Y:S01]  /*39c0*/  VIADD R12, R23, 0xffffffd8 ;  /* 0xffffffd8170c7836 */ /* 0x000fe20000000000 */
[-C--:B------:R-:W-:Y:S01]  /*39d0*/  ISETP.GE.AND P3, PT, R13, R220.reuse, PT ;  /* 0x000000dc0d00720c */ /* 0x080fe20003f66270 */
[----:B------:R-:W-:Y:S01]  /*39e0*/  FMUL.FTZ R47, R47, UR27 ;  /* 0x0000001b2f2f7c20 */ /* 0x000fe20008410000 */
[----:B------:R-:W-:Y:S01]  /*39f0*/  FSEL R52, R52, -INF , !P4 ;  /* 0xff80000034347808 */ /* 0x000fe20006000000 */
[----:B------:R-:W5:Y:S01]  /*3a00*/  MUFU.TANH R230, R44 ;  /* 0x0000002c00e67308 */ /* 0x000f620000002400 */
[-C--:B------:R-:W-:Y:S01]  /*3a10*/  ISETP.GE.AND P1, PT, R13, R221.reuse, PT ;  /* 0x000000dd0d00720c */ /* 0x080fe20003f26270 */
[----:B------:R-:W-:Y:S01]  /*3a20*/  VIADD R13, R23, 0xffffffd1 ;  /* 0xffffffd1170d7836 */ /* 0x000fe20000000000 */
[-C--:B------:R-:W-:Y:S01]  /*3a30*/  ISETP.GE.AND P4, PT, R16, R220.reuse, PT ;  /* 0x000000dc1000720c */ /* 0x080fe20003f86270 */
[C---:B--2---:R-:W-:Y:S01]  /*3a40*/  HMMA.16816.F32 R68, R4.reuse, R28, R68 ;  /* 0x0000001c0444723c */ /* 0x044fe20000001844 */
[----:B------:R-:W-:Y:S01]  /*3a50*/  FSEL R28, R33, -INF , !P3 ;  /* 0xff800000211c7808 */ /* 0x000fe20005800000 */
[----:B------:R-:W-:Y:S01]  /*3a60*/  FMUL.FTZ R46, R46, UR27 ;  /* 0x0000001b2e2e7c20 */ /* 0x000fe20008410000 */
[----:B----4-:R-:W-:Y:S01]  /*3a70*/  FSEL R22, R48, -INF , !P5 ;  /* 0xff80000030167808 */ /* 0x010fe20006800000 */
[----:B------:R-:W2:Y:S01]  /*3a80*/  MUFU.TANH R222, R47 ;  /* 0x0000002f00de7308 */ /* 0x000ea20000002400 */
[CC--:B------:R-:W-:Y:S01]  /*3a90*/  ISETP.GE.AND P3, PT, R12.reuse, R221.reuse, PT ;  /* 0x000000dd0c00720c */ /* 0x0c0fe20003f66270 */
[C---:B------:R-:W-:Y:S01]  /*3aa0*/  VIADD R8, R23.reuse, 0xffffffe0 ;  /* 0xffffffe017087836 */ /* 0x040fe20000000000 */
[-C--:B------:R-:W-:Y:S01]  /*3ab0*/  ISETP.GE.AND P5, PT, R12, R220.reuse, PT ;  /* 0x000000dc0c00720c */ /* 0x080fe20003fa6270 */
[----:B------:R-:W-:Y:S01]  /*3ac0*/  VIADD R12, R23, 0xffffffd9 ;  /* 0xffffffd9170c7836 */ /* 0x000fe20000000000 */
[----:B------:R-:W-:Y:S01]  /*3ad0*/  FSEL R32, R32, -INF , !P4 ;  /* 0xff80000020207808 */ /* 0x000fe20006000000 */
[----:B------:R-:W-:Y:S01]  /*3ae0*/  HMMA.16816.F32 R4, R4, R30, R64 ;  /* 0x0000001e0404723c */ /* 0x000fe20000001840 */
[-C--:B------:R-:W-:Y:S01]  /*3af0*/  ISETP.GE.AND P4, PT, R13, R221.reuse, PT ;  /* 0x000000dd0d00720c */ /* 0x080fe20003f86270 */
[----:B------:R-:W4:Y:S01]  /*3b00*/  MUFU.TANH R224, R46 ;  /* 0x0000002e00e07308 */ /* 0x000f220000002400 */
[----:B------:R-:W-:Y:S01]  /*3b10*/  FSEL R42, R73, -INF , !P1 ;  /* 0xff800000492a7808 */ /* 0x000fe20004800000 */
[----:B------:R-:W-:Y:S01]  /*3b20*/  FMUL.FTZ R38, R38, UR27 ;  /* 0x0000001b26267c20 */ /* 0x000fe20008410000 */
[-C--:B------:R-:W-:Y:S01]  /*3b30*/  ISETP.GE.AND P1, PT, R13, R220.reuse, PT ;  /* 0x000000dc0d00720c */ /* 0x080fe20003f26270 */
[----:B------:R-:W-:Y:S01]  /*3b40*/  VIADD R9, R23, 0xffffffe1 ;  /* 0xffffffe117097836 */ /* 0x000fe20000000000 */
[----:B-1----:R-:W-:Y:S01]  /*3b50*/  FSEL R14, R20, -INF , !P2 ;  /* 0xff800000140e7808 */ /* 0x002fe20005000000 */
[----:B------:R-:W-:Y:S01]  /*3b60*/  FMUL.FTZ R45, R45, UR27 ;  /* 0x0000001b2d2d7c20 */ /* 0x000fe20008410000 */
[CC--:B------:R-:W-:Y:S01]  /*3b70*/  ISETP.GE.AND P2, PT, R12.reuse, R221.reuse, PT ;  /* 0x000000dd0c00720c */ /* 0x0c0fe20003f46270 */
[----:B------:R-:W-:Y:S01]  /*3b80*/  MUFU.TANH R196, R37 ;  /* 0x0000002500c47308 */ /* 0x000fe20000002400 */
[----:B------:R-:W-:Y:S01]  /*3b90*/  FSEL R18, R49, -INF , !P4 ;  /* 0xff80000031127808 */ /* 0x000fe20006000000 */
[----:B------:R-:W-:Y:S01]  /*3ba0*/  FMUL.FTZ R39, R39, UR27 ;  /* 0x0000001b27277c20 */ /* 0x000fe20008410000 */
[-C--:B------:R-:W-:Y:S01]  /*3bb0*/  ISETP.GE.AND P4, PT, R12, R220.reuse, PT ;  /* 0x000000dc0c00720c */ /* 0x080fe20003f86270 */
[----:B------:R-:W-:Y:S01]  /*3bc0*/  VIADD R11, R23, 0xffffffe9 ;  /* 0xffffffe9170b7836 */ /* 0x000fe20000000000 */
[----:B------:R-:W-:Y:S01]  /*3bd0*/  FSEL R12, R21, -INF , !P1 ;  /* 0xff800000150c7808 */ /* 0x000fe20004800000 */
[----:B------:R-:W-:Y:S01]  /*3be0*/  FMUL.FTZ R68, R68, UR27 ;  /* 0x0000001b44447c20 */ /* 0x000fe20008410000 */
[----:B------:R-:W-:Y:S01]  /*3bf0*/  FSEL R16, R34, -INF , !P3 ;  /* 0xff80000022107808 */ /* 0x000fe20005800000 */
[----:B------:R-:W1:Y:S01]  /*3c00*/  MUFU.TANH R210, R38 ;  /* 0x0000002600d27308 */ /* 0x000e620000002400 */
[CC--:B------:R-:W-:Y:S01]  /*3c10*/  ISETP.GE.AND P1, PT, R8.reuse, R221.reuse, PT ;  /* 0x000000dd0800720c */ /* 0x0c0fe20003f26270 */
[----:B------:R-:W-:Y:S01]  /*3c20*/  FMUL.FTZ R69, R69, UR27 ;  /* 0x0000001b45457c20 */ /* 0x000fe20008410000 */
[-C--:B------:R-:W-:Y:S01]  /*3c30*/  ISETP.GE.AND P3, PT, R8, R220.reuse, PT ;  /* 0x000000dc0800720c */ /* 0x080fe20003f66270 */
[----:B------:R-:W-:Y:S01]  /*3c40*/  FMUL.FTZ R212, R4, UR27 ;  /* 0x0000001b04d47c20 */ /* 0x000fe20008410000 */
[----:B---3--:R-:W-:Y:S01]  /*3c50*/  FSEL R8, R40, -INF , !P5 ;  /* 0xff80000028087808 */ /* 0x008fe20006800000 */
[----:B------:R-:W-:Y:S01]  /*3c60*/  FMUL.FTZ R70, R70, UR27 ;  /* 0x0000001b46467c20 */ /* 0x000fe20008410000 */
[----:B------:R-:W-:Y:S01]  /*3c70*/  FSEL R20, R35, -INF , !P2 ;  /* 0xff80000023147808 */ /* 0x000fe20005000000 */
[----:B------:R-:W3:Y:S01]  /*3c80*/  MUFU.TANH R194, R45 ;  /* 0x0000002d00c27308 */ /* 0x000ee20000002400 */
[-C--:B------:R-:W-:Y:S01]  /*3c90*/  ISETP.GE.AND P5, PT, R9, R221.reuse, PT ;  /* 0x000000dd0900720c */ /* 0x080fe20003fa6270 */
[----:B------:R-:W-:Y:S01]  /*3ca0*/  FMUL.FTZ R208, R5, UR27 ;  /* 0x0000001b05d07c20 */ /* 0x000fe20008410000 */
[-C--:B------:R-:W-:Y:S01]  /*3cb0*/  ISETP.GE.AND P2, PT, R9, R220.reuse, PT ;  /* 0x000000dc0900720c */ /* 0x080fe20003f46270 */
[----:B------:R-:W-:Y:S01]  /*3cc0*/  VIADD R9, R23, 0xffffffe8 ;  /* 0xffffffe817097836 */ /* 0x000fe20000000000 */
[----:B------:R-:W-:Y:S01]  /*3cd0*/  FSEL R10, R24, -INF , !P4 ;  /* 0xff800000180a7808 */ /* 0x000fe20006000000 */
[----:B------:R-:W-:Y:S01]  /*3ce0*/  FMUL.FTZ R71, R71, UR27 ;  /* 0x0000001b47477c20 */ /* 0x000fe20008410000 */
[----:B-----5:R-:W-:Y:S01]  /*3cf0*/  FSEL R230, R230, -INF , !P1 ;  /* 0xff800000e6e67808 */ /* 0x020fe20004800000 */
[----:B------:R-:W5:Y:S01]  /*3d00*/  MUFU.TANH R202, R39 ;  /* 0x0000002700ca7308 */ /* 0x000f620000002400 */
[CC--:B------:R-:W-:Y:S01]  /*3d10*/  ISETP.GE.AND P4, PT, R9.reuse, R221.reuse, PT ;  /* 0x000000dd0900720c */ /* 0x0c0fe20003f86270 */
[----:B------:R-:W-:Y:S01]  /*3d20*/  FMUL.FTZ R6, R6, UR27 ;  /* 0x0000001b06067c20 */ /* 0x000fe20008410000 */
[----:B------:R-:W-:Y:S01]  /*3d30*/  ISETP.GE.AND P1, PT, R9, R220, PT ;  /* 0x000000dc0900720c */ /* 0x000fe20003f26270 */
[----:B------:R-:W-:Y:S01]  /*3d40*/  VIADD R9, R23, 0xfffffff0 ;  /* 0xfffffff017097836 */ /* 0x000fe20000000000 */
[----:B--2---:R-:W-:Y:S01]  /*3d50*/  FSEL R222, R222, -INF , !P2 ;  /* 0xff800000dede7808 */ /* 0x004fe20005000000 */
[----:B------:R-:W-:Y:S01]  /*3d60*/  FMUL.FTZ R198, R7, UR27 ;  /* 0x0000001b07c67c20 */ /* 0x000fe20008410000 */
[----:B------:R-:W-:Y:S01]  /*3d70*/  FSEL R226, R226, -INF , !P4 ;  /* 0xff800000e2e27808 */ /* 0x000fe20006000000 */
[----:B------:R-:W2:Y:S01]  /*3d80*/  MUFU.TANH R218, R68 ;  /* 0x0000004400da7308 */ /* 0x000ea20000002400 */
[----:B----4-:R-:W-:Y:S01]  /*3d90*/  FSEL R224, R224, -INF , !P3 ;  /* 0xff800000e0e07808 */ /* 0x010fe20005800000 */
[----:B------:R-:W-:Y:S01]  /*3da0*/  VIADD R4, R23, 0xfffffff8 ;  /* 0xfffffff817047836 */ /* 0x000fe20000000000 */
[----:B------:R-:W-:-:S02]  /*3db0*/  ISETP.GE.AND P2, PT, R9, R221, PT ;  /* 0x000000dd0900720c */ /* 0x000fc40003f46270 */
[----:B------:R-:W-:Y:S01]  /*3dc0*/  ISETP.GE.AND P4, PT, R9, R220, PT ;  /* 0x000000dc0900720c */ /* 0x000fe20003f86270 */
[----:B------:R-:W-:Y:S01]  /*3dd0*/  VIADD R9, R23, 0xfffffff1 ;  /* 0xfffffff117097836 */ /* 0x000fe20000000000 */
[-C--:B------:R-:W-:Y:S01]  /*3de0*/  ISETP.GE.AND P3, PT, R11, R221.reuse, PT ;  /* 0x000000dd0b00720c */ /* 0x080fe20003f66270 */
[----:B------:R-:W4:Y:S01]  /*3df0*/  MUFU.TANH R206, R70 ;  /* 0x0000004600ce7308 */ /* 0x000f220000002400 */
[----:B------:R-:W-:Y:S01]  /*3e00*/  FMNMX3.FTZ R5, R52, R36, R26, !PT ;  /* 0x0000002434057276 */ /* 0x000fe2000781001a */
[----:B------:R-:W-:Y:S01]  /*3e10*/  VIADD R23, R23, 0xfffffff9 ;  /* 0xfffffff917177836 */ /* 0x000fe20000000000 */
[----:B-1----:R-:W-:Y:S02]  /*3e20*/  FSEL R210, R210, -INF , !P1 ;  /* 0xff800000d2d27808 */ /* 0x002fe40004800000 */
[----:B------:R-:W-:Y:S02]  /*3e30*/  FSEL R196, R196, -INF , !P3 ;  /* 0xff800000c4c47808 */ /* 0x000fe40005800000 */
[C---:B------:R-:W-:Y:S01]  /*3e40*/  ISETP.GE.AND P1, PT, R9.reuse, R221, PT ;  /* 0x000000dd0900720c */ /* 0x040fe20003f26270 */
[----:B------:R-:W1:Y:S01]  /*3e50*/  MUFU.TANH R69, R69 ;  /* 0x0000004500457308 */ /* 0x000e620000002400 */
[----:B------:R-:W-:-:S02]  /*3e60*/  ISETP.GE.AND P3, PT, R9, R220, PT ;  /* 0x000000dc0900720c */ /* 0x000fc40003f66270 */
[----:B------:R-:W-:Y:S02]  /*3e70*/  FMNMX3.FTZ R9, R5, R42, R22, !PT ;  /* 0x0000002a05097276 */ /* 0x000fe40007810016 */
[----:B------:R-:W-:Y:S02]  /*3e80*/  FMNMX3.FTZ R5, R72, R54, R32, !PT ;  /* 0x0000003648057276 */ /* 0x000fe40007810020 */
[----:B------:R-:W-:Y:S01]  /*3e90*/  FMNMX3.FTZ R9, R9, R18, R16, !PT ;  /* 0x0000001209097276 */ /* 0x000fe20007810010 */
[----:B------:R-:W1:Y:S01]  /*3ea0*/  MUFU.TANH R212, R212 ;  /* 0x000000d400d47308 */ /* 0x000e620000002400 */
[----:B---3--:R-:W-:Y:S02]  /*3eb0*/  FSEL R194, R194, -INF , !P5 ;  /* 0xff800000c2c27808 */ /* 0x008fe40006800000 */
[----:B------:R-:W-:Y:S02]  /*3ec0*/  ISETP.GE.AND P5, PT, R11, R220, PT ;  /* 0x000000dc0b00720c */ /* 0x000fe40003fa6270 */
[----:B------:R-:W-:-:S02]  /*3ed0*/  FMNMX3.FTZ R5, R5, R28, R14, !PT ;  /* 0x0000001c05057276 */ /* 0x000fc4000781000e */
[----:B------:R-:W-:Y:S01]  /*3ee0*/  FMNMX3.FTZ R9, R9, R20, R230, !PT ;  /* 0x0000001409097276 */ /* 0x000fe200078100e6 */
[----:B------:R-:W3:Y:S01]  /*3ef0*/  MUFU.TANH R208, R208 ;  /* 0x000000d000d07308 */ /* 0x000ee20000002400 */
[----:B-----5:R-:W-:Y:S02]  /*3f00*/  FSEL R202, R202, -INF , !P5 ;  /* 0xff800000caca7808 */ /* 0x020fe40006800000 */
[----:B------:R-:W-:Y:S02]  /*3f10*/  ISETP.GE.AND P5, PT, R4, R221, PT ;  /* 0x000000dd0400720c */ /* 0x000fe40003fa6270 */
[----:B--2---:R-:W-:Y:S02]  /*3f20*/  FSEL R218, R218, -INF , !P2 ;  /* 0xff800000dada7808 */ /* 0x004fe40005000000 */
[----:B------:R-:W-:Y:S01]  /*3f30*/  FMNMX3.FTZ R5, R5, R12, R8, !PT ;  /* 0x0000000c05057276 */ /* 0x000fe20007810008 */
[----:B------:R-:W2:Y:S01]  /*3f40*/  MUFU.TANH R204, R71 ;  /* 0x0000004700cc7308 */ /* 0x000ea20000002400 */
[----:B------:R-:W-:-:S02]  /*3f50*/  FMNMX3.FTZ R7, R9, R194, R226, !PT ;  /* 0x000000c209077276 */ /* 0x000fc400078100e2 */
[----:B----4-:R-:W-:Y:S02]  /*3f60*/  FSEL R206, R206, -INF , !P4 ;  /* 0xff800000cece7808 */ /* 0x010fe40006000000 */
[----:B------:R-:W-:Y:S02]  /*3f70*/  ISETP.GE.AND P4, PT, R23, R221, PT ;  /* 0x000000dd1700720c */ /* 0x000fe40003f86270 */
[----:B-1----:R-:W-:Y:S01]  /*3f80*/  FSEL R214, R69, -INF , !P1 ;  /* 0xff80000045d67808 */ /* 0x002fe20004800000 */
[----:B------:R-:W1:Y:S01]  /*3f90*/  MUFU.TANH R200, R6 ;  /* 0x0000000600c87308 */ /* 0x000e620000002400 */
[----:B------:R-:W-:Y:S02]  /*3fa0*/  FSEL R212, R212, -INF , !P5 ;  /* 0xff800000d4d47808 */ /* 0x000fe40006800000 */
[----:B------:R-:W-:Y:S02]  /*3fb0*/  FMNMX3.FTZ R5, R5, R10, R224, !PT ;  /* 0x0000000a05057276 */ /* 0x000fe400078100e0 */
[----:B------:R-:W-:Y:S01]  /*3fc0*/  FMNMX3.FTZ R7, R7, R196, R218, !PT ;  /* 0x000000c407077276 */ /* 0x000fe200078100da */
[----:B------:R-:W-:Y:S01]  /*3fd0*/  BAR.SYNC.DEFER_BLOCKING 0x0 ;  /* 0x0000000000007b1d */ /* 0x000fe20000010000 */
[----:B------:R-:W-:-:S02]  /*3fe0*/  ISETP.GE.AND P2, PT, R4, R220, PT ;  /* 0x000000dc0400720c */ /* 0x000fc40003f46270 */
[----:B---3--:R-:W-:Y:S02]  /*3ff0*/  FSEL R208, R208, -INF , !P4 ;  /* 0xff800000d0d07808 */ /* 0x008fe40006000000 */
[----:B------:R-:W-:Y:S01]  /*4000*/  FMNMX3.FTZ R5, R5, R222, R210, !PT ;  /* 0x000000de05057276 */ /* 0x000fe200078100d2 */
[----:B------:R-:W3:Y:S01]  /*4010*/  MUFU.TANH R198, R198 ;  /* 0x000000c600c67308 */ /* 0x000ee20000002400 */
[----:B------:R-:W-:Y:S02]  /*4020*/  FMNMX3.FTZ R7, R7, R214, R212, !PT ;  /* 0x000000d607077276 */ /* 0x000fe400078100d4 */
[----:B------:R-:W-:Y:S02]  /*4030*/  ISETP.GE.AND P1, PT, R23, R220, PT ;  /* 0x000000dc1700720c */ /* 0x000fe40003f26270 */
[----:B--2---:R-:W-:Y:S02]  /*4040*/  FSEL R204, R204, -INF , !P3 ;  /* 0xff800000cccc7808 */ /* 0x004fe40005800000 */
[----:B-1----:R-:W-:-:S02]  /*4050*/  FSEL R200, R200, -INF , !P2 ;  /* 0xff800000c8c87808 */ /* 0x002fc40005000000 */
        /* <DEDUP_REMOVED lines=50> */
.L_x_437:
[----:B---3--:R-:W-:Y:S01]  /*4380*/  FSEL R198, R198, -INF , !P1 ;  /* 0xff800000c6c67808 */ /* 0x008fe20004800000 */
[----:B------:R-:W2:Y:S01]  /*4390*/  SHFL.BFLY PT, R7, R4, 0x2, 0x1f ;  /* 0x0c401f0004077f89 */ /* 0x000ea200000e0000 */
[----:B------:R-:W-:Y:S01]  /*43a0*/  FMNMX3.FTZ R5, R5, R204, R200, !PT ;  /* 0x000000cc05057276 */ /* 0x000fe200078100c8 */
[----:B------:R-:W3:Y:S01]  /*43b0*/  LDCU UR18, c[0x0][0x45c] ;  /* 0x00008b80ff1277ac */ /* 0x000ee20008000800 */
[----:B------:R-:W-:Y:S02]  /*43c0*/  LOP3.LUT R165, R3, 0x200, R86, 0xf8, !PT ;  /* 0x0000020003a57812 */ /* 0x000fe400078ef856 */
[----:B------:R-:W-:Y:S02]  /*43d0*/  FMNMX.FTZ R9, R198, R5, !PT ;  /* 0x00000005c6097209 */ /* 0x000fe40007810000 */
[----:B------:R-:W-:-:S03]  /*43e0*/  LEA R165, R165, UR26, 0x1 ;  /* 0x0000001aa5a57c11 */ /* 0x000fc6000f8e08ff */
[----:B------:R-:W4:Y:S01]  /*43f0*/  SHFL.BFLY PT, R6, R9, 0x2, 0x1f ;  /* 0x0c401f0009067f89 */ /* 0x000f2200000e0000 */
[-C--:B------:R-:W-:Y:S02]  /*4400*/  IADD3 R191, PT, PT, R84, R165.reuse, RZ ;  /* 0x000000a554bf7210 */ /* 0x080fe40007ffe0ff */
[CC--:B------:R-:W-:Y:S01]  /*4410*/  IADD3 R193, PT, PT, R192.reuse, R165.reuse, RZ ;  /* 0x000000a5c0c17210 */ /* 0x0c0fe20007ffe0ff */
[----:B------:R-:W-:Y:S01]  /*4420*/  LDSM.16.MT88.4 R156, [R165+0x10000] ;  /* 0x01000000a59c783b */ /* 0x000fe20000004200 */
[----:B------:R-:W-:Y:S02]  /*4430*/  IADD3 R205, PT, PT, R192, R165, RZ ;  /* 0x000000a5c0cd7210 */ /* 0x000fe40007ffe0ff */
        /* <DEDUP_REMOVED lines=27> */
[----:B-1----:R-:W1:Y:S01]  /*45f0*/  LDSM.16.MT88.4 R40, [R165+0x12000] ;  /* 0x01200000a528783b */ /* 0x002e620000004200 */
[--C-:B------:R-:W-:Y:S01]  /*4600*/  FFMA.FTZ R185, R26, UR18, -R203.reuse ;  /* 0x000000121ab97c23 */ /* 0x100fe200080108cb */
[----:B------:R-:W-:Y:S01]  /*4610*/  MUFU.EX2 R184, R184 ;  /* 0x000000b800b87308 */ /* 0x000fe20000000800 */
[----:B------:R-:W-:Y:S01]  /*4620*/  FFMA.FTZ R180, R18, UR18, -R203 ;  /* 0x0000001212b47c23 */ /* 0x000fe200080108cb */
[--C-:B------:R-:W-:Y:S01]  /*4630*/  FFMA.FTZ R187, R72, UR18, -R197.reuse ;  /* 0x0000001248bb7c23 */ /* 0x100fe200080108c5 */
[----:B------:R-:W-:Y:S01]  /*4640*/  LDSM.16.MT88.4 R120, [R193+0x16000] ;  /* 0x01600000c178783b */ /* 0x000fe20000004200 */
[--C-:B------:R-:W-:Y:S01]  /*4650*/  FFMA.FTZ R186, R54, UR18, -R197.reuse ;  /* 0x0000001236ba7c23 */ /* 0x100fe200080108c5 */
[--C-:B------:R-:W-:Y:S01]  /*4660*/  FFMA.FTZ R183, R32, UR18, -R197.reuse ;  /* 0x0000001220b77c23 */ /* 0x100fe200080108c5 */
[----:B------:R-:W-:Y:S01]  /*4670*/  FFMA.FTZ R182, R28, UR18, -R197 ;  /* 0x000000121cb67c23 */ /* 0x000fe200080108c5 */
[----:B------:R-:W2:Y:S01]  /*4680*/  LDSM.16.MT88.4 R72, [R165+0x14000] ;  /* 0x01400000a548783b */ /* 0x000ea20000004200 */
[----:B------:R-:W-:Y:S01]  /*4690*/  MUFU.EX2 R189, R189 ;  /* 0x000000bd00bd7308 */ /* 0x000fe20000000800 */
[----:B------:R-:W-:Y:S01]  /*46a0*/  FFMA.FTZ R177, R16, UR18, -R203 ;  /* 0x0000001210b17c23 */ /* 0x000fe200080108cb */
[--C-:B------:R-:W-:Y:S01]  /*46b0*/  FFMA.FTZ R179, R14, UR18, -R197.reuse ;  /* 0x000000120eb37c23 */ /* 0x100fe200080108c5 */
[----:B------:R-:W3:Y:S01]  /*46c0*/  LDSM.16.MT88.4 R4, [R190+0x16000] ;  /* 0x01600000be04783b */ /* 0x000ee20000004200 */
[----:B------:R-:W4:Y:S01]  /*46d0*/  MUFU.EX2 R188, R188 ;  /* 0x000000bc00bc7308 */ /* 0x000f220000000800 */
[----:B------:R-:W-:Y:S01]  /*46e0*/  FFMA.FTZ R178, R12, UR18, -R197 ;  /* 0x000000120cb27c23 */ /* 0x000fe200080108c5 */
[--C-:B------:R-:W-:Y:S01]  /*46f0*/  FFMA.FTZ R181, R22, UR18, -R203.reuse ;  /* 0x0000001216b57c23 */ /* 0x100fe200080108cb */
[----:B------:R-:W3:Y:S01]  /*4700*/  LDSM.16.MT88.4 R16, [R191+0x12800] ;  /* 0x01280000bf10783b */ /* 0x000ee20000004200 */
[----:B------:R-:W5:Y:S01]  /*4710*/  MUFU.EX2 R185, R185 ;  /* 0x000000b900b97308 */ /* 0x000f620000000800 */
[----:B------:R-:W-:Y:S01]  /*4720*/  FFMA.FTZ R176, R20, UR18, -R203 ;  /* 0x0000001214b07c23 */ /* 0x000fe200080108cb */
[--C-:B------:R-:W-:Y:S01]  /*4730*/  FFMA.FTZ R167, R8, UR18, -R197.reuse ;  /* 0x0000001208a77c23 */ /* 0x100fe200080108c5 */
[----:B------:R-:W3:Y:S01]  /*4740*/  LDSM.16.MT88.4 R12, [R191+0x14800] ;  /* 0x01480000bf0c783b */ /* 0x000ee20000004200 */
[----:B------:R-:W-:Y:S01]  /*4750*/  MUFU.EX2 R187, R187 ;  /* 0x000000bb00bb7308 */ /* 0x000fe20000000800 */
[----:B------:R-:W-:Y:S01]  /*4760*/  FFMA.FTZ R166, R10, UR18, -R197 ;  /* 0x000000120aa67c23 */ /* 0x000fe200080108c5 */
[----:B------:R-:W-:Y:S01]  /*4770*/  FFMA.FTZ R195, R196, UR18, -R203 ;  /* 0x00000012c4c37c23 */ /* 0x000fe200080108cb */
[----:B------:R-:W3:Y:S01]  /*4780*/  LDSM.16.MT88.4 R8, [R165+0x10800] ;  /* 0x01080000a508783b */ /* 0x000ee20000004200 */
[----:B------:R-:W1:Y:S01]  /*4790*/  MUFU.EX2 R186, R186 ;  /* 0x000000ba00ba7308 */ /* 0x000e620000000800 */
[--C-:B------:R-:W-:Y:S01]  /*47a0*/  FFMA.FTZ R199, R224, UR18, -R197.reuse ;  /* 0x00000012e0c77c23 */ /* 0x100fe200080108c5 */
[----:B----4-:R-:W-:Y:S01]  /*47b0*/  F2FP.F16.F32.PACK_AB R128, R188, R189 ;  /* 0x000000bdbc80723e */ /* 0x010fe200000000ff */
[----:B------:R-:W4:Y:S01]  /*47c0*/  LDSM.16.MT88.4 R24, [R191+0x10800] ;  /* 0x01080000bf18783b */ /* 0x000f220000004200 */
[----:B------:R-:W-:Y:S01]  /*47d0*/  MUFU.EX2 R183, R183 ;  /* 0x000000b700b77308 */ /* 0x000fe20000000800 */
[----:B------:R-:W-:Y:S01]  /*47e0*/  FFMA.FTZ R201, R202, UR18, -R197 ;  /* 0x00000012cac97c23 */ /* 0x000fe200080108c5 */
[----:B-----5:R-:W-:Y:S01]  /*47f0*/  F2FP.F16.F32.PACK_AB R130, R184, R185 ;  /* 0x000000b9b882723e */ /* 0x020fe200000000ff */
[----:B------:R-:W-:Y:S01]  /*4800*/  LDSM.16.MT88.4 R20, [R191+0x16800] ;  /* 0x01680000bf14783b */ /* 0x000fe20000004200 */
[----:B------:R-:W5:Y:S01]  /*4810*/  MUFU.EX2 R182, R182 ;  /* 0x000000b600b67308 */ /* 0x000f620000000800 */
[--C-:B------:R-:W-:Y:S01]  /*4820*/  FFMA.FTZ R230, R230, UR18, -R203.reuse ;  /* 0x00000012e6e67c23 */ /* 0x100fe200080108cb */
[----:B------:R-:W-:Y:S01]  /*4830*/  FFMA.FTZ R226, R226, UR18, -R203 ;  /* 0x00000012e2e27c23 */ /* 0x000fe200080108cb */
[----:B------:R-:W-:Y:S01]  /*4840*/  LDSM.16.MT88.4 R28, [R165+0x14800] ;  /* 0x01480000a51c783b */ /* 0x000fe20000004200 */
        /* <DEDUP_REMOVED lines=10> */
[----:B-----5:R-:W-:Y:S01]  /*48f0*/  F2FP.F16.F32.PACK_AB R131, R182, R183 ;  /* 0x000000b7b683723e */ /* 0x020fe200000000ff */
[----:B------:R-:W-:Y:S01]  /*4900*/  LDSM.16.MT88.4 R32, [R193+0x12800] ;  /* 0x01280000c120783b */ /* 0x000fe20000004200 */
[----:B------:R-:W-:Y:S01]  /*4910*/  MUFU.EX2 R176, R176 ;  /* 0x000000b000b07308 */ /* 0x000fe20000000800 */
[----:B------:R-:W-:Y:S01]  /*4920*/  FFMA.FTZ R208, R208, UR18, -R203 ;  /* 0x00000012d0d07c23 */ /* 0x000fe200080108cb */
[----:B------:R-:W-:Y:S01]  /*4930*/  FFMA.FTZ R200, R200, UR18, -R197 ;  /* 0x00000012c8c87c23 */ /* 0x000fe200080108c5 */
[----:B------:R-:W-:Y:S01]  /*4940*/  FADD.FTZ R188, R189, R188 ;  /* 0x000000bcbdbc7221 */ /* 0x000fe20000010000 */
        /* <DEDUP_REMOVED lines=8> */
[----:B------:R-:W-:Y:S01]  /*49d0*/  HMMA.16816.F32 R48, R128, R50, RZ ;  /* 0x000000328030723c */ /* 0x000fe200000018ff */
[----:B------:R-:W-:-:S02]  /*49e0*/  FADD.FTZ R182, R182, R183 ;  /* 0x000000b7b6b67221 */ /* 0x000fc40000010000 */
[----:B------:R-:W4:Y:S04]  /*49f0*/  MUFU.EX2 R166, R166 ;  /* 0x000000a600a67308 */ /* 0x000f280000000800 */
        /* <DEDUP_REMOVED lines=16> */
[C---:B--2---:R-:W-:Y:S08]  /*4b00*/  HMMA.16816.F32 R68, R128.reuse, R72, RZ ;  /* 0x000000488044723c */ /* 0x044ff000000018ff */
        /* <DEDUP_REMOVED lines=18> */
[----:B---3--:R-:W-:Y:S01]  /*4c30*/  HMMA.16816.F32 R124, R128, R4, RZ ;  /* 0x00000004807c723c */ /* 0x008fe200000018ff */
        /* <DEDUP_REMOVED lines=8> */
[----:B----4-:R-:W-:-:S03]  /*4cc0*/  F2FP.F16.F32.PACK_AB R7, R166, R167 ;  /* 0x000000a7a607723e */ /* 0x010fc600000000ff */
        /* <DEDUP_REMOVED lines=16> */
[----:B------:R4:W5:Y:S07]  /*4dd0*/  LDSM.16.MT88.4 R24, [R193+0x14800] ;  /* 0x01480000c118783b */ /* 0x00096e0000004200 */
[C---:B------:R-:W-:Y:S08]  /*4de0*/  HMMA.16816.F32 R108, R4.reuse, R20, R108 ;  /* 0x00000014046c723c */ /* 0x040ff0000000186c */
[C---:B------:R-:W-:Y:S01]  /*4df0*/  HMMA.16816.F32 R112, R4.reuse, R22, R112 ;  /* 0x000000160470723c */ /* 0x040fe20000001870 */
[----:B------:R-:W5:Y:S07]  /*4e00*/  LDSM.16.MT88.4 R20, [R190+0x14800] ;  /* 0x01480000be14783b */ /* 0x000f6e0000004200 */
[----:B--2---:R-:W-:Y:S01]  /*4e10*/  HMMA.16816.F32 R60, R4, R12, R60 ;  /* 0x0000000c043c723c */ /* 0x004fe2000000183c */
[----:B----4-:R-:W-:-:S02]  /*4e20*/  FFMA.FTZ R193, R194, UR18, -R203 ;  /* 0x00000012c2c17c23 */ /* 0x010fc400080108cb */
[----:B------:R-:W-:Y:S04]  /*4e30*/  MUFU.EX2 R194, R230 ;  /* 0x000000e600c27308 */ /* 0x000fe80000000800 */
[----:B------:R-:W2:Y:S01]  /*4e40*/  MUFU.EX2 R193, R193 ;  /* 0x000000c100c17308 */ /* 0x000ea20000000800 */
[C---:B------:R-:W-:Y:S01]  /*4e50*/  HMMA.16816.F32 R64, R4.reuse, R14, R64 ;  /* 0x0000000e0440723c */ /* 0x040fe20000001840 */
[----:B------:R-:W4:Y:S07]  /*4e60*/  LDSM.16.MT88.4 R12, [R190+0x16800] ;  /* 0x01680000be0c783b */ /* 0x000f2e0000004200 */
[C---:B---3--:R-:W-:Y:S08]  /*4e70*/  HMMA.16816.F32 R100, R4.reuse, R8, R100 ;  /* 0x000000080464723c */ /* 0x048ff00000001864 */
[C---:B------:R-:W-:Y:S01]  /*4e80*/  HMMA.16816.F32 R104, R4.reuse, R10, R104 ;  /* 0x0000000a0468723c */ /* 0x040fe20000001868 */
[----:B------:R-:W3:Y:S07]  /*4e90*/  LDSM.16.MT88.4 R8, [R191+0x13000] ;  /* 0x01300000bf08783b */ /* 0x000eee0000004200 */
[----:B------:R-:W-:Y:S01]  /*4ea0*/  HMMA.16816.F32 R68, R4, R28, R68 ;  /* 0x0000001c0444723c */ /* 0x000fe20000001844 */
[----:B------:R-:W-:-:S02]  /*4eb0*/  FFMA.FTZ R28, R210, UR18, -R197 ;  /* 0x00000012d21c7c23 */ /* 0x000fc400080108c5 */
[----:B------:R-:W2:Y:S04]  /*4ec0*/  MUFU.EX2 R210, R222 ;  /* 0x000000de00d27308 */ /* 0x000ea80000000800 */
[----:B------:R5:W2:Y:S01]  /*4ed0*/  MUFU.EX2 R202, R28 ;  /* 0x0000001c00ca7308 */ /* 0x000aa20000000800 */
        /* <DEDUP_REMOVED lines=13> */
[----:B-----5:R-:W-:Y:S07]  /*4fb0*/  LDSM.16.MT88.4 R28, [R165+0x13000] ;  /* 0x01300000a51c783b */ /* 0x020fee0000004200 */
[C---:B------:R-:W-:Y:S08]  /*4fc0*/  HMMA.16816.F32 R84, R4.reuse, R24, R84 ;  /* 0x000000180454723c */ /* 0x040ff00000001854 */
[C---:B------:R-:W-:Y:S01]  /*4fd0*/  HMMA.16816.F32 R88, R4.reuse, R26, R88 ;  /* 0x0000001a0458723c */ /* 0x040fe20000001858 */
[----:B------:R-:W5:Y:S07]  /*4fe0*/  LDSM.16.MT88.4 R24, [R191+0x11000] ;  /* 0x01100000bf18783b */ /* 0x000f6e0000004200 */
[C---:B------:R-:W-:Y:S08]  /*4ff0*/  HMMA.16816.F32 R92, R4.reuse, R20, R92 ;  /* 0x00000014045c723c */ /* 0x040ff0000000185c */
[C---:B------:R-:W-:Y:S01]  /*5000*/  HMMA.16816.F32 R96, R4.reuse, R22, R96 ;  /* 0x000000160460723c */ /* 0x040fe20000001860 */
[----:B------:R-:W5:Y:S07]  /*5010*/  LDSM.16.MT88.4 R20, [R191+0x17000] ;  /* 0x01700000bf14783b */ /* 0x000f6e0000004200 */
[C---:B----4-:R-:W-:Y:S08]  /*5020*/  HMMA.16816.F32 R124, R4.reuse, R12, R124 ;  /* 0x0000000c047c723c */ /* 0x050ff0000000187c */
[----:B------:R-:W-:Y:S01]  /*5030*/  HMMA.16816.F32 R128, R4, R14, R128 ;  /* 0x0000000e0480723c */ /* 0x000fe20000001880 */
[----:B--2---:R-:W-:Y:S01]  /*5040*/  F2FP.F16.F32.PACK_AB R4, R193, R194 ;  /* 0x000000c2c104723e */ /* 0x004fe200000000ff */
[----:B------:R-:W-:Y:S01]  /*5050*/  LDSM.16.MT88.4 R12, [R205+0x11000] ;  /* 0x01100000cd0c783b */ /* 0x000fe20000004200 */
[----:B------:R-:W-:-:S02]  /*5060*/  F2FP.F16.F32.PACK_AB R5, R210, R199 ;  /* 0x000000c7d205723e */ /* 0x000fc400000000ff */
[----:B------:R-:W-:Y:S02]  /*5070*/  F2FP.F16.F32.PACK_AB R6, R195, R196 ;  /* 0x000000c4c306723e */ /* 0x000fe400000000ff */
[----:B------:R-:W-:-:S07]  /*5080*/  F2FP.F16.F32.PACK_AB R7, R201, R202 ;  /* 0x000000cac907723e */ /* 0x000fce00000000ff */
[C---:B---3--:R-:W-:Y:S08]  /*5090*/  HMMA.16816.F32 R44, R4.reuse, R8, R44 ;  /* 0x00000008042c723c */ /* 0x048ff0000000182c */
[C---:B------:R-:W-:Y:S01]  /*50a0*/  HMMA.16816.F32 R48, R4.reuse, R10, R48 ;  /* 0x0000000a0430723c */ /* 0x040fe20000001830 */
[----:B------:R2:W3:Y:S07]  /*50b0*/  LDSM.16.MT88.4 R8, [R205+0x13000] ;  /* 0x01300000cd08783b */ /* 0x0004ee0000004200 */
[C---:B-1----:R-:W-:Y:S08]  /*50c0*/  HMMA.16816.F32 R76, R4.reuse, R16, R76 ;  /* 0x00000010044c723c */ /* 0x042ff0000000184c */
[C---:B------:R-:W-:Y:S01]  /*50d0*/  HMMA.16816.F32 R80, R4.reuse, R18, R80 ;  /* 0x000000120450723c */ /* 0x040fe20000001850 */
[----:B------:R-:W1:Y:S07]  /*50e0*/  LDSM.16.MT88.4 R16, [R190+0x11000] ;  /* 0x01100000be10783b */ /* 0x000e6e0000004200 */
[----:B-----5:R-:W-:Y:S01]  /*50f0*/  HMMA.16816.F32 R152, R4, R24, R152 ;  /* 0x000000180498723c */ /* 0x020fe20000001898 */
[----:B--2---:R-:W-:-:S06]  /*5100*/  FFMA.FTZ R205, R218, UR18, -R203 ;  /* 0x00000012dacd7c23 */ /* 0x004fcc00080108cb */
[----:B------:R-:W-:Y:S01]  /*5110*/  MUFU.EX2 R205, R205 ;  /* 0x000000cd00cd7308 */ /* 0x000fe20000000800 */
[C---:B------:R-:W-:Y:S01]  /*5120*/  HMMA.16816.F32 R148, R4.reuse, R26, R148 ;  /* 0x0000001a0494723c */ /* 0x040fe20000001894 */
[----:B------:R-:W-:Y:S07]  /*5130*/  LDSM.16.MT88.4 R24, [R190+0x13000] ;  /* 0x01300000be18783b */ /* 0x000fee0000004200 */
[C---:B------:R-:W-:Y:S08]  /*5140*/  HMMA.16816.F32 R108, R4.reuse, R20, R108 ;  /* 0x00000014046c723c */ /* 0x040ff0000000186c */
[C---:B---3--:R-:W-:Y:S08]  /*5150*/  HMMA.16816.F32 R52, R4.reuse, R8, R52 ;  /* 0x000000080434723c */ /* 0x048ff00000001834 */
[C---:B------:R-:W-:Y:S01]  /*5160*/  HMMA.16816.F32 R56, R4.reuse, R10, R56 ;  /* 0x0000000a0438723c */ /* 0x040fe20000001838 */
[----:B------:R-:W2:Y:S07]  /*5170*/  LDSM.16.MT88.4 R8, [R165+0x17000] ;  /* 0x01700000a508783b */ /* 0x000eae0000004200 */
        /* <DEDUP_REMOVED lines=10> */
[----:B------:R-:W2:Y:S07]  /*5220*/  LDSM.16.MT88.4 R8, [R191+0x13800] ;  /* 0x01380000bf08783b */ /* 0x000eae0000004200 */
[C---:B------:R-:W-:Y:S01]  /*5230*/  HMMA.16816.F32 R60, R4.reuse, R24, R60 ;  /* 0x00000018043c723c */ /* 0x040fe2000000183c */
[----:B------:R-:W-:Y:S01]  /*5240*/  FFMA.FTZ R24, R206, UR18, -R197 ;  /* 0x00000012ce187c23 */ /* 0x000fe200080108c5 */
[----:B------:R-:W-:Y:S01]  /*5250*/  IADD3 R197, PT, PT, R192, R165, RZ ;  /* 0x000000a5c0c57210 */ /* 0x000fe20007ffe0ff */
[----:B------:R-:W-:Y:S04]  /*5260*/  MUFU.EX2 R206, R208 ;  /* 0x000000d000ce7308 */ /* 0x000fe80000000800 */
[----:B------:R5:W-:Y:S01]  /*5270*/  MUFU.EX2 R204, R24 ;  /* 0x0000001800cc7308 */ /* 0x000be20000000800 */
[C---:B---3--:R-:W-:Y:S01]  /*5280*/  HMMA.16816.F32 R68, R4.reuse, R20, R68 ;  /* 0x000000140444723c */ /* 0x048fe20000001844 */
[----:B------:R-:W-:Y:S01]  /*5290*/  FFMA.FTZ R20, R212, UR18, -R203 ;  /* 0x00000012d4147c23 */ /* 0x000fe200080108cb */
[----:B------:R-:W-:Y:S01]  /*52a0*/  UMOV UR18, 0xffffffff ;  /* 0xffffffff00127882 */ /* 0x000fe20000000000 */
[----:B------:R-:W3:Y:S04]  /*52b0*/  MUFU.EX2 R212, R214 ;  /* 0x000000d600d47308 */ /* 0x000ee80000000800 */
[----:B------:R3:W2:Y:S01]  /*52c0*/  MUFU.EX2 R203, R20 ;  /* 0x0000001400cb7308 */ /* 0x0006a20000000800 */
        /* <DEDUP_REMOVED lines=20> */
[----:B------:R-:W-:Y:S01]  /*5410*/  HMMA.16816.F32 R72, R4, R22, R72 ;  /* 0x000000160448723c */ /* 0x000fe20000001848 */
[----:B---3--:R-:W-:Y:S01]  /*5420*/  F2FP.F16.F32.PACK_AB R4, R212, R205 ;  /* 0x000000cdd404723e */ /* 0x008fe200000000ff */
[----:B------:R-:W3:Y:S01]  /*5430*/  LDSM.16.MT88.4 R20, [R191+0x15800] ;  /* 0x01580000bf14783b */ /* 0x000ee20000004200 */
[----:B------:R-:W-:-:S02]  /*5440*/  F2FP.F16.F32.PACK_AB R5, R207, R204 ;  /* 0x000000cccf05723e */ /* 0x000fc400000000ff */
[----:B--2---:R-:W-:Y:S02]  /*5450*/  F2FP.F16.F32.PACK_AB R6, R206, R203 ;  /* 0x000000cbce06723e */ /* 0x004fe400000000ff */
[----:B------:R-:W-:-:S07]  /*5460*/  F2FP.F16.F32.PACK_AB R7, R231, R198 ;  /* 0x000000c6e707723e */ /* 0x000fce00000000ff */
[C---:B------:R-:W-:Y:S08]  /*5470*/  HMMA.16816.F32 R44, R4.reuse, R8, R44 ;  /* 0x00000008042c723c */ /* 0x040ff0000000182c */
[C---:B------:R-:W-:Y:S01]  /*5480*/  HMMA.16816.F32 R48, R4.reuse, R10, R48 ;  /* 0x0000000a0430723c */ /* 0x040fe20000001830 */
[----:B------:R-:W2:Y:S07]  /*5490*/  LDSM.16.MT88.4 R8, [R165+0x11800] ;  /* 0x01180000a508783b */ /* 0x000eae0000004200 */
[C---:B----4-:R-:W-:Y:S08]  /*54a0*/  HMMA.16816.F32 R152, R4.reuse, R12, R152 ;  /* 0x0000000c0498723c */ /* 0x050ff00000001898 */
[C---:B------:R-:W-:Y:S01]  /*54b0*/  HMMA.16816.F32 R148, R4.reuse, R14, R148 ;  /* 0x0000000e0494723c */ /* 0x040fe20000001894 */
[----:B------:R-:W4:Y:S07]  /*54c0*/  LDSM.16.MT88.4 R12, [R197+0x11800] ;  /* 0x01180000c50c783b */ /* 0x000f2e0000004200 */
[C---:B-1----:R-:W-:Y:S08]  /*54d0*/  HMMA.16816.F32 R108, R4.reuse, R16, R108 ;  /* 0x00000010046c723c */ /* 0x042ff0000000186c */
[C---:B------:R-:W-:Y:S01]  /*54e0*/  HMMA.16816.F32 R112, R4.reuse, R18, R112 ;  /* 0x000000120470723c */ /* 0x040fe20000001870 */
[----:B------:R-:W1:Y:S07]  /*54f0*/  LDSM.16.MT88.4 R16, [R165+0x15800] ;  /* 0x01580000a510783b */ /* 0x000e6e0000004200 */
[C---:B---3--:R-:W-:Y:S08]  /*5500*/  HMMA.16816.F32 R76, R4.reuse, R20, R76 ;  /* 0x00000014044c723c */ /* 0x048ff0000000184c */
[C---:B--2---:R-:W-:Y:S08]  /*5510*/  HMMA.16816.F32 R160, R4.reuse, R8, R160 ;  /* 0x0000000804a0723c */ /* 0x044ff000000018a0 */
[C---:B------:R-:W-:Y:S01]  /*5520*/  HMMA.16816.F32 R156, R4.reuse, R10, R156 ;  /* 0x0000000a049c723c */ /* 0x040fe2000000189c */
[----:B------:R-:W2:Y:S07]  /*5530*/  LDSM.16.MT88.4 R8, [R165+0x17800] ;  /* 0x01780000a508783b */ /* 0x000eae0000004200 */
        /* <DEDUP_REMOVED lines=42> */
[C---:B-1----:R-:W-:Y:S08]  /*57e0*/  HMMA.16816.F32 R124, R4.reuse, R16, R124 ;  /* 0x00000010047c723c */ /* 0x042ff0000000187c */
        /* <DEDUP_REMOVED lines=32> */
[----:B------:R-:W-:Y:S01]  /*59f0*/  LOP3.LUT R226, R226, 0x38, R11, 0xf8, !PT ;  /* 0x00000038e2e27812 */ /* 0x000fe200078ef80b */
[----:B------:R-:W-:Y:S01]  /*5a00*/  UIADD3 UR27, UP1, UPT, UR30, UR27, URZ ;  /* 0x0000001b1e1b7290 */ /* 0x000fe2000ff3e0ff */
[----:B------:R-:W-:Y:S01]  /*5a10*/  LOP3.LUT R4, R166, 0x200, RZ, 0xc0, !PT ;  /* 0x00000200a6047812 */ /* 0x000fe200078ec0ff */
[----:B------:R-:W-:Y:S01]  /*5a20*/  IMAD.X R9, RZ, RZ, UR19, P1 ;  /* 0x00000013ff097e24 */ /* 0x000fe200088e06ff */
[----:B------:R-:W-:Y:S01]  /*5a30*/  LOP3.LUT R216, R11, 0x1f8, RZ, 0xc0, !PT ;  /* 0x000001f80bd87812 */ /* 0x000fe200078ec0ff */
[----:B------:R-:W-:Y:S01]  /*5a40*/  UMOV UR21, 0x400 ;  /* 0x0000040000157882 */ /* 0x000fe20000000000 */
[----:B------:R-:W-:Y:S01]  /*5a50*/  LOP3.LUT R5, R4, 0x7c00, R5, 0xf8, !PT ;  /* 0x00007c0004057812 */ /* 0x000fe200078ef805 */
[----:B------:R-:W-:Y:S01]  /*5a60*/  IMAD.WIDE.U32 R8, R0, UR6, R8 ;  /* 0x0000000600087c25 */ /* 0x000fe2000f8e0008 */
[----:B------:R-:W-:Y:S01]  /*5a70*/  LOP3.LUT R216, R216, 0x38, R167, 0x78, !PT ;  /* 0x00000038d8d87812 */ /* 0x000fe200078e78a7 */
[----:B---3--:R-:W-:Y:S01]  /*5a80*/  ULEA UR18, UR18, UR21, 0x18 ;  /* 0x0000001512127291 */ /* 0x008fe2000f8ec0ff */
[----:B------:R-:W-:Y:S01]  /*5a90*/  LOP3.LUT R166, R166, 0x400, RZ, 0xc0, !PT ;  /* 0x00000400a6a67812 */ /* 0x000fe200078ec0ff */
[----:B------:R-:W-:Y:S01]  /*5aa0*/  IMAD.IADD R9, R9, 0x1, R2 ;  /* 0x0000000109097824 */ /* 0x000fe200078e0202 */
[----:B------:R-:W-:Y:S01]  /*5ab0*/  LOP3.LUT R217, R216, 0x1e00, R11, 0xf8, !PT ;  /* 0x00001e00d8d97812 */ /* 0x000fe200078ef80b */
[----:B------:R-:W-:Y:S01]  /*5ac0*/  IMAD.U32 R4, RZ, RZ, UR34 ;  /* 0x00000022ff047e24 */ /* 0x000fe2000f8e00ff */
[----:B------:R-:W-:Y:S01]  /*5ad0*/  ULEA.HI.X UR34, UR34, UR26, UR23, 0x6, UP0 ;  /* 0x0000001a22227291 */ /* 0x000fe200080f3417 */
[----:B------:R-:W-:Y:S01]  /*5ae0*/  IMAD.WIDE.U32 R6, R6, UR16, R8 ;  /* 0x0000001006067c25 */ /* 0x000fe2000f8e0008 */
[C---:B------:R-:W-:Y:S01]  /*5af0*/  LOP3.LUT R9, R226.reuse, 0x8, R167, 0x78, !PT ;  /* 0x00000008e2097812 */ /* 0x040fe200078e78a7 */
[----:B------:R-:W-:Y:S01]  /*5b00*/  ULEA UR21, UP0, UR6, UR30, 0x5 ;  /* 0x0000001e06157291 */ /* 0x000fe2000f8028ff */
[----:B------:R-:W-:Y:S01]  /*5b10*/  LOP3.LUT R226, R226, 0x8, R13, 0x78, !PT ;  /* 0x00000008e2e27812 */ /* 0x000fe200078e780d */
[----:B------:R-:W-:Y:S01]  /*5b20*/  VIADD R12, R7, UR22 ;  /* 0x00000016070c7c36 */ /* 0x000fe20008000000 */
[C---:B-----5:R-:W-:Y:S01]  /*5b30*/  LEA R13, P1, R6.reuse, UR8, 0x1 ;  /* 0x00000008060d7c11 */ /* 0x060fe2000f8208ff */
[----:B------:R-:W-:Y:S01]  /*5b40*/  IMAD.U32 R10, RZ, RZ, UR30 ;  /* 0x0000001eff0a7e24 */ /* 0x000fe2000f8e00ff */
[----:B------:R-:W-:Y:S01]  /*5b50*/  LOP3.LUT R226, R5, R226, RZ, 0xfc, !PT ;  /* 0x000000e205e27212 */ /* 0x000fe200078efcff */
[----:B------:R-:W-:Y:S01]  /*5b60*/  IMAD.U32 R5, RZ, RZ, UR35 ;  /* 0x00000023ff057e24 */ /* 0x000fe2000f8e00ff */
[----:B------:R-:W-:Y:S01]  /*5b70*/  LEA.HI.X R12, R6, UR9, R12, 0x1, P1 ;  /* 0x00000009060c7c11 */ /* 0x000fe200088f0c0c */
[----:B------:R-:W-:Y:S01]  /*5b80*/  IMAD.U32 R5, RZ, RZ, UR23 ;  /* 0x00000017ff057e24 */ /* 0x000fe2000f8e00ff */
[-C--:B------:R-:W-:Y:S01]  /*5b90*/  LEA R18, P1, R4, R13.reuse, 0x7 ;  /* 0x0000000d04127211 */ /* 0x080fe200078238ff */
[----:B------:R-:W-:Y:S01]  /*5ba0*/  UIADD3.X UR26, UPT, UPT, UR34, UR26, URZ, UP1, !UPT ;  /* 0x0000001a221a7290 */ /* 0x000fe20008ffe4ff */
[----:B------:R-:W-:Y:S01]  /*5bb0*/  IMAD R166, R9, 0x2, R166 ;  /* 0x0000000209a67824 */ /* 0x000fe200078e02a6 */
[-C--:B------:R-:W-:Y:S01]  /*5bc0*/  LEA R16, P3, R10, R13.reuse, 0x1 ;  /* 0x0000000d0a107211 */ /* 0x080fe200078608ff */
[----:B------:R-:W-:Y:S01]  /*5bd0*/  IMAD.U32 R9, RZ, RZ, UR34 ;  /* 0x00000022ff097e24 */ /* 0x000fe2000f8e00ff */
[-C--:B------:R-:W-:Y:S01]  /*5be0*/  LEA.HI.X R19, R4, R12.reuse, R5, 0x7, P1 ;  /* 0x0000000c04137211 */ /* 0x080fe200008f3c05 */
[----:B------:R-:W-:Y:S01]  /*5bf0*/  IMAD.U32 R8, RZ, RZ, UR27 ;  /* 0x0000001bff087e24 */ /* 0x000fe2000f8e00ff */
[----:B------:R-:W-:Y:S01]  /*5c00*/  LEA R217, R217, UR18, 0x1 ;  /* 0x00000012d9d97c11 */ /* 0x000fe2000f8e08ff */
[----:B------:R-:W-:Y:S01]  /*5c10*/  ULEA.HI.X UR22, UR6, UR34, UR7, 0x5, UP0 ;  /* 0x0000002206167291 */ /* 0x000fe200080f2c07 */
[----:B------:R-:W-:Y:S01]  /*5c20*/  IMAD.U32 R6, RZ, RZ, UR21 ;  /* 0x00000015ff067e24 */ /* 0x000fe2000f8e00ff */
[-C--:B------:R-:W-:Y:S01]  /*5c30*/  LEA.HI.X R17, R10, R12.reuse, R9, 0x1, P3 ;  /* 0x0000000c0a117211 */ /* 0x080fe200018f0c09 */
[----:B------:R-:W-:Y:S01]  /*5c40*/  IMAD.U32 R7, RZ, RZ, UR26 ;  /* 0x0000001aff077e24 */ /* 0x000fe2000f8e00ff */
[-C--:B------:R-:W-:Y:S01]  /*5c50*/  LEA R14, P2, R8, R13.reuse, 0x1 ;  /* 0x0000000d080e7211 */ /* 0x080fe200078408ff */
[----:B------:R-:W-:Y:S01]  /*5c60*/  @!PT LDS RZ, [RZ] ;  /* 0x00000000fffff984 */ /* 0x000fe20000000800 */
[----:B------:R-:W-:Y:S01]  /*5c70*/  @!PT LDS RZ, [RZ] ;  /* 0x00000000fffff984 */ /* 0x000fe20000000800 */
[----:B------:R-:W-:Y:S01]  /*5c80*/  @!PT LDS RZ, [RZ] ;  /* 0x00000000fffff984 */ /* 0x000fe20000000800 */
[----:B------:R-:W-:Y:S01]  /*5c90*/  LDGSTS.E.BYPASS.LTC128B.128 [R217+0x10000], desc[UR14][R18.64] ;  /* 0x1000000012d97fae */ /* 0x000fe2000b981a0e */
[----:B------:R-:W-:Y:S01]  /*5ca0*/  IMAD.U32 R5, RZ, RZ, UR22 ;  /* 0x00000016ff057e24 */ /* 0x000fe2000f8e00ff */
[----:B------:R-:W-:Y:S01]  /*5cb0*/  LEA R4, P1, R6, R13, 0x1 ;  /* 0x0000000d06047211 */ /* 0x000fe200078208ff */
[----:B------:R-:W-:Y:S01]  /*5cc0*/  VIADD R219, R166, UR18 ;  /* 0x00000012a6db7c36 */ /* 0x000fe20008000000 */
[----:B------:R-:W-:Y:S01]  /*5cd0*/  LDGSTS.E.BYPASS.LTC128B.128 [R217+0x12000], desc[UR14][R18.64+0x80] ;  /* 0x1200008012d97fae */ /* 0x000fe2000b981a0e */
[-C--:B------:R-:W-:Y:S01]  /*5ce0*/  LEA.HI.X R15, R8, R12.reuse, R7, 0x1, P2 ;  /* 0x0000000c080f7211 */ /* 0x080fe200010f0c07 */
[----:B------:R-:W1:Y:S01]  /*5cf0*/  LDCU UR21, c[0x0][0x50c] ;  /* 0x0000a180ff1577ac */ /* 0x000e620008000800 */
[----:B------:R-:W-:Y:S01]  /*5d00*/  LEA.HI.X R5, R6, R12, R5, 0x1, P1 ;  /* 0x0000000c06057211 */ /* 0x000fe200008f0c05 */
[----:B------:R-:W-:Y:S01]  /*5d10*/  LDGSTS.E.BYPASS.LTC128B.128 [R217+0x14000], desc[UR14][R18.64+0x100] ;  /* 0x1400010012d97fae */ /* 0x000fe2000b981a0e */
[----:B------:R-:W-:Y:S01]  /*5d20*/  LEA R226, R226, UR18, 0x1 ;  /* 0x00000012e2e27c11 */ /* 0x000fe2000f8e08ff */
[C---:B------:R-:W-:Y:S01]  /*5d30*/  IMAD.IADD R218, R219.reuse, 0x1, R222 ;  /* 0x00000001dbda7824 */ /* 0x040fe200078e02de */
[----:B------:R-:W-:Y:S01]  /*5d40*/  UISETP.GE.U32.AND UP0, UPT, UR17, 0x3, UPT ;  /* 0x000000031100788c */ /* 0x000fe2000bf06070 */
[----:B------:R-:W-:Y:S01]  /*5d50*/  LDGSTS.E.BYPASS.LTC128B.128 [R217+0x16000], desc[UR14][R18.64+0x180] ;  /* 0x1600018012d97fae */ /* 0x000fe2000b981a0e */
[----:B------:R-:W-:-:S02]  /*5d60*/  IMAD.IADD R219, R219, 0x1, R192 ;  /* 0x00000001dbdb7824 */ /* 0x000fc400078e02c0 */
[--C-:B------:R-:W-:Y:S01]  /*5d70*/  IMAD.IADD R225, R222, 0x1, R226.reuse ;  /* 0x00000001dee17824 */ /* 0x100fe200078e02e2 */
[----:B------:R-:W-:Y:S01]  /*5d80*/  LDGSTS.E.BYPASS.LTC128B.128 [R217+0x10800], desc[UR14][R16.64] ;  /* 0x1080000010d97fae */ /* 0x000fe2000b981a0e */
[----:B------:R-:W-:-:S03]  /*5d90*/  IMAD.IADD R223, R192, 0x1, R226 ;  /* 0x00000001c0df7824 */ /* 0x000fc600078e02e2 */
[----:B------:R-:W-:Y:S01]  /*5da0*/  LDGSTS.E.BYPASS.LTC128B.128 [R217+0x12800], desc[UR14][R16.64+0x80] ;  /* 0x1280008010d97fae */ /* 0x000fe2000b981a0e */
[C---:B------:R-:W-:Y:S02]  /*5db0*/  IMAD.IADD R224, R222.reuse, 0x1, R223 ;  /* 0x00000001dee07824 */ /* 0x040fe400078e02df */
[----:B------:R-:W-:Y:S01]  /*5dc0*/  IMAD.IADD R222, R222, 0x1, R219 ;  /* 0x00000001dede7824 */ /* 0x000fe200078e02db */
        /* <DEDUP_REMOVED lines=14> */
[----:B------:R-:W1:Y:S04]  /*5eb0*/  LDSM.16.M88.4 R184, [R166+UR18+0x9800] ;  /* 0x00980012a6b8783b */ /* 0x000e680008000200 */
[----:B------:R-:W-:Y:S04]  /*5ec0*/  LDSM.16.M88.4 R188, [R225] ;  /* 0x00000000e1bc783b */ /* 0x000fe80000000200 */
[----:B--2---:R-:W2:Y:S04]  /*5ed0*/  LDSM.16.M88.4 R16, [R218+0x8800] ;  /* 0x00880000da10783b */ /* 0x004ea80000000200 */
[----:B------:R-:W2:Y:S04]  /*5ee0*/  LDSM.16.M88.4 R20, [R218+0x8000] ;  /* 0x00800000da14783b */ /* 0x000ea80000000200 */
[----:B------:R-:W2:Y:S04]  /*5ef0*/  LDSM.16.M88.4 R196, [R218+0x9000] ;  /* 0x00900000dac4783b */ /* 0x000ea80000000200 */
[----:B------:R-:W2:Y:S04]  /*5f00*/  LDSM.16.M88.4 R192, [R218+0x9800] ;  /* 0x00980000dac0783b */ /* 0x000ea80000000200 */
[----:B---3--:R-:W-:Y:S01]  /*5f10*/  LDSM.16.M88.4 R4, [R223] ;  /* 0x00000000df04783b */ /* 0x008fe20000000200 */
[C---:B----4-:R-:W-:Y:S03]  /*5f20*/  HMMA.16816.F32 R172, R204.reuse, R168, RZ ;  /* 0x000000a8ccac723c */ /* 0x050fe600000018ff */
[----:B------:R-:W3:Y:S04]  /*5f30*/  LDSM.16.M88.4 R12, [R219+0x8000] ;  /* 0x00800000db0c783b */ /* 0x000ee80000000200 */
[----:B------:R-:W4:Y:S01]  /*5f40*/  LDSM.16.M88.4 R8, [R219+0x8800] ;  /* 0x00880000db08783b */ /* 0x000f220000000200 */
[C---:B-----5:R-:W-:Y:S03]  /*5f50*/  HMMA.16816.F32 R180, R204.reuse, R176, RZ ;  /* 0x000000b0ccb4723c */ /* 0x060fe600000018ff */
[----:B------:R-:W-:Y:S04]  /*5f60*/  LDSM.16.M88.4 R208, [R224] ;  /* 0x00000000e0d0783b */ /* 0x000fe80000000200 */
[----:B------:R-:W-:Y:S01]  /*5f70*/  LDSM.16.M88.4 R212, [R222+0x9800] ;  /* 0x00980000ded4783b */ /* 0x000fe20000000200 */
[C---:B------:R-:W-:Y:S03]  /*5f80*/  HMMA.16816.F32 R168, R204.reuse, R170, RZ ;  /* 0x000000aacca8723c */ /* 0x040fe600000018ff */
[----:B------:R-:W-:Y:S04]  /*5f90*/  LDSM.16.M88.4 R200, [R166+UR18+0xb800] ;  /* 0x00b80012a6c8783b */ /* 0x000fe80008000200 */
[----:B------:R-:W0:Y:S01]  /*5fa0*/  LDGDEPBAR ;  /* 0x00000000000079af */ /* 0x000e220000000000 */
[C---:B------:R-:W-:Y:S08]  /*5fb0*/  HMMA.16816.F32 R176, R204.reuse, R178, RZ ;  /* 0x000000b2ccb0723c */ /* 0x040ff000000018ff */
[C---:B-1----:R-:W-:Y:S08]  /*5fc0*/  HMMA.16816.F32 R32, R204.reuse, R28, RZ ;  /* 0x0000001ccc20723c */ /* 0x042ff000000018ff */
[C---:B------:R-:W-:Y:S08]  /*5fd0*/  HMMA.16816.F32 R28, R204.reuse, R30, RZ ;  /* 0x0000001ecc1c723c */ /* 0x040ff000000018ff */
[C---:B------:R-:W-:Y:S08]  /*5fe0*/  HMMA.16816.F32 R24, R204.reuse, R184, RZ ;  /* 0x000000b8cc18723c */ /* 0x040ff000000018ff */
[----:B------:R-:W-:Y:S01]  /*5ff0*/  HMMA.16816.F32 R204, R204, R186, RZ ;  /* 0x000000bacccc723c */ /* 0x000fe200000018ff */
        /* <DEDUP_REMOVED lines=12> */
[----:B------:R-:W-:Y:S04]  /*60c0*/  LDSM.16.M88.4 R188, [R166+UR18+0xa000] ;  /* 0x00a00012a6bc783b */ /* 0x000fe80008000200 */
[----:B------:R-:W-:Y:S03]  /*60d0*/  LDSM.16.M88.4 R192, [R218+0xa000] ;  /* 0x00a00000dac0783b */ /* 0x000fe60000000200 */
[C---:B---3--:R-:W-:Y:S08]  /*60e0*/  HMMA.16816.F32 R180, R4.reuse, R12, R180 ;  /* 0x0000000c04b4723c */ /* 0x048ff000000018b4 */
[C---:B------:R-:W-:Y:S01]  /*60f0*/  HMMA.16816.F32 R176, R4.reuse, R14, R176 ;  /* 0x0000000e04b0723c */ /* 0x040fe200000018b0 */
[----:B------:R-:W3:Y:S07]  /*6100*/  LDSM.16.M88.4 R12, [R222+0x8800] ;  /* 0x00880000de0c783b */ /* 0x000eee0000000200 */
        /* <DEDUP_REMOVED lines=8> */
[----:B------:R-:W1:Y:S04]  /*6190*/  LDSM.16.M88.4 R16, [R166+UR18+0xa800] ;  /* 0x00a80012a610783b */ /* 0x000e680008000200 */
[----:B------:R-:W2:Y:S03]  /*61a0*/  LDSM.16.M88.4 R4, [R166+UR18+0xb000] ;  /* 0x00b00012a604783b */ /* 0x000ea60008000200 */
[C---:B---3--:R-:W-:Y:S08]  /*61b0*/  HMMA.16816.F32 R172, R208.reuse, R12, R172 ;  /* 0x0000000cd0ac723c */ /* 0x048ff000000018ac */
[C---:B------:R-:W-:Y:S01]  /*61c0*/  HMMA.16816.F32 R168, R208.reuse, R14, R168 ;  /* 0x0000000ed0a8723c */ /* 0x040fe200000018a8 */
[----:B------:R-:W-:Y:S07]  /*61d0*/  LDSM.16.M88.4 R12, [R218+0xb800] ;  /* 0x00b80000da0c783b */ /* 0x000fee0000000200 */
[C---:B----4-:R-:W-:Y:S08]  /*61e0*/  HMMA.16816.F32 R32, R208.reuse, R8, R32 ;  /* 0x00000008d020723c */ /* 0x050ff00000001820 */
[C---:B------:R-:W-:Y:S01]  /*61f0*/  HMMA.16816.F32 R28, R208.reuse, R10, R28 ;  /* 0x0000000ad01c723c */ /* 0x040fe2000000181c */
[----:B------:R-:W3:Y:S07]  /*6200*/  LDSM.16.M88.4 R8, [R225+0x2000] ;  /* 0x00200000e108783b */ /* 0x000eee0000000200 */
[C---:B------:R-:W-:Y:S08]  /*6210*/  HMMA.16816.F32 R180, R208.reuse, R20, R180 ;  /* 0x00000014d0b4723c */ /* 0x040ff000000018b4 */
[----:B------:R-:W-:Y:S01]  /*6220*/  HMMA.16816.F32 R176, R208, R22, R176 ;  /* 0x00000016d0b0723c */ /* 0x000fe200000018b0 */
        /* <DEDUP_REMOVED lines=9> */
[----:B------:R-:W-:Y:S04]  /*62c0*/  LDSM.16.M88.4 R208, [R224+0x2000] ;  /* 0x00200000e0d0783b */ /* 0x000fe80000000200 */
[----:B------:R-:W-:Y:S03]  /*62d0*/  LDSM.16.M88.4 R212, [R222+0xb800] ;  /* 0x00b80000ded4783b */ /* 0x000fe60000000200 */
[C---:B------:R-:W-:Y:S08]  /*62e0*/  HMMA.16816.F32 R180, R196.reuse, R188, R180 ;  /* 0x000000bcc4b4723c */ /* 0x040ff000000018b4 */
[C---:B------:R-:W-:Y:S01]  /*62f0*/  HMMA.16816.F32 R176, R196.reuse, R190, R176 ;  /* 0x000000bec4b0723c */ /* 0x040fe200000018b0 */
[----:B------:R-:W2:Y:S07]  /*6300*/  LDSM.16.M88.4 R188, [R219+0xa800] ;  /* 0x00a80000dbbc783b */ /* 0x000eae0000000200 */
[C---:B------:R-:W-:Y:S08]  /*6310*/  HMMA.16816.F32 R24, R196.reuse, R200, R24 ;  /* 0x000000c8c418723c */ /* 0x040ff00000001818 */
[----:B------:R-:W-:Y:S01]  /*6320*/  HMMA.16816.F32 R204, R196, R202, R204 ;  /* 0x000000cac4cc723c */ /* 0x000fe200000018cc */
[----:B------:R-:W-:Y:S04]  /*6330*/  LDSM.16.M88.4 R200, [R226+0x4000] ;  /* 0x00400000e2c8783b */ /* 0x000fe80000000200 */
[----:B------:R-:W-:Y:S03]  /*6340*/  LDSM.16.M88.4 R196, [R166+UR18+0xc000] ;  /* 0x00c00012a6c4783b */ /* 0x000fe60008000200 */
[C---:B---3--:R-:W-:Y:S08]  /*6350*/  HMMA.16816.F32 R180, R8.reuse, R192, R180 ;  /* 0x000000c008b4723c */ /* 0x048ff000000018b4 */
[C---:B------:R-:W-:Y:S01]  /*6360*/  HMMA.16816.F32 R176, R8.reuse, R194, R176 ;  /* 0x000000c208b0723c */ /* 0x040fe200000018b0 */
[----:B------:R-:W-:Y:S07]  /*6370*/  LDSM.16.M88.4 R192, [R166+UR18+0xc800] ;  /* 0x00c80012a6c0783b */ /* 0x000fee0008000200 */
[C---:B------:R-:W-:Y:S08]  /*6380*/  HMMA.16816.F32 R172, R8.reuse, R184, R172 ;  /* 0x000000b808ac723c */ /* 0x040ff000000018ac */
[C---:B------:R-:W-:Y:S01]  /*6390*/  HMMA.16816.F32 R168, R8.reuse, R186, R168 ;  /* 0x000000ba08a8723c */ /* 0x040fe200000018a8 */
[----:B------:R-:W3:Y:S07]  /*63a0*/  LDSM.16.M88.4 R184, [R219+0xb000] ;  /* 0x00b00000dbb8783b */ /* 0x000eee0000000200 */
[C---:B----4-:R-:W-:Y:S08]  /*63b0*/  HMMA.16816.F32 R32, R8.reuse, R20, R32 ;  /* 0x000000140820723c */ /* 0x050ff00000001820 */
        /* <DEDUP_REMOVED lines=11> */
[----:B------:R-:W2:Y:S07]  /*6470*/  LDSM.16.M88.4 R188, [R166+UR18+0xd000] ;  /* 0x00d00012a6bc783b */ /* 0x000eae0008000200 */
[C---:B---3--:R-:W-:Y:S08]  /*6480*/  HMMA.16816.F32 R32, R16.reuse, R184, R32 ;  /* 0x000000b81020723c */ /* 0x048ff00000001820 */
[C---:B------:R-:W-:Y:S01]  /*6490*/  HMMA.16816.F32 R28, R16.reuse, R186, R28 ;  /* 0x000000ba101c723c */ /* 0x040fe2000000181c */
[----:B------:R-:W3:Y:S07]  /*64a0*/  LDSM.16.M88.4 R184, [R166+UR18+0xd800] ;  /* 0x00d80012a6b8783b */ /* 0x000eee0008000200 */
[C---:B----4-:R-:W-:Y:S08]  /*64b0*/  HMMA.16816.F32 R24, R16.reuse, R20, R24 ;  /* 0x000000141018723c */ /* 0x050ff00000001818 */
[----:B------:R-:W-:Y:S01]  /*64c0*/  HMMA.16816.F32 R204, R16, R22, R204 ;  /* 0x0000001610cc723c */ /* 0x000fe200000018cc */
        /* <DEDUP_REMOVED lines=8> */
[C---:B-1----:R-:W-:Y:S08]  /*6550*/  HMMA.16816.F32 R32, R208.reuse, R4, R32 ;  /* 0x00000004d020723c */ /* 0x042ff00000001820 */
[C---:B------:R-:W-:Y:S01]  /*6560*/  HMMA.16816.F32 R28, R208.reuse, R6, R28 ;  /* 0x00000006d01c723c */ /* 0x040fe2000000181c */
[----:B------:R-:W1:Y:S07]  /*6570*/  LDSM.16.M88.4 R4, [R218+0xd800] ;  /* 0x00d80000da04783b */ /* 0x000e6e0000000200 */
[C---:B------:R-:W-:Y:S08]  /*6580*/  HMMA.16816.F32 R24, R208.reuse, R212, R24 ;  /* 0x000000d4d018723c */ /* 0x040ff00000001818 */
[----:B------:R-:W-:Y:S08]  /*6590*/  HMMA.16816.F32 R204, R208, R214, R204 ;  /* 0x000000d6d0cc723c */ /* 0x000ff000000018cc */
[C---:B------:R-:W-:Y:S08]  /*65a0*/  HMMA.16816.F32 R180, R200.reuse, R196, R180 ;  /* 0x000000c4c8b4723c */ /* 0x040ff000000018b4 */
[C---:B------:R-:W-:Y:S08]  /*65b0*/  HMMA.16816.F32 R176, R200.reuse, R198, R176 ;  /* 0x000000c6c8b0723c */ /* 0x040ff000000018b0 */
[C---:B------:R-:W-:Y:S08]  /*65c0*/  HMMA.16816.F32 R172, R200.reuse, R192, R172 ;  /* 0x000000c0c8ac723c */ /* 0x040ff000000018ac */
[C---:B------:R-:W-:Y:S08]  /*65d0*/  HMMA.16816.F32 R168, R200.reuse, R194, R168 ;  /* 0x000000c2c8a8723c */ /* 0x040ff000000018a8 */
[C---:B--2---:R-:W-:Y:S08]  /*65e0*/  HMMA.16816.F32 R32, R200.reuse, R188, R32 ;  /* 0x000000bcc820723c */ /* 0x044ff00000001820 */
[C---:B------:R-:W-:Y:S01]  /*65f0*/  HMMA.16816.F32 R192, R200.reuse, R190, R28 ;  /* 0x000000bec8c0723c */ /* 0x040fe2000000181c */
[----:B------:R-:W-:Y:S04]  /*6600*/  LDSM.16.M88.4 R188, [R223+0x4000] ;  /* 0x00400000dfbc783b */ /* 0x000fe80000000200 */
[----:B------:R-:W-:Y:S03]  /*6610*/  LDSM.16.M88.4 R28, [R219+0xc000] ;  /* 0x00c00000db1c783b */ /* 0x000fe60000000200 */
[C---:B---3--:R-:W-:Y:S01]  /*6620*/  HMMA.16816.F32 R196, R200.reuse, R184, R24 ;  /* 0x000000b8c8c4723c */ /* 0x048fe20000001818 */
[----:B------:R-:W2:Y:S07]  /*6630*/  LDSM.16.M88.4 R24, [R219+0xc800] ;  /* 0x00c80000db18783b */ /* 0x000eae0000000200 */
[----:B------:R-:W-:Y:S01]  /*6640*/  HMMA.16816.F32 R204, R200, R186, R204 ;  /* 0x000000bac8cc723c */ /* 0x000fe200000018cc */
[----:B------:R-:W-:Y:S04]  /*6650*/  LDSM.16.M88.4 R184, [R222+0xd000] ;  /* 0x00d00000deb8783b */ /* 0x000fe80000000200 */
[----:B------:R-:W-:Y:S03]  /*6660*/  LDSM.16.M88.4 R200, [R222+0xd800] ;  /* 0x00d80000dec8783b */ /* 0x000fe60000000200 */
[C---:B----4-:R-:W-:Y:S08]  /*6670*/  HMMA.16816.F32 R172, R20.reuse, R12, R172 ;  /* 0x0000000c14ac723c */ /* 0x050ff000000018ac */
[C---:B------:R-:W-:Y:S01]  /*6680*/  HMMA.16816.F32 R168, R20.reuse, R14, R168 ;  /* 0x0000000e14a8723c */ /* 0x040fe200000018a8 */
[----:B------:R-:W-:Y:S07]  /*6690*/  LDSM.16.M88.4 R12, [R224+0x4000] ;  /* 0x00400000e00c783b */ /* 0x000fee0000000200 */
[C---:B-----5:R-:W-:Y:S08]  /*66a0*/  HMMA.16816.F32 R32, R20.reuse, R8, R32 ;  /* 0x000000081420723c */ /* 0x060ff00000001820 */
[C---:B------:R-:W-:Y:S01]  /*66b0*/  HMMA.16816.F32 R192, R20.reuse, R10, R192 ;  /* 0x0000000a14c0723c */ /* 0x040fe200000018c0 */
[----:B------:R-:W3:Y:S07]  /*66c0*/  LDSM.16.M88.4 R8, [R219+0xd000] ;  /* 0x00d00000db08783b */ /* 0x000eee0000000200 */
[C---:B-1----:R-:W-:Y:S08]  /*66d0*/  HMMA.16816.F32 R196, R20.reuse, R4, R196 ;  /* 0x0000000414c4723c */ /* 0x042ff000000018c4 */
[C---:B------:R-:W-:Y:S01]  /*66e0*/  HMMA.16816.F32 R204, R20.reuse, R6, R204 ;  /* 0x0000000614cc723c */ /* 0x040fe200000018cc */
[----:B------:R-:W1:Y:S07]  /*66f0*/  LDSM.16.M88.4 R4, [R222+0xc000] ;  /* 0x00c00000de04783b */ /* 0x000e6e0000000200 */
[C---:B------:R-:W-:Y:S08]  /*6700*/  HMMA.16816.F32 R180, R20.reuse, R16, R180 ;  /* 0x0000001014b4723c */ /* 0x040ff000000018b4 */
[----:B------:R-:W-:Y:S01]  /*6710*/  HMMA.16816.F32 R176, R20, R18, R176 ;  /* 0x0000001214b0723c */ /* 0x000fe200000018b0 */
[----:B------:R-:W4:Y:S04]  /*6720*/  LDSM.16.M88.4 R20, [R219+0xd800] ;  /* 0x00d80000db14783b */ /* 0x000f280000000200 */
[----:B------:R-:W5:Y:S03]  /*6730*/  LDSM.16.M88.4 R16, [R222+0xc800] ;  /* 0x00c80000de10783b */ /* 0x000f660000000200 */
[C---:B--2---:R-:W-:Y:S08]  /*6740*/  HMMA.16816.F32 R172, R188.reuse, R24, R172 ;  /* 0x00000018bcac723c */ /* 0x044ff000000018ac */
[C---:B------:R-:W-:Y:S08]  /*6750*/  HMMA.16816.F32 R180, R188.reuse, R28, R180 ;  /* 0x0000001cbcb4723c */ /* 0x040ff000000018b4 */
[C---:B------:R-:W-:Y:S01]  /*6760*/  HMMA.16816.F32 R176, R188.reuse, R30, R176 ;  /* 0x0000001ebcb0723c */ /* 0x040fe200000018b0 */
[----:B------:R-:W-:Y:S07]  /*6770*/  LDSM.16.M88.4 R28, [R226+0x6000] ;  /* 0x00600000e21c783b */ /* 0x000fee0000000200 */
[C---:B------:R-:W-:Y:S01]  /*6780*/  HMMA.16816.F32 R168, R188.reuse, R26, R168 ;  /* 0x0000001abca8723c */ /* 0x040fe200000018a8 */
[----:B------:R-:W2:Y:S07]  /*6790*/  LDSM.16.M88.4 R24, [R166+UR18+0xe000] ;  /* 0x00e00012a618783b */ /* 0x000eae0008000200 */
[C---:B---3--:R-:W-:Y:S08]  /*67a0*/  HMMA.16816.F32 R32, R188.reuse, R8, R32 ;  /* 0x00000008bc20723c */ /* 0x048ff00000001820 */
[----:B------:R-:W-:Y:S01]  /*67b0*/  HMMA.16816.F32 R192, R188, R10, R192 ;  /* 0x0000000abcc0723c */ /* 0x000fe200000018c0 */
[----:B------:R-:W-:Y:S07]  /*67c0*/  LDSM.16.M88.4 R8, [R218+0xe000] ;  /* 0x00e00000da08783b */ /* 0x000fee0000000200 */
[C---:B-1----:R-:W-:Y:S01]  /*67d0*/  HMMA.16816.F32 R208, R12.reuse, R4, R180 ;  /* 0x000000040cd0723c */ /* 0x042fe200000018b4 */
[----:B------:R-:W1:Y:S07]  /*67e0*/  LDSM.16.M88.4 R180, [R225+0x6000] ;  /* 0x00600000e1b4783b */ /* 0x000e6e0000000200 */
[----:B------:R-:W-:Y:S01]  /*67f0*/  HMMA.16816.F32 R176, R12, R6, R176 ;  /* 0x000000060cb0723c */ /* 0x000fe200000018b0 */
[----:B------:R-:W-:Y:S07]  /*6800*/  LDSM.16.M88.4 R4, [R219+0xe000] ;  /* 0x00e00000db04783b */ /* 0x000fee0000000200 */
[C---:B----4-:R-:W-:Y:S08]  /*6810*/  HMMA.16816.F32 R196, R188.reuse, R20, R196 ;  /* 0x00000014bcc4723c */ /* 0x050ff000000018c4 */
[----:B------:R-:W-:Y:S01]  /*6820*/  HMMA.16816.F32 R204, R188, R22, R204 ;  /* 0x00000016bccc723c */ /* 0x000fe200000018cc */
[----:B------:R-:W3:Y:S04]  /*6830*/  LDSM.16.M88.4 R20, [R166+UR18+0xe800] ;  /* 0x00e80012a614783b */ /* 0x000ee80008000200 */
[----:B------:R-:W-:Y:S03]  /*6840*/  LDSM.16.M88.4 R188, [R222+0xf000] ;  /* 0x00f00000debc783b */ /* 0x000fe60000000200 */
[C---:B-----5:R-:W-:Y:S08]  /*6850*/  HMMA.16816.F32 R172, R12.reuse, R16, R172 ;  /* 0x000000100cac723c */ /* 0x060ff000000018ac */
[----:B------:R-:W-:Y:S01]  /*6860*/  HMMA.16816.F32 R168, R12, R18, R168 ;  /* 0x000000120ca8723c */ /* 0x000fe200000018a8 */
[----:B------:R-:W4:Y:S07]  /*6870*/  LDSM.16.M88.4 R16, [R223+0x6000] ;  /* 0x00600000df10783b */ /* 0x000f2e0000000200 */
[C---:B--2---:R-:W-:Y:S08]  /*6880*/  HMMA.16816.F32 R208, R28.reuse, R24, R208 ;  /* 0x000000181cd0723c */ /* 0x044ff000000018d0 */
[----:B------:R-:W-:Y:S01]  /*6890*/  HMMA.16816.F32 R176, R28, R26, R176 ;  /* 0x0000001a1cb0723c */ /* 0x000fe200000018b0 */
[----:B------:R-:W-:Y:S07]  /*68a0*/  LDSM.16.M88.4 R24, [R222+0xe000] ;  /* 0x00e00000de18783b */ /* 0x000fee0000000200 */
[C---:B------:R-:W-:Y:S08]  /*68b0*/  HMMA.16816.F32 R32, R12.reuse, R184, R32 ;  /* 0x000000b80c20723c */ /* 0x040ff00000001820 */
[C---:B------:R-:W-:Y:S01]  /*68c0*/  HMMA.16816.F32 R192, R12.reuse, R186, R192 ;  /* 0x000000ba0cc0723c */ /* 0x040fe200000018c0 */
[----:B------:R-:W-:Y:S07]  /*68d0*/  LDSM.16.M88.4 R184, [R224+0x6000] ;  /* 0x00600000e0b8783b */ /* 0x000fee0000000200 */
[C---:B------:R-:W-:Y:S08]  /*68e0*/  HMMA.16816.F32 R196, R12.reuse, R200, R196 ;  /* 0x000000c80cc4723c */ /* 0x040ff000000018c4 */
[----:B------:R-:W-:Y:S01]  /*68f0*/  HMMA.16816.F32 R204, R12, R202, R204 ;  /* 0x000000ca0ccc723c */ /* 0x000fe200000018cc */
[----:B------:R-:W2:Y:S07]  /*6900*/  LDSM.16.M88.4 R12, [R218+0xe800] ;  /* 0x00e80000da0c783b */ /* 0x000eae0000000200 */
[C---:B-1----:R-:W-:Y:S08]  /*6910*/  HMMA.16816.F32 R208, R180.reuse, R8, R208 ;  /* 0x00000008b4d0723c */ /* 0x042ff000000018d0 */
[----:B------:R-:W-:Y:S01]  /*6920*/  HMMA.16816.F32 R176, R180, R10, R176 ;  /* 0x0000000ab4b0723c */ /* 0x000fe200000018b0 */
[----:B------:R-:W1:Y:S07]  /*6930*/  LDSM.16.M88.4 R8, [R219+0xe800] ;  /* 0x00e80000db08783b */ /* 0x000e6e0000000200 */
[----:B---3--:R-:W-:Y:S08]  /*6940*/  HMMA.16816.F32 R172, R28, R20, R172 ;  /* 0x000000141cac723c */ /* 0x008ff000000018ac */
[----:B----4-:R-:W-:Y:S08]  /*6950*/  HMMA.16816.F32 R208, R16, R4, R208 ;  /* 0x0000000410d0723c */ /* 0x010ff000000018d0 */
[----:B------:R-:W-:Y:S01]  /*6960*/  HMMA.16816.F32 R168, R28, R22, R168 ;  /* 0x000000161ca8723c */ /* 0x000fe200000018a8 */
[----:B------:R-:W-:Y:S07]  /*6970*/  LDSM.16.M88.4 R20, [R222+0xe800] ;  /* 0x00e80000de14783b */ /* 0x000fee0000000200 */
[----:B------:R-:W-:Y:S01]  /*6980*/  HMMA.16816.F32 R176, R16, R6, R176 ;  /* 0x0000000610b0723c */ /* 0x000fe200000018b0 */
[----:B------:R-:W3:Y:S07]  /*6990*/  LDSM.16.M88.4 R4, [R166+UR18+0xf000] ;  /* 0x00f00012a604783b */ /* 0x000eee0008000200 */
[C---:B--2---:R-:W-:Y:S08]  /*69a0*/  HMMA.16816.F32 R172, R180.reuse, R12, R172 ;  /* 0x0000000cb4ac723c */ /* 0x044ff000000018ac */
[----:B------:R-:W-:Y:S01]  /*69b0*/  HMMA.16816.F32 R168, R180, R14, R168 ;  /* 0x0000000eb4a8723c */ /* 0x000fe200000018a8 */
[----:B------:R-:W2:Y:S07]  /*69c0*/  LDSM.16.M88.4 R12, [R218+0xf000] ;  /* 0x00f00000da0c783b */ /* 0x000eae0000000200 */
[C---:B------:R-:W-:Y:S08]  /*69d0*/  HMMA.16816.F32 R208, R184.reuse, R24, R208 ;  /* 0x00000018b8d0723c */ /* 0x040ff000000018d0 */
[----:B------:R-:W-:Y:S01]  /*69e0*/  HMMA.16816.F32 R176, R184, R26, R176 ;  /* 0x0000001ab8b0723c */ /* 0x000fe200000018b0 */
[----:B------:R4:W5:Y:S07]  /*69f0*/  LDSM.16.M88.4 R24, [R166+UR18+0xf800] ;  /* 0x00f80012a618783b */ /* 0x00096e0008000200 */
[----:B-1----:R-:W-:Y:S03]  /*6a00*/  HMMA.16816.F32 R172, R16, R8, R172 ;  /* 0x0000000810ac723c */ /* 0x002fe600000018ac */
[----:B------:R-:W-:Y:S01]  /*6a10*/  FMUL.FTZ R200, R208, UR21 ;  /* 0x00000015d0c87c20 */ /* 0x000fe20008410000 */
[----:B------:R-:W-:Y:S01]  /*6a20*/  FMUL.FTZ R201, R209, UR21 ;  /* 0x00000015d1c97c20 */ /* 0x000fe20008410000 */
[----:B------:R-:W-:Y:S01]  /*6a30*/  FMUL.FTZ R202, R210, UR21 ;  /* 0x00000015d2ca7c20 */ /* 0x000fe20008410000 */
[----:B------:R-:W-:-:S02]  /*6a40*/  FMUL.FTZ R203, R211, UR21 ;  /* 0x00000015d3cb7c20 */ /* 0x000fc40008410000 */
[----:B------:R-:W-:Y:S01]  /*6a50*/  HMMA.16816.F32 R168, R16, R10, R168 ;  /* 0x0000000a10a8723c */ /* 0x000fe200000018a8 */
[----:B------:R-:W1:Y:S01]  /*6a60*/  LDSM.16.M88.4 R8, [R219+0xf000] ;  /* 0x00f00000db08783b */ /* 0x000e620000000200 */
[----:B------:R-:W1:Y:S01]  /*6a70*/  MUFU.TANH R200, R200 ;  /* 0x000000c800c87308 */ /* 0x000e620000002400 */
[----:B------:R-:W-:-:S05]  /*6a80*/  FMUL.FTZ R176, R176, UR21 ;  /* 0x00000015b0b07c20 */ /* 0x000fca0008410000 */
[C---:B---3--:R-:W-:Y:S02]  /*6a90*/  HMMA.16816.F32 R32, R28.reuse, R4, R32 ;  /* 0x000000041c20723c */ /* 0x048fe40000001820 */
[----:B------:R-:W-:Y:S06]  /*6aa0*/  MUFU.TANH R201, R201 ;  /* 0x000000c900c97308 */ /* 0x000fec0000002400 */
[----:B------:R-:W-:Y:S01]  /*6ab0*/  HMMA.16816.F32 R192, R28, R6, R192 ;  /* 0x000000061cc0723c */ /* 0x000fe200000018c0 */
[----:B------:R-:W3:Y:S01]  /*6ac0*/  LDSM.16.M88.4 R4, [R218+0xf800] ;  /* 0x00f80000da04783b */ /* 0x000ee20000000200 */
[----:B------:R-:W3:Y:S06]  /*6ad0*/  MUFU.TANH R202, R202 ;  /* 0x000000ca00ca7308 */ /* 0x000eec0000002400 */
[----:B------:R-:W-:Y:S01]  /*6ae0*/  HMMA.16816.F32 R172, R184, R20, R172 ;  /* 0x00000014b8ac723c */ /* 0x000fe200000018ac */
[----:B------:R-:W-:Y:S01]  /*6af0*/  FMUL.FTZ R20, R177, UR21 ;  /* 0x00000015b1147c20 */ /* 0x000fe20008410000 */
[----:B------:R-:W-:Y:S01]  /*6b00*/  FMUL.FTZ R21, R178, UR21 ;  /* 0x00000015b2157c20 */ /* 0x000fe20008410000 */
[----:B------:R-:W-:Y:S01]  /*6b10*/  MUFU.TANH R203, R203 ;  /* 0x000000cb00cb7308 */ /* 0x000fe20000002400 */
[----:B------:R-:W-:-:S04]  /*6b20*/  FMUL.FTZ R177, R179, UR21 ;  /* 0x00000015b3b17c20 */ /* 0x000fc80008410000 */
[C---:B--2---:R-:W-:Y:S03]  /*6b30*/  HMMA.16816.F32 R32, R180.reuse, R12, R32 ;  /* 0x0000000cb420723c */ /* 0x044fe60000001820 */
[----:B------:R-:W2:Y:S05]  /*6b40*/  MUFU.TANH R176, R176 ;  /* 0x000000b000b07308 */ /* 0x000eaa0000002400 */
[----:B------:R-:W-:Y:S01]  /*6b50*/  HMMA.16816.F32 R192, R180, R14, R192 ;  /* 0x0000000eb4c0723c */ /* 0x000fe200000018c0 */
[----:B------:R-:W2:Y:S02]  /*6b60*/  LDSM.16.M88.4 R12, [R219+0xf800] ;  /* 0x00f80000db0c783b */ /* 0x000ea40000000200 */
[----:B------:R-:W-:Y:S01]  /*6b70*/  MUFU.TANH R20, R20 ;  /* 0x0000001400147308 */ /* 0x000fe20000002400 */
[----:B------:R-:W-:Y:S01]  /*6b80*/  FMUL.FTZ R172, R172, UR21 ;  /* 0x00000015acac7c20 */ /* 0x000fe20008410000 */
[----:B----4-:R-:W-:-:S03]  /*6b90*/  FMUL.FTZ R166, R175, UR21 ;  /* 0x00000015afa67c20 */ /* 0x010fc60008410000 */
[C---:B-----5:R-:W-:Y:S03]  /*6ba0*/  HMMA.16816.F32 R196, R28.reuse, R24, R196 ;  /* 0x000000181cc4723c */ /* 0x060fe600000018c4 */
[----:B------:R-:W4:Y:S05]  /*6bb0*/  MUFU.TANH R21, R21 ;  /* 0x0000001500157308 */ /* 0x000f2a0000002400 */
[----:B------:R-:W-:Y:S03]  /*6bc0*/  HMMA.16816.F32 R204, R28, R26, R204 ;  /* 0x0000001a1ccc723c */ /* 0x000fe600000018cc */
[----:B------:R-:W5:Y:S05]  /*6bd0*/  MUFU.TANH R177, R177 ;  /* 0x000000b100b17308 */ /* 0x000f6a0000002400 */
[C---:B-1----:R-:W-:Y:S03]  /*6be0*/  HMMA.16816.F32 R32, R16.reuse, R8, R32 ;  /* 0x000000081020723c */ /* 0x042fe60000001820 */
[----:B------:R-:W1:Y:S05]  /*6bf0*/  MUFU.TANH R179, R172 ;  /* 0x000000ac00b37308 */ /* 0x000e6a0000002400 */
[----:B------:R-:W-:Y:S01]  /*6c00*/  HMMA.16816.F32 R192, R16, R10, R192 ;  /* 0x0000000a10c0723c */ /* 0x000fe200000018c0 */
[----:B------:R-:W4:Y:S01]  /*6c10*/  LDSM.16.M88.4 R8, [R222+0xf800] ;  /* 0x00f80000de08783b */ /* 0x000f220000000200 */
[----:B------:R-:W-:-:S04]  /*6c20*/  DEPBAR.LE SB0, 0x0 ;  /* 0x000080000000791a */ /* 0x000fc80000000000 */
[----:B------:R-:W-:Y:S02]  /*6c30*/  MUFU.TANH R166, R166 ;  /* 0x000000a600a67308 */ /* 0x000fe40000002400 */
[----:B---3--:R-:W-:Y:S01]  /*6c40*/  HMMA.16816.F32 R196, R180, R4, R196 ;  /* 0x00000004b4c4723c */ /* 0x008fe200000018c4 */
[----:B------:R-:W-:Y:S02]  /*6c50*/  IMAD.SHL.U32 R5, R167, 0x2, RZ ;  /* 0x00000002a7057824 */ /* 0x000fe400078e00ff */
[----:B------:R-:W-:-:S03]  /*6c60*/  IMAD.U32 R4, RZ, RZ, UR17 ;  /* 0x00000011ff047e24 */ /* 0x000fc6000f8e00ff */
[----:B------:R-:W-:Y:S02]  /*6c70*/  LOP3.LUT R5, R5, 0x6, RZ, 0xc0, !PT ;  /* 0x0000000605057812 */ /* 0x000fe400078ec0ff */
[----:B------:R-:W-:Y:S03]  /*6c80*/  HMMA.16816.F32 R204, R180, R6, R204 ;  /* 0x00000006b4cc723c */ /* 0x000fe600000018cc */
[----:B------:R-:W-:-:S04]  /*6c90*/  IMAD R4, R4, 0x40, R5 ;  /* 0x0000004004047824 */ /* 0x000fc800078e0205 */
[----:B------:R-:W-:Y:S01]  /*6ca0*/  VIADD R5, R4, 0xffffff80 ;  /* 0xffffff8004057836 */ /* 0x000fe20000000000 */
[----:B------:R-:W-:Y:S01]  /*6cb0*/  HMMA.16816.F32 R168, R184, R22, R168 ;  /* 0x00000016b8a8723c */ /* 0x000fe200000018a8 */
[----:B------:R-:W-:Y:S01]  /*6cc0*/  FMUL.FTZ R22, R173, UR21 ;  /* 0x00000015ad167c20 */ /* 0x000fe20008410000 */
[----:B------:R-:W-:Y:S01]  /*6cd0*/  FMUL.FTZ R23, R174, UR21 ;  /* 0x00000015ae177c20 */ /* 0x000fe20008410000 */
[C---:B------:R-:W-:Y:S01]  /*6ce0*/  VIADD R6, R4.reuse, 0xffffff89 ;  /* 0xffffff8904067836 */ /* 0x040fe20000000000 */
[C---:B------:R-:W-:Y:S02]  /*6cf0*/  ISETP.GE.AND P2, PT, R5.reuse, R221, PT ;  /* 0x000000dd0500720c */ /* 0x040fe40003f46270 */
[----:B------:R-:W-:Y:S01]  /*6d00*/  ISETP.GE.AND P5, PT, R5, R220, PT ;  /* 0x000000dc0500720c */ /* 0x000fe20003fa6270 */
[----:B------:R-:W-:Y:S01]  /*6d10*/  MUFU.TANH R22, R22 ;  /* 0x0000001600167308 */ /* 0x000fe20000002400 */
[----:B--2---:R-:W-:Y:S01]  /*6d20*/  HMMA.16816.F32 R196, R16, R12, R196 ;  /* 0x0000000c10c4723c */ /* 0x004fe200000018c4 */
[----:B------:R-:W-:Y:S01]  /*6d30*/  VIADD R12, R4, 0xffffff81 ;  /* 0xffffff81040c7836 */ /* 0x000fe20000000000 */
[----:B------:R-:W-:Y:S01]  /*6d40*/  FSEL R7, R200, -INF , !P2 ;  /* 0xff800000c8077808 */ /* 0x000fe20005000000 */
[----:B------:R-:W-:-:S03]  /*6d50*/  VIADD R5, R4, 0xffffff88 ;  /* 0xffffff8804057836 */ /* 0x000fc60000000000 */
[-C--:B------:R-:W-:Y:S01]  /*6d60*/  ISETP.GE.AND P1, PT, R12, R221.reuse, PT ;  /* 0x000000dd0c00720c */ /* 0x080fe20003f26270 */
[----:B------:R-:W2:Y:S01]  /*6d70*/  MUFU.TANH R23, R23 ;  /* 0x0000001700177308 */ /* 0x000ea20000002400 */
[----:B------:R-:W-:Y:S01]  /*6d80*/  HMMA.16816.F32 R204, R16, R14, R204 ;  /* 0x0000000e10cc723c */ /* 0x000fe200000018cc */
[----:B------:R-:W-:Y:S02]  /*6d90*/  ISETP.GE.AND P3, PT, R5, R221, PT ;  /* 0x000000dd0500720c */ /* 0x000fe40003f66270 */
[----:B------:R-:W-:Y:S01]  /*6da0*/  FMUL.FTZ R24, R168, UR21 ;  /* 0x00000015a8187c20 */ /* 0x000fe20008410000 */
[----:B------:R-:W-:Y:S01]  /*6db0*/  FMUL.FTZ R25, R169, UR21 ;  /* 0x00000015a9197c20 */ /* 0x000fe20008410000 */
[----:B------:R-:W-:Y:S01]  /*6dc0*/  FMUL.FTZ R170, R170, UR21 ;  /* 0x00000015aaaa7c20 */ /* 0x000fe20008410000 */
[----:B------:R-:W-:Y:S01]  /*6dd0*/  ISETP.GE.AND P2, PT, R5, R220, PT ;  /* 0x000000dc0500720c */ /* 0x000fe20003f46270 */
[----:B------:R-:W-:Y:S01]  /*6de0*/  FMUL.FTZ R171, R171, UR21 ;  /* 0x00000015abab7c20 */ /* 0x000fe20008410000 */
[----:B------:R-:W-:Y:S01]  /*6df0*/  HMMA.16816.F32 R32, R184, R188, R32 ;  /* 0x000000bcb820723c */ /* 0x000fe20000001820 */
[----:B------:R-:W3:Y:S01]  /*6e00*/  MUFU.TANH R24, R24 ;  /* 0x0000001800187308 */ /* 0x000ee20000002400 */
[----:B------:R-:W-:-:S02]  /*6e10*/  FSEL R5, R202, -INF , !P5 ;  /* 0xff800000ca057808 */ /* 0x000fc40006800000 */
[----:B------:R-:W-:Y:S02]  /*6e20*/  FSEL R201, R201, -INF , !P1 ;  /* 0xff800000c9c97808 */ /* 0x000fe40004800000 */
[C---:B------:R-:W-:Y:S02]  /*6e30*/  ISETP.GE.AND P5, PT, R6.reuse, R221, PT ;  /* 0x000000dd0600720c */ /* 0x040fe40003fa6270 */
[----:B------:R-:W-:Y:S01]  /*6e40*/  HMMA.16816.F32 R192, R184, R190, R192 ;  /* 0x000000beb8c0723c */ /* 0x000fe200000018c0 */
[----:B------:R-:W-:Y:S01]  /*6e50*/  MUFU.TANH R25, R25 ;  /* 0x0000001900197308 */ /* 0x000fe20000002400 */
[-C--:B------:R-:W-:Y:S01]  /*6e60*/  ISETP.GE.AND P1, PT, R6, R220.reuse, PT ;  /* 0x000000dc0600720c */ /* 0x080fe20003f26270 */
[----:B------:R-:W-:Y:S01]  /*6e70*/  VIADD R6, R4, 0xffffff91 ;  /* 0xffffff9104067836 */ /* 0x000fe20000000000 */
[----:B------:R-:W-:Y:S02]  /*6e80*/  ISETP.GE.AND P4, PT, R12, R220, PT ;  /* 0x000000dc0c00720c */ /* 0x000fe40003f86270 */
[----:B------:R-:W-:-:S02]  /*6e90*/  FSEL R13, R176, -INF , !P3 ;  /* 0xff800000b00d7808 */ /* 0x000fc40005800000 */
[C---:B----4-:R-:W-:Y:S01]  /*6ea0*/  HMMA.16816.F32 R196, R184.reuse, R8, R196 ;  /* 0x00000008b8c4723c */ /* 0x050fe200000018c4 */
[----:B------:R-:W4:Y:S01]  /*6eb0*/  MUFU.TANH R173, R170 ;  /* 0x000000aa00ad7308 */ /* 0x000f220000002400 */
[----:B------:R-:W-:Y:S02]  /*6ec0*/  VIADD R8, R4, 0xffffff90 ;  /* 0xffffff9004087836 */ /* 0x000fe40000000000 */
[----:B------:R-:W-:Y:S01]  /*6ed0*/  FMUL.FTZ R33, R33, UR21 ;  /* 0x0000001521217c20 */ /* 0x000fe20008410000 */
[----:B------:R-:W-:Y:S01]  /*6ee0*/  FMUL.FTZ R34, R34, UR21 ;  /* 0x0000001522227c20 */ /* 0x000fe20008410000 */
[----:B------:R-:W-:Y:S01]  /*6ef0*/  FMUL.FTZ R32, R32, UR21 ;  /* 0x0000001520207c20 */ /* 0x000fe20008410000 */
[----:B------:R-:W-:Y:S01]  /*6f00*/  FSEL R9, R203, -INF , !P4 ;  /* 0xff800000cb097808 */ /* 0x000fe20006000000 */
[----:B------:R-:W-:Y:S01]  /*6f10*/  FMUL.FTZ R35, R35, UR21 ;  /* 0x0000001523237c20 */ /* 0x000fe20008410000 */
[----:B------:R-:W-:Y:S01]  /*6f20*/  HMMA.16816.F32 R204, R184, R10, R204 ;  /* 0x0000000ab8cc723c */ /* 0x000fe200000018cc */
[----:B------:R-:W-:Y:S01]  /*6f30*/  MUFU.TANH R171, R171 ;  /* 0x000000ab00ab7308 */ /* 0x000fe20000002400 */
[----:B------:R-:W-:Y:S01]  /*6f40*/  FSEL R21, R21, -INF , !P2 ;  /* 0xff80000015157808 */ /* 0x000fe20005000000 */
[----:B------:R-:W-:Y:S01]  /*6f50*/  FMUL.FTZ R192, R192, UR21 ;  /* 0x00000015c0c07c20 */ /* 0x000fe20008410000 */
[----:B------:R-:W-:Y:S01]  /*6f60*/  FSEL R27, R20, -INF , !P5 ;  /* 0xff800000141b7808 */ /* 0x000fe20006800000 */
[----:B------:R-:W-:Y:S01]  /*6f70*/  FMUL.FTZ R193, R193, UR21 ;  /* 0x00000015c1c17c20 */ /* 0x000fe20008410000 */
[-C--:B------:R-:W-:Y:S01]  /*6f80*/  ISETP.GE.AND P4, PT, R8, R221.reuse, PT ;  /* 0x000000dd0800720c */ /* 0x080fe20003f86270 */
[----:B------:R-:W-:Y:S01]  /*6f90*/  FMUL.FTZ R194, R194, UR21 ;  /* 0x00000015c2c27c20 */ /* 0x000fe20008410000 */
[-C--:B------:R-:W-:Y:S01]  /*6fa0*/  ISETP.GE.AND P3, PT, R8, R220.reuse, PT ;  /* 0x000000dc0800720c */ /* 0x080fe20003f66270 */
[----:B------:R-:W-:Y:S01]  /*6fb0*/  MUFU.TANH R235, R33 ;  /* 0x0000002100eb7308 */ /* 0x000fe20000002400 */
[-C--:B------:R-:W-:Y:S01]  /*6fc0*/  ISETP.GE.AND P2, PT, R6, R221.reuse, PT ;  /* 0x000000dd0600720c */ /* 0x080fe20003f46270 */
[----:B------:R-:W-:Y:S01]  /*6fd0*/  VIADD R8, R4, 0xffffff99 ;  /* 0xffffff9904087836 */ /* 0x000fe20000000000 */
[-C--:B------:R-:W-:Y:S01]  /*6fe0*/  ISETP.GE.AND P5, PT, R6, R220.reuse, PT ;  /* 0x000000dc0600720c */ /* 0x080fe20003fa6270 */
[----:B------:R-:W-:Y:S01]  /*6ff0*/  VIADD R6, R4, 0xffffff98 ;  /* 0xffffff9804067836 */ /* 0x000fe20000000000 */
[----:B-----5:R-:W-:Y:S01]  /*7000*/  FSEL R17, R177, -INF , !P1 ;  /* 0xff800000b1117808 */ /* 0x020fe20004800000 */
[----:B------:R-:W-:Y:S01]  /*7010*/  FMUL.FTZ R195, R195, UR21 ;  /* 0x00000015c3c37c20 */ /* 0x000fe20008410000 */
[----:B-1----:R-:W-:Y:S01]  /*7020*/  FSEL R179, R179, -INF , !P4 ;  /* 0xff800000b3b37808 */ /* 0x002fe20006000000 */
[----:B------:R-:W1:Y:S01]  /*7030*/  MUFU.TANH R223, R34 ;  /* 0x0000002200df7308 */ /* 0x000e620000002400 */
[----:B--2---:R-:W-:Y:S01]  /*7040*/  FSEL R175, R23, -INF , !P3 ;  /* 0xff80000017af7808 */ /* 0x004fe20005800000 */
[----:B------:R-:W-:Y:S01]  /*7050*/  FMUL.FTZ R197, R197, UR21 ;  /* 0x00000015c5c57c20 */ /* 0x000fe20008410000 */
[-C--:B------:R-:W-:Y:S01]  /*7060*/  ISETP.GE.AND P1, PT, R6, R221.reuse, PT ;  /* 0x000000dd0600720c */ /* 0x080fe20003f26270 */
[----:B------:R-:W-:Y:S01]  /*7070*/  FMUL.FTZ R204, R204, UR21 ;  /* 0x00000015cccc7c20 */ /* 0x000fe20008410000 */
[-C--:B------:R-:W-:Y:S01]  /*7080*/  ISETP.GE.AND P4, PT, R6, R220.reuse, PT ;  /* 0x000000dc0600720c */ /* 0x080fe20003f86270 */
[----:B------:R-:W-:Y:S01]  /*7090*/  VIADD R6, R4, 0xffffffa0 ;  /* 0xffffffa004067836 */ /* 0x000fe20000000000 */
[-C--:B------:R-:W-:Y:S01]  /*70a0*/  ISETP.GE.AND P3, PT, R8, R221.reuse, PT ;  /* 0x000000dd0800720c */ /* 0x080fe20003f66270 */
[----:B------:R-:W2:Y:S01]  /*70b0*/  MUFU.TANH R237, R32 ;  /* 0x0000002000ed7308 */ /* 0x000ea20000002400 */
[----:B------:R-:W-:Y:S01]  /*70c0*/  FSEL R169, R166, -INF , !P5 ;  /* 0xff800000a6a97808 */ /* 0x000fe20006800000 */
[----:B------:R-:W-:Y:S01]  /*70d0*/  FMUL.FTZ R196, R196, UR21 ;  /* 0x00000015c4c47c20 */ /* 0x000fe20008410000 */
[----:B---3--:R-:W-:Y:S01]  /*70e0*/  FSEL R177, R24, -INF , !P1 ;  /* 0xff80000018b17808 */ /* 0x008fe20004800000 */
[----:B------:R-:W-:Y:S01]  /*70f0*/  VIADD R10, R4, 0xffffffb0 ;  /* 0xffffffb0040a7836 */ /* 0x000fe20000000000 */
[----:B----4-:R-:W-:Y:S01]  /*7100*/  FSEL R173, R173, -INF , !P4 ;  /* 0xff800000adad7808 */ /* 0x010fe20006000000 */
[----:B------:R-:W-:Y:S01]  /*7110*/  FMUL.FTZ R198, R198, UR21 ;  /* 0x00000015c6c67c20 */ /* 0x000fe20008410000 */
[C---:B------:R-:W-:Y:S01]  /*7120*/  ISETP.GE.AND P5, PT, R6.reuse, R221, PT ;  /* 0x000000dd0600720c */ /* 0x040fe20003fa6270 */
[----:B------:R-:W-:Y:S01]  /*7130*/  MUFU.TANH R219, R35 ;  /* 0x0000002300db7308 */ /* 0x000fe20000002400 */
[----:B------:R-:W-:Y:S01]  /*7140*/  ISETP.GE.AND P1, PT, R6, R220, PT ;  /* 0x000000dc0600720c */ /* 0x000fe20003f26270 */
[----:B------:R-:W-:Y:S01]  /*7150*/  VIADD R6, R4, 0xffffffa8 ;  /* 0xffffffa804067836 */ /* 0x000fe20000000000 */
[----:B------:R-:W-:Y:S01]  /*7160*/  FMNMX3.FTZ R12, R164, R7, R201, !PT ;  /* 0x00000007a40c7276 */ /* 0x000fe200078100c9 */
[----:B------:R-:W-:Y:S01]  /*7170*/  FMUL.FTZ R199, R199, UR21 ;  /* 0x00000015c7c77c20 */ /* 0x000fe20008410000 */
[----:B-1----:R-:W-:Y:S01]  /*7180*/  FSEL R223, R223, -INF , !P1 ;  /* 0xff800000dfdf7808 */ /* 0x002fe20004800000 */
[----:B------:R-:W-:Y:S01]  /*7190*/  FMUL.FTZ R167, R206, UR21 ;  /* 0x00000015cea77c20 */ /* 0x000fe20008410000 */
[----:B------:R-:W-:Y:S01]  /*71a0*/  FMNMX3.FTZ R12, R12, R13, R27, !PT ;  /* 0x0000000d0c0c7276 */ /* 0x000fe2000781001b */
[----:B------:R-:W1:Y:S01]  /*71b0*/  MUFU.TANH R229, R192 ;  /* 0x000000c000e57308 */ /* 0x000e620000002400 */
[----:B------:R-:W-:Y:S01]  /*71c0*/  FMUL.FTZ R166, R207, UR21 ;  /* 0x00000015cfa67c20 */ /* 0x000fe20008410000 */
[----:B--2---:R-:W-:-:S02]  /*71d0*/  FSEL R237, R237, -INF , !P5 ;  /* 0xff800000eded7808 */ /* 0x004fc40006800000 */
[----:B------:R-:W-:-:S04]  /*71e0*/  ISETP.GE.AND P5, PT, R6, R220, PT ;  /* 0x000000dc0600720c */ /* 0x000fc80003fa6270 */
[----:B------:R2:W-:Y:S08]  /*71f0*/  MUFU.TANH R225, R193 ;  /* 0x000000c100e17308 */ /* 0x0005f00000002400 */
[----:B------:R-:W3:Y:S08]  /*7200*/  MUFU.TANH R215, R194 ;  /* 0x000000c200d77308 */ /* 0x000ef00000002400 */
[----:B------:R4:W5:Y:S01]  /*7210*/  MUFU.TANH R213, R195 ;  /* 0x000000c300d57308 */ /* 0x0009620000002400 */
[----:B--2---:R-:W-:-:S02]  /*7220*/  FSEL R193, R22, -INF , !P2 ;  /* 0xff80000016c17808 */ /* 0x004fc40005000000 */
[----:B------:R-:W-:Y:S01]  /*7230*/  ISETP.GE.AND P2, PT, R8, R220, PT ;  /* 0x000000dc0800720c */ /* 0x000fe20003f46270 */
[----:B------:R-:W-:Y:S01]  /*7240*/  VIADD R8, R4, 0xffffffa1 ;  /* 0xffffffa104087836 */ /* 0x000fe20000000000 */
[----:B------:R-:W-:-:S03]  /*7250*/  FMNMX3.FTZ R12, R12, R179, R193, !PT ;  /* 0x000000b30c0c7276 */ /* 0x000fc600078100c1 */
[----:B------:R-:W2:Y:S01]  /*7260*/  MUFU.TANH R211, R197 ;  /* 0x000000c500d37308 */ /* 0x000ea20000002400 */
[----:B------:R-:W-:Y:S02]  /*7270*/  FSEL R171, R171, -INF , !P2 ;  /* 0xff800000abab7808 */ /* 0x000fe40005000000 */
[-C--:B------:R-:W-:Y:S02]  /*7280*/  ISETP.GE.AND P4, PT, R8, R221.reuse, PT ;  /* 0x000000dd0800720c */ /* 0x080fe40003f86270 */
[----:B------:R-:W-:Y:S02]  /*7290*/  ISETP.GE.AND P2, PT, R6, R221, PT ;  /* 0x000000dd0600720c */ /* 0x000fe40003f46270 */
[----:B------:R-:W-:Y:S01]  /*72a0*/  FSEL R235, R235, -INF , !P4 ;  /* 0xff800000ebeb7808 */ /* 0x000fe20006000000 */
[----:B------:R-:W2:Y:S01]  /*72b0*/  MUFU.TANH R209, R196 ;  /* 0x000000c400d17308 */ /* 0x000ea20000002400 */
[----:B-1----:R-:W-:Y:S02]  /*72c0*/  FSEL R229, R229, -INF , !P2 ;  /* 0xff800000e5e57808 */ /* 0x002fe40005000000 */
[----:B----4-:R-:W-:-:S02]  /*72d0*/  FSEL R195, R25, -INF , !P3 ;  /* 0xff80000019c37808 */ /* 0x010fc40005800000 */
[-C--:B------:R-:W-:Y:S01]  /*72e0*/  ISETP.GE.AND P3, PT, R8, R220.reuse, PT ;  /* 0x000000dc0800720c */ /* 0x080fe20003f66270 */
[----:B------:R-:W-:Y:S01]  /*72f0*/  VIADD R8, R4, 0xffffffa9 ;  /* 0xffffffa904087836 */ /* 0x000fe20000000000 */
[-C--:B------:R-:W-:Y:S01]  /*7300*/  ISETP.GE.AND P2, PT, R10, R220.reuse, PT ;  /* 0x000000dc0a00720c */ /* 0x080fe20003f46270 */
[----:B------:R-:W1:Y:S01]  /*7310*/  MUFU.TANH R204, R204 ;  /* 0x000000cc00cc7308 */ /* 0x000e620000002400 */
[----:B------:R-:W-:Y:S02]  /*7320*/  FSEL R219, R219, -INF , !P3 ;  /* 0xff800000dbdb7808 */ /* 0x000fe40005800000 */
[CC--:B------:R-:W-:Y:S02]  /*7330*/  ISETP.GE.AND P1, PT, R8.reuse, R221.reuse, PT ;  /* 0x000000dd0800720c */ /* 0x0c0fe40003f26270 */
[----:B------:R-:W-:Y:S01]  /*7340*/  ISETP.GE.AND P4, PT, R8, R220, PT ;  /* 0x000000dc0800720c */ /* 0x000fe20003f86270 */
[----:B------:R-:W-:Y:S01]  /*7350*/  VIADD R8, R4, 0xffffffb1 ;  /* 0xffffffb104087836 */ /* 0x000fe20000000000 */
[----:B------:R-:W-:Y:S01]  /*7360*/  ISETP.GE.AND P3, PT, R10, R221, PT ;  /* 0x000000dd0a00720c */ /* 0x000fe20003f66270 */
[----:B------:R-:W-:Y:S01]  /*7370*/  FMUL.FTZ R10, R205, UR21 ;  /* 0x00000015cd0a7c20 */ /* 0x000fe20008410000 */
[----:B---3--:R-:W-:Y:S01]  /*7380*/  FSEL R215, R215, -INF , !P5 ;  /* 0xff800000d7d77808 */ /* 0x008fe20006800000 */
[----:B------:R-:W-:Y:S01]  /*7390*/  MUFU.TANH R6, R198 ;  /* 0x000000c600067308 */ /* 0x000fe20000002400 */
[----:B------:R-:W-:-:S02]  /*73a0*/  FSEL R225, R225, -INF , !P1 ;  /* 0xff800000e1e17808 */ /* 0x000fc40004800000 */
[CC--:B------:R-:W-:Y:S02]  /*73b0*/  ISETP.GE.AND P5, PT, R8.reuse, R221.reuse, PT ;  /* 0x000000dd0800720c */ /* 0x0c0fe40003fa6270 */
[-C--:B------:R-:W-:Y:S01]  /*73c0*/  ISETP.GE.AND P1, PT, R8, R220.reuse, PT ;  /* 0x000000dc0800720c */ /* 0x080fe20003f26270 */
[C---:B------:R-:W-:Y:S01]  /*73d0*/  VIADD R8, R4.reuse, 0xffffffb8 ;  /* 0xffffffb804087836 */ /* 0x040fe20000000000 */
[----:B-----5:R-:W-:Y:S01]  /*73e0*/  FSEL R213, R213, -INF , !P4 ;  /* 0xff800000d5d57808 */ /* 0x020fe20006000000 */
[----:B------:R-:W3:Y:S01]  /*73f0*/  MUFU.TANH R10, R10 ;  /* 0x0000000a000a7308 */ /* 0x000ee20000002400 */
[----:B--2---:R-:W-:Y:S01]  /*7400*/  FSEL R211, R211, -INF , !P5 ;  /* 0xff800000d3d37808 */ /* 0x004fe20006800000 */
[----:B------:R-:W-:Y:S01]  /*7410*/  VIADD R4, R4, 0xffffffb9 ;  /* 0xffffffb904047836 */ /* 0x000fe20000000000 */
[C---:B------:R-:W-:Y:S02]  /*7420*/  ISETP.GE.AND P4, PT, R8.reuse, R221, PT ;  /* 0x000000dd0800720c */ /* 0x040fe40003f86270 */
[----:B------:R-:W-:-:S02]  /*7430*/  ISETP.GE.AND P5, PT, R8, R220, PT ;  /* 0x000000dc0800720c */ /* 0x000fc40003fa6270 */
[----:B------:R-:W-:Y:S01]  /*7440*/  FMNMX3.FTZ R8, R3, R5, R9, !PT ;  /* 0x0000000503087276 */ /* 0x000fe20007810009 */
[----:B------:R-:W2:Y:S01]  /*7450*/  MUFU.TANH R203, R199 ;  /* 0x000000c700cb7308 */ /* 0x000ea20000002400 */
[----:B------:R-:W-:Y:S02]  /*7460*/  FMNMX3.FTZ R12, R12, R177, R195, !PT ;  /* 0x000000b10c0c7276 */ /* 0x000fe400078100c3 */
[----:B------:R-:W-:Y:S02]  /*7470*/  FMNMX3.FTZ R8, R8, R21, R17, !PT ;  /* 0x0000001508087276 */ /* 0x000fe40007810011 */
[----:B------:R-:W-:Y:S02]  /*7480*/  FSEL R209, R209, -INF , !P3 ;  /* 0xff800000d1d17808 */ /* 0x000fe40005800000 */
[----:B-1----:R-:W-:Y:S01]  /*7490*/  FSEL R204, R204, -INF , !P4 ;  /* 0xff800000cccc7808 */ /* 0x002fe20006000000 */
[----:B------:R-:W1:Y:S01]  /*74a0*/  MUFU.TANH R167, R167 ;  /* 0x000000a700a77308 */ /* 0x000e620000002400 */
[----:B------:R-:W-:Y:S01]  /*74b0*/  BAR.SYNC.DEFER_BLOCKING 0x0 ;  /* 0x0000000000007b1d */ /* 0x000fe20000010000 */
[----:B------:R-:W-:-:S02]  /*74c0*/  ISETP.GE.AND P3, PT, R4, R221, PT ;  /* 0x000000dd0400720c */ /* 0x000fc40003f66270 */
[----:B------:R-:W-:Y:S02]  /*74d0*/  ISETP.GE.AND P4, PT, R4, R220, PT ;  /* 0x000000dc0400720c */ /* 0x000fe40003f86270 */
[----:B------:R-:W-:Y:S02]  /*74e0*/  FMNMX3.FTZ R4, R8, R175, R169, !PT ;  /* 0x000000af08047276 */ /* 0x000fe400078100a9 */
[----:B------:R-:W-:Y:S01]  /*74f0*/  FMNMX3.FTZ R8, R12, R237, R235, !PT ;  /* 0x000000ed0c087276 */ /* 0x000fe200078100eb */
[----:B------:R-:W4:Y:S01]  /*7500*/  MUFU.TANH R166, R166 ;  /* 0x000000a600a67308 */ /* 0x000f220000002400 */
[----:B------:R-:W-:Y:S02]  /*7510*/  FMNMX3.FTZ R4, R4, R173, R171, !PT ;  /* 0x000000ad04047276 */ /* 0x000fe400078100ab */
[----:B------:R-:W-:Y:S02]  /*7520*/  FMNMX3.FTZ R8, R8, R229, R225, !PT ;  /* 0x000000e508087276 */ /* 0x000fe400078100e1 */
[----:B---3--:R-:W-:-:S02]  /*7530*/  FSEL R207, R10, -INF , !P3 ;  /* 0xff8000000acf7808 */ /* 0x008fc40005800000 */
[----:B------:R-:W-:Y:S02]  /*7540*/  FMNMX3.FTZ R4, R4, R223, R219, !PT ;  /* 0x000000df04047276 */ /* 0x000fe400078100db */
[----:B------:R-:W-:Y:S02]  /*7550*/  FMNMX3.FTZ R8, R8, R209, R211, !PT ;  /* 0x000000d108087276 */ /* 0x000fe400078100d3 */
[----:B------:R-:W-:Y:S02]  /*7560*/  FSEL R205, R6, -INF , !P2 ;  /* 0xff80000006cd7808 */ /* 0x000fe40005000000 */
[----:B--2---:R-:W-:Y:S02]  /*7570*/  FSEL R203, R203, -INF , !P1 ;  /* 0xff800000cbcb7808 */ /* 0x004fe40004800000 */
[----:B------:R-:W-:Y:S02]  /*7580*/  FMNMX3.FTZ R4, R4, R215, R213, !PT ;  /* 0x000000d704047276 */ /* 0x000fe400078100d5 */
[----:B------:R-:W-:Y:S01]  /*7590*/  FMNMX3.FTZ R6, R8, R204, R207, !PT ;  /* 0x000000cc08067276 */ /* 0x000fe200078100cf */
[----:B-1--4-:R-:W-:Y:S06]  /*75a0*/  BRA.U !UP0, `(.L_x_439) ;  /* 0x0000000108b87547 */ /* 0x012fec000b800000 */
        /* <DEDUP_REMOVED lines=46> */
.L_x_439:
[----:B------:R-:W-:Y:S01]  /*7890*/  FSEL R167, R167, -INF , !P5 ;  /* 0xff800000a7a77808 */ /* 0x000fe20006800000 */
[----:B-1----:R-:W1:Y:S01]  /*78a0*/  SHFL.BFLY PT, R15, R6, 0x2, 0x1f ;  /* 0x0c401f00060f7f89 */ /* 0x002e6200000e0000 */
[----:B------:R-:W-:Y:S01]  /*78b0*/  FSEL R166, R166, -INF , !P4 ;  /* 0xff800000a6a67808 */ /* 0x000fe20006000000 */
[----:B------:R-:W2:Y:S01]  /*78c0*/  LDCU UR10, c[0x0][0x45c] ;  /* 0x00008b80ff0a77ac */ /* 0x000ea20008000800 */
[----:B------:R-:W-:Y:S02]  /*78d0*/  FMNMX3.FTZ R4, R4, R205, R203, !PT ;  /* 0x000000cd04047276 */ /* 0x000fe400078100cb */
[----:B------:R-:W-:Y:S01]  /*78e0*/  MOV R191, 0x20 ;  /* 0x0000002000bf7802 */ /* 0x000fe20000000f00 */
[----:B------:R-:W-:Y:S01]  /*78f0*/  UIADD3 UR18, UPT, UPT, UR17, -0x3, URZ ;  /* 0xfffffffd11127890 */ /* 0x000fe2000fffe0ff */
[----:B------:R-:W-:Y:S02]  /*7900*/  FMNMX3.FTZ R11, R4, R167, R166, !PT ;  /* 0x000000a7040b7276 */ /* 0x000fe400078100a6 */
[----:B------:R-:W-:-:S02]  /*7910*/  IADD3 R16, PT, PT, R165, 0x10000, RZ ;  /* 0x00010000a5107810 */ /* 0x000fc40007ffe0ff */
[----:B------:R-:W-:Y:S01]  /*7920*/  SEL R191, R191, 0xffffffe0, !P0 ;  /* 0xffffffe0bfbf7807 */ /* 0x000fe20004000000 */
[----:B------:R-:W3:Y:S01]  /*7930*/  SHFL.BFLY PT, R4, R11, 0x2, 0x1f ;  /* 0x0c401f000b047f89 */ /* 0x000ee200000e0000 */
[----:B------:R-:W-:Y:S02]  /*7940*/  IADD3 R200, PT, PT, R165, 0x10040, RZ ;  /* 0x00010040a5c87810 */ /* 0x000fe40007ffe0ff */
[----:B------:R-:W-:-:S05]  /*7950*/  @P6 IADD3 R200, PT, PT, R16, -0x40, RZ ;  /* 0xffffffc010c86810 */ /* 0x000fca0007ffe0ff */
[----:B------:R-:W-:Y:S01]  /*7960*/  LDSM.16.MT88.4 R28, [R200] ;  /* 0x00000000c81c783b */ /* 0x000fe20000004200 */
[----:B-1----:R-:W-:-:S05]  /*7970*/  FMNMX.FTZ R8, R6, R15, !PT ;  /* 0x0000000f06087209 */ /* 0x002fca0007810000 */
[----:B------:R-:W1:Y:S01]  /*7980*/  SHFL.BFLY PT, R187, R8, 0x1, 0x1f ;  /* 0x0c201f0008bb7f89 */ /* 0x000e6200000e0000 */
[----:B---3--:R-:W-:-:S05]  /*7990*/  FMNMX.FTZ R4, R11, R4, !PT ;  /* 0x000000040b047209 */ /* 0x008fca0007810000 */
[----:B------:R-:W3:Y:S01]  /*79a0*/  SHFL.BFLY PT, R185, R4, 0x1, 0x1f ;  /* 0x0c201f0004b97f89 */ /* 0x000ee200000e0000 */
[----:B-1----:R-:W-:-:S04]  /*79b0*/  FMNMX.FTZ R187, R8, R187, !PT ;  /* 0x000000bb08bb7209 */ /* 0x002fc80007810000 */
[C---:B------:R-:W-:Y:S01]  /*79c0*/  FSETP.NEU.FTZ.AND P2, PT, R187.reuse, -INF , PT ;  /* 0xff800000bb00780b */ /* 0x040fe20003f5d000 */
[----:B--2---:R-:W-:-:S05]  /*79d0*/  FMUL.FTZ R206, R187, UR10 ;  /* 0x0000000abbce7c20 */ /* 0x004fca0008410000 */
[----:B------:R-:W-:Y:S02]  /*79e0*/  FSEL R206, R206, RZ, P2 ;  /* 0x000000ffcece7208 */ /* 0x000fe40001000000 */
[----:B---3--:R-:W-:-:S03]  /*79f0*/  FMNMX.FTZ R185, R4, R185, !PT ;  /* 0x000000b904b97209 */ /* 0x008fc60007810000 */
[--C-:B------:R-:W-:Y:S01]  /*7a00*/  FFMA.FTZ R183, R201, UR10, -R206.reuse ;  /* 0x0000000ac9b77c23 */ /* 0x100fe200080108ce */
[C---:B------:R-:W-:Y:S01]  /*7a10*/  FSETP.NEU.FTZ.AND P1, PT, R185.reuse, -INF , PT ;  /* 0xff800000b900780b */ /* 0x040fe20003f3d000 */
[----:B------:R-:W-:Y:S01]  /*7a20*/  FMUL.FTZ R202, R185, UR10 ;  /* 0x0000000ab9ca7c20 */ /* 0x000fe20008410000 */
[----:B------:R-:W-:Y:S01]  /*7a30*/  IADD3 R201, PT, PT, R191, R165, RZ ;  /* 0x000000a5bfc97210 */ /* 0x000fe20007ffe0ff */
[--C-:B------:R-:W-:Y:S01]  /*7a40*/  FFMA.FTZ R186, R7, UR10, -R206.reuse ;  /* 0x0000000a07ba7c23 */ /* 0x100fe200080108ce */
[----:B------:R-:W-:Y:S01]  /*7a50*/  FSEL R4, R185, RZ, P1 ;  /* 0x000000ffb9047208 */ /* 0x000fe20000800000 */
[--C-:B------:R-:W-:Y:S01]  /*7a60*/  FFMA.FTZ R184, R13, UR10, -R206.reuse ;  /* 0x0000000a0db87c23 */ /* 0x100fe200080108ce */
[----:B------:R-:W-:Y:S01]  /*7a70*/  FSEL R202, R202, RZ, P1 ;  /* 0x000000ffcaca7208 */ /* 0x000fe20000800000 */
[----:B------:R-:W-:Y:S01]  /*7a80*/  FFMA.FTZ R181, R27, UR10, -R206 ;  /* 0x0000000a1bb57c23 */ /* 0x000fe200080108ce */
[----:B------:R-:W-:Y:S01]  /*7a90*/  MUFU.EX2 R183, R183 ;  /* 0x000000b700b77308 */ /* 0x000fe20000000800 */
[----:B------:R-:W-:Y:S01]  /*7aa0*/  FADD.FTZ R4, R3, -R4 ;  /* 0x8000000403047221 */ /* 0x000fe20000010000 */
[----:B------:R-:W-:Y:S01]  /*7ab0*/  IADD3 R191, PT, PT, R191, R200, RZ ;  /* 0x000000c8bfbf7210 */ /* 0x000fe20007ffe0ff */
[--C-:B------:R-:W-:Y:S01]  /*7ac0*/  FFMA.FTZ R182, R5, UR10, -R202.reuse ;  /* 0x0000000a05b67c23 */ /* 0x100fe200080108ca */
[----:B------:R-:W-:Y:S01]  /*7ad0*/  FSEL R5, R187, RZ, P2 ;  /* 0x000000ffbb057208 */ /* 0x000fe20001000000 */
[----:B------:R-:W-:Y:S01]  /*7ae0*/  FMUL.FTZ R189, R4, UR10 ;  /* 0x0000000a04bd7c20 */ /* 0x000fe20008410000 */
[--C-:B------:R-:W-:Y:S01]  /*7af0*/  FFMA.FTZ R180, R9, UR10, -R202.reuse ;  /* 0x0000000a09b47c23 */ /* 0x100fe200080108ca */
[--C-:B------:R-:W-:Y:S01]  /*7b00*/  FFMA.FTZ R188, R21, UR10, -R202.reuse ;  /* 0x0000000a15bc7c23 */ /* 0x100fe200080108ca */
[----:B------:R-:W-:Y:S01]  /*7b10*/  FFMA.FTZ R17, R17, UR10, -R202 ;  /* 0x0000000a11117c23 */ /* 0x000fe200080108ca */
[----:B------:R-:W-:Y:S01]  /*7b20*/  FADD.FTZ R5, R164, -R5 ;  /* 0x80000005a4057221 */ /* 0x000fe20000010000 */
[----:B------:R-:W1:Y:S01]  /*7b30*/  MUFU.EX2 R186, R186 ;  /* 0x000000ba00ba7308 */ /* 0x000e620000000800 */
[----:B------:R-:W-:Y:S01]  /*7b40*/  LDSM.16.MT88.4 R20, [R201+0x10000] ;  /* 0x01000000c914783b */ /* 0x000fe20000004200 */
[--C-:B------:R-:W-:Y:S01]  /*7b50*/  FFMA.FTZ R194, R193, UR10, -R206.reuse ;  /* 0x0000000ac1c27c23 */ /* 0x100fe200080108ce */
[----:B------:R-:W-:Y:S01]  /*7b60*/  FMUL.FTZ R190, R5, UR10 ;  /* 0x0000000a05be7c20 */ /* 0x000fe20008410000 */
[----:B------:R-:W2:Y:S01]  /*7b70*/  MUFU.EX2 R189, R189 ;  /* 0x000000bd00bd7308 */ /* 0x000ea20000000800 */
[----:B------:R-:W-:Y:S01]  /*7b80*/  LDSM.16.MT88.4 R12, [R165+0x10000] ;  /* 0x01000000a50c783b */ /* 0x000fe20000004200 */
[--C-:B------:R-:W-:Y:S01]  /*7b90*/  FFMA.FTZ R199, R179, UR10, -R206.reuse ;  /* 0x0000000ab3c77c23 */ /* 0x100fe200080108ce */
[----:B------:R-:W-:Y:S01]  /*7ba0*/  FFMA.FTZ R192, R195, UR10, -R206 ;  /* 0x0000000ac3c07c23 */ /* 0x000fe200080108ce */
[----:B------:R-:W-:Y:S01]  /*7bb0*/  MUFU.EX2 R184, R184 ;  /* 0x000000b800b87308 */ /* 0x000fe20000000800 */
[--C-:B------:R-:W-:Y:S01]  /*7bc0*/  FFMA.FTZ R198, R175, UR10, -R202.reuse ;  /* 0x0000000aafc67c23 */ /* 0x100fe200080108ca */
[--C-:B------:R-:W-:Y:S01]  /*7bd0*/  FFMA.FTZ R197, R169, UR10, -R202.reuse ;  /* 0x0000000aa9c57c23 */ /* 0x100fe200080108ca */
[--C-:B------:R-:W-:Y:S01]  /*7be0*/  FFMA.FTZ R196, R173, UR10, -R202.reuse ;  /* 0x0000000aadc47c23 */ /* 0x100fe200080108ca */
[----:B------:R-:W3:Y:S01]  /*7bf0*/  MUFU.EX2 R190, R190 ;  /* 0x000000be00be7308 */ /* 0x000ee20000000800 */
[----:B------:R-:W-:Y:S01]  /*7c00*/  FFMA.FTZ R193, R171, UR10, -R202 ;  /* 0x0000000aabc17c23 */ /* 0x000fe200080108ca */
[----:B-1----:R-:W-:Y:S01]  /*7c10*/  F2FP.F16.F32.PACK_AB R4, R183, R186 ;  /* 0x000000bab704723e */ /* 0x002fe200000000ff */
[--C-:B------:R-:W-:Y:S01]  /*7c20*/  FFMA.FTZ R177, R177, UR10, -R206.reuse ;  /* 0x0000000ab1b17c23 */ /* 0x100fe200080108ce */
[----:B------:R-:W1:Y:S01]  /*7c30*/  MUFU.EX2 R181, R181 ;  /* 0x000000b500b57308 */ /* 0x000e620000000800 */
[----:B------:R-:W-:Y:S01]  /*7c40*/  LDSM.16.MT88.4 R172, [R201+0x12800] ;  /* 0x01280000c9ac783b */ /* 0x000fe20000004200 */
[-C--:B--2---:R-:W-:Y:S01]  /*7c50*/  FMUL.FTZ R34, R138, R189.reuse ;  /* 0x000000bd8a227220 */ /* 0x084fe20000410000 */
[-C--:B------:R-:W-:Y:S01]  /*7c60*/  FMUL.FTZ R35, R139, R189.reuse ;  /* 0x000000bd8b237220 */ /* 0x080fe20000410000 */
[----:B------:R-:W-:Y:S01]  /*7c70*/  MUFU.EX2 R182, R182 ;  /* 0x000000b600b67308 */ /* 0x000fe20000000800 */
[-C--:B------:R-:W-:Y:S01]  /*7c80*/  FMUL.FTZ R26, R146, R189.reuse ;  /* 0x000000bd921a7220 */ /* 0x080fe20000410000 */
[-C--:B------:R-:W-:Y:S01]  /*7c90*/  FMUL.FTZ R27, R147, R189.reuse ;  /* 0x000000bd931b7220 */ /* 0x080fe20000410000 */
[-C--:B------:R-:W-:Y:S01]  /*7ca0*/  FMUL.FTZ R142, R142, R189.reuse ;  /* 0x000000bd8e8e7220 */ /* 0x080fe20000410000 */
[----:B------:R-:W2:Y:S01]  /*7cb0*/  MUFU.EX2 R180, R180 ;  /* 0x000000b400b47308 */ /* 0x000ea20000000800 */
[-C--:B------:R-:W-:Y:S01]  /*7cc0*/  FMUL.FTZ R143, R143, R189.reuse ;  /* 0x000000bd8f8f7220 */ /* 0x080fe20000410000 */
[-C--:B---3--:R-:W-:Y:S01]  /*7cd0*/  FMUL.FTZ R32, R136, R190.reuse ;  /* 0x000000be88207220 */ /* 0x088fe20000410000 */
[----:B------:R-:W-:Y:S01]  /*7ce0*/  FMUL.FTZ R33, R137, R190 ;  /* 0x000000be89217220 */ /* 0x000fe20000410000 */
[----:B------:R-:W-:Y:S01]  /*7cf0*/  MUFU.EX2 R188, R188 ;  /* 0x000000bc00bc7308 */ /* 0x000fe20000000800 */
[----:B------:R-:W3:Y:S01]  /*7d00*/  LDSM.16.MT88.4 R136, [R201+0x12000] ;  /* 0x01200000c988783b */ /* 0x000ee20000004200 */
[----:B-1----:R-:W-:Y:S01]  /*7d10*/  F2FP.F16.F32.PACK_AB R6, R181, R184 ;  /* 0x000000b8b506723e */ /* 0x002fe200000000ff */
[-C--:B------:R-:W-:Y:S01]  /*7d20*/  FMUL.FTZ R24, R144, R190.reuse ;  /* 0x000000be90187220 */ /* 0x080fe20000410000 */
[----:B------:R-:W1:Y:S01]  /*7d30*/  MUFU.EX2 R3, R17 ;  /* 0x0000001100037308 */ /* 0x000e620000000800 */
        /* <DEDUP_REMOVED lines=9> */
[----:B------:R-:W-:Y:S01]  /*7dd0*/  FMUL.FTZ R49, R49, R190 ;  /* 0x000000be31317220 */ /* 0x000fe20000410000 */
[-C--:B------:R-:W-:Y:S01]  /*7de0*/  FMUL.FTZ R50, R50, R189.reuse ;  /* 0x000000bd32327220 */ /* 0x080fe20000410000 */
[-C--:B------:R-:W-:Y:S01]  /*7df0*/  FMUL.FTZ R51, R51, R189.reuse ;  /* 0x000000bd33337220 */ /* 0x080fe20000410000 */
[----:B------:R-:W2:Y:S01]  /*7e00*/  LDSM.16.MT88.4 R144, [R200+0x2000] ;  /* 0x00200000c890783b */ /* 0x000ea20000004200 */
[----:B-1----:R-:W-:Y:S01]  /*7e10*/  F2FP.F16.F32.PACK_AB R7, R3, R188 ;  /* 0x000000bc0307723e */ /* 0x002fe200000000ff */
        /* <DEDUP_REMOVED lines=15> */
[----:B------:R-:W1:Y:S01]  /*7f10*/  LDSM.16.MT88.4 R140, [R191+0x2000] ;  /* 0x00200000bf8c783b */ /* 0x000e620000004200 */
[-C--:B------:R-:W-:Y:S01]  /*7f20*/  FMUL.FTZ R65, R65, R190.reuse ;  /* 0x000000be41417220 */ /* 0x080fe20000410000 */
[-C--:B------:R-:W-:Y:S01]  /*7f30*/  FMUL.FTZ R66, R66, R189.reuse ;  /* 0x000000bd42427220 */ /* 0x080fe20000410000 */
[-C--:B------:R-:W-:Y:S01]  /*7f40*/  FMUL.FTZ R67, R67, R189.reuse ;  /* 0x000000bd43437220 */ /* 0x080fe20000410000 */
[-C--:B------:R-:W-:Y:S01]  /*7f50*/  FMUL.FTZ R68, R68, R190.reuse ;  /* 0x000000be44447220 */ /* 0x080fe20000410000 */
[-C--:B------:R-:W-:Y:S01]  /*7f60*/  FMUL.FTZ R69, R69, R190.reuse ;  /* 0x000000be45457220 */ /* 0x080fe20000410000 */
        /* <DEDUP_REMOVED lines=10> */
[----:B------:R-:W3:Y:S01]  /*8010*/  LDSM.16.MT88.4 R136, [R165+0x14000] ;  /* 0x01400000a588783b */ /* 0x000ee20000004200 */
[-C--:B------:R-:W-:Y:S01]  /*8020*/  FMUL.FTZ R18, R154, R189.reuse ;  /* 0x000000bd9a127220 */ /* 0x080fe20000410000 */
[-C--:B------:R-:W-:Y:S01]  /*8030*/  FMUL.FTZ R19, R155, R189.reuse ;  /* 0x000000bd9b137220 */ /* 0x080fe20000410000 */
[-C--:B------:R-:W-:Y:S01]  /*8040*/  FMUL.FTZ R148, R148, R190.reuse ;  /* 0x000000be94947220 */ /* 0x080fe20000410000 */
[----:B------:R-:W4:Y:S01]  /*8050*/  LDSM.16.MT88.4 R152, [R191] ;  /* 0x00000000bf98783b */ /* 0x000f220000004200 */
        /* <DEDUP_REMOVED lines=11> */
[----:B------:R-:W2:Y:S01]  /*8110*/  LDSM.16.MT88.4 R144, [R201+0x14000] ;  /* 0x01400000c990783b */ /* 0x000ea20000004200 */
        /* <DEDUP_REMOVED lines=43> */
[-C--:B------:R-:W-:Y:S01]  /*83d0*/  FMUL.FTZ R158, R158, R189.reuse ;  /* 0x000000bd9e9e7220 */ /* 0x080fe20000410000 */
[-C--:B------:R-:W-:Y:S01]  /*83e0*/  FMUL.FTZ R159, R159, R189.reuse ;  /* 0x000000bd9f9f7220 */ /* 0x080fe20000410000 */
[----:B------:R-:W-:Y:S01]  /*83f0*/  MUFU.EX2 R199, R199 ;  /* 0x000000c700c77308 */ /* 0x000fe20000000800 */
[C---:B------:R-:W-:Y:S01]  /*8400*/  HMMA.16816.F32 R20, R4.reuse, R22, R148 ;  /* 0x000000160414723c */ /* 0x040fe20000001894 */
[----:B------:R-:W5:Y:S01]  /*8410*/  LDSM.16.MT88.4 R148, [R165+0x12000] ;  /* 0x01200000a594783b */ /* 0x000f620000004200 */
[-C--:B------:R-:W-:Y:S01]  /*8420*/  FMUL.FTZ R100, R100, R190.reuse ;  /* 0x000000be64647220 */ /* 0x080fe20000410000 */
[----:B------:R-:W5:Y:S01]  /*8430*/  MUFU.EX2 R194, R194 ;  /* 0x000000c200c27308 */ /* 0x000f620000000800 */
[-C--:B------:R-:W-:Y:S01]  /*8440*/  FMUL.FTZ R101, R101, R190.reuse ;  /* 0x000000be65657220 */ /* 0x080fe20000410000 */
[-C--:B------:R-:W-:Y:S01]  /*8450*/  FMUL.FTZ R102, R102, R189.reuse ;  /* 0x000000bd66667220 */ /* 0x080fe20000410000 */
[-C--:B------:R-:W-:Y:S01]  /*8460*/  FMUL.FTZ R103, R103, R189.reuse ;  /* 0x000000bd67677220 */ /* 0x080fe20000410000 */
[----:B------:R3:W-:Y:S01]  /*8470*/  MUFU.EX2 R195, R177 ;  /* 0x000000b100c37308 */ /* 0x0007e20000000800 */
[C---:B----4-:R-:W-:Y:S01]  /*8480*/  HMMA.16816.F32 R32, R4.reuse, R152, R32 ;  /* 0x000000980420723c */ /* 0x050fe20000001820 */
        /* <DEDUP_REMOVED lines=8> */
[----:B------:R-:W-:Y:S01]  /*8510*/  LDSM.16.MT88.4 R152, [R191+0x6000] ;  /* 0x00600000bf98783b */ /* 0x000fe20000004200 */
[-C--:B------:R-:W-:Y:S01]  /*8520*/  FMUL.FTZ R109, R109, R190.reuse ;  /* 0x000000be6d6d7220 */ /* 0x080fe20000410000 */
[----:B------:R-:W4:Y:S01]  /*8530*/  MUFU.EX2 R197, R197 ;  /* 0x000000c500c57308 */ /* 0x000f220000000800 */
[-C--:B------:R-:W-:Y:S01]  /*8540*/  FMUL.FTZ R110, R110, R189.reuse ;  /* 0x000000bd6e6e7220 */ /* 0x080fe20000410000 */
[-C--:B------:R-:W-:Y:S01]  /*8550*/  FMUL.FTZ R111, R111, R189.reuse ;  /* 0x000000bd6f6f7220 */ /* 0x080fe20000410000 */
[-C--:B------:R-:W-:Y:S01]  /*8560*/  FMUL.FTZ R112, R112, R190.reuse ;  /* 0x000000be70707220 */ /* 0x080fe20000410000 */
[----:B------:R-:W-:Y:S01]  /*8570*/  MUFU.EX2 R196, R196 ;  /* 0x000000c400c47308 */ /* 0x000fe20000000800 */
[C---:B--2---:R-:W-:Y:S01]  /*8580*/  HMMA.16816.F32 R76, R4.reuse, R144, R76 ;  /* 0x00000090044c723c */ /* 0x044fe2000000184c */
[-C--:B------:R-:W-:Y:S01]  /*8590*/  FMUL.FTZ R113, R113, R190.reuse ;  /* 0x000000be71717220 */ /* 0x080fe20000410000 */
[-C--:B------:R-:W-:Y:S01]  /*85a0*/  FMUL.FTZ R114, R114, R189.reuse ;  /* 0x000000bd72727220 */ /* 0x080fe20000410000 */
[----:B------:R-:W2:Y:S01]  /*85b0*/  MUFU.EX2 R193, R193 ;  /* 0x000000c100c17308 */ /* 0x000ea20000000800 */
[-C--:B------:R-:W-:Y:S01]  /*85c0*/  FMUL.FTZ R115, R115, R189.reuse ;  /* 0x000000bd73737220 */ /* 0x080fe20000410000 */
[-C--:B------:R-:W-:Y:S01]  /*85d0*/  FMUL.FTZ R116, R116, R190.reuse ;  /* 0x000000be74747220 */ /* 0x080fe20000410000 */
[-C--:B------:R-:W-:Y:S01]  /*85e0*/  FMUL.FTZ R117, R117, R190.reuse ;  /* 0x000000be75757220 */ /* 0x080fe20000410000 */
[-C--:B------:R-:W-:Y:S01]  /*85f0*/  FMUL.FTZ R118, R118, R189.reuse ;  /* 0x000000bd76767220 */ /* 0x080fe20000410000 */
[C---:B------:R-:W-:Y:S01]  /*8600*/  HMMA.16816.F32 R80, R4.reuse, R146, R80 ;  /* 0x000000920450723c */ /* 0x040fe20000001850 */
[----:B------:R-:W4:Y:S01]  /*8610*/  LDSM.16.MT88.4 R144, [R165+0x16000] ;  /* 0x01600000a590783b */ /* 0x000f220000004200 */
        /* <DEDUP_REMOVED lines=16> */
[--C-:B------:R-:W-:Y:S01]  /*8720*/  FFMA.FTZ R208, R237, UR10, -R206.reuse ;  /* 0x0000000aedd07c23 */ /* 0x100fe200080108ce */
[--C-:B------:R-:W-:Y:S01]  /*8730*/  FFMA.FTZ R217, R235, UR10, -R206.reuse ;  /* 0x0000000aebd97c23 */ /* 0x100fe200080108ce */
[--C-:B------:R-:W-:Y:S01]  /*8740*/  FFMA.FTZ R221, R229, UR10, -R206.reuse ;  /* 0x0000000ae5dd7c23 */ /* 0x100fe200080108ce */
[----:B---3--:R-:W-:Y:S01]  /*8750*/  LDSM.16.MT88.4 R176, [R165+0x12800] ;  /* 0x01280000a5b0783b */ /* 0x008fe20000004200 */
[----:B------:R-:W-:Y:S01]  /*8760*/  FFMA.FTZ R210, R225, UR10, -R206 ;  /* 0x0000000ae1d27c23 */ /* 0x000fe200080108ce */
[--C-:B------:R-:W-:Y:S01]  /*8770*/  FFMA.FTZ R212, R219, UR10, -R202.reuse ;  /* 0x0000000adbd47c23 */ /* 0x100fe200080108ca */
[C---:B------:R-:W-:Y:S01]  /*8780*/  HMMA.16816.F32 R92, R4.reuse, R136, R92 ;  /* 0x00000088045c723c */ /* 0x040fe2000000185c */
[----:B------:R-:W-:Y:S01]  /*8790*/  LDSM.16.MT88.4 R168, [R200+0x2800] ;  /* 0x00280000c8a8783b */ /* 0x000fe20000004200 */
[--C-:B------:R-:W-:Y:S01]  /*87a0*/  FFMA.FTZ R214, R213, UR10, -R202.reuse ;  /* 0x0000000ad5d67c23 */ /* 0x100fe200080108ca */
[--C-:B------:R-:W-:Y:S01]  /*87b0*/  FFMA.FTZ R223, R223, UR10, -R202.reuse ;  /* 0x0000000adfdf7c23 */ /* 0x100fe200080108ca */
[--C-:B------:R-:W-:Y:S01]  /*87c0*/  FFMA.FTZ R215, R215, UR10, -R202.reuse ;  /* 0x0000000ad7d77c23 */ /* 0x100fe200080108ca */
[----:B------:R-:W-:Y:S01]  /*87d0*/  LDSM.16.MT88.4 R160, [R165+0x14800] ;  /* 0x01480000a5a0783b */ /* 0x000fe20000004200 */
[----:B------:R-:W-:Y:S01]  /*87e0*/  MUFU.EX2 R208, R208 ;  /* 0x000000d000d07308 */ /* 0x000fe20000000800 */
[--C-:B------:R-:W-:Y:S01]  /*87f0*/  FFMA.FTZ R203, R203, UR10, -R202.reuse ;  /* 0x0000000acbcb7c23 */ /* 0x100fe200080108ca */
[C---:B------:R-:W-:Y:S01]  /*8800*/  HMMA.16816.F32 R96, R4.reuse, R138, R96 ;  /* 0x0000008a0460723c */ /* 0x040fe20000001860 */
[----:B------:R-:W3:Y:S01]  /*8810*/  LDSM.16.MT88.4 R136, [R200+0x6000] ;  /* 0x00600000c888783b */ /* 0x000ee20000004200 */
[----:B------:R-:W2:Y:S01]  /*8820*/  MUFU.EX2 R217, R217 ;  /* 0x000000d900d97308 */ /* 0x000ea20000000800 */
[----:B------:R-:W-:Y:S01]  /*8830*/  FFMA.FTZ R167, R167, UR10, -R202 ;  /* 0x0000000aa7a77c23 */ /* 0x000fe200080108ca */
[----:B------:R-:W-:Y:S01]  /*8840*/  FFMA.FTZ R186, R233, R190, R186 ;  /* 0x000000bee9ba7223 */ /* 0x000fe200000100ba */
[----:B------:R-:W-:Y:S01]  /*8850*/  FFMA.FTZ R189, R231, R189, R182 ;  /* 0x000000bde7bd7223 */ /* 0x000fe200000100b6 */
[----:B------:R-:W-:Y:S02]  /*8860*/  MUFU.EX2 R221, R221 ;  /* 0x000000dd00dd7308 */ /* 0x000fe40000000800 */
[----:B-----5:R-:W-:Y:S01]  /*8870*/  HMMA.16816.F32 R36, R4, R148, R36 ;  /* 0x000000940424723c */ /* 0x020fe20000001824 */
[----:B------:R-:W-:Y:S01]  /*8880*/  FADD.FTZ R183, R183, R186 ;  /* 0x000000bab7b77221 */ /* 0x000fe20000010000 */
[----:B------:R-:W-:Y:S01]  /*8890*/  MUFU.EX2 R210, R210 ;  /* 0x000000d200d27308 */ /* 0x000fe20000000800 */
[----:B------:R-:W-:-:S02]  /*88a0*/  FADD.FTZ R189, R180, R189 ;  /* 0x000000bdb4bd7221 */ /* 0x000fc40000010000 */
[----:B------:R-:W-:Y:S01]  /*88b0*/  FADD.FTZ R184, R184, R183 ;  /* 0x000000b7b8b87221 */ /* 0x000fe20000010000 */
[----:B------:R-:W-:Y:S01]  /*88c0*/  MUFU.EX2 R219, R223 ;  /* 0x000000df00db7308 */ /* 0x000fe20000000800 */
[----:B------:R-:W-:Y:S01]  /*88d0*/  FADD.FTZ R188, R188, R189 ;  /* 0x000000bdbcbc7221 */ /* 0x000fe20000010000 */
[C---:B------:R-:W-:Y:S01]  /*88e0*/  HMMA.16816.F32 R40, R4.reuse, R150, R40 ;  /* 0x000000960428723c */ /* 0x040fe20000001828 */
[----:B------:R-:W5:Y:S01]  /*88f0*/  LDSM.16.MT88.4 R148, [R165+0x10800] ;  /* 0x01080000a594783b */ /* 0x000f620000004200 */
[----:B------:R-:W5:Y:S01]  /*8900*/  MUFU.EX2 R212, R212 ;  /* 0x000000d400d47308 */ /* 0x000f620000000800 */
[----:B------:R-:W-:Y:S01]  /*8910*/  FADD.FTZ R184, R181, R184 ;  /* 0x000000b8b5b87221 */ /* 0x000fe20000010000 */
[----:B------:R-:W-:Y:S02]  /*8920*/  FADD.FTZ R3, R3, R188 ;  /* 0x000000bc03037221 */ /* 0x000fe40000010000 */
[----:B------:R-:W-:Y:S02]  /*8930*/  MUFU.EX2 R213, R215 ;  /* 0x000000d700d57308 */ /* 0x000fe40000000800 */
[C---:B------:R-:W-:Y:S02]  /*8940*/  HMMA.16816.F32 R8, R4.reuse, R12, R8 ;  /* 0x0000000c0408723c */ /* 0x040fe40000001808 */
[----:B------:R-:W5:Y:S04]  /*8950*/  MUFU.EX2 R214, R214 ;  /* 0x000000d600d67308 */ /* 0x000f680000000800 */
[----:B------:R-:W-:Y:S02]  /*8960*/  MUFU.EX2 R203, R203 ;  /* 0x000000cb00cb7308 */ /* 0x000fe40000000800 */
[C---:B------:R-:W-:Y:S01]  /*8970*/  HMMA.16816.F32 R12, R4.reuse, R14, R156 ;  /* 0x0000000e040c723c */ /* 0x040fe2000000189c */
[----:B------:R-:W-:Y:S07]  /*8980*/  LDSM.16.MT88.4 R156, [R201+0x14800] ;  /* 0x01480000c99c783b */ /* 0x000fee0000004200 */
[C---:B----4-:R-:W-:Y:S08]  /*8990*/  HMMA.16816.F32 R100, R4.reuse, R144, R100 ;  /* 0x000000900464723c */ /* 0x050ff00000001864 */
[C---:B------:R-:W-:Y:S01]  /*89a0*/  HMMA.16816.F32 R104, R4.reuse, R146, R104 ;  /* 0x000000920468723c */ /* 0x040fe20000001868 */
[----:B------:R-:W4:Y:S07]  /*89b0*/  LDSM.16.MT88.4 R144, [R201+0x10800] ;  /* 0x01080000c990783b */ /* 0x000f2e0000004200 */
[C---:B-1----:R-:W-:Y:S08]  /*89c0*/  HMMA.16816.F32 R108, R4.reuse, R140, R108 ;  /* 0x0000008c046c723c */ /* 0x042ff0000000186c */
[C---:B------:R-:W-:Y:S01]  /*89d0*/  HMMA.16816.F32 R112, R4.reuse, R142, R112 ;  /* 0x0000008e0470723c */ /* 0x040fe20000001870 */
[----:B------:R-:W1:Y:S07]  /*89e0*/  LDSM.16.MT88.4 R140, [R200+0x800] ;  /* 0x00080000c88c783b */ /* 0x000e6e0000004200 */
[C---:B---3--:R-:W-:Y:S08]  /*89f0*/  HMMA.16816.F32 R116, R4.reuse, R136, R116 ;  /* 0x000000880474723c */ /* 0x048ff00000001874 */
[C---:B------:R-:W-:Y:S01]  /*8a00*/  HMMA.16816.F32 R120, R4.reuse, R138, R120 ;  /* 0x0000008a0478723c */ /* 0x040fe20000001878 */
[----:B------:R-:W3:Y:S07]  /*8a10*/  LDSM.16.MT88.4 R136, [R191+0x800] ;  /* 0x00080000bf88783b */ /* 0x000eee0000004200 */
        /* <DEDUP_REMOVED lines=9> */
[----:B--2---:R-:W-:Y:S01]  /*8ab0*/  F2FP.F16.F32.PACK_AB R131, R193, R196 ;  /* 0x000000c4c183723e */ /* 0x004fe200000000ff */
[----:B------:R-:W-:Y:S01]  /*8ac0*/  FADD.FTZ R197, R197, R198 ;  /* 0x000000c6c5c57221 */ /* 0x000fe20000010000 */
[----:B------:R-:W-:Y:S01]  /*8ad0*/  MOV R3, R185 ;  /* 0x000000b900037202 */ /* 0x000fe20000000f00 */
[----:B------:R-:W-:-:S02]  /*8ae0*/  FADD.FTZ R195, R195, R194 ;  /* 0x000000c2c3c37221 */ /* 0x000fc40000010000 */
[----:B------:R-:W-:Y:S02]  /*8af0*/  FADD.FTZ R196, R196, R197 ;  /* 0x000000c5c4c47221 */ /* 0x000fe40000010000 */
[----:B-----5:R-:W-:Y:S01]  /*8b00*/  HMMA.16816.F32 R8, R128, R148, R8 ;  /* 0x000000948008723c */ /* 0x020fe20000001808 */
[----:B------:R-:W-:Y:S01]  /*8b10*/  FADD.FTZ R195, R192, R195 ;  /* 0x000000c3c0c37221 */ /* 0x000fe20000010000 */
[----:B------:R-:W-:-:S06]  /*8b20*/  FADD.FTZ R196, R193, R196 ;  /* 0x000000c4c1c47221 */ /* 0x000fcc0000010000 */
        /* <DEDUP_REMOVED lines=12> */
[C---:B------:R-:W-:Y:S01]  /*8bf0*/  HMMA.16816.F32 R64, R128.reuse, R154, R64 ;  /* 0x0000009a8040723c */ /* 0x040fe20000001840 */
[----:B------:R-:W5:Y:S07]  /*8c00*/  LDSM.16.MT88.4 R152, [R200+0x6800] ;  /* 0x00680000c898783b */ /* 0x000f6e0000004200 */
[C---:B------:R-:W-:Y:S08]  /*8c10*/  HMMA.16816.F32 R76, R128.reuse, R156, R76 ;  /* 0x0000009c804c723c */ /* 0x040ff0000000184c */
[C---:B------:R-:W-:Y:S01]  /*8c20*/  HMMA.16816.F32 R80, R128.reuse, R158, R80 ;  /* 0x0000009e8050723c */ /* 0x040fe20000001850 */
[----:B------:R-:W5:Y:S07]  /*8c30*/  LDSM.16.MT88.4 R156, [R191+0x6800] ;  /* 0x00680000bf9c783b */ /* 0x000f6e0000004200 */
        /* <DEDUP_REMOVED lines=21> */
[C---:B---3--:R-:W-:Y:S08]  /*8d90*/  HMMA.16816.F32 R108, R128.reuse, R136, R108 ;  /* 0x00000088806c723c */ /* 0x048ff0000000186c */
[C---:B------:R-:W-:Y:S01]  /*8da0*/  HMMA.16816.F32 R112, R128.reuse, R138, R112 ;  /* 0x0000008a8070723c */ /* 0x040fe20000001870 */
[----:B------:R-:W1:Y:S07]  /*8db0*/  LDSM.16.MT88.4 R136, [R200+0x1000] ;  /* 0x00100000c888783b */ /* 0x000e6e0000004200 */
[C---:B-----5:R-:W-:Y:S08]  /*8dc0*/  HMMA.16816.F32 R116, R128.reuse, R152, R116 ;  /* 0x000000988074723c */ /* 0x060ff00000001874 */
[C---:B------:R-:W-:Y:S01]  /*8dd0*/  HMMA.16816.F32 R120, R128.reuse, R154, R120 ;  /* 0x0000009a8078723c */ /* 0x040fe20000001878 */
[----:B------:R-:W3:Y:S07]  /*8de0*/  LDSM.16.MT88.4 R152, [R200+0x3000] ;  /* 0x00300000c898783b */ /* 0x000eee0000004200 */
[C---:B------:R-:W-:Y:S08]  /*8df0*/  HMMA.16816.F32 R124, R128.reuse, R156, R124 ;  /* 0x0000009c807c723c */ /* 0x040ff0000000187c */
        /* <DEDUP_REMOVED lines=13> */
[----:B------:R-:W-:-:S03]  /*8ed0*/  FADD.FTZ R221, R210, R221 ;  /* 0x000000ddd2dd7221 */ /* 0x000fc60000010000 */
[----:B------:R-:W-:-:S03]  /*8ee0*/  FADD.FTZ R213, R214, R213 ;  /* 0x000000d5d6d57221 */ /* 0x000fc60000010000 */
[C---:B------:R-:W-:Y:S01]  /*8ef0*/  HMMA.16816.F32 R12, R4.reuse, R150, R12 ;  /* 0x00000096040c723c */ /* 0x040fe2000000180c */
[----:B------:R-:W2:Y:S07]  /*8f00*/  LDSM.16.MT88.4 R148, [R200+0x5000] ;  /* 0x00500000c894783b */ /* 0x000eae0000004200 */
[C---:B-1----:R-:W-:Y:S08]  /*8f10*/  HMMA.16816.F32 R24, R4.reuse, R136, R24 ;  /* 0x000000880418723c */ /* 0x042ff00000001818 */
[C---:B------:R-:W-:Y:S08]  /*8f20*/  HMMA.16816.F32 R28, R4.reuse, R138, R28 ;  /* 0x0000008a041c723c */ /* 0x040ff0000000181c */
[C---:B------:R-:W-:Y:S08]  /*8f30*/  HMMA.16816.F32 R16, R4.reuse, R140, R16 ;  /* 0x0000008c0410723c */ /* 0x040ff00000001810 */
[C---:B------:R-:W-:Y:S01]  /*8f40*/  HMMA.16816.F32 R20, R4.reuse, R142, R20 ;  /* 0x0000008e0414723c */ /* 0x040fe20000001814 */
[----:B------:R-:W1:Y:S07]  /*8f50*/  LDSM.16.MT88.4 R140, [R191+0x5000] ;  /* 0x00500000bf8c783b */ /* 0x000e6e0000004200 */
[C---:B------:R-:W-:Y:S01]  /*8f60*/  HMMA.16816.F32 R136, R4.reuse, R144, R32 ;  /* 0x000000900488723c */ /* 0x040fe20000001820 */
[----:B------:R-:W4:Y:S07]  /*8f70*/  LDSM.16.MT88.4 R32, [R165+0x17000] ;  /* 0x01700000a520783b */ /* 0x000f2e0000004200 */
        /* <DEDUP_REMOVED lines=8> */
[C---:B------:R-:W-:Y:S08]  /*9000*/  HMMA.16816.F32 R76, R4.reuse, R156, R76 ;  /* 0x0000009c044c723c */ /* 0x040ff0000000184c */
[C---:B------:R-:W-:Y:S01]  /*9010*/  HMMA.16816.F32 R80, R4.reuse, R158, R80 ;  /* 0x0000009e0450723c */ /* 0x040fe20000001850 */
[----:B------:R-:W2:Y:S07]  /*9020*/  LDSM.16.MT88.4 R156, [R165+0x11800] ;  /* 0x01180000a59c783b */ /* 0x000eae0000004200 */
[----:B------:R-:W-:Y:S01]  /*9030*/  HMMA.16816.F32 R40, R4, R178, R40 ;  /* 0x000000b20428723c */ /* 0x000fe20000001828 */
[----:B------:R-:W-:Y:S01]  /*9040*/  FFMA.FTZ R178, R204, UR10, -R206 ;  /* 0x0000000accb27c23 */ /* 0x000fe200080108ce */
[----:B------:R-:W-:Y:S01]  /*9050*/  FFMA.FTZ R204, R205, UR10, -R202 ;  /* 0x0000000acdcc7c23 */ /* 0x000fe200080108ca */
[----:B------:R-:W-:Y:S01]  /*9060*/  FFMA.FTZ R179, R207, UR10, -R206 ;  /* 0x0000000acfb37c23 */ /* 0x000fe200080108ce */
[----:B------:R-:W-:-:S02]  /*9070*/  FFMA.FTZ R205, R166, UR10, -R202 ;  /* 0x0000000aa6cd7c23 */ /* 0x000fc400080108ca */
[----:B------:R2:W-:Y:S02]  /*9080*/  MUFU.EX2 R202, R167 ;  /* 0x000000a700ca7308 */ /* 0x0005e40000000800 */
[C---:B------:R-:W-:Y:S01]  /*9090*/  HMMA.16816.F32 R36, R4.reuse, R176, R36 ;  /* 0x000000b00424723c */ /* 0x040fe20000001824 */
[--C-:B------:R-:W-:Y:S01]  /*90a0*/  FFMA.FTZ R176, R209, UR10, -R206.reuse ;  /* 0x0000000ad1b07c23 */ /* 0x100fe200080108ce */
[----:B------:R-:W-:Y:S01]  /*90b0*/  FFMA.FTZ R177, R211, UR10, -R206 ;  /* 0x0000000ad3b17c23 */ /* 0x000fe200080108ce */
[----:B------:R-:W-:Y:S04]  /*90c0*/  MUFU.EX2 R178, R178 ;  /* 0x000000b200b27308 */ /* 0x000fe80000000800 */
[----:B------:R-:W-:Y:S01]  /*90d0*/  MUFU.EX2 R176, R176 ;  /* 0x000000b000b07308 */ /* 0x000fe20000000800 */
[C---:B------:R-:W-:Y:S03]  /*90e0*/  HMMA.16816.F32 R44, R4.reuse, R172, R44 ;  /* 0x000000ac042c723c */ /* 0x040fe6000000182c */
[----:B------:R-:W2:Y:S04]  /*90f0*/  MUFU.EX2 R177, R177 ;  /* 0x000000b100b17308 */ /* 0x000ea80000000800 */
[----:B------:R-:W-:Y:S01]  /*9100*/  MUFU.EX2 R179, R179 ;  /* 0x000000b300b37308 */ /* 0x000fe20000000800 */
[C---:B------:R-:W-:Y:S01]  /*9110*/  HMMA.16816.F32 R48, R4.reuse, R174, R48 ;  /* 0x000000ae0430723c */ /* 0x040fe20000001830 */
[----:B------:R-:W-:Y:S02]  /*9120*/  LDSM.16.MT88.4 R172, [R201+0x13800] ;  /* 0x01380000c9ac783b */ /* 0x000fe40000004200 */
[----:B------:R-:W2:Y:S04]  /*9130*/  MUFU.EX2 R204, R204 ;  /* 0x000000cc00cc7308 */ /* 0x000ea80000000800 */
[----:B------:R-:W2:Y:S01]  /*9140*/  MUFU.EX2 R205, R205 ;  /* 0x000000cd00cd7308 */ /* 0x000ea20000000800 */
[C---:B------:R-:W-:Y:S08]  /*9150*/  HMMA.16816.F32 R60, R4.reuse, R168, R60 ;  /* 0x000000a8043c723c */ /* 0x040ff0000000183c */
[C---:B------:R-:W-:Y:S01]  /*9160*/  HMMA.16816.F32 R64, R4.reuse, R170, R64 ;  /* 0x000000aa0440723c */ /* 0x040fe20000001840 */
[----:B------:R-:W-:Y:S07]  /*9170*/  LDSM.16.MT88.4 R168, [R201+0x15800] ;  /* 0x01580000c9a8783b */ /* 0x000fee0000004200 */
[C---:B------:R-:W-:Y:S08]  /*9180*/  HMMA.16816.F32 R68, R4.reuse, R160, R68 ;  /* 0x000000a00444723c */ /* 0x040ff00000001844 */
[C---:B------:R-:W-:Y:S08]  /*9190*/  HMMA.16816.F32 R72, R4.reuse, R162, R72 ;  /* 0x000000a20448723c */ /* 0x040ff00000001848 */
[C---:B-1----:R-:W-:Y:S08]  /*91a0*/  HMMA.16816.F32 R92, R4.reuse, R140, R92 ;  /* 0x0000008c045c723c */ /* 0x042ff0000000185c */
[C---:B------:R-:W-:Y:S01]  /*91b0*/  HMMA.16816.F32 R96, R4.reuse, R142, R96 ;  /* 0x0000008e0460723c */ /* 0x040fe20000001860 */
[----:B------:R-:W1:Y:S07]  /*91c0*/  LDSM.16.MT88.4 R140, [R165+0x13800] ;  /* 0x01380000a58c783b */ /* 0x000e6e0000004200 */
[C---:B----4-:R-:W-:Y:S08]  /*91d0*/  HMMA.16816.F32 R100, R4.reuse, R32, R100 ;  /* 0x000000200464723c */ /* 0x050ff00000001864 */
[C---:B------:R-:W-:Y:S01]  /*91e0*/  HMMA.16816.F32 R104, R4.reuse, R34, R104 ;  /* 0x000000220468723c */ /* 0x040fe20000001868 */
[----:B------:R-:W-:Y:S07]  /*91f0*/  LDSM.16.MT88.4 R32, [R165+0x15800] ;  /* 0x01580000a520783b */ /* 0x000fee0000004200 */
[C---:B-----5:R-:W-:Y:S08]  /*9200*/  HMMA.16816.F32 R108, R4.reuse, R144, R108 ;  /* 0x00000090046c723c */ /* 0x060ff0000000186c */
[C---:B------:R-:W-:Y:S01]  /*9210*/  HMMA.16816.F32 R112, R4.reuse, R146, R112 ;  /* 0x000000920470723c */ /* 0x040fe20000001870 */
[----:B------:R-:W-:Y:S07]  /*9220*/  LDSM.16.MT88.4 R144, [R201+0x17800] ;  /* 0x01780000c990783b */ /* 0x000fee0000004200 */
[C---:B---3--:R-:W-:Y:S08]  /*9230*/  HMMA.16816.F32 R116, R4.reuse, R152, R116 ;  /* 0x000000980474723c */ /* 0x048ff00000001874 */
[C---:B------:R-:W-:Y:S01]  /*9240*/  HMMA.16816.F32 R120, R4.reuse, R154, R120 ;  /* 0x0000009a0478723c */ /* 0x040fe20000001878 */
[----:B------:R-:W3:Y:S04]  /*9250*/  LDSM.16.MT88.4 R152, [R165+0x17800] ;  /* 0x01780000a598783b */ /* 0x000ee80000004200 */
[----:B--2---:R-:W-:Y:S03]  /*9260*/  LDSM.16.MT88.4 R164, [R200+0x3800] ;  /* 0x00380000c8a4783b */ /* 0x004fe60000004200 */
[C---:B------:R-:W-:Y:S08]  /*9270*/  HMMA.16816.F32 R124, R4.reuse, R148, R124 ;  /* 0x00000094047c723c */ /* 0x040ff0000000187c */
[----:B------:R-:W-:Y:S01]  /*9280*/  HMMA.16816.F32 R128, R4, R150, R128 ;  /* 0x000000960480723c */ /* 0x000fe20000001880 */
[----:B------:R-:W-:Y:S01]  /*9290*/  F2FP.F16.F32.PACK_AB R4, R177, R176 ;  /* 0x000000b0b104723e */ /* 0x000fe200000000ff */
[----:B------:R-:W2:Y:S01]  /*92a0*/  LDSM.16.MT88.4 R148, [R201+0x11800] ;  /* 0x01180000c994783b */ /* 0x000ea20000004200 */
        /* <DEDUP_REMOVED lines=9> */
[----:B------:R-:W4:Y:S01]  /*9340*/  LDSM.16.MT88.4 R8, [R191+0x1800] ;  /* 0x00180000bf08783b */ /* 0x000f220000004200 */
[----:B------:R-:W-:Y:S01]  /*9350*/  FADD.FTZ R202, R202, R203 ;  /* 0x000000cbcaca7221 */ /* 0x000fe20000010000 */
[----:B------:R-:W-:-:S03]  /*9360*/  FADD.FTZ R233, R179, R178 ;  /* 0x000000b2b3e97221 */ /* 0x000fc60000010000 */
[----:B------:R-:W-:Y:S02]  /*9370*/  FADD.FTZ R231, R205, R202 ;  /* 0x000000cacde77221 */ /* 0x000fe40000010000 */
[C---:B-1----:R-:W-:Y:S08]  /*9380*/  HMMA.16816.F32 R36, R4.reuse, R140, R36 ;  /* 0x0000008c0424723c */ /* 0x042ff00000001824 */
[C---:B---3--:R-:W-:Y:S08]  /*9390*/  HMMA.16816.F32 R100, R4.reuse, R152, R100 ;  /* 0x000000980464723c */ /* 0x048ff00000001864 */
[C---:B------:R-:W-:Y:S08]  /*93a0*/  HMMA.16816.F32 R104, R4.reuse, R154, R104 ;  /* 0x0000009a0468723c */ /* 0x040ff00000001868 */
[C---:B------:R-:W-:Y:S01]  /*93b0*/  HMMA.16816.F32 R40, R4.reuse, R142, R40 ;  /* 0x0000008e0428723c */ /* 0x040fe20000001828 */
[----:B------:R-:W1:Y:S07]  /*93c0*/  LDSM.16.MT88.4 R140, [R200+0x1800] ;  /* 0x00180000c88c783b */ /* 0x000e6e0000004200 */
[C---:B--2---:R-:W-:Y:S01]  /*93d0*/  HMMA.16816.F32 R152, R4.reuse, R148, R16 ;  /* 0x000000940498723c */ /* 0x044fe20000001810 */
[----:B------:R-:W-:Y:S07]  /*93e0*/  LDSM.16.MT88.4 R16, [R191+0x3800] ;  /* 0x00380000bf10783b */ /* 0x000fee0000004200 */
[C---:B------:R-:W-:Y:S01]  /*93f0*/  HMMA.16816.F32 R156, R4.reuse, R158, R12 ;  /* 0x0000009e049c723c */ /* 0x040fe2000000180c */
[----:B------:R-:W-:Y:S07]  /*9400*/  LDSM.16.MT88.4 R12, [R200+0x7800] ;  /* 0x00780000c80c783b */ /* 0x000fee0000004200 */
[C---:B------:R-:W-:Y:S08]  /*9410*/  HMMA.16816.F32 R68, R4.reuse, R32, R68 ;  /* 0x000000200444723c */ /* 0x040ff00000001844 */
[C---:B------:R-:W-:Y:S01]  /*9420*/  HMMA.16816.F32 R72, R4.reuse, R34, R72 ;  /* 0x000000220448723c */ /* 0x040fe20000001848 */
[----:B------:R-:W2:Y:S07]  /*9430*/  LDSM.16.MT88.4 R32, [R200+0x5800] ;  /* 0x00580000c820783b */ /* 0x000eae0000004200 */
[C---:B------:R-:W-:Y:S01]  /*9440*/  HMMA.16816.F32 R148, R4.reuse, R150, R20 ;  /* 0x000000960494723c */ /* 0x040fe20000001814 */
[----:B------:R-:W3:Y:S07]  /*9450*/  LDSM.16.MT88.4 R20, [R191+0x5800] ;  /* 0x00580000bf14783b */ /* 0x000eee0000004200 */
[C---:B----4-:R-:W-:Y:S08]  /*9460*/  HMMA.16816.F32 R136, R4.reuse, R8, R136 ;  /* 0x000000080488723c */ /* 0x050ff00000001888 */
[C---:B------:R-:W-:Y:S01]  /*9470*/  HMMA.16816.F32 R132, R4.reuse, R10, R132 ;  /* 0x0000000a0484723c */ /* 0x040fe20000001884 */
[----:B------:R-:W4:Y:S07]  /*9480*/  LDSM.16.MT88.4 R8, [R191+0x7800] ;  /* 0x00780000bf08783b */ /* 0x000f2e0000004200 */
        /* <DEDUP_REMOVED lines=22> */
.L_x_438:
[----:B------:R-:W-:-:S09]  /*95f0*/  UISETP.GE.AND UP0, UPT, UR18, URZ, UPT ;  /* 0x000000ff1200728c */ /* 0x000fd2000bf06270 */
[----:B------:R-:W-:Y:S05]  /*9600*/  BRA.U !UP0, `(.L_x_440) ;  /* 0x0000003508f87547 */ /* 0x000fea000b800000 */
[----:B------:R-:W1:Y:S01]  /*9610*/  S2R R5, SR_TID.X ;  /* 0x0000000000057919 */ /* 0x000e620000002100 */
[----:B------:R-:W-:Y:S01]  /*9620*/  IMAD.U32 R10, RZ, RZ, UR20 ;  /* 0x00000014ff0a7e24 */ /* 0x000fe2000f8e00ff */
[----:B------:R-:W-:Y:S01]  /*9630*/  UIMAD UR24, UR24, UR4, URZ ;  /* 0x00000004181872a4 */ /* 0x000fe2000f8e02ff */
[----:B------:R-:W-:Y:S01]  /*9640*/  IMAD.U32 R11, RZ, RZ, UR19 ;  /* 0x00000013ff0b7e24 */ /* 0x000fe2000f8e00ff */
[----:B------:R-:W-:Y:S01]  /*9650*/  UIMAD.WIDE.U32 UR20, UR18, UR6, URZ ;  /* 0x00000006121472a5 */ /* 0x000fe2000f8e00ff */
[----:B------:R-:W-:Y:S01]  /*9660*/  IMAD.U32 R6, RZ, RZ, UR4 ;  /* 0x00000004ff067e24 */ /* 0x000fe2000f8e00ff */
[----:B------:R-:W-:Y:S01]  /*9670*/  UIMAD UR5, UR16, UR5, UR24 ;  /* 0x00000005100572a4 */ /* 0x000fe2000f8e0218 */
[----:B------:R-:W-:Y:S01]  /*9680*/  IMAD.WIDE.U32 R10, R0, UR6, R10 ;  /* 0x00000006000a7c25 */ /* 0x000fe2000f8e000a */
[----:B------:R-:W-:Y:S01]  /*9690*/  USHF.L.U64.HI UR10, UR6, 0x5, UR7 ;  /* 0x00000005060a7899 */ /* 0x000fe20008010207 */
[----:B------:R-:W-:Y:S01]  /*96a0*/  MOV R169, R164 ;  /* 0x000000a400a97202 */ /* 0x000fe20000000f00 */
[----:B------:R-:W-:Y:S01]  /*96b0*/  USHF.L.U32 UR11, UR6, 0x5, URZ ;  /* 0x00000005060b7899 */ /* 0x000fe200080006ff */
[----:B------:R-:W-:Y:S01]  /*96c0*/  IMAD.IADD R11, R2, 0x1, R11 ;  /* 0x00000001020b7824 */ /* 0x000fe200078e020b */
[----:B------:R-:W-:Y:S01]  /*96d0*/  USHF.L.U32 UR17, UR6, 0x7, URZ ;  /* 0x0000000706117899 */ /* 0x000fe200080006ff */
[----:B------:R-:W-:Y:S01]  /*96e0*/  IMAD.MOV.U32 R224, RZ, RZ, 0x20 ;  /* 0x00000020ffe07424 */ /* 0x000fe200078e00ff */
[----:B------:R-:W-:Y:S01]  /*96f0*/  UIADD3 UR28, UP0, UPT, UR28, -0x180, URZ ;  /* 0xfffffe801c1c7890 */ /* 0x000fe2000ff1e0ff */
[----:B------:R-:W-:Y:S01]  /*9700*/  IMAD.WIDE.U32 R6, R6, UR16, R10 ;  /* 0x0000001006067c25 */ /* 0x000fe2000f8e000a */
[----:B------:R-:W-:-:S02]  /*9710*/  USHF.L.U64.HI UR16, UR6, 0x7, UR7 ;  /* 0x0000000706107899 */ /* 0x000fc40008010207 */
[----:B------:R-:W-:Y:S01]  /*9720*/  UIMAD UR7, UR18, UR7, UR21 ;  /* 0x00000007120772a4 */ /* 0x000fe2000f8e0215 */
[----:B------:R-:W-:Y:S01]  /*9730*/  SEL R224, R224, 0xffffffe0, !P0 ;  /* 0xffffffe0e0e07807 */ /* 0x000fe20004000000 */
[----:B------:R-:W-:Y:S01]  /*9740*/  UMOV UR6, 0x400 ;  /* 0x0000040000067882 */ /* 0x000fe20000000000 */
[----:B------:R-:W-:Y:S01]  /*9750*/  UIADD3 UR18, UPT, UPT, UR18, 0x1, URZ ;  /* 0x0000000112127890 */ /* 0x000fe2000fffe0ff */
[----:B------:R-:W2:Y:S01]  /*9760*/  LDCU UR4, c[0x0][0x45c] ;  /* 0x00008b80ff0477ac */ /* 0x000ea20008000800 */
[----:B------:R-:W-:Y:S01]  /*9770*/  UIADD3.X UR25, UPT, UPT, UR25, -0x1, URZ, UP0, !UPT ;  /* 0xffffffff19197890 */ /* 0x000fe200087fe4ff */
[C---:B-1----:R-:W-:Y:S02]  /*9780*/  IMAD.SHL.U32 R219, R5.reuse, 0x40, RZ ;  /* 0x0000004005db7824 */ /* 0x042fe400078e00ff */
[C---:B------:R-:W-:Y:S02]  /*9790*/  IMAD.SHL.U32 R9, R5.reuse, 0x8, RZ ;  /* 0x0000000805097824 */ /* 0x040fe400078e00ff */
[----:B------:R-:W-:Y:S01]  /*97a0*/  IMAD.SHL.U32 R223, R5, 0x20, RZ ;  /* 0x0000002005df7824 */ /* 0x000fe200078e00ff */
[----:B------:R-:W-:-:S02]  /*97b0*/  LOP3.LUT R4, R219, 0x1c0, RZ, 0xc0, !PT ;  /* 0x000001c0db047812 */ /* 0x000fc400078ec0ff */
[--C-:B------:R-:W-:Y:S02]  /*97c0*/  LOP3.LUT R229, R216, 0x1e00, R9.reuse, 0xf8, !PT ;  /* 0x00001e00d8e57812 */ /* 0x100fe400078ef809 */
[----:B------:R-:W-:Y:S02]  /*97d0*/  LOP3.LUT R4, R4, 0x38, R9, 0xf8, !PT ;  /* 0x0000003804047812 */ /* 0x000fe400078ef809 */
[----:B------:R-:W-:Y:S02]  /*97e0*/  LOP3.LUT R9, R9, 0x38, RZ, 0xc0, !PT ;  /* 0x0000003809097812 */ /* 0x000fe400078ec0ff */
[----:B------:R-:W-:Y:S02]  /*97f0*/  LOP3.LUT R0, R219, 0x200, RZ, 0xc0, !PT ;  /* 0x00000200db007812 */ /* 0x000fe400078ec0ff */
[----:B------:R-:W-:Y:S01]  /*9800*/  IADD3 R9, P1, PT, R9, R6, RZ ;  /* 0x0000000609097210 */ /* 0x000fe20007f3e0ff */
[----:B------:R-:W-:Y:S01]  /*9810*/  IMAD.U32 R6, RZ, RZ, UR20 ;  /* 0x00000014ff067e24 */ /* 0x000fe2000f8e00ff */
[----:B------:R-:W-:-:S02]  /*9820*/  LOP3.LUT R223, R0, 0x7c00, R223, 0xf8, !PT ;  /* 0x00007c0000df7812 */ /* 0x000fc400078ef8df */
[----:B------:R-:W-:Y:S01]  /*9830*/  IADD3.X R2, PT, PT, R7, UR5, RZ, P1, !PT ;  /* 0x0000000507027c10 */ /* 0x000fe20008ffe4ff */
[----:B------:R-:W1:Y:S01]  /*9840*/  S2UR UR5, SR_CgaCtaId ;  /* 0x00000000000579c3 */ /* 0x000e620000008800 */
[----:B------:R-:W-:Y:S02]  /*9850*/  MOV R7, UR21 ;  /* 0x0000001500077c02 */ /* 0x000fe40008000f00 */
[C---:B------:R-:W-:Y:S01]  /*9860*/  SHF.L.U64.HI R7, R9.reuse, 0x1, R2 ;  /* 0x0000000109077819 */ /* 0x040fe20000010202 */
[----:B------:R-:W-:Y:S01]  /*9870*/  IMAD.SHL.U32 R9, R9, 0x2, RZ ;  /* 0x0000000209097824 */ /* 0x000fe200078e00ff */
[----:B------:R-:W-:Y:S01]  /*9880*/  SHF.R.U32.HI R0, RZ, 0x1, R5 ;  /* 0x00000001ff007819 */ /* 0x000fe20000011605 */
[----:B------:R-:W-:Y:S01]  /*9890*/  IMAD.U32 R2, RZ, RZ, UR7 ;  /* 0x00000007ff027e24 */ /* 0x000fe2000f8e00ff */
[----:B------:R-:W-:Y:S01]  /*98a0*/  LOP3.LUT R226, R219, 0x400, RZ, 0xc0, !PT ;  /* 0x00000400dbe27812 */ /* 0x000fe200078ec0ff */
[----:B------:R-:W3:Y:S01]  /*98b0*/  LDCU UR7, c[0x0][0x50c] ;  /* 0x0000a180ff0777ac */ /* 0x000ee20008000800 */
[----:B------:R-:W-:-:S02]  /*98c0*/  LEA R234, P1, R6, R9, 0x7 ;  /* 0x0000000906ea7211 */ /* 0x000fc400078238ff */
[C---:B------:R-:W-:Y:S02]  /*98d0*/  LOP3.LUT R5, R4.reuse, 0x8, R5, 0x78, !PT ;  /* 0x0000000804057812 */ /* 0x040fe400078e7805 */
[----:B------:R-:W-:Y:S02]  /*98e0*/  LOP3.LUT R0, R4, 0x8, R0, 0x78, !PT ;  /* 0x0000000804007812 */ /* 0x000fe400078e7800 */
[----:B------:R-:W-:Y:S01]  /*98f0*/  LEA.HI.X R7, R6, R7, R2, 0x7, P1 ;  /* 0x0000000706077211 */ /* 0x000fe200008f3c02 */
[----:B------:R-:W-:Y:S01]  /*9900*/  IMAD.MOV.U32 R2, RZ, RZ, 0x40 ;  /* 0x00000040ff027424 */ /* 0x000fe200078e00ff */
[----:B------:R-:W-:Y:S01]  /*9910*/  LOP3.LUT R223, R223, R0, RZ, 0xfc, !PT ;  /* 0x00000000dfdf7212 */ /* 0x000fe200078efcff */
[----:B------:R-:W-:Y:S01]  /*9920*/  IMAD R226, R5, 0x2, R226 ;  /* 0x0000000205e27824 */ /* 0x000fe200078e02e2 */
[----:B------:R-:W-:Y:S01]  /*9930*/  LOP3.LUT R219, R0, 0x200, R219, 0xf8, !PT ;  /* 0x0000020000db7812 */ /* 0x000fe200078ef8db */
[----:B------:R-:W-:Y:S01]  /*9940*/  IMAD.MOV.U32 R0, RZ, RZ, R3 ;  /* 0x000000ffff007224 */ /* 0x000fe200078e0003 */
[----:B------:R-:W-:-:S02]  /*9950*/  SEL R2, R2, 0xffffffc0, !P6 ;  /* 0xffffffc002027807 */ /* 0x000fc40007000000 */
[----:B------:R-:W-:Y:S01]  /*9960*/  IADD3 R234, P1, PT, R234, UR8, RZ ;  /* 0x00000008eaea7c10 */ /* 0x000fe2000ff3e0ff */
[----:B-1----:R-:W-:-:S03]  /*9970*/  ULEA UR5, UR5, UR6, 0x18 ;  /* 0x0000000605057291 */ /* 0x002fc6000f8ec0ff */
[----:B------:R-:W-:-:S03]  /*9980*/  IADD3.X R235, PT, PT, R7, UR9, RZ, P1, !PT ;  /* 0x0000000907eb7c10 */ /* 0x000fc60008ffe4ff */
[----:B------:R-:W-:Y:S01]  /*9990*/  LEA R223, R223, UR5, 0x1 ;  /* 0x00000005dfdf7c11 */ /* 0x000fe2000f8e08ff */
[----:B------:R-:W-:Y:S01]  /*99a0*/  VIADD R221, R226, UR5 ;  /* 0x00000005e2dd7c36 */ /* 0x000fe20008000000 */
[----:B------:R-:W-:Y:S02]  /*99b0*/  LEA R219, R219, UR5, 0x1 ;  /* 0x00000005dbdb7c11 */ /* 0x000fe4000f8e08ff */
[----:B------:R-:W-:Y:S01]  /*99c0*/  LEA R229, R229, UR5, 0x1 ;  /* 0x00000005e5e57c11 */ /* 0x000fe2000f8e08ff */
[--C-:B------:R-:W-:Y:S01]  /*99d0*/  IMAD.IADD R222, R2, 0x1, R223.reuse ;  /* 0x0000000102de7824 */ /* 0x100fe200078e02df */
[----:B------:R-:W-:Y:S01]  /*99e0*/  IADD3 R232, PT, PT, R219, 0x10000, RZ ;  /* 0x00010000dbe87810 */ /* 0x000fe20007ffe0ff */
[C---:B------:R-:W-:Y:S02]  /*99f0*/  IMAD.IADD R225, R221.reuse, 0x1, R2 ;  /* 0x00000001dde17824 */ /* 0x040fe400078e0202 */
[----:B------:R-:W-:Y:S02]  /*9a00*/  IMAD.IADD R221, R221, 0x1, R224 ;  /* 0x00000001dddd7824 */ /* 0x000fe400078e02e0 */
[----:B------:R-:W-:-:S02]  /*9a10*/  IMAD.IADD R220, R224, 0x1, R223 ;  /* 0x00000001e0dc7824 */ /* 0x000fc400078e02df */
[C---:B------:R-:W-:Y:S02]  /*9a20*/  IMAD.IADD R218, R224.reuse, 0x1, R219 ;  /* 0x00000001e0da7824 */ /* 0x040fe400078e02db */
[----:B------:R-:W-:Y:S02]  /*9a30*/  VIADD R230, R219, 0x10040 ;  /* 0x00010040dbe67836 */ /* 0x000fe40000000000 */
[C---:B------:R-:W-:Y:S02]  /*9a40*/  IMAD.IADD R217, R224.reuse, 0x1, R225 ;  /* 0x00000001e0d97824 */ /* 0x040fe400078e02e1 */
[----:B------:R-:W-:Y:S01]  /*9a50*/  IMAD.IADD R216, R224, 0x1, R222 ;  /* 0x00000001e0d87824 */ /* 0x000fe200078e02de */
[----:B--23--:R-:W-:Y:S06]  /*9a60*/  BRA `(.L_x_441) ;  /* 0x0000000000a47947 */ /* 0x00cfec0003800000 */
.L_x_443:
        /* <DEDUP_REMOVED lines=41> */
.L_x_441:
        /* <DEDUP_REMOVED lines=24> */
[----:B------:R-:W-:Y:S05]  /*9e80*/  LDGSTS.E.BYPASS.LTC128B.128 [R229+0x11800], desc[UR14][R2.64+0x300] ;  /* 0x1180030002e57fae */ /* 0x000fea000b981a0e */
[----:B------:R-:W-:Y:S05]  /*9e90*/  LDGSTS.E.BYPASS.LTC128B.128 [R229+0x13800], desc[UR14][R2.64+0x380] ;  /* 0x1380038002e57fae */ /* 0x000fea000b981a0e */
[----:B------:R-:W-:Y:S05]  /*9ea0*/  LDGSTS.E.BYPASS.LTC128B.128 [R229+0x15800], desc[UR14][R2.64+0x400] ;  /* 0x1580040002e57fae */ /* 0x000fea000b981a0e */
[----:B------:R2:W-:Y:S05]  /*9eb0*/  LDGSTS.E.BYPASS.LTC128B.128 [R229+0x17800], desc[UR14][R2.64+0x480] ;  /* 0x1780048002e57fae */ /* 0x0005ea000b981a0e */
[----:B------:R-:W-:Y:S05]  /*9ec0*/  LDSM.16.M88.4 R172, [R223] ;  /* 0x00000000dfac783b */ /* 0x000fea0000000200 */
[----:B------:R-:W3:Y:S05]  /*9ed0*/  LDSM.16.M88.4 R176, [R226+UR5+0x8000] ;  /* 0x00800005e2b0783b */ /* 0x000eea0008000200 */
[----:B------:R-:W4:Y:S05]  /*9ee0*/  LDSM.16.M88.4 R180, [R226+UR5+0x8800] ;  /* 0x00880005e2b4783b */ /* 0x000f2a0008000200 */
[----:B------:R-:W5:Y:S05]  /*9ef0*/  LDSM.16.M88.4 R184, [R226+UR5+0x9000] ;  /* 0x00900005e2b8783b */ /* 0x000f6a0008000200 */
[----:B------:R-:W0:Y:S05]  /*9f00*/  LDGDEPBAR ;  /* 0x00000000000079af */ /* 0x000e2a0000000000 */
[----:B------:R-:W2:Y:S05]  /*9f10*/  LDSM.16.M88.4 R188, [R226+UR5+0x9800] ;  /* 0x00980005e2bc783b */ /* 0x000eaa0008000200 */
[----:B------:R-:W-:Y:S05]  /*9f20*/  LDSM.16.M88.4 R192, [R220] ;  /* 0x00000000dcc0783b */ /* 0x000fea0000000200 */
[----:B------:R-:W2:Y:S05]  /*9f30*/  LDSM.16.M88.4 R196, [R221+0x8000] ;  /* 0x00800000ddc4783b */ /* 0x000eaa0000000200 */
[----:B------:R-:W2:Y:S05]  /*9f40*/  LDSM.16.M88.4 R200, [R221+0x8800] ;  /* 0x00880000ddc8783b */ /* 0x000eaa0000000200 */
[----:B-1----:R-:W-:Y:S01]  /*9f50*/  LDSM.16.M88.4 R164, [R225+0x9000] ;  /* 0x00900000e1a4783b */ /* 0x002fe20000000200 */
[C---:B---3--:R-:W-:Y:S04]  /*9f60*/  HMMA.16816.F32 R4, R172.reuse, R176, RZ ;  /* 0x000000b0ac04723c */ /* 0x048fe800000018ff */
[----:B------:R-:W-:Y:S04]  /*9f70*/  LDSM.16.M88.4 R204, [R217+0x8000] ;  /* 0x00800000d9cc783b */ /* 0x000fe80000000200 */
[C---:B------:R-:W-:Y:S01]  /*9f80*/  HMMA.16816.F32 R8, R172.reuse, R178, RZ ;  /* 0x000000b2ac08723c */ /* 0x040fe200000018ff */
[----:B------:R-:W1:Y:S05]  /*9f90*/  LDSM.16.M88.4 R176, [R221+0x9000] ;  /* 0x00900000ddb0783b */ /* 0x000e6a0000000200 */
[----:B------:R-:W-:Y:S02]  /*9fa0*/  LDSM.16.M88.4 R208, [R225+0xa000] ;  /* 0x00a00000e1d0783b */ /* 0x000fe40000000200 */
[C---:B----4-:R-:W-:Y:S03]  /*9fb0*/  HMMA.16816.F32 R12, R172.reuse, R180, RZ ;  /* 0x000000b4ac0c723c */ /* 0x050fe600000018ff */
[----:B------:R-:W-:Y:S05]  /*9fc0*/  LDSM.16.M88.4 R212, [R221+0xc000] ;  /* 0x00c00000ddd4783b */ /* 0x000fea0000000200 */
[C---:B------:R-:W-:Y:S01]  /*9fd0*/  HMMA.16816.F32 R16, R172.reuse, R182, RZ ;  /* 0x000000b6ac10723c */ /* 0x040fe200000018ff */
[----:B------:R-:W-:Y:S07]  /*9fe0*/  LDSM.16.M88.4 R180, [R222] ;  /* 0x00000000deb4783b */ /* 0x000fee0000000200 */
[C---:B-----5:R-:W-:Y:S08]  /*9ff0*/  HMMA.16816.F32 R20, R172.reuse, R184, RZ ;  /* 0x000000b8ac14723c */ /* 0x060ff000000018ff */
[C---:B------:R-:W-:Y:S01]  /*a000*/  HMMA.16816.F32 R24, R172.reuse, R186, RZ ;  /* 0x000000baac18723c */ /* 0x040fe200000018ff */
[----:B------:R-:W-:Y:S07]  /*a010*/  LDSM.16.M88.4 R184, [R225+0x8000] ;  /* 0x00800000e1b8783b */ /* 0x000fee0000000200 */
[C---:B--2---:R-:W-:Y:S08]  /*a020*/  HMMA.16816.F32 R28, R172.reuse, R188, RZ ;  /* 0x000000bcac1c723c */ /* 0x044ff000000018ff */
        /* <DEDUP_REMOVED lines=8> */
[----:B------:R-:W5:Y:S07]  /*a0b0*/  LDSM.16.M88.4 R200, [R216] ;  /* 0x00000000d8c8783b */ /* 0x000f6e0000000200 */
[C---:B-1----:R-:W-:Y:S08]  /*a0c0*/  HMMA.16816.F32 R20, R192.reuse, R176, R20 ;  /* 0x000000b0c014723c */ /* 0x042ff00000001814 */
[C---:B------:R-:W-:Y:S01]  /*a0d0*/  HMMA.16816.F32 R24, R192.reuse, R178, R24 ;  /* 0x000000b2c018723c */ /* 0x040fe20000001818 */
[----:B------:R-:W-:Y:S07]  /*a0e0*/  LDSM.16.M88.4 R176, [R217+0x9800] ;  /* 0x00980000d9b0783b */ /* 0x000fee0000000200 */
[C---:B--2---:R-:W-:Y:S08]  /*a0f0*/  HMMA.16816.F32 R28, R192.reuse, R172, R28 ;  /* 0x000000acc01c723c */ /* 0x044ff0000000181c */
[----:B------:R-:W-:Y:S01]  /*a100*/  HMMA.16816.F32 R32, R192, R174, R32 ;  /* 0x000000aec020723c */ /* 0x000fe20000001820 */
[----:B------:R-:W1:Y:S05]  /*a110*/  LDSM.16.M88.4 R172, [R217+0x8800] ;  /* 0x00880000d9ac783b */ /* 0x000e6a0000000200 */
[----:B------:R-:W-:Y:S02]  /*a120*/  LDSM.16.M88.4 R192, [R226+UR5+0xb000] ;  /* 0x00b00005e2c0783b */ /* 0x000fe40008000200 */
[C---:B------:R-:W-:Y:S08]  /*a130*/  HMMA.16816.F32 R4, R180.reuse, R184, R4 ;  /* 0x000000b8b404723c */ /* 0x040ff00000001804 */
[C---:B------:R-:W-:Y:S01]  /*a140*/  HMMA.16816.F32 R8, R180.reuse, R186, R8 ;  /* 0x000000bab408723c */ /* 0x040fe20000001808 */
[----:B------:R-:W-:Y:S07]  /*a150*/  LDSM.16.M88.4 R184, [R226+UR5+0xa000] ;  /* 0x00a00005e2b8783b */ /* 0x000fee0008000200 */
[C---:B---3--:R-:W-:Y:S08]  /*a160*/  HMMA.16816.F32 R12, R180.reuse, R188, R12 ;  /* 0x000000bcb40c723c */ /* 0x048ff0000000180c */
[C---:B------:R-:W-:Y:S01]  /*a170*/  HMMA.16816.F32 R16, R180.reuse, R190, R16 ;  /* 0x000000beb410723c */ /* 0x040fe20000001810 */
[----:B------:R-:W-:Y:S07]  /*a180*/  LDSM.16.M88.4 R188, [R226+UR5+0xa800] ;  /* 0x00a80005e2bc783b */ /* 0x000fee0008000200 */
[C---:B------:R-:W-:Y:S08]  /*a190*/  HMMA.16816.F32 R20, R180.reuse, R164, R20 ;  /* 0x000000a4b414723c */ /* 0x040ff00000001814 */
[C---:B------:R-:W-:Y:S01]  /*a1a0*/  HMMA.16816.F32 R24, R180.reuse, R166, R24 ;  /* 0x000000a6b418723c */ /* 0x040fe20000001818 */
[----:B------:R-:W2:Y:S07]  /*a1b0*/  LDSM.16.M88.4 R164, [R217+0x9000] ;  /* 0x00900000d9a4783b */ /* 0x000eae0000000200 */
[C---:B----4-:R-:W-:Y:S08]  /*a1c0*/  HMMA.16816.F32 R28, R180.reuse, R196, R28 ;  /* 0x000000c4b41c723c */ /* 0x050ff0000000181c */
[----:B------:R-:W-:Y:S01]  /*a1d0*/  HMMA.16816.F32 R32, R180, R198, R32 ;  /* 0x000000c6b420723c */ /* 0x000fe20000001820 */
[----:B------:R-:W3:Y:S05]  /*a1e0*/  LDSM.16.M88.4 R180, [R223+0x2000] ;  /* 0x00200000dfb4783b */ /* 0x000eea0000000200 */
[----:B------:R-:W-:Y:S02]  /*a1f0*/  LDSM.16.M88.4 R196, [R220+0x2000] ;  /* 0x00200000dcc4783b */ /* 0x000fe40000000200 */
[C---:B-----5:R-:W-:Y:S08]  /*a200*/  HMMA.16816.F32 R4, R200.reuse, R204, R4 ;  /* 0x000000ccc804723c */ /* 0x060ff00000001804 */
[C---:B------:R-:W-:Y:S01]  /*a210*/  HMMA.16816.F32 R8, R200.reuse, R206, R8 ;  /* 0x000000cec808723c */ /* 0x040fe20000001808 */
[----:B------:R-:W-:Y:S07]  /*a220*/  LDSM.16.M88.4 R204, [R221+0xa000] ;  /* 0x00a00000ddcc783b */ /* 0x000fee0000000200 */
[C---:B-1----:R-:W-:Y:S08]  /*a230*/  HMMA.16816.F32 R12, R200.reuse, R172, R12 ;  /* 0x000000acc80c723c */ /* 0x042ff0000000180c */
[C---:B------:R-:W-:Y:S01]  /*a240*/  HMMA.16816.F32 R16, R200.reuse, R174, R16 ;  /* 0x000000aec810723c */ /* 0x040fe20000001810 */
[----:B------:R-:W1:Y:S07]  /*a250*/  LDSM.16.M88.4 R172, [R226+UR5+0xb800] ;  /* 0x00b80005e2ac783b */ /* 0x000e6e0008000200 */
[C---:B--2---:R-:W-:Y:S08]  /*a260*/  HMMA.16816.F32 R20, R200.reuse, R164, R20 ;  /* 0x000000a4c814723c */ /* 0x044ff00000001814 */
[C---:B------:R-:W-:Y:S01]  /*a270*/  HMMA.16816.F32 R24, R200.reuse, R166, R24 ;  /* 0x000000a6c818723c */ /* 0x040fe20000001818 */
[----:B------:R-:W2:Y:S07]  /*a280*/  LDSM.16.M88.4 R164, [R221+0xa800] ;  /* 0x00a80000dda4783b */ /* 0x000eae0000000200 */
[C---:B------:R-:W-:Y:S08]  /*a290*/  HMMA.16816.F32 R28, R200.reuse, R176, R28 ;  /* 0x000000b0c81c723c */ /* 0x040ff0000000181c */
[----:B------:R-:W-:Y:S01]  /*a2a0*/  HMMA.16816.F32 R32, R200, R178, R32 ;  /* 0x000000b2c820723c */ /* 0x000fe20000001820 */
[----:B------:R-:W4:Y:S05]  /*a2b0*/  LDSM.16.M88.4 R176, [R221+0xb000] ;  /* 0x00b00000ddb0783b */ /* 0x000f2a0000000200 */
[----:B------:R-:W-:Y:S02]  /*a2c0*/  LDSM.16.M88.4 R200, [R222+0x2000] ;  /* 0x00200000dec8783b */ /* 0x000fe40000000200 */
        /* <DEDUP_REMOVED lines=9> */
[C---:B-1----:R-:W-:Y:S08]  /*a360*/  HMMA.16816.F32 R28, R180.reuse, R172, R28 ;  /* 0x000000acb41c723c */ /* 0x042ff0000000181c */
[----:B------:R-:W-:Y:S01]  /*a370*/  HMMA.16816.F32 R32, R180, R174, R32 ;  /* 0x000000aeb420723c */ /* 0x000fe20000001820 */
[----:B------:R-:W1:Y:S05]  /*a380*/  LDSM.16.M88.4 R172, [R225+0xa800] ;  /* 0x00a80000e1ac783b */ /* 0x000e6a0000000200 */
[----:B------:R-:W5:Y:S02]  /*a390*/  LDSM.16.M88.4 R180, [R225+0xb000] ;  /* 0x00b00000e1b4783b */ /* 0x000f640000000200 */
[C---:B------:R-:W-:Y:S08]  /*a3a0*/  HMMA.16816.F32 R4, R196.reuse, R204, R4 ;  /* 0x000000ccc404723c */ /* 0x040ff00000001804 */
[C---:B------:R-:W-:Y:S01]  /*a3b0*/  HMMA.16816.F32 R8, R196.reuse, R206, R8 ;  /* 0x000000cec408723c */ /* 0x040fe20000001808 */
[----:B------:R-:W5:Y:S07]  /*a3c0*/  LDSM.16.M88.4 R204, [R217+0xa000] ;  /* 0x00a00000d9cc783b */ /* 0x000f6e0000000200 */
        /* <DEDUP_REMOVED lines=8> */
[----:B------:R-:W3:Y:S05]  /*a450*/  LDSM.16.M88.4 R184, [R217+0xb800] ;  /* 0x00b80000d9b8783b */ /* 0x000eea0000000200 */
[----:B------:R-:W-:Y:S02]  /*a460*/  LDSM.16.M88.4 R196, [R223+0x4000] ;  /* 0x00400000dfc4783b */ /* 0x000fe40000000200 */
[C---:B------:R-:W-:Y:S08]  /*a470*/  HMMA.16816.F32 R4, R200.reuse, R208, R4 ;  /* 0x000000d0c804723c */ /* 0x040ff00000001804 */
[C---:B------:R-:W-:Y:S01]  /*a480*/  HMMA.16816.F32 R8, R200.reuse, R210, R8 ;  /* 0x000000d2c808723c */ /* 0x040fe20000001808 */
[----:B------:R-:W3:Y:S07]  /*a490*/  LDSM.16.M88.4 R208, [R226+UR5+0xc000] ;  /* 0x00c00005e2d0783b */ /* 0x000eee0008000200 */
[C---:B-1----:R-:W-:Y:S08]  /*a4a0*/  HMMA.16816.F32 R12, R200.reuse, R172, R12 ;  /* 0x000000acc80c723c */ /* 0x042ff0000000180c */
[C---:B------:R-:W-:Y:S01]  /*a4b0*/  HMMA.16816.F32 R16, R200.reuse, R174, R16 ;  /* 0x000000aec810723c */ /* 0x040fe20000001810 */
[----:B------:R-:W1:Y:S07]  /*a4c0*/  LDSM.16.M88.4 R172, [R226+UR5+0xc800] ;  /* 0x00c80005e2ac783b */ /* 0x000e6e0008000200 */
[C---:B-----5:R-:W-:Y:S08]  /*a4d0*/  HMMA.16816.F32 R20, R200.reuse, R180, R20 ;  /* 0x000000b4c814723c */ /* 0x060ff00000001814 */
[C---:B------:R-:W-:Y:S01]  /*a4e0*/  HMMA.16816.F32 R24, R200.reuse, R182, R24 ;  /* 0x000000b6c818723c */ /* 0x040fe20000001818 */
[----:B------:R-:W5:Y:S07]  /*a4f0*/  LDSM.16.M88.4 R180, [R226+UR5+0xd000] ;  /* 0x00d00005e2b4783b */ /* 0x000f6e0008000200 */
[C---:B------:R-:W-:Y:S08]  /*a500*/  HMMA.16816.F32 R28, R200.reuse, R188, R28 ;  /* 0x000000bcc81c723c */ /* 0x040ff0000000181c */
[----:B------:R-:W-:Y:S01]  /*a510*/  HMMA.16816.F32 R32, R200, R190, R32 ;  /* 0x000000bec820723c */ /* 0x000fe20000001820 */
[----:B------:R-:W5:Y:S05]  /*a520*/  LDSM.16.M88.4 R188, [R226+UR5+0xd800] ;  /* 0x00d80005e2bc783b */ /* 0x000f6a0008000200 */
[----:B------:R-:W5:Y:S02]  /*a530*/  LDSM.16.M88.4 R200, [R220+0x4000] ;  /* 0x00400000dcc8783b */ /* 0x000f640000000200 */
[C---:B------:R-:W-:Y:S08]  /*a540*/  HMMA.16816.F32 R4, R192.reuse, R204, R4 ;  /* 0x000000ccc004723c */ /* 0x040ff00000001804 */
[C---:B------:R-:W-:Y:S01]  /*a550*/  HMMA.16816.F32 R8, R192.reuse, R206, R8 ;  /* 0x000000cec008723c */ /* 0x040fe20000001808 */
[----:B------:R-:W-:Y:S07]  /*a560*/  LDSM.16.M88.4 R204, [R225+0xc000] ;  /* 0x00c00000e1cc783b */ /* 0x000fee0000000200 */
        /* <DEDUP_REMOVED lines=9> */
[----:B------:R-:W3:Y:S02]  /*a600*/  LDSM.16.M88.4 R192, [R222+0x4000] ;  /* 0x00400000dec0783b */ /* 0x000ee40000000200 */
[C---:B------:R-:W-:Y:S08]  /*a610*/  HMMA.16816.F32 R4, R196.reuse, R208, R4 ;  /* 0x000000d0c404723c */ /* 0x040ff00000001804 */
[C---:B------:R-:W-:Y:S01]  /*a620*/  HMMA.16816.F32 R8, R196.reuse, R210, R8 ;  /* 0x000000d2c408723c */ /* 0x040fe20000001808 */
[----:B------:R-:W-:Y:S07]  /*a630*/  LDSM.16.M88.4 R208, [R217+0xc000] ;  /* 0x00c00000d9d0783b */ /* 0x000fee0000000200 */
[C---:B-1----:R-:W-:Y:S08]  /*a640*/  HMMA.16816.F32 R12, R196.reuse, R172, R12 ;  /* 0x000000acc40c723c */ /* 0x042ff0000000180c */
[C---:B------:R-:W-:Y:S01]  /*a650*/  HMMA.16816.F32 R16, R196.reuse, R174, R16 ;  /* 0x000000aec410723c */ /* 0x040fe20000001810 */
[----:B------:R-:W1:Y:S07]  /*a660*/  LDSM.16.M88.4 R172, [R225+0xc800] ;  /* 0x00c80000e1ac783b */ /* 0x000e6e0000000200 */
[C---:B-----5:R-:W-:Y:S08]  /*a670*/  HMMA.16816.F32 R20, R196.reuse, R180, R20 ;  /* 0x000000b4c414723c */ /* 0x060ff00000001814 */
[C---:B------:R-:W-:Y:S01]  /*a680*/  HMMA.16816.F32 R24, R196.reuse, R182, R24 ;  /* 0x000000b6c418723c */ /* 0x040fe20000001818 */
[----:B------:R-:W5:Y:S07]  /*a690*/  LDSM.16.M88.4 R180, [R225+0xd000] ;  /* 0x00d00000e1b4783b */ /* 0x000f6e0000000200 */
[C---:B------:R-:W-:Y:S08]  /*a6a0*/  HMMA.16816.F32 R28, R196.reuse, R188, R28 ;  /* 0x000000bcc41c723c */ /* 0x040ff0000000181c */
[----:B------:R-:W-:Y:S01]  /*a6b0*/  HMMA.16816.F32 R32, R196, R190, R32 ;  /* 0x000000bec420723c */ /* 0x000fe20000001820 */
[----:B------:R-:W5:Y:S05]  /*a6c0*/  LDSM.16.M88.4 R188, [R225+0xd800] ;  /* 0x00d80000e1bc783b */ /* 0x000f6a0000000200 */
        /* <DEDUP_REMOVED lines=26> */
[----:B------:R-:W-:Y:S02]  /*a870*/  LDSM.16.M88.4 R192, [R220+0x6000] ;  /* 0x00600000dcc0783b */ /* 0x000fe40000000200 */
        /* <DEDUP_REMOVED lines=15> */
[----:B------:R-:W3:Y:S07]  /*a970*/  LDSM.16.M88.4 R204, [R225+0xe000] ;  /* 0x00e00000e1cc783b */ /* 0x000eee0000000200 */
        /* <DEDUP_REMOVED lines=11> */
[C---:B------:R-:W-:Y:S08]  /*aa30*/  HMMA.16816.F32 R8, R192.reuse, R210, R8 ;  /* 0x000000d2c008723c */ /* 0x040ff00000001808 */
[C---:B--2---:R-:W-:Y:S08]  /*aa40*/  HMMA.16816.F32 R12, R192.reuse, R164, R12 ;  /* 0x000000a4c00c723c */ /* 0x044ff0000000180c */
[C---:B------:R-:W-:Y:S01]  /*aa50*/  HMMA.16816.F32 R16, R192.reuse, R166, R16 ;  /* 0x000000a6c010723c */ /* 0x040fe20000001810 */
[----:B------:R-:W2:Y:S07]  /*aa60*/  LDSM.16.M88.4 R164, [R217+0xe800] ;  /* 0x00e80000d9a4783b */ /* 0x000eae0000000200 */
[C---:B----4-:R-:W-:Y:S08]  /*aa70*/  HMMA.16816.F32 R20, R192.reuse, R176, R20 ;  /* 0x000000b0c014723c */ /* 0x050ff00000001814 */
[C---:B------:R-:W-:Y:S08]  /*aa80*/  HMMA.16816.F32 R24, R192.reuse, R178, R24 ;  /* 0x000000b2c018723c */ /* 0x040ff00000001818 */
[C---:B---3--:R-:W-:Y:S08]  /*aa90*/  HMMA.16816.F32 R28, R192.reuse, R184, R28 ;  /* 0x000000b8c01c723c */ /* 0x048ff0000000181c */
[----:B------:R-:W-:Y:S08]  /*aaa0*/  HMMA.16816.F32 R32, R192, R186, R32 ;  /* 0x000000bac020723c */ /* 0x000ff00000001820 */
[C---:B------:R-:W-:Y:S08]  /*aab0*/  HMMA.16816.F32 R4, R196.reuse, R204, R4 ;  /* 0x000000ccc404723c */ /* 0x040ff00000001804 */
[C---:B------:R-:W-:Y:S08]  /*aac0*/  HMMA.16816.F32 R8, R196.reuse, R206, R8 ;  /* 0x000000cec408723c */ /* 0x040ff00000001808 */
[C---:B-1----:R-:W-:Y:S08]  /*aad0*/  HMMA.16816.F32 R12, R196.reuse, R172, R12 ;  /* 0x000000acc40c723c */ /* 0x042ff0000000180c */
[C---:B------:R-:W-:Y:S01]  /*aae0*/  HMMA.16816.F32 R16, R196.reuse, R174, R16 ;  /* 0x000000aec410723c */ /* 0x040fe20000001810 */
[----:B------:R-:W1:Y:S07]  /*aaf0*/  LDSM.16.M88.4 R172, [R217+0xf000] ;  /* 0x00f00000d9ac783b */ /* 0x000e6e0000000200 */
[C---:B-----5:R-:W-:Y:S08]  /*ab00*/  HMMA.16816.F32 R20, R196.reuse, R180, R20 ;  /* 0x000000b4c414723c */ /* 0x060ff00000001814 */
[C---:B------:R-:W-:Y:S08]  /*ab10*/  HMMA.16816.F32 R24, R196.reuse, R182, R24 ;  /* 0x000000b6c418723c */ /* 0x040ff00000001818 */
[C---:B------:R-:W-:Y:S08]  /*ab20*/  HMMA.16816.F32 R28, R196.reuse, R188, R28 ;  /* 0x000000bcc41c723c */ /* 0x040ff0000000181c */
[----:B------:R-:W-:Y:S08]  /*ab30*/  HMMA.16816.F32 R32, R196, R190, R32 ;  /* 0x000000bec420723c */ /* 0x000ff00000001820 */
[C---:B------:R-:W-:Y:S08]  /*ab40*/  HMMA.16816.F32 R4, R200.reuse, R212, R4 ;  /* 0x000000d4c804723c */ /* 0x040ff00000001804 */
[C---:B------:R-:W-:Y:S08]  /*ab50*/  HMMA.16816.F32 R8, R200.reuse, R214, R8 ;  /* 0x000000d6c808723c */ /* 0x040ff00000001808 */
[C---:B--2---:R-:W-:Y:S03]  /*ab60*/  HMMA.16816.F32 R12, R200.reuse, R164, R12 ;  /* 0x000000a4c80c723c */ /* 0x044fe6000000180c */
[----:B------:R-:W-:Y:S01]  /*ab70*/  FMUL.FTZ R245, R4, UR7 ;  /* 0x0000000704f57c20 */ /* 0x000fe20008410000 */
[----:B------:R-:W-:Y:S01]  /*ab80*/  FMUL.FTZ R243, R5, UR7 ;  /* 0x0000000705f37c20 */ /* 0x000fe20008410000 */
[----:B------:R-:W-:Y:S01]  /*ab90*/  FMUL.FTZ R244, R6, UR7 ;  /* 0x0000000706f47c20 */ /* 0x000fe20008410000 */
[----:B------:R-:W-:Y:S02]  /*aba0*/  FMUL.FTZ R242, R7, UR7 ;  /* 0x0000000707f27c20 */ /* 0x000fe40008410000 */
[C---:B------:R-:W-:Y:S01]  /*abb0*/  HMMA.16816.F32 R16, R200.reuse, R166, R16 ;  /* 0x000000a6c810723c */ /* 0x040fe20000001810 */
[----:B------:R-:W-:Y:S01]  /*abc0*/  MUFU.TANH R245, R245 ;  /* 0x000000f500f57308 */ /* 0x000fe20000002400 */
[----:B------:R-:W2:Y:S01]  /*abd0*/  LDSM.16.M88.4 R164, [R217+0xf800] ;  /* 0x00f80000d9a4783b */ /* 0x000ea20000000200 */
[----:B------:R-:W-:Y:S04]  /*abe0*/  DEPBAR.LE SB0, 0x0 ;  /* 0x000080000000791a */ /* 0x000fe80000000000 */
[----:B------:R-:W-:Y:S01]  /*abf0*/  FMUL.FTZ R249, R8, UR7 ;  /* 0x0000000708f97c20 */ /* 0x000fe20008410000 */
[C---:B-1----:R-:W-:Y:S03]  /*ac00*/  HMMA.16816.F32 R20, R200.reuse, R172, R20 ;  /* 0x000000acc814723c */ /* 0x042fe60000001814 */
[----:B------:R-:W1:Y:S01]  /*ac10*/  MUFU.TANH R243, R243 ;  /* 0x000000f300f37308 */ /* 0x000e620000002400 */
[----:B------:R-:W-:Y:S01]  /*ac20*/  BAR.SYNC.DEFER_BLOCKING 0x0 ;  /* 0x0000000000007b1d */ /* 0x000fe20000010000 */
[----:B------:R-:W-:Y:S01]  /*ac30*/  FMUL.FTZ R247, R9, UR7 ;  /* 0x0000000709f77c20 */ /* 0x000fe20008410000 */
[----:B------:R-:W-:Y:S01]  /*ac40*/  FMUL.FTZ R248, R10, UR7 ;  /* 0x000000070af87c20 */ /* 0x000fe20008410000 */
[----:B------:R-:W-:Y:S01]  /*ac50*/  FMUL.FTZ R246, R11, UR7 ;  /* 0x000000070bf67c20 */ /* 0x000fe20008410000 */
[C---:B------:R-:W-:Y:S05]  /*ac60*/  HMMA.16816.F32 R24, R200.reuse, R174, R24 ;  /* 0x000000aec818723c */ /* 0x040fea0000001818 */
[----:B------:R-:W-:Y:S01]  /*ac70*/  MUFU.TANH R244, R244 ;  /* 0x000000f400f47308 */ /* 0x000fe20000002400 */
[----:B------:R-:W-:Y:S01]  /*ac80*/  FMUL.FTZ R241, R12, UR7 ;  /* 0x000000070cf17c20 */ /* 0x000fe20008410000 */
[----:B------:R-:W-:Y:S01]  /*ac90*/  FMUL.FTZ R239, R13, UR7 ;  /* 0x000000070def7c20 */ /* 0x000fe20008410000 */
[----:B------:R-:W-:Y:S01]  /*aca0*/  FMUL.FTZ R240, R14, UR7 ;  /* 0x000000070ef07c20 */ /* 0x000fe20008410000 */
[----:B------:R-:W-:Y:S01]  /*acb0*/  FMUL.FTZ R238, R15, UR7 ;  /* 0x000000070fee7c20 */ /* 0x000fe20008410000 */
[----:B------:R-:W-:Y:S01]  /*acc0*/  FMUL.FTZ R215, R16, UR7 ;  /* 0x0000000710d77c20 */ /* 0x000fe20008410000 */
[----:B------:R-:W-:Y:S04]  /*acd0*/  FMUL.FTZ R237, R17, UR7 ;  /* 0x0000000711ed7c20 */ /* 0x000fe80008410000 */
[----:B------:R-:W3:Y:S01]  /*ace0*/  MUFU.TANH R242, R242 ;  /* 0x000000f200f27308 */ /* 0x000ee20000002400 */
[----:B------:R-:W-:Y:S01]  /*acf0*/  FMUL.FTZ R236, R18, UR7 ;  /* 0x0000000712ec7c20 */ /* 0x000fe20008410000 */
[----:B------:R-:W-:Y:S01]  /*ad00*/  FMUL.FTZ R214, R19, UR7 ;  /* 0x0000000713d67c20 */ /* 0x000fe20008410000 */
[----:B------:R-:W-:Y:S01]  /*ad10*/  FMUL.FTZ R209, R20, UR7 ;  /* 0x0000000714d17c20 */ /* 0x000fe20008410000 */
[----:B------:R-:W-:Y:S01]  /*ad20*/  FMUL.FTZ R211, R21, UR7 ;  /* 0x0000000715d37c20 */ /* 0x000fe20008410000 */
[----:B------:R-:W-:Y:S01]  /*ad30*/  FMUL.FTZ R206, R22, UR7 ;  /* 0x0000000716ce7c20 */ /* 0x000fe20008410000 */
[----:B------:R-:W-:Y:S01]  /*ad40*/  FMUL.FTZ R208, R23, UR7 ;  /* 0x0000000717d07c20 */ /* 0x000fe20008410000 */
[----:B-1----:R-:W-:Y:S03]  /*ad50*/  FMNMX3.FTZ R2, R169, R245, R243, !PT ;  /* 0x000000f5a9027276 */ /* 0x002fe600078100f3 */
[----:B------:R-:W-:Y:S01]  /*ad60*/  MUFU.TANH R249, R249 ;  /* 0x000000f900f97308 */ /* 0x000fe20000002400 */
[----:B------:R-:W-:Y:S01]  /*ad70*/  FMUL.FTZ R213, R24, UR7 ;  /* 0x0000000718d57c20 */ /* 0x000fe20008410000 */
[----:B------:R-:W-:Y:S01]  /*ad80*/  FMUL.FTZ R207, R25, UR7 ;  /* 0x0000000719cf7c20 */ /* 0x000fe20008410000 */
[----:B------:R-:W-:Y:S01]  /*ad90*/  FMUL.FTZ R210, R26, UR7 ;  /* 0x000000071ad27c20 */ /* 0x000fe20008410000 */
[----:B------:R-:W-:Y:S06]  /*ada0*/  FMUL.FTZ R212, R27, UR7 ;  /* 0x000000071bd47c20 */ /* 0x000fec0008410000 */
[----:B------:R-:W1:Y:S01]  /*adb0*/  MUFU.TANH R247, R247 ;  /* 0x000000f700f77308 */ /* 0x000e620000002400 */
[C---:B--2---:R-:W-:Y:S03]  /*adc0*/  HMMA.16816.F32 R28, R200.reuse, R164, R28 ;  /* 0x000000a4c81c723c */ /* 0x044fe6000000181c */
[----:B---3--:R-:W-:Y:S06]  /*add0*/  FMNMX3.FTZ R3, R0, R244, R242, !PT ;  /* 0x000000f400037276 */ /* 0x008fec00078100f2 */
[----:B------:R-:W-:Y:S01]  /*ade0*/  MUFU.TANH R248, R248 ;  /* 0x000000f800f87308 */ /* 0x000fe20000002400 */
[----:B------:R-:W-:Y:S09]  /*adf0*/  HMMA.16816.F32 R32, R200, R166, R32 ;  /* 0x000000a6c820723c */ /* 0x000ff20000001820 */
[----:B------:R-:W2:Y:S01]  /*ae00*/  MUFU.TANH R246, R246 ;  /* 0x000000f600f67308 */ /* 0x000ea20000002400 */
[----:B-1----:R-:W-:Y:S01]  /*ae10*/  FMNMX3.FTZ R2, R2, R249, R247, !PT ;  /* 0x000000f902027276 */ /* 0x002fe200078100f7 */
[----:B------:R-:W-:Y:S01]  /*ae20*/  FMUL.FTZ R204, R28, UR7 ;  /* 0x000000071ccc7c20 */ /* 0x000fe20008410000 */
[----:B------:R-:W-:Y:S01]  /*ae30*/  FMUL.FTZ R205, R29, UR7 ;  /* 0x000000071dcd7c20 */ /* 0x000fe20008410000 */
[----:B------:R-:W-:Y:S01]  /*ae40*/  FMUL.FTZ R168, R30, UR7 ;  /* 0x000000071ea87c20 */ /* 0x000fe20008410000 */
[----:B------:R-:W-:Y:S05]  /*ae50*/  FMUL.FTZ R167, R31, UR7 ;  /* 0x000000071fa77c20 */ /* 0x000fea0008410000 */
[----:B------:R-:W-:Y:S01]  /*ae60*/  MUFU.TANH R241, R241 ;  /* 0x000000f100f17308 */ /* 0x000fe20000002400 */
[----:B------:R-:W-:Y:S01]  /*ae70*/  FMUL.FTZ R170, R32, UR7 ;  /* 0x0000000720aa7c20 */ /* 0x000fe20008410000 */
[----:B------:R-:W-:Y:S01]  /*ae80*/  FMUL.FTZ R171, R33, UR7 ;  /* 0x0000000721ab7c20 */ /* 0x000fe20008410000 */
[----:B------:R-:W-:Y:S01]  /*ae90*/  FMUL.FTZ R34, R34, UR7 ;  /* 0x0000000722227c20 */ /* 0x000fe20008410000 */
[----:B------:R-:W-:Y:S06]  /*aea0*/  FMUL.FTZ R35, R35, UR7 ;  /* 0x0000000723237c20 */ /* 0x000fec0008410000 */
[----:B------:R-:W1:Y:S01]  /*aeb0*/  MUFU.TANH R239, R239 ;  /* 0x000000ef00ef7308 */ /* 0x000e620000002400 */
[----:B--2---:R-:W-:Y:S09]  /*aec0*/  FMNMX3.FTZ R3, R3, R248, R246, !PT ;  /* 0x000000f803037276 */ /* 0x004ff200078100f6 */
[----:B------:R-:W-:Y:S10]  /*aed0*/  MUFU.TANH R240, R240 ;  /* 0x000000f000f07308 */ /* 0x000ff40000002400 */
[----:B------:R-:W2:Y:S01]  /*aee0*/  MUFU.TANH R238, R238 ;  /* 0x000000ee00ee7308 */ /* 0x000ea20000002400 */
[----:B-1----:R-:W-:Y:S09]  /*aef0*/  FMNMX3.FTZ R2, R2, R241, R239, !PT ;  /* 0x000000f102027276 */ /* 0x002ff200078100ef */
[----:B------:R-:W-:Y:S10]  /*af00*/  MUFU.TANH R215, R215 ;  /* 0x000000d700d77308 */ /* 0x000ff40000002400 */
        /* <DEDUP_REMOVED lines=28> */
[----:B-1----:R-:W-:Y:S02]  /*b0d0*/  FMNMX3.FTZ R250, R250, R170, R171, !PT ;  /* 0x000000aafafa7276 */ /* 0x002fe400078100ab */
[----:B--2---:R-:W-:Y:S01]  /*b0e0*/  FMNMX3.FTZ R7, R7, R166, R165, !PT ;  /* 0x000000a607077276 */ /* 0x004fe200078100a5 */
[----:B------:R-:W-:Y:S06]  /*b0f0*/  BRA.U.ANY UP0, `(.L_x_443) ;  /* 0xffffffe9005c7547 */ /* 0x000fec000b93ffff */
.L_x_442:
[----:B------:R-:W2:Y:S01]  /*b100*/  SHFL.BFLY PT, R3, R250, 0x2, 0x1f ;  /* 0x0c401f00fa037f89 */ /* 0x000ea200000e0000 */
[----:B------:R-:W-:Y:S01]  /*b110*/  MOV R185, R230 ;  /* 0x000000e600b97202 */ /* 0x000fe20000000f00 */
[----:B------:R-:W-:Y:S01]  /*b120*/  UIADD3 UR18, UPT, UPT, UR18, -0x1, URZ ;  /* 0xffffffff12127890 */ /* 0x000fe2000fffe0ff */
[----:B------:R-:W-:Y:S05]  /*b130*/  @P6 IADD3 R185, PT, PT, R232, -0x40, RZ ;  /* 0xffffffc0e8b96810 */ /* 0x000fea0007ffe0ff */
[----:B------:R-:W3:Y:S01]  /*b140*/  SHFL.BFLY PT, R2, R7, 0x2, 0x1f ;  /* 0x0c401f0007027f89 */ /* 0x000ee200000e0000 */
[----:B------:R-:W-:Y:S01]  /*b150*/  UISETP.NE.AND UP0, UPT, UR18, URZ, UPT ;  /* 0x000000ff1200728c */ /* 0x000fe2000bf05270 */
[----:B------:R-:W-:Y:S06]  /*b160*/  IADD3 R184, PT, PT, R224, R185, RZ ;  /* 0x000000b9e0b87210 */ /* 0x000fec0007ffe0ff */
[----:B-1----:R-:W-:Y:S08]  /*b170*/  LDSM.16.MT88.4 R12, [R219+0x10000] ;  /* 0x01000000db0c783b */ /* 0x002ff00000004200 */
[----:B------:R-:W-:Y:S08]  /*b180*/  LDSM.16.MT88.4 R20, [R218+0x10000] ;  /* 0x01000000da14783b */ /* 0x000ff00000004200 */
[----:B------:R-:W-:Y:S08]  /*b190*/  LDSM.16.MT88.4 R28, [R185] ;  /* 0x00000000b91c783b */ /* 0x000ff00000004200 */
[----:B------:R-:W-:Y:S08]  /*b1a0*/  LDSM.16.MT88.4 R172, [R185+0x4800] ;  /* 0x00480000b9ac783b */ /* 0x000ff00000004200 */
        /* <DEDUP_REMOVED lines=8> */
[C---:B------:R-:W-:Y:S01]  /*b230*/  FADD.FTZ R5, -R164.reuse, R169 ;  /* 0x000000a9a4057221 */ /* 0x040fe20000010100 */
[C---:B------:R-:W-:Y:S01]  /*b240*/  FMUL.FTZ R194, R164.reuse, UR4 ;  /* 0x00000004a4c27c20 */ /* 0x040fe20008410000 */
[----:B------:R-:W-:Y:S01]  /*b250*/  FSETP.NEU.FTZ.AND P1, PT, R164, -INF , PT ;  /* 0xff800000a400780b */ /* 0x000fe20003f3d000 */
[C---:B------:R-:W-:Y:S01]  /*b260*/  FMUL.FTZ R169, R3.reuse, UR4 ;  /* 0x0000000403a97c20 */ /* 0x040fe20008410000 */
[C---:B------:R-:W-:Y:S01]  /*b270*/  FSETP.NEU.FTZ.AND P0, PT, R3.reuse, -INF , PT ;  /* 0xff8000000300780b */ /* 0x040fe20003f1d000 */
[----:B------:R-:W-:Y:S01]  /*b280*/  FADD.FTZ R4, -R3, R0 ;  /* 0x0000000003047221 */ /* 0x000fe20000010100 */
[----:B------:R-:W-:Y:S01]  /*b290*/  FSEL R194, R194, RZ, P1 ;  /* 0x000000ffc2c27208 */ /* 0x000fe20000800000 */
[----:B------:R-:W-:Y:S01]  /*b2a0*/  FMUL.FTZ R2, R5, UR4 ;  /* 0x0000000405027c20 */ /* 0x000fe20008410000 */
[----:B------:R-:W-:Y:S01]  /*b2b0*/  FSEL R169, R169, RZ, P0 ;  /* 0x000000ffa9a97208 */ /* 0x000fe20000000000 */
[----:B------:R-:W-:Y:S01]  /*b2c0*/  FMUL.FTZ R0, R4, UR4 ;  /* 0x0000000404007c20 */ /* 0x000fe20008410000 */
[----:B------:R-:W-:Y:S01]  /*b2d0*/  IADD3 R234, P0, PT, R234, -UR17, RZ ;  /* 0x80000011eaea7c10 */ /* 0x000fe2000ff1e0ff */
[--C-:B------:R-:W-:Y:S01]  /*b2e0*/  FFMA.FTZ R193, R245, UR4, -R194.reuse ;  /* 0x00000004f5c17c23 */ /* 0x100fe200080108c2 */
[--C-:B------:R-:W-:Y:S01]  /*b2f0*/  FFMA.FTZ R192, R243, UR4, -R194.reuse ;  /* 0x00000004f3c07c23 */ /* 0x100fe200080108c2 */
[--C-:B------:R-:W-:Y:S01]  /*b300*/  FFMA.FTZ R191, R244, UR4, -R169.reuse ;  /* 0x00000004f4bf7c23 */ /* 0x100fe200080108a9 */
[--C-:B------:R-:W-:Y:S01]  /*b310*/  FFMA.FTZ R188, R242, UR4, -R169.reuse ;  /* 0x00000004f2bc7c23 */ /* 0x100fe200080108a9 */
[--C-:B------:R-:W-:Y:S01]  /*b320*/  FFMA.FTZ R190, R249, UR4, -R194.reuse ;  /* 0x00000004f9be7c23 */ /* 0x100fe200080108c2 */
[--C-:B------:R-:W-:Y:S01]  /*b330*/  FFMA.FTZ R189, R247, UR4, -R194.reuse ;  /* 0x00000004f7bd7c23 */ /* 0x100fe200080108c2 */
[--C-:B------:R-:W-:Y:S01]  /*b340*/  FFMA.FTZ R187, R248, UR4, -R169.reuse ;  /* 0x00000004f8bb7c23 */ /* 0x100fe200080108a9 */
[--C-:B------:R-:W-:Y:S01]  /*b350*/  FFMA.FTZ R186, R246, UR4, -R169.reuse ;  /* 0x00000004f6ba7c23 */ /* 0x100fe200080108a9 */
[----:B------:R-:W1:Y:S01]  /*b360*/  MUFU.EX2 R2, R2 ;  /* 0x0000000200027308 */ /* 0x000e620000000800 */
[--C-:B------:R-:W-:Y:S01]  /*b370*/  FFMA.FTZ R203, R209, UR4, -R194.reuse ;  /* 0x00000004d1cb7c23 */ /* 0x100fe200080108c2 */
[--C-:B------:R-:W-:Y:S01]  /*b380*/  FFMA.FTZ R209, R206, UR4, -R169.reuse ;  /* 0x00000004ced17c23 */ /* 0x100fe200080108a9 */
[--C-:B------:R-:W-:Y:S07]  /*b390*/  FFMA.FTZ R206, R208, UR4, -R169.reuse ;  /* 0x00000004d0ce7c23 */ /* 0x100fee00080108a9 */
[----:B------:R-:W2:Y:S01]  /*b3a0*/  MUFU.EX2 R0, R0 ;  /* 0x0000000000007308 */ /* 0x000ea20000000800 */
[--C-:B------:R-:W-:Y:S01]  /*b3b0*/  FFMA.FTZ R208, R207, UR4, -R194.reuse ;  /* 0x00000004cfd07c23 */ /* 0x100fe200080108c2 */
[--C-:B------:R-:W-:Y:S01]  /*b3c0*/  FFMA.FTZ R210, R210, UR4, -R169.reuse ;  /* 0x00000004d2d27c23 */ /* 0x100fe200080108a9 */
[--C-:B------:R-:W-:Y:S07]  /*b3d0*/  FFMA.FTZ R213, R213, UR4, -R194.reuse ;  /* 0x00000004d5d57c23 */ /* 0x100fee00080108c2 */
[----:B------:R-:W-:Y:S01]  /*b3e0*/  MUFU.EX2 R193, R193 ;  /* 0x000000c100c17308 */ /* 0x000fe20000000800 */
[--C-:B------:R-:W-:Y:S01]  /*b3f0*/  FFMA.FTZ R196, R241, UR4, -R194.reuse ;  /* 0x00000004f1c47c23 */ /* 0x100fe200080108c2 */
[--C-:B------:R-:W-:Y:S01]  /*b400*/  FFMA.FTZ R195, R239, UR4, -R194.reuse ;  /* 0x00000004efc37c23 */ /* 0x100fe200080108c2 */
[--C-:B------:R-:W-:Y:S07]  /*b410*/  FFMA.FTZ R200, R240, UR4, -R169.reuse ;  /* 0x00000004f0c87c23 */ /* 0x100fee00080108a9 */
[----:B------:R-:W3:Y:S01]  /*b420*/  MUFU.EX2 R192, R192 ;  /* 0x000000c000c07308 */ /* 0x000ee20000000800 */
[--C-:B------:R-:W-:Y:S01]  /*b430*/  FFMA.FTZ R197, R238, UR4, -R169.reuse ;  /* 0x00000004eec57c23 */ /* 0x100fe200080108a9 */
[C---:B-1----:R-:W-:Y:S01]  /*b440*/  FMUL.FTZ R4, R2.reuse, R160 ;  /* 0x000000a002047220 */ /* 0x042fe20000410000 */
[C---:B------:R-:W-:Y:S07]  /*b450*/  FMUL.FTZ R5, R2.reuse, R161 ;  /* 0x000000a102057220 */ /* 0x040fee0000410000 */
[----:B------:R-:W-:Y:S01]  /*b460*/  MUFU.EX2 R191, R191 ;  /* 0x000000bf00bf7308 */ /* 0x000fe20000000800 */
[----:B------:R-:W-:Y:S01]  /*b470*/  FMUL.FTZ R8, R2, R156 ;  /* 0x0000009c02087220 */ /* 0x000fe20000410000 */
[C---:B--2---:R-:W-:Y:S01]  /*b480*/  FMUL.FTZ R6, R0.reuse, R162 ;  /* 0x000000a200067220 */ /* 0x044fe20000410000 */
[----:B------:R-:W-:Y:S07]  /*b490*/  FMUL.FTZ R7, R0, R163 ;  /* 0x000000a300077220 */ /* 0x000fee0000410000 */
[----:B------:R-:W1:Y:S01]  /*b4a0*/  MUFU.EX2 R188, R188 ;  /* 0x000000bc00bc7308 */ /* 0x000e620000000800 */
[----:B------:R-:W-:Y:S01]  /*b4b0*/  FMUL.FTZ R9, R2, R157 ;  /* 0x0000009d02097220 */ /* 0x000fe20000410000 */
[C---:B------:R-:W-:Y:S01]  /*b4c0*/  FMUL.FTZ R10, R0.reuse, R158 ;  /* 0x0000009e000a7220 */ /* 0x040fe20000410000 */
[----:B------:R-:W-:Y:S07]  /*b4d0*/  FMUL.FTZ R11, R0, R159 ;  /* 0x0000009f000b7220 */ /* 0x000fee0000410000 */
[----:B------:R-:W-:Y:S01]  /*b4e0*/  MUFU.EX2 R190, R190 ;  /* 0x000000be00be7308 */ /* 0x000fe20000000800 */
[----:B------:R-:W-:Y:S01]  /*b4f0*/  FMUL.FTZ R16, R2, R148 ;  /* 0x0000009402107220 */ /* 0x000fe20000410000 */
[----:B---3--:R-:W-:Y:S01]  /*b500*/  F2FP.F16.F32.PACK_AB R160, R192, R193 ;  /* 0x000000c1c0a0723e */ /* 0x008fe200000000ff */
[----:B------:R-:W-:Y:S07]  /*b510*/  FMUL.FTZ R17, R2, R149 ;  /* 0x0000009502117220 */ /* 0x000fee0000410000 */
[----:B------:R-:W2:Y:S01]  /*b520*/  MUFU.EX2 R189, R189 ;  /* 0x000000bd00bd7308 */ /* 0x000ea20000000800 */
[C---:B------:R-:W-:Y:S01]  /*b530*/  FMUL.FTZ R18, R0.reuse, R150 ;  /* 0x0000009600127220 */ /* 0x040fe20000410000 */
[----:B------:R-:W-:Y:S01]  /*b540*/  FMUL.FTZ R19, R0, R151 ;  /* 0x0000009700137220 */ /* 0x000fe20000410000 */
[C---:B------:R-:W-:Y:S07]  /*b550*/  FMUL.FTZ R24, R2.reuse, R140 ;  /* 0x0000008c02187220 */ /* 0x040fee0000410000 */
[----:B------:R-:W-:Y:S01]  /*b560*/  MUFU.EX2 R187, R187 ;  /* 0x000000bb00bb7308 */ /* 0x000fe20000000800 */
[----:B------:R-:W-:Y:S01]  /*b570*/  FMUL.FTZ R25, R2, R141 ;  /* 0x0000008d02197220 */ /* 0x000fe20000410000 */
[----:B-1----:R-:W-:Y:S01]  /*b580*/  F2FP.F16.F32.PACK_AB R161, R188, R191 ;  /* 0x000000bfbca1723e */ /* 0x002fe200000000ff */
[C---:B------:R-:W-:Y:S07]  /*b590*/  FMUL.FTZ R26, R0.reuse, R142 ;  /* 0x0000008e001a7220 */ /* 0x040fee0000410000 */
[----:B------:R-:W1:Y:S01]  /*b5a0*/  MUFU.EX2 R186, R186 ;  /* 0x000000ba00ba7308 */ /* 0x000e620000000800 */
[----:B------:R-:W-:Y:S01]  /*b5b0*/  FMUL.FTZ R27, R0, R143 ;  /* 0x0000008f001b7220 */ /* 0x000fe20000410000 */
[----:B------:R-:W-:Y:S01]  /*b5c0*/  LDSM.16.MT88.4 R148, [R184+0x800] ;  /* 0x00080000b894783b */ /* 0x000fe20000004200 */
[C---:B------:R-:W-:Y:S01]  /*b5d0*/  FMUL.FTZ R32, R2.reuse, R132 ;  /* 0x0000008402207220 */ /* 0x040fe20000410000 */
[----:B------:R-:W-:Y:S01]  /*b5e0*/  FMUL.FTZ R33, R2, R133 ;  /* 0x0000008502217220 */ /* 0x000fe20000410000 */
[C---:B------:R-:W-:Y:S01]  /*b5f0*/  FMUL.FTZ R34, R0.reuse, R134 ;  /* 0x0000008600227220 */ /* 0x040fe20000410000 */
[----:B--2---:R-:W-:Y:S01]  /*b600*/  F2FP.F16.F32.PACK_AB R162, R189, R190 ;  /* 0x000000bebda2723e */ /* 0x004fe200000000ff */
[----:B------:R-:W-:Y:S01]  /*b610*/  FMUL.FTZ R35, R0, R135 ;  /* 0x0000008700237220 */ /* 0x000fe20000410000 */
[C---:B------:R-:W-:Y:S01]  /*b620*/  FMUL.FTZ R36, R2.reuse, R36 ;  /* 0x0000002402247220 */ /* 0x040fe20000410000 */
[----:B------:R-:W-:Y:S01]  /*b630*/  FMUL.FTZ R37, R2, R37 ;  /* 0x0000002502257220 */ /* 0x000fe20000410000 */
[----:B------:R-:W-:Y:S01]  /*b640*/  LDSM.16.MT88.4 R132, [R185+0x2000] ;  /* 0x00200000b984783b */ /* 0x000fe20000004200 */
[C---:B------:R-:W-:Y:S01]  /*b650*/  FMUL.FTZ R38, R0.reuse, R38 ;  /* 0x0000002600267220 */ /* 0x040fe20000410000 */
[----:B------:R-:W-:Y:S01]  /*b660*/  FMUL.FTZ R39, R0, R39 ;  /* 0x0000002700277220 */ /* 0x000fe20000410000 */
[----:B------:R-:W-:Y:S01]  /*b670*/  FMUL.FTZ R40, R2, R40 ;  /* 0x0000002802287220 */ /* 0x000fe20000410000 */
[----:B-1----:R-:W-:Y:S01]  /*b680*/  F2FP.F16.F32.PACK_AB R163, R186, R187 ;  /* 0x000000bbbaa3723e */ /* 0x002fe200000000ff */
[----:B------:R-:W-:Y:S01]  /*b690*/  FMUL.FTZ R41, R2, R41 ;  /* 0x0000002902297220 */ /* 0x000fe20000410000 */
[C---:B------:R-:W-:Y:S01]  /*b6a0*/  FMUL.FTZ R42, R0.reuse, R42 ;  /* 0x0000002a002a7220 */ /* 0x040fe20000410000 */
[----:B------:R-:W-:Y:S01]  /*b6b0*/  FMUL.FTZ R43, R0, R43 ;  /* 0x0000002b002b7220 */ /* 0x000fe20000410000 */
[----:B------:R-:W-:Y:S01]  /*b6c0*/  LDSM.16.MT88.4 R140, [R184+0x2000] ;  /* 0x00200000b88c783b */ /* 0x000fe20000004200 */
[C---:B------:R-:W-:Y:S01]  /*b6d0*/  FMUL.FTZ R44, R2.reuse, R44 ;  /* 0x0000002c022c7220 */ /* 0x040fe20000410000 */
[C---:B------:R-:W-:Y:S01]  /*b6e0*/  FMUL.FTZ R45, R2.reuse, R45 ;  /* 0x0000002d022d7220 */ /* 0x040fe20000410000 */
[C---:B------:R-:W-:Y:S01]  /*b6f0*/  HMMA.16816.F32 R4, R160.reuse, R12, R4 ;  /* 0x0000000ca004723c */ /* 0x040fe20000001804 */
[----:B------:R-:W-:Y:S04]  /*b700*/  MUFU.EX2 R203, R203 ;  /* 0x000000cb00cb7308 */ /* 0x000fe80000000800 */
[----:B------:R-:W-:Y:S01]  /*b710*/  LDSM.16.MT88.4 R156, [R184+0x2800] ;  /* 0x00280000b89c783b */ /* 0x000fe20000004200 */
[C---:B------:R-:W-:Y:S01]  /*b720*/  FMUL.FTZ R12, R2.reuse, R152 ;  /* 0x00000098020c7220 */ /* 0x040fe20000410000 */
[----:B------:R-:W-:Y:S01]  /*b730*/  FMUL.FTZ R13, R2, R153 ;  /* 0x00000099020d7220 */ /* 0x000fe20000410000 */
[C---:B------:R-:W-:Y:S03]  /*b740*/  HMMA.16816.F32 R8, R160.reuse, R14, R8 ;  /* 0x0000000ea008723c */ /* 0x040fe60000001808 */
[----:B------:R-:W-:Y:S01]  /*b750*/  MUFU.EX2 R209, R209 ;  /* 0x000000d100d17308 */ /* 0x000fe20000000800 */
[C---:B------:R-:W-:Y:S01]  /*b760*/  FMUL.FTZ R14, R0.reuse, R154 ;  /* 0x0000009a000e7220 */ /* 0x040fe20000410000 */
[C---:B------:R-:W-:Y:S01]  /*b770*/  FMUL.FTZ R15, R0.reuse, R155 ;  /* 0x0000009b000f7220 */ /* 0x040fe20000410000 */
[C---:B------:R-:W-:Y:S01]  /*b780*/  FMUL.FTZ R46, R0.reuse, R46 ;  /* 0x0000002e002e7220 */ /* 0x040fe20000410000 */
[----:B------:R-:W1:Y:S01]  /*b790*/  LDSM.16.MT88.4 R152, [R184] ;  /* 0x00000000b898783b */ /* 0x000e620000004200 */
[----:B------:R-:W-:Y:S01]  /*b7a0*/  FMUL.FTZ R47, R0, R47 ;  /* 0x0000002f002f7220 */ /* 0x000fe20000410000 */
[C---:B------:R-:W-:Y:S01]  /*b7b0*/  FMUL.FTZ R48, R2.reuse, R48 ;  /* 0x0000003002307220 */ /* 0x040fe20000410000 */
[----:B------:R-:W-:Y:S01]  /*b7c0*/  FMUL.FTZ R49, R2, R49 ;  /* 0x0000003102317220 */ /* 0x000fe20000410000 */
[----:B------:R-:W-:Y:S01]  /*b7d0*/  FMUL.FTZ R50, R0, R50 ;  /* 0x0000003200327220 */ /* 0x000fe20000410000 */
[C---:B------:R-:W-:Y:S01]  /*b7e0*/  HMMA.16816.F32 R12, R160.reuse, R20, R12 ;  /* 0x00000014a00c723c */ /* 0x040fe2000000180c */
[----:B------:R-:W-:Y:S02]  /*b7f0*/  MUFU.EX2 R206, R206 ;  /* 0x000000ce00ce7308 */ /* 0x000fe40000000800 */
[C---:B------:R-:W-:Y:S01]  /*b800*/  FMUL.FTZ R20, R2.reuse, R144 ;  /* 0x0000009002147220 */ /* 0x040fe20000410000 */
[----:B------:R-:W-:Y:S01]  /*b810*/  FMUL.FTZ R21, R2, R145 ;  /* 0x0000009102157220 */ /* 0x000fe20000410000 */
[----:B------:R-:W-:Y:S01]  /*b820*/  FMUL.FTZ R51, R0, R51 ;  /* 0x0000003300337220 */ /* 0x000fe20000410000 */
[C---:B------:R-:W-:Y:S01]  /*b830*/  FMUL.FTZ R52, R2.reuse, R52 ;  /* 0x0000003402347220 */ /* 0x040fe20000410000 */
[----:B------:R-:W-:Y:S01]  /*b840*/  FMUL.FTZ R53, R2, R53 ;  /* 0x0000003502357220 */ /* 0x000fe20000410000 */
[C---:B------:R-:W-:Y:S03]  /*b850*/  HMMA.16816.F32 R16, R160.reuse, R22, R16 ;  /* 0x00000016a010723c */ /* 0x040fe60000001810 */
[----:B------:R2:W-:Y:S01]  /*b860*/  MUFU.EX2 R207, R213 ;  /* 0x000000d500cf7308 */ /* 0x0005e20000000800 */
[C---:B------:R-:W-:Y:S01]  /*b870*/  FMUL.FTZ R22, R0.reuse, R146 ;  /* 0x0000009200167220 */ /* 0x040fe20000410000 */
[C---:B------:R-:W-:Y:S01]  /*b880*/  FMUL.FTZ R23, R0.reuse, R147 ;  /* 0x0000009300177220 */ /* 0x040fe20000410000 */
[C---:B------:R-:W-:Y:S01]  /*b890*/  FMUL.FTZ R54, R0.reuse, R54 ;  /* 0x0000003600367220 */ /* 0x040fe20000410000 */
[----:B------:R-:W3:Y:S01]  /*b8a0*/  LDSM.16.MT88.4 R144, [R219+0x12000] ;  /* 0x01200000db90783b */ /* 0x000ee20000004200 */
        /* <DEDUP_REMOVED lines=12> */
[----:B------:R-:W-:Y:S01]  /*b970*/  MUFU.EX2 R210, R210 ;  /* 0x000000d200d27308 */ /* 0x000fe20000000800 */
[C---:B------:R-:W-:Y:S01]  /*b980*/  FMUL.FTZ R30, R0.reuse, R138 ;  /* 0x0000008a001e7220 */ /* 0x040fe20000410000 */
[C---:B------:R-:W-:Y:S01]  /*b990*/  FMUL.FTZ R31, R0.reuse, R139 ;  /* 0x0000008b001f7220 */ /* 0x040fe20000410000 */
[C---:B------:R-:W-:Y:S01]  /*b9a0*/  FMUL.FTZ R62, R0.reuse, R62 ;  /* 0x0000003e003e7220 */ /* 0x040fe20000410000 */
[----:B------:R-:W4:Y:S01]  /*b9b0*/  LDSM.16.MT88.4 R136, [R218+0x12000] ;  /* 0x01200000da88783b */ /* 0x000f220000004200 */
[----:B------:R-:W-:Y:S01]  /*b9c0*/  FMUL.FTZ R63, R0, R63 ;  /* 0x0000003f003f7220 */ /* 0x000fe20000410000 */
[C---:B------:R-:W-:Y:S01]  /*b9d0*/  FMUL.FTZ R64, R2.reuse, R64 ;  /* 0x0000004002407220 */ /* 0x040fe20000410000 */
[----:B------:R-:W-:Y:S01]  /*b9e0*/  FMUL.FTZ R65, R2, R65 ;  /* 0x0000004102417220 */ /* 0x000fe20000410000 */
[C---:B------:R-:W-:Y:S01]  /*b9f0*/  FMUL.FTZ R66, R0.reuse, R66 ;  /* 0x0000004200427220 */ /* 0x040fe20000410000 */
[C---:B-1----:R-:W-:Y:S01]  /*ba00*/  HMMA.16816.F32 R28, R160.reuse, R152, R28 ;  /* 0x00000098a01c723c */ /* 0x042fe2000000181c */
[----:B------:R-:W-:Y:S02]  /*ba10*/  MUFU.EX2 R196, R196 ;  /* 0x000000c400c47308 */ /* 0x000fe40000000800 */
[----:B------:R-:W-:Y:S01]  /*ba20*/  FMUL.FTZ R67, R0, R67 ;  /* 0x0000004300437220 */ /* 0x000fe20000410000 */
[C---:B------:R-:W-:Y:S01]  /*ba30*/  FMUL.FTZ R68, R2.reuse, R68 ;  /* 0x0000004402447220 */ /* 0x040fe20000410000 */
[----:B------:R-:W-:Y:S01]  /*ba40*/  FMUL.FTZ R69, R2, R69 ;  /* 0x0000004502457220 */ /* 0x000fe20000410000 */
[C---:B------:R-:W-:Y:S01]  /*ba50*/  FMUL.FTZ R70, R0.reuse, R70 ;  /* 0x0000004600467220 */ /* 0x040fe20000410000 */
[----:B------:R-:W-:Y:S01]  /*ba60*/  FMUL.FTZ R71, R0, R71 ;  /* 0x0000004700477220 */ /* 0x000fe20000410000 */
[C---:B------:R-:W-:Y:S01]  /*ba70*/  HMMA.16816.F32 R32, R160.reuse, R154, R32 ;  /* 0x0000009aa020723c */ /* 0x040fe20000001820 */
[----:B------:R-:W-:Y:S02]  /*ba80*/  LDSM.16.MT88.4 R152, [R185+0x2800] ;  /* 0x00280000b998783b */ /* 0x000fe40000004200 */
[----:B------:R-:W-:Y:S01]  /*ba90*/  MUFU.EX2 R195, R195 ;  /* 0x000000c300c37308 */ /* 0x000fe20000000800 */
        /* <DEDUP_REMOVED lines=14> */
[----:B------:R-:W-:Y:S01]  /*bb80*/  MUFU.EX2 R197, R197 ;  /* 0x000000c500c57308 */ /* 0x000fe20000000800 */
        /* <DEDUP_REMOVED lines=21> */
[C---:B------:R-:W-:Y:S03]  /*bce0*/  HMMA.16816.F32 R52, R160.reuse, R132, R52 ;  /* 0x00000084a034723c */ /* 0x040fe60000001834 */
        /* <DEDUP_REMOVED lines=39> */
[C---:B---3--:R-:W-:Y:S03]  /*bf60*/  HMMA.16816.F32 R76, R160.reuse, R132, R76 ;  /* 0x00000084a04c723c */ /* 0x048fe6000000184c */
[----:B------:R-:W-:Y:S01]  /*bf70*/  FMUL.FTZ R131, R0, R131 ;  /* 0x0000008300837220 */ /* 0x000fe20000410000 */
[--C-:B--2---:R-:W-:Y:S01]  /*bf80*/  FFMA.FTZ R213, R170, UR4, -R194.reuse ;  /* 0x00000004aad57c23 */ /* 0x104fe200080108c2 */
[--C-:B------:R-:W-:Y:S01]  /*bf90*/  FFMA.FTZ R198, R215, UR4, -R194.reuse ;  /* 0x00000004d7c67c23 */ /* 0x100fe200080108c2 */
[--C-:B------:R-:W-:Y:S01]  /*bfa0*/  FFMA.FTZ R201, R237, UR4, -R194.reuse ;  /* 0x00000004edc97c23 */ /* 0x100fe200080108c2 */
[--C-:B------:R-:W-:Y:S01]  /*bfb0*/  FFMA.FTZ R199, R236, UR4, -R169.reuse ;  /* 0x00000004ecc77c23 */ /* 0x100fe200080108a9 */
[C---:B------:R-:W-:Y:S01]  /*bfc0*/  HMMA.16816.F32 R80, R160.reuse, R134, R80 ;  /* 0x00000086a050723c */ /* 0x040fe20000001850 */
[----:B------:R-:W2:Y:S01]  /*bfd0*/  LDSM.16.MT88.4 R132, [R219+0x16000] ;  /* 0x01600000db84783b */ /* 0x000ea20000004200 */
[----:B------:R-:W-:Y:S01]  /*bfe0*/  MUFU.EX2 R213, R213 ;  /* 0x000000d500d57308 */ /* 0x000fe20000000800 */
[--C-:B------:R-:W-:Y:S01]  /*bff0*/  FFMA.FTZ R202, R214, UR4, -R169.reuse ;  /* 0x00000004d6ca7c23 */ /* 0x100fe200080108a9 */
[--C-:B------:R-:W-:Y:S01]  /*c000*/  FFMA.FTZ R214, R211, UR4, -R194.reuse ;  /* 0x00000004d3d67c23 */ /* 0x100fe200080108c2 */
[--C-:B------:R-:W-:Y:S07]  /*c010*/  FFMA.FTZ R211, R212, UR4, -R169.reuse ;  /* 0x00000004d4d37c23 */ /* 0x100fee00080108a9 */
[----:B------:R-:W-:Y:S01]  /*c020*/  MUFU.EX2 R198, R198 ;  /* 0x000000c600c67308 */ /* 0x000fe20000000800 */
[--C-:B------:R-:W-:Y:S01]  /*c030*/  FFMA.FTZ R212, R168, UR4, -R169.reuse ;  /* 0x00000004a8d47c23 */ /* 0x100fe200080108a9 */
[C---:B----4-:R-:W-:Y:S08]  /*c040*/  HMMA.16816.F32 R84, R160.reuse, R140, R84 ;  /* 0x0000008ca054723c */ /* 0x050ff00000001854 */
[----:B------:R-:W-:Y:S01]  /*c050*/  MUFU.EX2 R214, R214 ;  /* 0x000000d600d67308 */ /* 0x000fe20000000800 */
[--C-:B------:R-:W-:Y:S01]  /*c060*/  FFMA.FTZ R204, R204, UR4, -R194.reuse ;  /* 0x00000004cccc7c23 */ /* 0x100fe200080108c2 */
[--C-:B------:R-:W-:Y:S01]  /*c070*/  FFMA.FTZ R205, R205, UR4, -R194.reuse ;  /* 0x00000004cdcd7c23 */ /* 0x100fe200080108c2 */
[----:B------:R-:W-:Y:S07]  /*c080*/  FFMA.FTZ R194, R171, UR4, -R194 ;  /* 0x00000004abc27c23 */ /* 0x000fee00080108c2 */
[----:B------:R-:W-:Y:S01]  /*c090*/  MUFU.EX2 R211, R211 ;  /* 0x000000d300d37308 */ /* 0x000fe20000000800 */
[----:B------:R-:W-:Y:S01]  /*c0a0*/  FFMA.FTZ R167, R167, UR4, -R169 ;  /* 0x00000004a7a77c23 */ /* 0x000fe200080108a9 */
[C---:B------:R-:W-:Y:S01]  /*c0b0*/  HMMA.16816.F32 R88, R160.reuse, R142, R88 ;  /* 0x0000008ea058723c */ /* 0x040fe20000001858 */
[----:B------:R-:W3:Y:S07]  /*c0c0*/  LDSM.16.MT88.4 R140, [R218+0x16000] ;  /* 0x01600000da8c783b */ /* 0x000eee0000004200 */
[----:B------:R-:W-:Y:S01]  /*c0d0*/  MUFU.EX2 R201, R201 ;  /* 0x000000c900c97308 */ /* 0x000fe20000000800 */
[----:B------:R-:W-:Y:S01]  /*c0e0*/  FFMA.FTZ R193, R2, R233, R193 ;  /* 0x000000e902c17223 */ /* 0x000fe200000100c1 */
[----:B------:R-:W-:Y:S01]  /*c0f0*/  IADD3.X R235, PT, PT, R235, ~UR16, RZ, P0, !PT ;  /* 0x80000010ebeb7c10 */ /* 0x000fe200087fe4ff */
[----:B------:R-:W-:Y:S07]  /*c100*/  FFMA.FTZ R191, R0, R231, R191 ;  /* 0x000000e700bf7223 */ /* 0x000fee00000100bf */
[----:B------:R-:W-:Y:S01]  /*c110*/  MUFU.EX2 R199, R199 ;  /* 0x000000c700c77308 */ /* 0x000fe20000000800 */
[----:B------:R-:W-:Y:S01]  /*c120*/  FADD.FTZ R193, R192, R193 ;  /* 0x000000c1c0c17221 */ /* 0x000fe20000010000 */
[C---:B-1----:R-:W-:Y:S08]  /*c130*/  HMMA.16816.F32 R92, R160.reuse, R136, R92 ;  /* 0x00000088a05c723c */ /* 0x042ff0000000185c */
[----:B------:R-:W-:Y:S01]  /*c140*/  MUFU.EX2 R202, R202 ;  /* 0x000000ca00ca7308 */ /* 0x000fe20000000800 */
[----:B------:R-:W-:Y:S01]  /*c150*/  FADD.FTZ R188, R188, R191 ;  /* 0x000000bfbcbc7221 */ /* 0x000fe20000010000 */
[----:B------:R-:W-:Y:S08]  /*c160*/  FADD.FTZ R190, R190, R193 ;  /* 0x000000c1bebe7221 */ /* 0x000ff00000010000 */
[----:B------:R-:W-:Y:S01]  /*c170*/  MUFU.EX2 R204, R204 ;  /* 0x000000cc00cc7308 */ /* 0x000fe20000000800 */
[----:B------:R-:W-:Y:S01]  /*c180*/  FADD.FTZ R187, R187, R188 ;  /* 0x000000bcbbbb7221 */ /* 0x000fe20000010000 */
[C---:B------:R-:W-:Y:S01]  /*c190*/  HMMA.16816.F32 R96, R160.reuse, R138, R96 ;  /* 0x0000008aa060723c */ /* 0x040fe20000001860 */
[----:B------:R-:W1:Y:S07]  /*c1a0*/  LDSM.16.MT88.4 R136, [R185+0x6000] ;  /* 0x00600000b988783b */ /* 0x000e6e0000004200 */
[----:B------:R-:W4:Y:S01]  /*c1b0*/  MUFU.EX2 R205, R205 ;  /* 0x000000cd00cd7308 */ /* 0x000f220000000800 */
[----:B------:R-:W-:Y:S01]  /*c1c0*/  FADD.FTZ R189, R189, R190 ;  /* 0x000000bebdbd7221 */ /* 0x000fe20000010000 */
[----:B------:R-:W-:Y:S08]  /*c1d0*/  FADD.FTZ R187, R186, R187 ;  /* 0x000000bbbabb7221 */ /* 0x000ff00000010000 */
[----:B------:R-:W-:Y:S01]  /*c1e0*/  MUFU.EX2 R212, R212 ;  /* 0x000000d400d47308 */ /* 0x000fe20000000800 */
[C---:B--2---:R-:W-:Y:S09]  /*c1f0*/  HMMA.16816.F32 R100, R160.reuse, R132, R100 ;  /* 0x00000084a064723c */ /* 0x044ff20000001864 */
[----:B------:R-:W-:Y:S10]  /*c200*/  MUFU.EX2 R167, R167 ;  /* 0x000000a700a77308 */ /* 0x000ff40000000800 */
[----:B------:R-:W2:Y:S01]  /*c210*/  MUFU.EX2 R194, R194 ;  /* 0x000000c200c27308 */ /* 0x000ea20000000800 */
[C---:B------:R-:W-:Y:S01]  /*c220*/  HMMA.16816.F32 R104, R160.reuse, R134, R104 ;  /* 0x00000086a068723c */ /* 0x040fe20000001868 */
[----:B------:R-:W5:Y:S02]  /*c230*/  LDSM.16.MT88.4 R132, [R184+0x6000] ;  /* 0x00600000b884783b */ /* 0x000f640000004200 */
[----:B----4-:R-:W-:Y:S05]  /*c240*/  F2FP.F16.F32.PACK_AB R168, R205, R204 ;  /* 0x000000cccda8723e */ /* 0x010fea00000000ff */
[C---:B---3--:R-:W-:Y:S03]  /*c250*/  HMMA.16816.F32 R108, R160.reuse, R140, R108 ;  /* 0x0000008ca06c723c */ /* 0x048fe6000000186c */
[----:B--2---:R-:W-:Y:S05]  /*c260*/  F2FP.F16.F32.PACK_AB R170, R194, R213 ;  /* 0x000000d5c2aa723e */ /* 0x004fea00000000ff */
[C---:B------:R-:W-:Y:S01]  /*c270*/  HMMA.16816.F32 R112, R160.reuse, R142, R112 ;  /* 0x0000008ea070723c */ /* 0x040fe20000001870 */
[----:B------:R-:W-:Y:S07]  /*c280*/  LDSM.16.MT88.4 R140, [R218+0x10800] ;  /* 0x01080000da8c783b */ /* 0x000fee0000004200 */
[C---:B-1----:R-:W-:Y:S08]  /*c290*/  HMMA.16816.F32 R116, R160.reuse, R136, R116 ;  /* 0x00000088a074723c */ /* 0x042ff00000001874 */
[C---:B------:R-:W-:Y:S01]  /*c2a0*/  HMMA.16816.F32 R120, R160.reuse, R138, R120 ;  /* 0x0000008aa078723c */ /* 0x040fe20000001878 */
[----:B------:R-:W1:Y:S07]  /*c2b0*/  LDSM.16.MT88.4 R136, [R219+0x10800] ;  /* 0x01080000db88783b */ /* 0x000e6e0000004200 */
[C---:B-----5:R-:W-:Y:S03]  /*c2c0*/  HMMA.16816.F32 R124, R160.reuse, R132, R124 ;  /* 0x00000084a07c723c */ /* 0x060fe6000000187c */
[----:B------:R-:W-:Y:S01]  /*c2d0*/  F2FP.F16.F32.PACK_AB R132, R195, R196 ;  /* 0x000000c4c384723e */ /* 0x000fe200000000ff */
[----:B------:R-:W-:Y:S01]  /*c2e0*/  FADD.FTZ R196, R196, R189 ;  /* 0x000000bdc4c47221 */ /* 0x000fe20000010000 */
[----:B------:R-:W-:Y:S01]  /*c2f0*/  F2FP.F16.F32.PACK_AB R133, R197, R200 ;  /* 0x000000c8c585723e */ /* 0x000fe200000000ff */
[----:B------:R-:W-:Y:S02]  /*c300*/  FADD.FTZ R200, R200, R187 ;  /* 0x000000bbc8c87221 */ /* 0x000fe40000010000 */
[----:B------:R-:W-:Y:S01]  /*c310*/  HMMA.16816.F32 R128, R160, R134, R128 ;  /* 0x00000086a080723c */ /* 0x000fe20000001880 */
[----:B------:R-:W-:Y:S02]  /*c320*/  LDSM.16.MT88.4 R160, [R218+0x14800] ;  /* 0x01480000daa0783b */ /* 0x000fe40000004200 */
[----:B------:R-:W-:Y:S01]  /*c330*/  F2FP.F16.F32.PACK_AB R134, R201, R198 ;  /* 0x000000c6c986723e */ /* 0x000fe200000000ff */
[----:B------:R-:W-:Y:S01]  /*c340*/  FADD.FTZ R195, R195, R196 ;  /* 0x000000c4c3c37221 */ /* 0x000fe20000010000 */
[----:B------:R-:W-:Y:S01]  /*c350*/  F2FP.F16.F32.PACK_AB R135, R202, R199 ;  /* 0x000000c7ca87723e */ /* 0x000fe200000000ff */
[----:B------:R-:W-:Y:S02]  /*c360*/  FADD.FTZ R200, R197, R200 ;  /* 0x000000c8c5c87221 */ /* 0x000fe40000010000 */
[----:B------:R-:W-:Y:S02]  /*c370*/  FADD.FTZ R0, R198, R195 ;  /* 0x000000c3c6007221 */ /* 0x000fe40000010000 */
[----:B------:R-:W-:Y:S02]  /*c380*/  FADD.FTZ R199, R199, R200 ;  /* 0x000000c8c7c77221 */ /* 0x000fe40000010000 */
[----:B------:R-:W-:Y:S02]  /*c390*/  FADD.FTZ R0, R201, R0 ;  /* 0x00000000c9007221 */ /* 0x000fe40000010000 */
[----:B------:R-:W-:Y:S01]  /*c3a0*/  FADD.FTZ R202, R202, R199 ;  /* 0x000000c7caca7221 */ /* 0x000fe20000010000 */
[C---:B-1----:R-:W-:Y:S08]  /*c3b0*/  HMMA.16816.F32 R4, R132.reuse, R136, R4 ;  /* 0x000000888404723c */ /* 0x042ff00000001804 */
        /* <DEDUP_REMOVED lines=44> */
[C---:B--2---:R-:W-:Y:S08]  /*c680*/  HMMA.16816.F32 R124, R132.reuse, R140, R124 ;  /* 0x0000008c847c723c */ /* 0x044ff0000000187c */
[----:B------:R-:W-:Y:S01]  /*c690*/  HMMA.16816.F32 R128, R132, R142, R128 ;  /* 0x0000008e8480723c */ /* 0x000fe20000001880 */
[----:B------:R-:W2:Y:S02]  /*c6a0*/  LDSM.16.MT88.4 R140, [R219+0x13000] ;  /* 0x01300000db8c783b */ /* 0x000ea40000004200 */
[----:B------:R-:W-:Y:S01]  /*c6b0*/  F2FP.F16.F32.PACK_AB R132, R214, R203 ;  /* 0x000000cbd684723e */ /* 0x000fe200000000ff */
[----:B------:R-:W-:Y:S01]  /*c6c0*/  FADD.FTZ R203, R203, R0 ;  /* 0x00000000cbcb7221 */ /* 0x000fe20000010000 */
[----:B------:R-:W-:Y:S01]  /*c6d0*/  F2FP.F16.F32.PACK_AB R133, R206, R209 ;  /* 0x000000d1ce85723e */ /* 0x000fe200000000ff */
[----:B------:R-:W-:Y:S01]  /*c6e0*/  FADD.FTZ R209, R209, R202 ;  /* 0x000000cad1d17221 */ /* 0x000fe20000010000 */
[----:B------:R-:W-:Y:S01]  /*c6f0*/  F2FP.F16.F32.PACK_AB R134, R208, R207 ;  /* 0x000000cfd086723e */ /* 0x000fe200000000ff */
[----:B------:R-:W-:Y:S01]  /*c700*/  FADD.FTZ R214, R214, R203 ;  /* 0x000000cbd6d67221 */ /* 0x000fe20000010000 */
[C---:B------:R-:W-:Y:S01]  /*c710*/  F2FP.F16.F32.PACK_AB R135, R211.reuse, R210 ;  /* 0x000000d2d387723e */ /* 0x040fe200000000ff */
[----:B------:R-:W-:Y:S04]  /*c720*/  FADD.FTZ R209, R206, R209 ;  /* 0x000000d1ced17221 */ /* 0x000fe80000010000 */
[----:B------:R-:W-:Y:S02]  /*c730*/  FADD.FTZ R210, R210, R209 ;  /* 0x000000d1d2d27221 */ /* 0x000fe40000010000 */
[C---:B---3--:R-:W-:Y:S03]  /*c740*/  HMMA.16816.F32 R4, R132.reuse, R144, R4 ;  /* 0x000000908404723c */ /* 0x048fe60000001804 */
[----:B------:R-:W-:Y:S05]  /*c750*/  FADD.FTZ R211, R211, R210 ;  /* 0x000000d2d3d37221 */ /* 0x000fea0000010000 */
[C---:B------:R-:W-:Y:S01]  /*c760*/  HMMA.16816.F32 R8, R132.reuse, R146, R8 ;  /* 0x000000928408723c */ /* 0x040fe20000001808 */
[----:B------:R-:W3:Y:S07]  /*c770*/  LDSM.16.MT88.4 R144, [R218+0x13000] ;  /* 0x01300000da90783b */ /* 0x000eee0000004200 */
[C---:B----4-:R-:W-:Y:S08]  /*c780*/  HMMA.16816.F32 R12, R132.reuse, R148, R12 ;  /* 0x00000094840c723c */ /* 0x050ff0000000180c */
[C---:B------:R-:W-:Y:S01]  /*c790*/  HMMA.16816.F32 R16, R132.reuse, R150, R16 ;  /* 0x000000968410723c */ /* 0x040fe20000001810 */
[----:B------:R-:W4:Y:S07]  /*c7a0*/  LDSM.16.MT88.4 R148, [R185+0x3000] ;  /* 0x00300000b994783b */ /* 0x000f2e0000004200 */
        /* <DEDUP_REMOVED lines=10> */
[C---:B------:R-:W-:Y:S08]  /*c850*/  HMMA.16816.F32 R48, R132.reuse, R146, R48 ;  /* 0x000000928430723c */ /* 0x040ff00000001830 */
[C---:B----4-:R-:W-:Y:S08]  /*c860*/  HMMA.16816.F32 R52, R132.reuse, R148, R52 ;  /* 0x000000948434723c */ /* 0x050ff00000001834 */
[C---:B------:R-:W-:Y:S01]  /*c870*/  HMMA.16816.F32 R56, R132.reuse, R150, R56 ;  /* 0x000000968438723c */ /* 0x040fe20000001838 */
[----:B------:R-:W-:Y:S07]  /*c880*/  LDSM.16.MT88.4 R148, [R218+0x11800] ;  /* 0x01180000da94783b */ /* 0x000fee0000004200 */
[C---:B------:R-:W-:Y:S08]  /*c890*/  HMMA.16816.F32 R60, R132.reuse, R156, R60 ;  /* 0x0000009c843c723c */ /* 0x040ff0000000183c */
        /* <DEDUP_REMOVED lines=17> */
[----:B------:R-:W-:Y:S07]  /*c9b0*/  LDSM.16.MT88.4 R180, [R185+0x5800] ;  /* 0x00580000b9b4783b */ /* 0x000fee0000004200 */
[C---:B--2---:R-:W-:Y:S03]  /*c9c0*/  HMMA.16816.F32 R116, R132.reuse, R140, R116 ;  /* 0x0000008c8474723c */ /* 0x044fe60000001874 */
[--C-:B------:R-:W-:Y:S01]  /*c9d0*/  FFMA.FTZ R140, R166, UR4, -R169.reuse ;  /* 0x00000004a68c7c23 */ /* 0x100fe200080108a9 */
[----:B------:R-:W-:Y:S03]  /*c9e0*/  FFMA.FTZ R169, R165, UR4, -R169 ;  /* 0x00000004a5a97c23 */ /* 0x000fe600080108a9 */
[----:B------:R-:W-:Y:S01]  /*c9f0*/  MUFU.EX2 R165, R140 ;  /* 0x0000008c00a57308 */ /* 0x000fe20000000800 */
[C---:B------:R-:W-:Y:S09]  /*ca00*/  HMMA.16816.F32 R120, R132.reuse, R142, R120 ;  /* 0x0000008e8478723c */ /* 0x040ff20000001878 */
[----:B------:R2:W3:Y:S01]  /*ca10*/  MUFU.EX2 R166, R169 ;  /* 0x000000a900a67308 */ /* 0x0004e20000000800 */
[C---:B-1----:R-:W-:Y:S08]  /*ca20*/  HMMA.16816.F32 R124, R132.reuse, R136, R124 ;  /* 0x00000088847c723c */ /* 0x042ff0000000187c */
[----:B------:R-:W-:Y:S01]  /*ca30*/  HMMA.16816.F32 R128, R132, R138, R128 ;  /* 0x0000008a8480723c */ /* 0x000fe20000001880 */
[----:B------:R-:W1:Y:S02]  /*ca40*/  LDSM.16.MT88.4 R132, [R184+0x1800] ;  /* 0x00180000b884783b */ /* 0x000e640000004200 */
[C---:B--2---:R-:W-:Y:S01]  /*ca50*/  F2FP.F16.F32.PACK_AB R169, R167.reuse, R212 ;  /* 0x000000d4a7a9723e */ /* 0x044fe200000000ff */
[----:B------:R-:W-:Y:S01]  /*ca60*/  FADD.FTZ R212, R212, R211 ;  /* 0x000000d3d4d47221 */ /* 0x000fe20000010000 */
[C---:B---3--:R-:W-:Y:S03]  /*ca70*/  F2FP.F16.F32.PACK_AB R171, R166.reuse, R165 ;  /* 0x000000a5a6ab723e */ /* 0x048fe600000000ff */
[----:B------:R-:W-:Y:S04]  /*ca80*/  FADD.FTZ R212, R167, R212 ;  /* 0x000000d4a7d47221 */ /* 0x000fe80000010000 */
[C---:B------:R-:W-:Y:S01]  /*ca90*/  HMMA.16816.F32 R160, R168.reuse, R156, R4 ;  /* 0x0000009ca8a0723c */ /* 0x040fe20000001804 */
[----:B------:R-:W2:Y:S04]  /*caa0*/  LDSM.16.MT88.4 R4, [R219+0x13800] ;  /* 0x01380000db04783b */ /* 0x000ea80000004200 */
[----:B------:R-:W-:Y:S03]  /*cab0*/  FADD.FTZ R165, R165, R212 ;  /* 0x000000d4a5a57221 */ /* 0x000fe60000010000 */
[C---:B------:R-:W-:Y:S01]  /*cac0*/  HMMA.16816.F32 R156, R168.reuse, R158, R8 ;  /* 0x0000009ea89c723c */ /* 0x040fe20000001808 */
[----:B------:R-:W3:Y:S02]  /*cad0*/  LDSM.16.MT88.4 R8, [R218+0x13800] ;  /* 0x01380000da08783b */ /* 0x000ee40000004200 */
[----:B------:R-:W-:Y:S05]  /*cae0*/  FADD.FTZ R231, R166, R165 ;  /* 0x000000a5a6e77221 */ /* 0x000fea0000010000 */
[C---:B------:R-:W-:Y:S01]  /*caf0*/  HMMA.16816.F32 R152, R168.reuse, R148, R12 ;  /* 0x00000094a898723c */ /* 0x040fe2000000180c */
[----:B------:R-:W4:Y:S07]  /*cb00*/  LDSM.16.MT88.4 R12, [R184+0x3800] ;  /* 0x00380000b80c783b */ /* 0x000f2e0000004200 */
[C---:B------:R-:W-:Y:S01]  /*cb10*/  HMMA.16816.F32 R148, R168.reuse, R150, R16 ;  /* 0x00000096a894723c */ /* 0x040fe20000001810 */
[----:B------:R-:W5:Y:S07]  /*cb20*/  LDSM.16.MT88.4 R16, [R219+0x15800] ;  /* 0x01580000db10783b */ /* 0x000f6e0000004200 */
[C---:B------:R-:W-:Y:S01]  /*cb30*/  HMMA.16816.F32 R144, R168.reuse, R172, R20 ;  /* 0x000000aca890723c */ /* 0x040fe20000001814 */
[----:B------:R-:W5:Y:S07]  /*cb40*/  LDSM.16.MT88.4 R20, [R218+0x15800] ;  /* 0x01580000da14783b */ /* 0x000f6e0000004200 */
[C---:B------:R-:W-:Y:S01]  /*cb50*/  HMMA.16816.F32 R140, R168.reuse, R174, R24 ;  /* 0x000000aea88c723c */ /* 0x040fe20000001818 */
[----:B------:R-:W5:Y:S07]  /*cb60*/  LDSM.16.MT88.4 R24, [R184+0x5800] ;  /* 0x00580000b818783b */ /* 0x000f6e0000004200 */
[C---:B-1----:R-:W-:Y:S01]  /*cb70*/  HMMA.16816.F32 R136, R168.reuse, R132, R28 ;  /* 0x00000084a888723c */ /* 0x042fe2000000181c */
[----:B------:R-:W1:Y:S07]  /*cb80*/  LDSM.16.MT88.4 R28, [R219+0x17800] ;  /* 0x01780000db1c783b */ /* 0x000e6e0000004200 */
[C---:B------:R-:W-:Y:S08]  /*cb90*/  HMMA.16816.F32 R132, R168.reuse, R134, R32 ;  /* 0x00000086a884723c */ /* 0x040ff00000001820 */
[C---:B--2---:R-:W-:Y:S08]  /*cba0*/  HMMA.16816.F32 R36, R168.reuse, R4, R36 ;  /* 0x00000004a824723c */ /* 0x044ff00000001824 */
        /* <DEDUP_REMOVED lines=8> */
[C---:B------:R-:W-:Y:S01]  /*cc30*/  HMMA.16816.F32 R64, R168.reuse, R14, R64 ;  /* 0x0000000ea840723c */ /* 0x040fe20000001840 */
[----:B------:R-:W4:Y:S07]  /*cc40*/  LDSM.16.MT88.4 R12, [R184+0x7800] ;  /* 0x00780000b80c783b */ /* 0x000f2e0000004200 */
        /* <DEDUP_REMOVED lines=10> */
[C---:B--2---:R-:W-:Y:S03]  /*ccf0*/  HMMA.16816.F32 R108, R168.reuse, R4, R108 ;  /* 0x00000004a86c723c */ /* 0x044fe6000000186c */
[----:B------:R-:W-:Y:S04]  /*cd00*/  FADD.FTZ R5, R207, R214 ;  /* 0x000000d6cf057221 */ /* 0x000fe80000010000 */
[----:B------:R-:W-:Y:S01]  /*cd10*/  FADD.FTZ R5, R208, R5 ;  /* 0x00000005d0057221 */ /* 0x000fe20000010000 */
[C---:B------:R-:W-:Y:S03]  /*cd20*/  HMMA.16816.F32 R112, R168.reuse, R6, R112 ;  /* 0x00000006a870723c */ /* 0x040fe60000001870 */
[----:B------:R-:W-:Y:S04]  /*cd30*/  FADD.FTZ R0, R204, R5 ;  /* 0x00000005cc007221 */ /* 0x000fe80000010000 */
[----:B------:R-:W-:Y:S01]  /*cd40*/  FADD.FTZ R0, R205, R0 ;  /* 0x00000000cd007221 */ /* 0x000fe20000010000 */
[C---:B---3--:R-:W-:Y:S03]  /*cd50*/  HMMA.16816.F32 R116, R168.reuse, R8, R116 ;  /* 0x00000008a874723c */ /* 0x048fe60000001874 */
[----:B------:R-:W-:Y:S01]  /*cd60*/  FADD.FTZ R213, R213, R0 ;  /* 0x00000000d5d57221 */ /* 0x000fe20000010000 */
[----:B------:R-:W-:Y:S03]  /*cd70*/  MOV R0, R3 ;  /* 0x0000000300007202 */ /* 0x000fe60000000f00 */
[----:B------:R-:W-:Y:S01]  /*cd80*/  FADD.FTZ R233, R194, R213 ;  /* 0x000000d5c2e97221 */ /* 0x000fe20000010000 */
[C---:B------:R-:W-:Y:S08]  /*cd90*/  HMMA.16816.F32 R120, R168.reuse, R10, R120 ;  /* 0x0000000aa878723c */ /* 0x040ff00000001878 */
[C---:B----4-:R-:W-:Y:S08]  /*cda0*/  HMMA.16816.F32 R124, R168.reuse, R12, R124 ;  /* 0x0000000ca87c723c */ /* 0x050ff0000000187c */
[----:B------:R-:W-:Y:S03]  /*cdb0*/  HMMA.16816.F32 R128, R168, R14, R128 ;  /* 0x0000000ea880723c */ /* 0x000fe60000001880 */
[----:B------:R-:W-:Y:S05]  /*cdc0*/  MOV R169, R164 ;  /* 0x000000a400a97202 */ /* 0x000fea0000000f00 */
[----:B------:R-:W-:Y:S01]  /*cdd0*/  @!UPT UIADD3 URZ, UPT, UPT, URZ, URZ, URZ ;  /* 0x000000fffffff290 */ /* 0x000fe2000fffe0ff */
[----:B------:R-:W-:Y:S11]  /*cde0*/  BRA.U UP0, `(.L_x_441) ;  /* 0xffffffcd00c47547 */ /* 0x000ff6000b83ffff */
.L_x_440:
        /* <DEDUP_REMOVED lines=332> */
.L_x_444:
        /* <DEDUP_REMOVED lines=51> */
.L_x_446:
[----:B------:R-:W-:Y:S05]  /*e5e0*/  BSYNC.RECONVERGENT B0 ;  /* 0x0000000000007941 */ /* 0x000fea0003800200 */
.L_x_445:
        /* <DEDUP_REMOVED lines=37> */
.L_x_448:
[----:B------:R-:W-:Y:S05]  /*e840*/  BSYNC.RECONVERGENT B0 ;  /* 0x0000000000007941 */ /* 0x000fea0003800200 */
.L_x_447:
        /* <DEDUP_REMOVED lines=22> */
.L_x_450:
[----:B------:R-:W-:Y:S05]  /*e9b0*/  BSYNC.RECONVERGENT B0 ;  /* 0x0000000000007941 */ /* 0x000fea0003800200 */
.L_x_449:
        /* <DEDUP_REMOVED lines=22> */
.L_x_452:
[----:B------:R-:W-:Y:S05]  /*eb20*/  BSYNC.RECONVERGENT B0 ;  /* 0x0000000000007941 */ /* 0x000fea0003800200 */
.L_x_451:
        /* <DEDUP_REMOVED lines=21> */
.L_x_453:
        /* <DEDUP_REMOVED lines=16> */
.L_x_1191:


//--------------------- .text._ZN5flash16flash_fwd_kernelI23Flash_fwd_kernel_traitsILi256ELi64ELi64ELi4ELb0ELb0EN7cutlass6half_tE19Flash_kernel_traitsILi256ELi64ELi64ELi4ES3_EELb1ELb1ELb0ELb1ELb0ELb0ELb0ELb0EEEvNS_16Flash_fwd_paramsE --------------------------
	.section	.text._ZN5flash16flash_fwd_kernelI23Flash_fwd_kernel_traitsILi256ELi64ELi64ELi4ELb0ELb0EN7cutlass6half_tE19Flash_kernel_traitsILi256ELi64ELi64ELi4ES3_EELb1ELb1ELb0ELb1ELb0ELb0ELb0ELb0EEEvNS_16Flash_fwd_paramsE,"ax",@progbits
	.align	128
        .global         _ZN5flash16flash_fwd_kernelI23Flash_fwd_kernel_traitsILi256ELi64ELi64ELi4ELb0ELb0EN7cutlass6half_tE19Flash_kernel_traitsILi256ELi64ELi64ELi4ES3_EELb1ELb1ELb0ELb1ELb0ELb0ELb0ELb0EEEvNS_16Flash_fwd_paramsE
        .type           _ZN5flash16flash_fwd_kernelI23Flash_fwd_kernel_traitsILi256ELi64ELi64ELi4ELb0ELb0EN7cutlass6half_tE19Flash_kernel_traitsILi256ELi64ELi64ELi4ES3_EELb1ELb1ELb0ELb1ELb0ELb0ELb0ELb0EEEvNS_16Flash_fwd_paramsE,@function
        .size           _ZN5flash16flash_fwd_kernelI23Flash_fwd_kernel_traitsILi256ELi64ELi64ELi4ELb0ELb0EN7cutlass6half_tE19Flash_kernel_traitsILi256ELi64ELi64ELi4ES3_EELb1ELb1ELb0ELb1ELb0ELb0ELb0ELb0EEEvNS_16Flash_fwd_paramsE,(.L_x_1192 - _ZN5flash16flash_fwd_kernelI23Flash_fwd_kernel_traitsILi256ELi64ELi64ELi4ELb0ELb0EN7cutlass6half_tE19Flash_kernel_traitsILi256ELi64ELi64ELi4ES3_EELb1ELb1ELb0ELb1ELb0ELb0ELb0ELb0EEEvNS_16Flash_fwd_paramsE)
        .other          _ZN5flash16flash_fwd_kernelI23Flash_fwd_kernel_traitsILi256ELi64ELi64ELi4ELb0ELb0EN7cutlass6half_tE19Flash_kernel_traitsILi256ELi64ELi64ELi4ES3_EELb1ELb1ELb0ELb1ELb0ELb0ELb0ELb0EEEvNS_16Flash_fwd_paramsE,@"STO_CUDA_ENTRY STV_DEFAULT"
_ZN5flash16flash_fwd_kernelI23Flash_fwd_kernel_traitsILi256ELi64ELi64ELi4ELb0ELb0EN7cutlass6half_tE19Flash_kernel_traitsILi256ELi64ELi64ELi4ES3_EELb1ELb1ELb0ELb1ELb0ELb0ELb0ELb0EEEvNS_16Flash_fwd_paramsE:
.text._ZN5flash16flash_fwd_kernelI23Flash_fwd_kernel_traitsILi256ELi64ELi64ELi4ELb0ELb0EN7cutlass6half_tE19Flash_kernel_traitsILi256ELi64ELi64ELi4ES3_EELb1ELb1ELb0ELb1ELb0ELb0ELb0ELb0EEEvNS_16Flash_fwd_paramsE:
        /* <DEDUP_REMOVED lines=38> */
[----:B------:R-:W-:-:S02]  /*0260*/  @UP3 UIADD3 UR12, UP1, UPT, UR11, UR8, URZ ;  /* 0x000000080b0c3290 */ /* 0x000fc4000ff3e0ff */
[----:B------:R-:W-:Y:S02]  /*0270*/  UISETP.EQ.OR.EX UP2, UPT, UR7, URZ, !UP5, UP2 ;  /* 0x000000ff0700728c */ /* 0x000fe4000ef42720 */
[----:B------:R-:W-:Y:S02]  /*0280*/  @UP3 UIADD3.X UR13, UPT, UPT, UR10, UR9, URZ, UP1, !UPT ;  /* 0x000000090a0d3290 */ /* 0x000fe40008ffe4ff */
[----:B------:R-:W-:Y:S02]  /*0290*/  UIADD3 UR9, UP1, UPT, UR11, UR6, URZ ;  /* 0x000000060b097290 */ /* 0x000fe4000ff3e0ff */
[----:B-1----:R-:W-:Y:S02]  /*02a0*/  UISETP.NE.U32.AND UP0, UPT, UR4, URZ, UPT ;  /* 0x000000ff0400728c */ /* 0x002fe4000bf05070 */
[----:B------:R-:W-:Y:S02]  /*02b0*/  UIADD3.X UR8, UPT, UPT, UR10, UR7, URZ, UP1, !UPT ;  /* 0x000000070a087290 */ /* 0x000fe40008ffe4ff */
[----:B------:R-:W-:-:S11]  /*02c0*/  UISETP.NE.AND.EX UP0, UPT, UR5, URZ, UPT, UP0 ;  /* 0x000000ff0500728c */ /* 0x000fd6000bf05300 */
[----:B------:R-:W-:-:S04]  /*02d0*/  @UP0 UIADD3 UR4, UP1, UPT, UR11, UR4, URZ ;  /* 0x000000040b040290 */ /* 0x000fc8000ff3e0ff */
[----:B------:R-:W-:Y:S02]  /*02e0*/  @UP0 UIADD3.X UR5, UPT, UPT, UR10, UR5, URZ, UP1, !UPT ;  /* 0x000000050a050290 */ /* 0x000fe40008ffe4ff */
[----:B------:R-:W-:-:S04]  /*02f0*/  IMAD.U32 R10, RZ, RZ, UR4 ;  /* 0x00000004ff0a7e24 */ /* 0x000fc8000f8e00ff */
[----:B------:R-:W-:Y:S01]  /*0300*/  IMAD.U32 R11, RZ, RZ, UR5 ;  /* 0x00000005ff0b7e24 */ /* 0x000fe2000f8e00ff */
[----:B----4-:R-:W-:Y:S02]  /*0310*/  @P1 R2UR UR28, R8 ;  /* 0x00000000081c12ca */ /* 0x010fe400000e0000 */
[----:B------:R-:W-:Y:S02]  /*0320*/  @P1 R2UR UR29, R9 ;  /* 0x00000000091d12ca */ /* 0x000fe400000e0000 */
[----:B------:R-:W-:Y:S01]  /*0330*/  @P1 IADD3 R85, P0, PT, R6, R0, RZ ;  /* 0x0000000006551210 */ /* 0x000fe20007f1e0ff */
[----:B------:R-:W1:Y:S04]  /*0340*/  @!UP4 LDCU UR27, c[0x0][0x434] ;  /* 0x00008680ff1bc7ac */ /* 0x000e680008000800 */
[----:B------:R-:W-:Y:S01]  /*0350*/  @P1 IMAD.X R3, RZ, RZ, R7, P0 ;  /* 0x000000ffff031224 */ /* 0x000fe200000e0607 */
[----:B------:R-:W-:-:S03]  /*0360*/  UMOV UR18, 0xffffffff ;  /* 0xffffffff00127882 */ /* 0x000fc60000000000 */
[----:B------:R-:W-:Y:S01]  /*0370*/  IMAD.U32 R8, RZ, RZ, UR28 ;  /* 0x0000001cff087e24 */ /* 0x000fe2000f8e00ff */
[----:B------:R-:W3:Y:S01]  /*0380*/  @!UP0 LDCU.64 UR4, c[0x0][0x488] ;  /* 0x00009100ff0487ac */ /* 0x000ee20008000a00 */
[----:B------:R-:W-:Y:S02]  /*0390*/  IMAD.U32 R9, RZ, RZ, UR29 ;  /* 0x0000001dff097e24 */ /* 0x000fe4000f8e00ff */
[----:B------:R-:W-:-:S03]  /*03a0*/  @!P3 IMAD.MOV.U32 R2, RZ, RZ, R85 ;  /* 0x000000ffff02b224 */ /* 0x000fc600078e0055 */
[----:B--2---:R2:W-:Y:S01]  /*03b0*/  @!P3 STG.E.64 desc[UR20][R4.64], R8 ;  /* 0x000000080400b986 */ /* 0x0045e2000c101b14 */
[----:B------:R-:W-:-:S03]  /*03c0*/  PLOP3.LUT P1, PT, PT, PT, UP3, 0x80, 0x8 ;  /* 0x000000000008781c */ /* 0x000fc60003f2f038 */
[----:B------:R4:W-:Y:S01]  /*03d0*/  @!P3 STG.E.64 desc[UR20][R4.64+0x8], R2 ;  /* 0x000008020400b986 */ /* 0x0009e2000c101b14 */
[----:B------:R-:W-:Y:S02]  /*03e0*/  PLOP3.LUT P3, PT, PT, PT, UP2, 0x80, 0x8 ;  /* 0x000000000008781c */ /* 0x000fe40003f6f028 */
[----:B------:R-:W-:-:S13]  /*03f0*/  PLOP3.LUT P0, PT, PT, PT, UP0, 0x80, 0x8 ;  /* 0x000000000008781c */ /* 0x000fda0003f0f008 */
[----:B------:R-:W5:Y:S01]  /*0400*/  @P0 LDG.E R0, desc[UR20][R10.64] ;  /* 0x000000140a000981 */ /* 0x000f62000c1e1900 */
[----:B--2---:R-:W-:Y:S02]  /*0410*/  IMAD.U32 R8, RZ, RZ, UR16 ;  /* 0x00000010ff087e24 */ /* 0x004fe4000f8e00ff */
[----:B------:R-:W-:-:S05]  /*0420*/  IMAD.U32 R9, RZ, RZ, UR17 ;  /* 0x00000011ff097e24 */ /* 0x000fca000f8e00ff */
[----:B------:R-:W2:Y:S04]  /*0430*/  @P4 LDG.E R6, desc[UR20][R8.64] ;  /* 0x0000001408064981 */ /* 0x000ea8000c1e1900 */
[----:B----4-:R4:W3:Y:S01]  /*0440*/  @P2 LDG.E R2, desc[UR20][R8.64+0x4] ;  /* 0x0000041408022981 */ /* 0x0108e2000c1e1900 */
[----:B------:R-:W-:Y:S02]  /*0450*/  IMAD.U32 R4, RZ, RZ, UR12 ;  /* 0x0000000cff047e24 */ /* 0x000fe4000f8e00ff */
[----:B------:R-:W-:-:S05]  /*0460*/  IMAD.U32 R5, RZ, RZ, UR13 ;  /* 0x0000000dff057e24 */ /* 0x000fca000f8e00ff */
[----:B------:R-:W3:Y:S01]  /*0470*/  @P1 LDG.E R4, desc[UR20][R4.64] ;  /* 0x0000001404041981 */ /* 0x000ee2000c1e1900 */
[----:B----4-:R-:W-:Y:S02]  /*0480*/  IMAD.U32 R8, RZ, RZ, UR9 ;  /* 0x00000009ff087e24 */ /* 0x010fe4000f8e00ff */
[----:B------:R-:W-:-:S05]  /*0490*/  IMAD.U32 R9, RZ, RZ, UR8 ;  /* 0x00000008ff097e24 */ /* 0x000fca000f8e00ff */
[----:B------:R-:W4:Y:S01]  /*04a0*/  @!P3 LDG.E R5, desc[UR20][R8.64] ;  /* 0x000000140805b981 */ /* 0x000f22000c1e1900 */
[----:B------:R-:W-:Y:S01]  /*04b0*/  UISETP.NE.U32.AND UP1, UPT, UR6, URZ, UPT ;  /* 0x000000ff0600728c */ /* 0x000fe2000bf25070 */
[----:B------:R-:W-:Y:S01]  /*04c0*/  UMOV UR13, 0xffffffff ;  /* 0xffffffff000d7882 */ /* 0x000fe20000000000 */
[----:B------:R-:W-:Y:S02]  /*04d0*/  USHF.L.U32 UR26, UR14, 0x6, URZ ;  /* 0x000000060e1a7899 */ /* 0x000fe400080006ff */
[----:B------:R-:W-:Y:S01]  /*04e0*/  UISETP.NE.AND.EX UP1, UPT, UR7, URZ, UPT, UP1 ;  /* 0x000000ff0700728c */ /* 0x000fe2000bf25310 */
[----:B------:R-:W-:Y:S01]  /*04f0*/  UMOV UR12, URZ ;  /* 0x000000ff000c7c82 */ /* 0x000fe20008000000 */
[----:B------:R-:W1:Y:S01]  /*0500*/  @!UP0 LDCU UR6, c[0x0][0x43c] ;  /* 0x00008780ff0687ac */ /* 0x000e620008000800 */
[----:B--2---:R-:W-:Y:S02]  /*0510*/  @P4 R2UR UR18, R6 ;  /* 0x00000000061242ca */ /* 0x004fe400000e0000 */
[----:B---3--:R-:W-:-:S13]  /*0520*/  @P2 R2UR UR8, R2 ;  /* 0x00000000020822ca */ /* 0x008fda00000e0000 */
[----:B-1----:R-:W-:-:S04]  /*0530*/  @UP4 UIADD3 UR27, UPT, UPT, UR8, -UR18, URZ ;  /* 0x80000012081b4290 */ /* 0x002fc8000fffe0ff */
[----:B------:R-:W-:Y:S01]  /*0540*/  UISETP.GT.AND UP2, UPT, UR27, UR26, UPT ;  /* 0x0000001a1b00728c */ /* 0x000fe2000bf44270 */
[----:B------:R-:W-:-:S05]  /*0550*/  @P1 R2UR UR12, R4 ;  /* 0x00000000040c12ca */ /* 0x000fca00000e0000 */
[----:B------:R-:W-:Y:S02]  /*0560*/  PLOP3.LUT P1, PT, PT, PT, UP2, 0x80, 0x8 ;  /* 0x000000000008781c */ /* 0x000fe40003f2f028 */
[----:B----4-:R-:W-:Y:S01]  /*0570*/  @!P3 R2UR UR13, R5 ;  /* 0x00000000050db2ca */ /* 0x010fe200000e0000 */
[----:B------:R-:W-:Y:S01]  /*0580*/  @!UP0 UISETP.NE.U32.AND UP2, UPT, UR4, URZ, UPT ;  /* 0x000000ff0400828c */ /* 0x000fe2000bf45070 */
[----:B------:R-:W1:Y:S01]  /*0590*/  @!UP1 LDCU UR4, c[0x0][0x438] ;  /* 0x00008700ff0497ac */ /* 0x000e620008000800 */
[----:B------:R-:W-:-:S12]  /*05a0*/  BRA.U !UP1, `(.L_x_454) ;  /* 0x0000000109187547 */ /* 0x000fd8000b800000 */
[----:B------:R-:W-:-:S13]  /*05b0*/  PLOP3.LUT P2, PT, PT, PT, UP5, 0x80, 0x8 ;  /* 0x000000000008781c */ /* 0x000fda0003f4f058 */
[----:B------:R-:W1:Y:S04]  /*05c0*/  @P2 LDG.E R2, desc[UR20][R8.64+0x4] ;  /* 0x0000041408022981 */ /* 0x000e68000c1e1900 */
[----:B------:R-:W2:Y:S01]  /*05d0*/  @!P2 LDG.E R8, desc[UR20][R8.64] ;  /* 0x000000140808a981 */ /* 0x000ea2000c1e1900 */
[----:B-1----:R-:W-:-:S13]  /*05e0*/  @P2 R2UR UR4, R2 ;  /* 0x00000000020422ca */ /* 0x002fda00000e0000 */
[----:B------:R-:W-:-:S07]  /*05f0*/  @UP5 UIADD3 UR4, UPT, UPT, UR4, -UR13, URZ ;  /* 0x8000000d04045290 */ /* 0x000fce000fffe0ff */
[----:B--2---:R-:W-:Y:S02]  /*0600*/  @!P2 R2UR UR4, R8 ;  /* 0x000000000804a2ca */ /* 0x004fe400000e0000 */
.L_x_454:
        /* <DEDUP_REMOVED lines=48> */
.L_x_456:
        /* <DEDUP_REMOVED lines=57> */
.L_x_458:
[----:B------:R-:W-:Y:S05]  /*0ca0*/  BSYNC.RECONVERGENT B0 ;  /* 0x0000000000007941 */ /* 0x000fea0003800200 */
.L_x_457:
        /* <DEDUP_REMOVED lines=24> */
.L_x_460:
[----:B------:R-:W-:Y:S05]  /*0e30*/  BSYNC.RECONVERGENT B0 ;  /* 0x0000000000007941 */ /* 0x000fea0003800200 */
.L_x_459:
        /* <DEDUP_REMOVED lines=24> */
.L_x_462:
[----:B------:R-:W-:Y:S05]  /*0fc0*/  BSYNC.RECONVERGENT B0 ;  /* 0x0000000000007941 */ /* 0x000fea0003800200 */
.L_x_461:
        /* <DEDUP_REMOVED lines=26> */
.L_x_464:
[----:B------:R-:W-:Y:S05]  /*1170*/  BSYNC.RECONVERGENT B0 ;  /* 0x0000000000007941 */ /* 0x000fea0003800200 */
.L_x_463:
        /* <DEDUP_REMOVED lines=10> */
.L_x_466:
[----:B------:R-:W-:Y:S05]  /*1220*/  BSYNC.RECONVERGENT B0 ;  /* 0x0000000000007941 */ /* 0x000fea0003800200 */
.L_x_465:
        /* <DEDUP_REMOVED lines=10> */
.L_x_468:
[----:B------:R-:W-:Y:S05]  /*12d0*/  BSYNC.RECONVERGENT B0 ;  /* 0x0000000000007941 */ /* 0x000fea0003800200 */
.L_x_467:
        /* <DEDUP_REMOVED lines=10> */
.L_x_470:
[----:B------:R-:W-:Y:S05]  /*1380*/  BSYNC.RECONVERGENT B0 ;  /* 0x0000000000007941 */ /* 0x000fea0003800200 */
.L_x_469:
        /* <DEDUP_REMOVED lines=10> */
.L_x_455:
        /* <DEDUP_REMOVED lines=21> */
.L_x_471:
[----:B------:R-:W1:Y:S01]  /*1580*/  LDCU.64 UR10, c[0x0][0x3b8] ;  /* 0x00007700ff0a77ac */ /* 0x000e620008000a00 */
[----:B------:R-:W-:-:S04]  /*1590*/  UIADD3 UR6, UPT, UPT, UR12, UR13, URZ ;  /* 0x0000000d0c067290 */ /* 0x000fc8000fffe0ff */
[----:B-1----:R-:W-:Y:S02]  /*15a0*/  UIMAD.WIDE.U32 UR14, UR6, UR10, URZ ;  /* 0x0000000a060e72a5 */ /* 0x002fe4000f8e00ff */
[----:B------:R-:W-:-:S04]  /*15b0*/  UIMAD UR6, UR6, UR11, URZ ;  /* 0x0000000b060672a4 */ /* 0x000fc8000f8e02ff */
[----:B------:R-:W-:Y:S02]  /*15c0*/  UIADD3 UR6, UPT, UPT, UR15, UR6, URZ ;  /* 0x000000060f067290 */ /* 0x000fe4000fffe0ff */
.L_x_472:
        /* <DEDUP_REMOVED lines=39> */
.L_x_473:
[----:B------:R-:W1:Y:S01]  /*1840*/  LDCU.64 UR8, c[0x0][0x3c0] ;  /* 0x00007800ff0877ac */ /* 0x000e620008000a00 */
[----:B------:R-:W-:-:S04]  /*1850*/  UIADD3 UR12, UPT, UPT, UR12, UR13, URZ ;  /* 0x0000000d0c0c7290 */ /* 0x000fc8000fffe0ff */
[----:B-1----:R-:W-:Y:S02]  /*1860*/  UIMAD.WIDE.U32 UR4, UR12, UR8, URZ ;  /* 0x000000080c0472a5 */ /* 0x002fe4000f8e00ff */
[----:B------:R-:W-:-:S04]  /*1870*/  UIMAD UR12, UR12, UR9, URZ ;  /* 0x000000090c0c72a4 */ /* 0x000fc8000f8e02ff */
[----:B------:R-:W-:-:S12]  /*1880*/  UIADD3 UR15, UPT, UPT, UR5, UR12, URZ ;  /* 0x0000000c050f7290 */ /* 0x000fd8000fffe0ff */
.L_x_474:
[----:B------:R-:W-:Y:S01]  /*1890*/  IMAD.SHL.U32 R239, R213, 0x8, RZ ;  /* 0x00000008d5ef7824 */ /* 0x000fe200078e00ff */
[----:B------:R-:W1:Y:S01]  /*18a0*/  S2R R8, SR_CTAID.X ;  /* 0x0000000000087919 */ /* 0x000e620000002500 */
[----:B------:R-:W-:Y:S01]  /*18b0*/  SHF.R.S32.HI R229, RZ, 0x1f, R4 ;  /* 0x0000001fffe57819 */ /* 0x000fe20000011404 */
[----:B------:R-:W2:Y:S01]  /*18c0*/  S2UR UR31, SR_CgaCtaId ;  /* 0x00000000001f79c3 */ /* 0x000ea20000008800 */
[----:B------:R-:W-:Y:S01]  /*18d0*/  SHF.R.U32.HI R14, RZ, 0x3, R213 ;  /* 0x00000003ff0e7819 */ /* 0x000fe200000116d5 */
        /* <DEDUP_REMOVED lines=11> */
[----:B------:R-:W-:Y:S01]  /*1990*/  IADD3.X R17, PT, PT, RZ, UR15, RZ, P0, !PT ;  /* 0x0000000fff117c10 */ /* 0x000fe200087fe4ff */
[C---:B------:R-:W-:Y:S01]  /*19a0*/  IMAD.WIDE.U32 R6, R14.reuse, UR10, R6 ;  /* 0x0000000a0e067c25 */ /* 0x040fe2000f8e0006 */
[----:B------:R-:W3:Y:S01]  /*19b0*/  LDCU.64 UR14, c[0x0][0x390] ;  /* 0x00007200ff0e77ac */ /* 0x000ee20008000a00 */
[----:B------:R-:W-:Y:S02]  /*19c0*/  IADD3 R12, P0, PT, R211, UR32, RZ ;  /* 0x00000020d30c7c10 */ /* 0x000fe4000ff1e0ff */
[C---:B------:R-:W-:Y:S01]  /*19d0*/  IMAD.WIDE.U32 R16, R14.reuse, UR8, R16 ;  /* 0x000000080e107c25 */ /* 0x040fe2000f8e0010 */
[----:B------:R-:W-:Y:S02]  /*19e0*/  LOP3.LUT R233, R233, 0x38, R213, 0x78, !PT ;  /* 0x00000038e9e97812 */ /* 0x000fe400078e78d5 */
[----:B------:R-:W-:Y:S01]  /*19f0*/  LOP3.LUT R238, R211, 0x40, RZ, 0xfc, !PT ;  /* 0x00000040d3ee7812 */ /* 0x000fe200078efcff */
[C---:B------:R-:W-:Y:S01]  /*1a00*/  IMAD R7, R14.reuse, UR11, R7 ;  /* 0x0000000b0e077c24 */ /* 0x040fe2000f8e0207 */
[----:B------:R-:W-:Y:S01]  /*1a10*/  LOP3.LUT R233, R233, R0, RZ, 0xfc, !PT ;  /* 0x00000000e9e97212 */ /* 0x000fe200078efcff */
[----:B------:R-:W-:Y:S01]  /*1a20*/  IMAD R17, R14, UR9, R17 ;  /* 0x000000090e117c24 */ /* 0x000fe2000f8e0211 */
[C---:B------:R-:W-:Y:S01]  /*1a30*/  LOP3.LUT R237, R211.reuse, 0x80, RZ, 0xfc, !PT ;  /* 0x00000080d3ed7812 */ /* 0x040fe200078efcff */
[----:B------:R-:W-:Y:S01]  /*1a40*/  IMAD.X R13, RZ, RZ, UR30, P0 ;  /* 0x0000001eff0d7e24 */ /* 0x000fe200080e06ff */
[----:B------:R-:W-:Y:S01]  /*1a50*/  LOP3.LUT R236, R211, 0xc0, RZ, 0xfc, !PT ;  /* 0x000000c0d3ec7812 */ /* 0x000fe200078efcff */
[----:B----4-:R-:W-:-:S02]  /*1a60*/  IMAD.U32 R10, RZ, RZ, UR12 ;  /* 0x0000000cff0a7e24 */ /* 0x010fc4000f8e00ff */
        /* <DEDUP_REMOVED lines=10> */
[----:B------:R-:W-:Y:S01]  /*1b10*/  IMAD.IADD R229, R5, 0x1, R229 ;  /* 0x0000000105e57824 */ /* 0x000fe200078e02e5 */
[----:B---3--:R-:W-:Y:S01]  /*1b20*/  LEA R230, P0, R4, UR14, 0x1 ;  /* 0x0000000e04e67c11 */ /* 0x008fe2000f8008ff */
[----:B--2---:R-:W-:Y:S01]  /*1b30*/  ULEA UR6, UR31, UR6, 0x18 ;  /* 0x000000061f067291 */ /* 0x004fe2000f8ec0ff */
[----:B------:R-:W-:Y:S01]  /*1b40*/  LEA R232, P1, R6, UR16, 0x1 ;  /* 0x0000001006e87c11 */ /* 0x000fe2000f8208ff */
[----:B------:R-:W-:Y:S01]  /*1b50*/  IMAD.WIDE.U32 R10, R10, UR24, R12 ;  /* 0x000000180a0a7c25 */ /* 0x000fe2000f8e000c */
[----:B------:R-:W-:Y:S01]  /*1b60*/  LEA.HI.X R229, R4, UR15, R229, 0x1, P0 ;  /* 0x0000000f04e57c11 */ /* 0x000fe200080f0ce5 */
[----:B------:R-:W-:Y:S01]  /*1b70*/  UIADD3 UR15, UPT, UPT, UR19, -0x1, URZ ;  /* 0xffffffff130f7890 */ /* 0x000fe2000fffe0ff */
[----:B------:R-:W-:Y:S01]  /*1b80*/  LEA.HI.X R231, R6, UR17, R231, 0x1, P1 ;  /* 0x0000001106e77c11 */ /* 0x000fe200088f0ce7 */
[C---:B------:R-:W-:Y:S01]  /*1b90*/  VIADD R6, R14.reuse, 0x10 ;  /* 0x000000100e067836 */ /* 0x040fe20000000000 */
[----:B------:R-:W-:Y:S01]  /*1ba0*/  IADD3 R5, PT, PT, R14, 0x20, RZ ;  /* 0x000000200e057810 */ /* 0x000fe20007ffe0ff */
[----:B------:R-:W-:Y:S01]  /*1bb0*/  IMAD.U32 R12, RZ, RZ, UR13 ;  /* 0x0000000dff0c7e24 */ /* 0x000fe2000f8e00ff */
[----:B------:R-:W-:Y:S01]  /*1bc0*/  UIMAD UR14, UR15, -0x40, UR22 ;  /* 0xffffffc00f0e78a4 */ /* 0x000fe2000f8e0216 */
[----:B-1----:R-:W-:Y:S01]  /*1bd0*/  IMAD.WIDE.U32 R8, R8, 0x40, R14 ;  /* 0x0000004008087825 */ /* 0x002fe200078e000e */
[----:B------:R-:W-:-:S02]  /*1be0*/  ISETP.GE.AND P0, PT, R6, UR7, PT ;  /* 0x0000000706007c0c */ /* 0x000fc4000bf06270 */
        /* <DEDUP_REMOVED lines=38> */
.L_x_476:
[----:B------:R-:W-:Y:S05]  /*1e50*/  BSYNC.RECONVERGENT B0 ;  /* 0x0000000000007941 */ /* 0x000fea0003800200 */
.L_x_475:
        /* <DEDUP_REMOVED lines=42> */
.L_x_478:
[----:B------:R-:W-:Y:S05]  /*2100*/  BSYNC.RECONVERGENT B0 ;  /* 0x0000000000007941 */ /* 0x000fea0003800200 */
.L_x_477:
        /* <DEDUP_REMOVED lines=41> */
.L_x_480:
[----:B------:R-:W-:Y:S05]  /*23a0*/  BSYNC.RECONVERGENT B0 ;  /* 0x0000000000007941 */ /* 0x000fea0003800200 */
.L_x_479:
        /* <DEDUP_REMOVED lines=40> */
.L_x_482:
[----:B------:R-:W-:Y:S05]  /*2630*/  BSYNC.RECONVERGENT B0 ;  /* 0x0000000000007941 */ /* 0x000fea0003800200 */
.L_x_481:
        /* <DEDUP_REMOVED lines=34> */
.L_x_484:
[----:B------:R-:W-:Y:S05]  /*2860*/  BSYNC.RECONVERGENT B0 ;  /* 0x0000000000007941 */ /* 0x000fea0003800200 */
.L_x_483:
        /* <DEDUP_REMOVED lines=36> */
.L_x_486:
[----:B------:R-:W-:Y:S05]  /*2ab0*/  BSYNC.RECONVERGENT B0 ;  /* 0x0000000000007941 */ /* 0x000fea0003800200 */
.L_x_485:
        /* <DEDUP_REMOVED lines=36> */
.L_x_488:
[----:B------:R-:W-:Y:S05]  /*2d00*/  BSYNC.RECONVERGENT B0 ;  /* 0x0000000000007941 */ /* 0x000fea0003800200 */
.L_x_487:
        /* <DEDUP_REMOVED lines=37> */
.L_x_490:
[----:B------:R-:W-:Y:S05]  /*2f60*/  BSYNC.RECONVERGENT B0 ;  /* 0x0000000000007941 */ /* 0x000fea0003800200 */
.L_x_489:
[----:B------:R-:W5:Y:S01]  /*2f70*/  LDCU.64 UR12, c[0x0][0x538] ;  /* 0x0000a700ff0c77ac */ /* 0x000f620008000a00 */
[----:B------:R-:W0:Y:S01]  /*2f80*/  LDGDEPBAR ;  /* 0x00000000000079af */ /* 0x000e220000000000 */
[----:B-----5:R-:W-:-:S04]  /*2f90*/  UISETP.NE.U32.AND UP1, UPT, UR12, URZ, UPT ;  /* 0x000000ff0c00728c */ /* 0x020fc8000bf25070 */
[----:B------:R-:W-:Y:S01]  /*2fa0*/  UISETP.NE.AND.EX UP1, UPT, UR13, URZ, UPT, UP1 ;  /* 0x000000ff0d00728c */ /* 0x000fe2000bf25310 */
[--C-:B------:R-:W-:Y:S02]  /*2fb0*/  SHF.R.U32.HI R2, RZ, 0x2, R213.reuse ;  /* 0x00000002ff027819 */ /* 0x100fe400000116d5 */
[----:B------:R-:W-:Y:S01]  /*2fc0*/  SHF.R.U32.HI R215, RZ, 0x1, R213 ;  /* 0x00000001ffd77819 */ /* 0x000fe200000116d5 */
[----:B------:R-:W-:Y:S01]  /*2fd0*/  IMAD.U32 R86, RZ, RZ, UR26 ;  /* 0x0000001aff567e24 */ /* 0x000fe2000f8e00ff */
[----:B------:R-:W-:-:S04]  /*2fe0*/  DEPBAR.LE SB0, 0x0 ;  /* 0x000080000000791a */ /* 0x000fc80000000000 */
[----:B------:R-:W-:Y:S02]  /*2ff0*/  PLOP3.LUT P0, PT, PT, PT, UP1, 0x80, 0x8 ;  /* 0x000000000008781c */ /* 0x000fe40003f0f018 */
[----:B------:R-:W5:Y:S01]  /*3000*/  @UP1 LDCU.64 UR4, c[0x0][0x540] ;  /* 0x0000a800ff0417ac */ /* 0x000f620008000a00 */
[----:B------:R-:W-:Y:S01]  /*3010*/  @UP1 UMOV UR32, UR24 ;  /* 0x0000001800201c82 */ /* 0x000fe20008000000 */
[----:B------:R-:W-:Y:S02]  /*3020*/  @UP1 UMOV UR33, URZ ;  /* 0x000000ff00211c82 */ /* 0x000fe40008000000 */
[----:B-----5:R-:W-:Y:S01]  /*3030*/  @UP1 UIMAD.WIDE.U32 UR32, UR25, UR4, UR32 ;  /* 0x00000004192012a5 */ /* 0x020fe2000f8e0020 */
[----:B------:R-:W5:Y:S03]  /*3040*/  LDCU UR4, c[0x0][0x3e0] ;  /* 0x00007c00ff0477ac */ /* 0x000f660008000800 */
[----:B------:R-:W-:-:S02]  /*3050*/  @UP1 UIMAD UR5, UR25, UR5, UR33 ;  /* 0x00000005190512a4 */ /* 0x000fc4000f8e0221 */
[----:B------:R-:W-:-:S04]  /*3060*/  @UP1 ULEA UR12, UP0, UR32, UR12, 0x2 ;  /* 0x0000000c200c1291 */ /* 0x000fc8000f8010ff */
[----:B------:R-:W-:Y:S02]  /*3070*/  @UP1 ULEA.HI.X UR13, UR32, UR13, UR5, 0x2, UP0 ;  /* 0x0000000d200d1291 */ /* 0x000fe400080f1405 */
[----:B-1----:R-:W-:-:S03]  /*3080*/  IMAD.U32 R8, RZ, RZ, UR12 ;  /* 0x0000000cff087e24 */ /* 0x002fc6000f8e00ff */
[----:B------:R-:W1:Y:S01]  /*3090*/  @UP1 LDCU UR5, c[0x0][0x458] ;  /* 0x00008b00ff0517ac */ /* 0x000e620008000800 */
[----:B------:R-:W-:-:S05]  /*30a0*/  IMAD.U32 R9, RZ, RZ, UR13 ;  /* 0x0000000dff097e24 */ /* 0x000fca000f8e00ff */
[----:B------:R2:W3:Y:S01]  /*30b0*/  @P0 LDG.E R7, desc[UR20][R8.64] ;  /* 0x0000001408070981 */ /* 0x0004e2000c1e1900 */
[----:B-----5:R-:W-:Y:S01]  /*30c0*/  UIMAD UR4, UR25, UR4, UR24 ;  /* 0x00000004190472a4 */ /* 0x020fe2000f8e0218 */
[----:B------:R-:W-:Y:S01]  /*30d0*/  IMAD.SHL.U32 R212, R213, 0x20, RZ ;  /* 0x00000020d5d47824 */ /* 0x000fe200078e00ff */
[----:B------:R-:W-:Y:S01]  /*30e0*/  USHF.L.U32 UR24, UR8, 0x6, URZ ;  /* 0x0000000608187899 */ /* 0x000fe200080006ff */
[----:B------:R-:W-:Y:S01]  /*30f0*/  LOP3.LUT R178, R215, 0x8, RZ, 0xc0, !PT ;  /* 0x00000008d7b27812 */ /* 0x000fe200078ec0ff */
[----:B------:R-:W-:Y:S01]  /*3100*/  USHF.L.U32 UR4, UR4, 0x5, URZ ;  /* 0x0000000504047899 */ /* 0x000fe200080006ff */
[----:B------:R-:W-:Y:S01]  /*3110*/  BSSY.RECONVERGENT B0, `(.L_x_491) ;  /* 0x000003e000007945 */ /* 0x000fe20003800200 */
[----:B------:R-:W-:Y:S01]  /*3120*/  USHF.L.U64.HI UR13, UR8, 0x6, UR9 ;  /* 0x00000006080d7899 */ /* 0x000fe20008010209 */
[----:B------:R-:W-:Y:S01]  /*3130*/  LOP3.LUT R212, R212, 0x7c00, RZ, 0xc0, !PT ;  /* 0x00007c00d4d47812 */ /* 0x000fe200078ec0ff */
[----:B------:R-:W-:Y:S02]  /*3140*/  UIMAD.WIDE.U32 UR24, UR24, UR15, URZ ;  /* 0x0000000f181872a5 */ /* 0x000fe4000f8e00ff */
[----:B------:R-:W-:Y:S01]  /*3150*/  UIMAD UR13, UR13, UR15, URZ ;  /* 0x0000000f0d0d72a4 */ /* 0x000fe2000f8e02ff */
[----:B-1----:R-:W3:Y:S01]  /*3160*/  @P0 MUFU.RCP R0, UR5 ;  /* 0x0000000500000d08 */ /* 0x002ee20008001000 */
[----:B------:R-:W-:-:S02]  /*3170*/  UMOV UR5, URZ ;  /* 0x000000ff00057c82 */ /* 0x000fc40008000000 */
[----:B------:R-:W-:Y:S01]  /*3180*/  UIADD3 UR13, UPT, UPT, UR25, UR13, URZ ;  /* 0x0000000d190d7290 */ /* 0x000fe2000fffe0ff */
[----:B--2---:R-:W-:-:S04]  /*3190*/  LOP3.LUT R8, R215, 0x1f0, RZ, 0xc0, !PT ;  /* 0x000001f0d7087812 */ /* 0x004fc800078ec0ff */
[----:B------:R-:W-:Y:S01]  /*31a0*/  IADD3 R86, PT, PT, R8, 0x1, R86 ;  /* 0x0000000108567810 */ /* 0x000fe20007ffe056 */
[----:B------:R-:W-:Y:S01]  /*31b0*/  BAR.SYNC.DEFER_BLOCKING 0x0 ;  /* 0x0000000000007b1d */ /* 0x000fe20000010000 */
[----:B---3--:R-:W-:Y:S01]  /*31c0*/  @P0 FMUL.FTZ R0, R7, R0 ;  /* 0x0000000007000220 */ /* 0x008fe20000410000 */
[----:B------:R-:W-:Y:S02]  /*31d0*/  LOP3.LUT R7, R2, 0x7, RZ, 0xc0, !PT ;  /* 0x0000000702077812 */ /* 0x000fe400078ec0ff */
[C---:B------:R-:W-:Y:S02]  /*31e0*/  LOP3.LUT R2, R213.reuse, 0x1f, RZ, 0xc0, !PT ;  /* 0x0000001fd5027812 */ /* 0x040fe400078ec0ff */
[----:B------:R-:W-:Y:S01]  /*31f0*/  @P0 R2UR UR12, R0 ;  /* 0x00000000000c02ca */ /* 0x000fe200000e0000 */
[----:B------:R-:W-:Y:S01]  /*3200*/  IMAD.SHL.U32 R0, R213, 0x40, RZ ;  /* 0x00000040d5007824 */ /* 0x000fe200078e00ff */
[----:B------:R-:W-:Y:S01]  /*3210*/  IADD3 R85, P2, P1, R85, UR4, R2 ;  /* 0x0000000455557c10 */ /* 0x000fe2000f95e002 */
[----:B------:R-:W-:Y:S01]  /*3220*/  USHF.R.S32.HI UR4, URZ, 0x1f, UR4 ;  /* 0x0000001fff047899 */ /* 0x000fe20008011404 */
[----:B------:R-:W-:Y:S01]  /*3230*/  IADD3 R86, PT, PT, R86, -UR27, R7 ;  /* 0x8000001b56567c10 */ /* 0x000fe2000fffe007 */
[----:B------:R-:W-:Y:S01]  /*3240*/  IMAD.U32 R2, RZ, RZ, UR22 ;  /* 0x00000016ff027e24 */ /* 0x000fe2000f8e00ff */
[----:B------:R-:W-:-:S02]  /*3250*/  LOP3.LUT R7, R211, 0x1c0, R0, 0xf8, !PT ;  /* 0x000001c0d3077812 */ /* 0x000fc400078ef800 */
[----:B------:R-:W-:Y:S02]  /*3260*/  LOP3.LUT R177, R212, 0x200, R0, 0xf8, !PT ;  /* 0x00000200d4b17812 */ /* 0x000fe400078ef800 */
[----:B------:R-:W-:Y:S02]  /*3270*/  IADD3.X R3, PT, PT, R3, UR4, RZ, P2, P1 ;  /* 0x0000000403037c10 */ /* 0x000fe400097e24ff */
[----:B------:R-:W-:Y:S01]  /*3280*/  IADD3 R86, PT, PT, R86, UR23, R2 ;  /* 0x0000001756567c10 */ /* 0x000fe2000fffe002 */
[----:B------:R-:W-:Y:S01]  /*3290*/  @UP1 UMOV UR5, UR12 ;  /* 0x0000000c00051c82 */ /* 0x000fe20008000000 */
[----:B------:R-:W-:Y:S01]  /*32a0*/  LOP3.LUT R178, R7, R178, RZ, 0x3c, !PT ;  /* 0x000000b207b27212 */ /* 0x000fe200078e3cff */
        /* <DEDUP_REMOVED lines=32> */
.L_x_492:
[----:B------:R2:W-:Y:S04]  /*34b0*/  STS.128 [R233+0x10000], RZ ;  /* 0x010000ffe9007388 */ /* 0x0005e80000000c00 */
[----:B------:R2:W-:Y:S04]  /*34c0*/  STS.128 [R233+0x12000], RZ ;  /* 0x012000ffe9007388 */ /* 0x0005e80000000c00 */
[----:B------:R2:W-:Y:S04]  /*34d0*/  STS.128 [R233+0x14000], RZ ;  /* 0x014000ffe9007388 */ /* 0x0005e80000000c00 */
[----:B------:R2:W-:Y:S02]  /*34e0*/  STS.128 [R233+0x16000], RZ ;  /* 0x016000ffe9007388 */ /* 0x0005e40000000c00 */
.L_x_493:
[----:B------:R-:W-:Y:S05]  /*34f0*/  BSYNC.RECONVERGENT B0 ;  /* 0x0000000000007941 */ /* 0x000fea0003800200 */
.L_x_491:
        /* <DEDUP_REMOVED lines=46> */
.L_x_495:
[----:B------:R-:W-:Y:S05]  /*37e0*/  BSYNC.RECONVERGENT B0 ;  /* 0x0000000000007941 */ /* 0x000fea0003800200 */
.L_x_494:
        /* <DEDUP_REMOVED lines=39> */
.L_x_497:
[----:B------:R-:W-:Y:S05]  /*3a60*/  BSYNC.RECONVERGENT B0 ;  /* 0x0000000000007941 */ /* 0x000fea0003800200 */
.L_x_496:
        /* <DEDUP_REMOVED lines=41> */
.L_x_499:
[----:B------:R-:W-:Y:S05]  /*3d00*/  BSYNC.RECONVERGENT B0 ;  /* 0x0000000000007941 */ /* 0x000fea0003800200 */
.L_x_498:
[----:B------:R-:W-:Y:S01]  /*3d10*/  LDSM.16.M88.4 R24, [R78] ;  /* 0x000000004e18783b */ /* 0x000fe20000000200 */
[----:B------:R-:W-:Y:S01]  /*3d20*/  IMAD.MOV.U32 R84, RZ, RZ, 0x20 ;  /* 0x00000020ff547424 */ /* 0x000fe200078e00ff */
[----:B------:R-:W-:Y:S01]  /*3d30*/  LOP3.LUT P0, R2, R213, 0x2, RZ, 0xc0, !PT ;  /* 0x00000002d5027812 */ /* 0x000fe2000780c0ff */
[----:B------:R-:W-:Y:S01]  /*3d40*/  VIADD R214, R77, UR6 ;  /* 0x000000064dd67c36 */ /* 0x000fe20008000000 */
[----:B------:R-:W5:Y:S01]  /*3d50*/  LDSM.16.M88.4 R44, [R77+UR6+0x8000] ;  /* 0x008000064d2c783b */ /* 0x000f620008000200 */
[C---:B------:R-:W-:Y:S01]  /*3d60*/  LOP3.LUT R8, R213.reuse, 0x4, RZ, 0xc0, !PT ;  /* 0x00000004d5087812 */ /* 0x040fe200078ec0ff */
[----:B------:R-:W-:Y:S01]  /*3d70*/  IMAD.MOV.U32 R176, RZ, RZ, 0x40 ;  /* 0x00000040ffb07424 */ /* 0x000fe200078e00ff */
[----:B------:R-:W-:Y:S01]  /*3d80*/  SEL R84, R84, 0xffffffe0, !P0 ;  /* 0xffffffe054547807 */ /* 0x000fe20004000000 */
[----:B------:R-:W2:Y:S01]  /*3d90*/  LDSM.16.M88.4 R36, [R77+UR6+0x8800] ;  /* 0x008800064d24783b */ /* 0x000ea20008000200 */
[----:B------:R-:W-:Y:S01]  /*3da0*/  ISETP.NE.AND P0, PT, R8, RZ, PT ;  /* 0x000000ff0800720c */ /* 0x000fe20003f05270 */
[----:B------:R-:W-:Y:S01]  /*3db0*/  IMAD.SHL.U32 R193, R213, 0x2, RZ ;  /* 0x00000002d5c17824 */ /* 0x000fe200078e00ff */
[----:B------:R-:W-:Y:S01]  /*3dc0*/  VIMNMX R166, PT, PT, R86, UR22, PT ;  /* 0x0000001656a67c48 */ /* 0x000fe2000bfe0100 */
[--C-:B------:R-:W-:Y:S01]  /*3dd0*/  IMAD.IADD R76, R78, 0x1, R84.reuse ;  /* 0x000000014e4c7824 */ /* 0x100fe200078e0254 */
[----:B------:R-:W3:Y:S01]  /*3de0*/  LDSM.16.M88.4 R28, [R77+UR6+0x9000] ;  /* 0x009000064d1c783b */ /* 0x000ee20008000200 */
[----:B------:R-:W-:Y:S01]  /*3df0*/  IMAD.IADD R80, R214, 0x1, R84 ;  /* 0x00000001d6507824 */ /* 0x000fe200078e0254 */
[----:B------:R-:W-:Y:S01]  /*3e00*/  SEL R176, R176, 0xffffffc0, !P0 ;  /* 0xffffffc0b0b07807 */ /* 0x000fe20004000000 */
[----:B------:R-:W-:Y:S01]  /*3e10*/  IMAD.U32 R165, RZ, RZ, UR22 ;  /* 0x00000016ffa57e24 */ /* 0x000fe2000f8e00ff */
[----:B------:R-:W3:Y:S01]  /*3e20*/  LDSM.16.M88.4 R16, [R77+UR6+0x9800] ;  /* 0x009800064d10783b */ /* 0x000ee20008000200 */
[----:B------:R-:W-:Y:S01]  /*3e30*/  LOP3.LUT R194, R193, 0x6, RZ, 0xc0, !PT ;  /* 0x00000006c1c27812 */ /* 0x000fe200078ec0ff */
[----:B------:R-:W-:Y:S01]  /*3e40*/  UISETP.NE.AND UP2, UPT, UR19, 0x1, UPT ;  /* 0x000000011300788c */ /* 0x000fe2000bf45270 */
[--C-:B------:R-:W-:Y:S01]  /*3e50*/  IMAD.IADD R89, R78, 0x1, R176.reuse ;  /* 0x000000014e597824 */ /* 0x100fe200078e02b0 */
[----:B------:R-:W-:Y:S01]  /*3e60*/  LDSM.16.M88.4 R60, [R76] ;  /* 0x000000004c3c783b */ /* 0x000fe20000000200 */
[----:B------:R-:W-:Y:S01]  /*3e70*/  IMAD.IADD R167, R214, 0x1, R176 ;  /* 0x00000001d6a77824 */ /* 0x000fe200078e02b0 */
[----:B------:R-:W-:Y:S01]  /*3e80*/  VIADDMNMX R165, R86, 0x8, R165, PT ;  /* 0x0000000856a57846 */ /* 0x000fe200038001a5 */
[C---:B------:R-:W-:Y:S01]  /*3e90*/  IMAD.IADD R88, R84.reuse, 0x1, R89 ;  /* 0x0000000154587824 */ /* 0x040fe200078e0259 */
[----:B----4-:R-:W4:Y:S01]  /*3ea0*/  LDSM.16.M88.4 R12, [R80+0x8000] ;  /* 0x00800000500c783b */ /* 0x010f220000000200 */
[----:B------:R-:W-:-:S03]  /*3eb0*/  IMAD.IADD R87, R84, 0x1, R167 ;  /* 0x0000000154577824 */ /* 0x000fc600078e02a7 */
[----:B-1----:R-:W1:Y:S04]  /*3ec0*/  LDSM.16.M88.4 R4, [R80+0x8800] ;  /* 0x008800005004783b */ /* 0x002e680000000200 */
[----:B------:R-:W-:Y:S04]  /*3ed0*/  LDSM.16.M88.4 R8, [R89] ;  /* 0x000000005908783b */ /* 0x000fe80000000200 */
[----:B------:R-:W1:Y:S04]  /*3ee0*/  LDSM.16.M88.4 R56, [R167+0x8000] ;  /* 0x00800000a738783b */ /* 0x000e680000000200 */
[----:B------:R-:W1:Y:S01]  /*3ef0*/  LDSM.16.M88.4 R20, [R167+0x8800] ;  /* 0x00880000a714783b */ /* 0x000e620000000200 */
[C---:B-----5:R-:W-:Y:S03]  /*3f00*/  HMMA.16816.F32 R48, R24.reuse, R44, RZ ;  /* 0x0000002c1830723c */ /* 0x060fe600000018ff */
[----:B------:R-:W5:Y:S04]  /*3f10*/  LDSM.16.M88.4 R68, [R80+0x9000] ;  /* 0x009000005044783b */ /* 0x000f680000000200 */
[----:B------:R-:W5:Y:S01]  /*3f20*/  LDSM.16.M88.4 R64, [R80+0x9800] ;  /* 0x009800005040783b */ /* 0x000f620000000200 */
[C---:B--2---:R-:W-:Y:S03]  /*3f30*/  HMMA.16816.F32 R40, R24.reuse, R36, RZ ;  /* 0x000000241828723c */ /* 0x044fe600000018ff */
[----:B------:R-:W-:Y:S04]  /*3f40*/  LDSM.16.M88.4 R52, [R88] ;  /* 0x000000005834783b */ /* 0x000fe80000000200 */
[----:B------:R-:W0:Y:S01]  /*3f50*/  LDGDEPBAR ;  /* 0x00000000000079af */ /* 0x000e220000000000 */
[C---:B------:R-:W-:Y:S08]  /*3f60*/  HMMA.16816.F32 R44, R24.reuse, R46, RZ ;  /* 0x0000002e182c723c */ /* 0x040ff000000018ff */
[C---:B------:R-:W-:Y:S08]  /*3f70*/  HMMA.16816.F32 R36, R24.reuse, R38, RZ ;  /* 0x000000261824723c */ /* 0x040ff000000018ff */
[C---:B---3--:R-:W-:Y:S08]  /*3f80*/  HMMA.16816.F32 R32, R24.reuse, R28, RZ ;  /* 0x0000001c1820723c */ /* 0x048ff000000018ff */
[C---:B------:R-:W-:Y:S08]  /*3f90*/  HMMA.16816.F32 R28, R24.reuse, R30, RZ ;  /* 0x0000001e181c723c */ /* 0x040ff000000018ff */
[C---:B------:R-:W-:Y:S08]  /*3fa0*/  HMMA.16816.F32 R72, R24.reuse, R16, RZ ;  /* 0x000000101848723c */ /* 0x040ff000000018ff */
[----:B------:R-:W-:Y:S01]  /*3fb0*/  HMMA.16816.F32 R24, R24, R18, RZ ;  /* 0x000000121818723c */ /* 0x000fe200000018ff */
[----:B------:R-:W2:Y:S07]  /*3fc0*/  LDSM.16.M88.4 R16, [R167+0x9000] ;  /* 0x00900000a710783b */ /* 0x000eae0000000200 */
[C---:B----4-:R-:W-:Y:S08]  /*3fd0*/  HMMA.16816.F32 R48, R60.reuse, R12, R48 ;  /* 0x0000000c3c30723c */ /* 0x050ff00000001830 */
[C---:B------:R-:W-:Y:S01]  /*3fe0*/  HMMA.16816.F32 R44, R60.reuse, R14, R44 ;  /* 0x0000000e3c2c723c */ /* 0x040fe2000000182c */
[----:B------:R-:W3:Y:S07]  /*3ff0*/  LDSM.16.M88.4 R12, [R167+0x9800] ;  /* 0x00980000a70c783b */ /* 0x000eee0000000200 */
[C---:B-1----:R-:W-:Y:S08]  /*4000*/  HMMA.16816.F32 R40, R60.reuse, R4, R40 ;  /* 0x000000043c28723c */ /* 0x042ff00000001828 */
[----:B------:R-:W-:Y:S01]  /*4010*/  HMMA.16816.F32 R36, R60, R6, R36 ;  /* 0x000000063c24723c */ /* 0x000fe20000001824 */
[----:B------:R-:W1:Y:S07]  /*4020*/  LDSM.16.M88.4 R4, [R87+0x8000] ;  /* 0x008000005704783b */ /* 0x000e6e0000000200 */
[C---:B------:R-:W-:Y:S08]  /*4030*/  HMMA.16816.F32 R48, R8.reuse, R56, R48 ;  /* 0x000000380830723c */ /* 0x040ff00000001830 */
[C---:B------:R-:W-:Y:S01]  /*4040*/  HMMA.16816.F32 R44, R8.reuse, R58, R44 ;  /* 0x0000003a082c723c */ /* 0x040fe2000000182c */
[----:B------:R-:W4:Y:S07]  /*4050*/  LDSM.16.M88.4 R56, [R87+0x8800] ;  /* 0x008800005738783b */ /* 0x000f2e0000000200 */
[C---:B------:R-:W-:Y:S08]  /*4060*/  HMMA.16816.F32 R40, R8.reuse, R20, R40 ;  /* 0x000000140828723c */ /* 0x040ff00000001828 */
[----:B------:R-:W-:Y:S01]  /*4070*/  HMMA.16816.F32 R36, R8, R22, R36 ;  /* 0x000000160824723c */ /* 0x000fe20000001824 */
[----:B------:R-:W4:Y:S07]  /*4080*/  LDSM.16.M88.4 R20, [R87+0x9000] ;  /* 0x009000005714783b */ /* 0x000f2e0000000200 */
[C---:B-----5:R-:W-:Y:S08]  /*4090*/  HMMA.16816.F32 R32, R60.reuse, R68, R32 ;  /* 0x000000443c20723c */ /* 0x060ff00000001820 */
[C---:B------:R-:W-:Y:S01]  /*40a0*/  HMMA.16816.F32 R28, R60.reuse, R70, R28 ;  /* 0x000000463c1c723c */ /* 0x040fe2000000181c */
[----:B------:R-:W-:Y:S07]  /*40b0*/  LDSM.16.M88.4 R68, [R167+0xb000] ;  /* 0x00b00000a744783b */ /* 0x000fee0000000200 */
[C---:B------:R-:W-:Y:S08]  /*40c0*/  HMMA.16816.F32 R72, R60.reuse, R64, R72 ;  /* 0x000000403c48723c */ /* 0x040ff00000001848 */
[----:B------:R-:W-:Y:S01]  /*40d0*/  HMMA.16816.F32 R24, R60, R66, R24 ;  /* 0x000000423c18723c */ /* 0x000fe20000001818 */
[----:B------:R-:W5:Y:S04]  /*40e0*/  LDSM.16.M88.4 R60, [R87+0x9800] ;  /* 0x00980000573c783b */ /* 0x000f680000000200 */
[----:B------:R-:W-:Y:S03]  /*40f0*/  LDSM.16.M88.4 R64, [R77+UR6+0xb800] ;  /* 0x00b800064d40783b */ /* 0x000fe60008000200 */
[C---:B--2---:R-:W-:Y:S08]  /*4100*/  HMMA.16816.F32 R32, R8.reuse, R16, R32 ;  /* 0x000000100820723c */ /* 0x044ff00000001820 */
[C---:B------:R-:W-:Y:S01]  /*4110*/  HMMA.16816.F32 R28, R8.reuse, R18, R28 ;  /* 0x00000012081c723c */ /* 0x040fe2000000181c */
[----:B------:R-:W-:Y:S07]  /*4120*/  LDSM.16.M88.4 R16, [R77+UR6+0xa000] ;  /* 0x00a000064d10783b */ /* 0x000fee0008000200 */
[C---:B---3--:R-:W-:Y:S08]  /*4130*/  HMMA.16816.F32 R72, R8.reuse, R12, R72 ;  /* 0x0000000c0848723c */ /* 0x048ff00000001848 */
[----:B------:R-:W-:Y:S01]  /*4140*/  HMMA.16816.F32 R24, R8, R14, R24 ;  /* 0x0000000e0818723c */ /* 0x000fe20000001818 */
[----:B------:R-:W2:Y:S04]  /*4150*/  LDSM.16.M88.4 R8, [R78+0x2000] ;  /* 0x002000004e08783b */ /* 0x000ea80000000200 */
[----:B------:R-:W3:Y:S03]  /*4160*/  LDSM.16.M88.4 R12, [R77+UR6+0xa800] ;  /* 0x00a800064d0c783b */ /* 0x000ee60008000200 */
[C---:B-1----:R-:W-:Y:S08]  /*4170*/  HMMA.16816.F32 R48, R52.reuse, R4, R48 ;  /* 0x000000043430723c */ /* 0x042ff00000001830 */
[C---:B------:R-:W-:Y:S01]  /*4180*/  HMMA.16816.F32 R44, R52.reuse, R6, R44 ;  /* 0x00000006342c723c */ /* 0x040fe2000000182c */
[----:B------:R-:W1:Y:S07]  /*4190*/  LDSM.16.M88.4 R4, [R77+UR6+0xb000] ;  /* 0x00b000064d04783b */ /* 0x000e6e0008000200 */
[C---:B----4-:R-:W-:Y:S08]  /*41a0*/  HMMA.16816.F32 R40, R52.reuse, R56, R40 ;  /* 0x000000383428723c */ /* 0x050ff00000001828 */
[C---:B------:R-:W-:Y:S01]  /*41b0*/  HMMA.16816.F32 R36, R52.reuse, R58, R36 ;  /* 0x0000003a3424723c */ /* 0x040fe20000001824 */
[----:B------:R-:W-:Y:S07]  /*41c0*/  LDSM.16.M88.4 R56, [R80+0xa000] ;  /* 0x00a000005038783b */ /* 0x000fee0000000200 */
[C---:B------:R-:W-:Y:S08]  /*41d0*/  HMMA.16816.F32 R32, R52.reuse, R20, R32 ;  /* 0x000000143420723c */ /* 0x040ff00000001820 */
[C---:B------:R-:W-:Y:S01]  /*41e0*/  HMMA.16816.F32 R28, R52.reuse, R22, R28 ;  /* 0x00000016341c723c */ /* 0x040fe2000000181c */
[----:B------:R-:W4:Y:S07]  /*41f0*/  LDSM.16.M88.4 R20, [R76+0x2000] ;  /* 0x002000004c14783b */ /* 0x000f2e0000000200 */
[C---:B-----5:R-:W-:Y:S08]  /*4200*/  HMMA.16816.F32 R72, R52.reuse, R60, R72 ;  /* 0x0000003c3448723c */ /* 0x060ff00000001848 */
        /* <DEDUP_REMOVED lines=8> */
[----:B------:R-:W2:Y:S07]  /*4290*/  LDSM.16.M88.4 R12, [R80+0xb000] ;  /* 0x00b00000500c783b */ /* 0x000eae0000000200 */
[C---:B-1----:R-:W-:Y:S08]  /*42a0*/  HMMA.16816.F32 R32, R8.reuse, R4, R32 ;  /* 0x000000040820723c */ /* 0x042ff00000001820 */
[C---:B------:R-:W-:Y:S01]  /*42b0*/  HMMA.16816.F32 R28, R8.reuse, R6, R28 ;  /* 0x00000006081c723c */ /* 0x040fe2000000181c */
[----:B------:R-:W1:Y:S07]  /*42c0*/  LDSM.16.M88.4 R4, [R89+0x2000] ;  /* 0x002000005904783b */ /* 0x000e6e0000000200 */
[C---:B------:R-:W-:Y:S08]  /*42d0*/  HMMA.16816.F32 R72, R8.reuse, R64, R72 ;  /* 0x000000400848723c */ /* 0x040ff00000001848 */
[----:B------:R-:W-:Y:S01]  /*42e0*/  HMMA.16816.F32 R24, R8, R66, R24 ;  /* 0x000000420818723c */ /* 0x000fe20000001818 */
[----:B------:R-:W3:Y:S04]  /*42f0*/  LDSM.16.M88.4 R8, [R167+0xa800] ;  /* 0x00a80000a708783b */ /* 0x000ee80000000200 */
[----:B------:R-:W-:Y:S03]  /*4300*/  LDSM.16.M88.4 R64, [R87+0xa800] ;  /* 0x00a800005740783b */ /* 0x000fe60000000200 */
[C---:B----4-:R-:W-:Y:S08]  /*4310*/  HMMA.16816.F32 R48, R20.reuse, R56, R48 ;  /* 0x000000381430723c */ /* 0x050ff00000001830 */
[C---:B------:R-:W-:Y:S01]  /*4320*/  HMMA.16816.F32 R44, R20.reuse, R58, R44 ;  /* 0x0000003a142c723c */ /* 0x040fe2000000182c */
[----:B------:R-:W4:Y:S07]  /*4330*/  LDSM.16.M88.4 R56, [R167+0xb800] ;  /* 0x00b80000a738783b */ /* 0x000f2e0000000200 */
[C---:B-----5:R-:W-:Y:S08]  /*4340*/  HMMA.16816.F32 R40, R20.reuse, R52, R40 ;  /* 0x000000341428723c */ /* 0x060ff00000001828 */
[C---:B------:R-:W-:Y:S01]  /*4350*/  HMMA.16816.F32 R36, R20.reuse, R54, R36 ;  /* 0x000000361424723c */ /* 0x040fe20000001824 */
[----:B------:R-:W-:Y:S07]  /*4360*/  LDSM.16.M88.4 R52, [R87+0xa000] ;  /* 0x00a000005734783b */ /* 0x000fee0000000200 */
[C---:B--2---:R-:W-:Y:S08]  /*4370*/  HMMA.16816.F32 R32, R20.reuse, R12, R32 ;  /* 0x0000000c1420723c */ /* 0x044ff00000001820 */
[C---:B------:R-:W-:Y:S01]  /*4380*/  HMMA.16816.F32 R28, R20.reuse, R14, R28 ;  /* 0x0000000e141c723c */ /* 0x040fe2000000181c */
[----:B------:R-:W2:Y:S07]  /*4390*/  LDSM.16.M88.4 R12, [R88+0x2000] ;  /* 0x00200000580c783b */ /* 0x000eae0000000200 */
[C---:B------:R-:W-:Y:S08]  /*43a0*/  HMMA.16816.F32 R72, R20.reuse, R60, R72 ;  /* 0x0000003c1448723c */ /* 0x040ff00000001848 */
[----:B------:R-:W-:Y:S01]  /*43b0*/  HMMA.16816.F32 R24, R20, R62, R24 ;  /* 0x0000003e1418723c */ /* 0x000fe20000001818 */
[----:B------:R-:W5:Y:S04]  /*43c0*/  LDSM.16.M88.4 R60, [R87+0xb000] ;  /* 0x00b00000573c783b */ /* 0x000f680000000200 */
[----:B------:R-:W5:Y:S03]  /*43d0*/  LDSM.16.M88.4 R20, [R87+0xb800] ;  /* 0x00b800005714783b */ /* 0x000f660000000200 */
[C---:B-1----:R-:W-:Y:S08]  /*43e0*/  HMMA.16816.F32 R48, R4.reuse, R16, R48 ;  /* 0x000000100430723c */ /* 0x042ff00000001830 */
[C---:B------:R-:W-:Y:S01]  /*43f0*/  HMMA.16816.F32 R44, R4.reuse, R18, R44 ;  /* 0x00000012042c723c */ /* 0x040fe2000000182c */
[----:B------:R-:W-:Y:S07]  /*4400*/  LDSM.16.M88.4 R16, [R78+0x4000] ;  /* 0x004000004e10783b */ /* 0x000fee0000000200 */
[C---:B---3--:R-:W-:Y:S08]  /*4410*/  HMMA.16816.F32 R40, R4.reuse, R8, R40 ;  /* 0x000000080428723c */ /* 0x048ff00000001828 */
[C---:B------:R-:W-:Y:S01]  /*4420*/  HMMA.16816.F32 R36, R4.reuse, R10, R36 ;  /* 0x0000000a0424723c */ /* 0x040fe20000001824 */
[----:B------:R-:W-:Y:S07]  /*4430*/  LDSM.16.M88.4 R8, [R77+UR6+0xc000] ;  /* 0x00c000064d08783b */ /* 0x000fee0008000200 */
[C---:B------:R-:W-:Y:S08]  /*4440*/  HMMA.16816.F32 R32, R4.reuse, R68, R32 ;  /* 0x000000440420723c */ /* 0x040ff00000001820 */
[C---:B------:R-:W-:Y:S01]  /*4450*/  HMMA.16816.F32 R28, R4.reuse, R70, R28 ;  /* 0x00000046041c723c */ /* 0x040fe2000000181c */
[----:B------:R-:W-:Y:S07]  /*4460*/  LDSM.16.M88.4 R68, [R80+0xd800] ;  /* 0x00d800005044783b */ /* 0x000fee0000000200 */
[C---:B----4-:R-:W-:Y:S08]  /*4470*/  HMMA.16816.F32 R72, R4.reuse, R56, R72 ;  /* 0x000000380448723c */ /* 0x050ff00000001848 */
[----:B------:R-:W-:Y:S01]  /*4480*/  HMMA.16816.F32 R24, R4, R58, R24 ;  /* 0x0000003a0418723c */ /* 0x000fe20000001818 */
[----:B------:R-:W1:Y:S04]  /*4490*/  LDSM.16.M88.4 R4, [R77+UR6+0xc800] ;  /* 0x00c800064d04783b */ /* 0x000e680008000200 */
[----:B------:R-:W3:Y:S03]  /*44a0*/  LDSM.16.M88.4 R56, [R77+UR6+0xd000] ;  /* 0x00d000064d38783b */ /* 0x000ee60008000200 */
[C---:B--2---:R-:W-:Y:S08]  /*44b0*/  HMMA.16816.F32 R48, R12.reuse, R52, R48 ;  /* 0x000000340c30723c */ /* 0x044ff00000001830 */
[C---:B------:R-:W-:Y:S01]  /*44c0*/  HMMA.16816.F32 R44, R12.reuse, R54, R44 ;  /* 0x000000360c2c723c */ /* 0x040fe2000000182c */
[----:B------:R-:W2:Y:S07]  /*44d0*/  LDSM.16.M88.4 R52, [R77+UR6+0xd800] ;  /* 0x00d800064d34783b */ /* 0x000eae0008000200 */
        /* <DEDUP_REMOVED lines=13> */
[C---:B------:R-:W-:Y:S08]  /*45b0*/  HMMA.16816.F32 R48, R16.reuse, R8, R48 ;  /* 0x000000081030723c */ /* 0x040ff00000001830 */
[C---:B------:R-:W-:Y:S01]  /*45c0*/  HMMA.16816.F32 R44, R16.reuse, R10, R44 ;  /* 0x0000000a102c723c */ /* 0x040fe2000000182c */
[----:B------:R-:W5:Y:S07]  /*45d0*/  LDSM.16.M88.4 R8, [R80+0xc800] ;  /* 0x00c800005008783b */ /* 0x000f6e0000000200 */
[C---:B---3--:R-:W-:Y:S08]  /*45e0*/  HMMA.16816.F32 R32, R16.reuse, R56, R32 ;  /* 0x000000381020723c */ /* 0x048ff00000001820 */
[C---:B------:R-:W-:Y:S01]  /*45f0*/  HMMA.16816.F32 R28, R16.reuse, R58, R28 ;  /* 0x0000003a101c723c */ /* 0x040fe2000000181c */
[----:B------:R-:W-:Y:S07]  /*4600*/  LDSM.16.M88.4 R56, [R167+0xc000] ;  /* 0x00c00000a738783b */ /* 0x000fee0000000200 */
[C---:B--2---:R-:W-:Y:S08]  /*4610*/  HMMA.16816.F32 R72, R16.reuse, R52, R72 ;  /* 0x000000341048723c */ /* 0x044ff00000001848 */
[----:B------:R-:W-:Y:S01]  /*4620*/  HMMA.16816.F32 R24, R16, R54, R24 ;  /* 0x000000361018723c */ /* 0x000fe20000001818 */
[----:B------:R-:W2:Y:S04]  /*4630*/  LDSM.16.M88.4 R16, [R89+0x4000] ;  /* 0x004000005910783b */ /* 0x000ea80000000200 */
[----:B------:R-:W3:Y:S03]  /*4640*/  LDSM.16.M88.4 R52, [R167+0xd800] ;  /* 0x00d80000a734783b */ /* 0x000ee60000000200 */
[C---:B----4-:R-:W-:Y:S08]  /*4650*/  HMMA.16816.F32 R48, R20.reuse, R12, R48 ;  /* 0x0000000c1430723c */ /* 0x050ff00000001830 */
[C---:B------:R-:W-:Y:S01]  /*4660*/  HMMA.16816.F32 R44, R20.reuse, R14, R44 ;  /* 0x0000000e142c723c */ /* 0x040fe2000000182c */
[----:B------:R-:W-:Y:S07]  /*4670*/  LDSM.16.M88.4 R12, [R88+0x4000] ;  /* 0x00400000580c783b */ /* 0x000fee0000000200 */
        /* <DEDUP_REMOVED lines=12> */
[----:B------:R-:W-:Y:S07]  /*4740*/  LDSM.16.M88.4 R64, [R167+0xe000] ;  /* 0x00e00000a740783b */ /* 0x000fee0000000200 */
[C---:B------:R-:W-:Y:S08]  /*4750*/  HMMA.16816.F32 R48, R16.reuse, R56, R48 ;  /* 0x000000381030723c */ /* 0x040ff00000001830 */
[C---:B------:R-:W-:Y:S01]  /*4760*/  HMMA.16816.F32 R44, R16.reuse, R58, R44 ;  /* 0x0000003a102c723c */ /* 0x040fe2000000182c */
[----:B------:R-:W2:Y:S07]  /*4770*/  LDSM.16.M88.4 R56, [R87+0xd800] ;  /* 0x00d800005738783b */ /* 0x000eae0000000200 */
[C---:B------:R-:W-:Y:S08]  /*4780*/  HMMA.16816.F32 R32, R16.reuse, R60, R32 ;  /* 0x0000003c1020723c */ /* 0x040ff00000001820 */
[C---:B------:R-:W-:Y:S01]  /*4790*/  HMMA.16816.F32 R28, R16.reuse, R62, R28 ;  /* 0x0000003e101c723c */ /* 0x040fe2000000181c */
[----:B------:R-:W-:Y:S07]  /*47a0*/  LDSM.16.M88.4 R60, [R167+0xe800] ;  /* 0x00e80000a73c783b */ /* 0x000fee0000000200 */
[C---:B---3--:R-:W-:Y:S08]  /*47b0*/  HMMA.16816.F32 R72, R16.reuse, R52, R72 ;  /* 0x000000341048723c */ /* 0x048ff00000001848 */
[----:B------:R-:W-:Y:S01]  /*47c0*/  HMMA.16816.F32 R24, R16, R54, R24 ;  /* 0x000000361018723c */ /* 0x000fe20000001818 */
[----:B------:R-:W-:Y:S04]  /*47d0*/  LDSM.16.M88.4 R16, [R78+0x6000] ;  /* 0x006000004e10783b */ /* 0x000fe80000000200 */
[----:B------:R-:W-:Y:S03]  /*47e0*/  LDSM.16.M88.4 R52, [R77+UR6+0xe000] ;  /* 0x00e000064d34783b */ /* 0x000fe60008000200 */
[C---:B-1----:R-:W-:Y:S08]  /*47f0*/  HMMA.16816.F32 R40, R12.reuse, R4, R40 ;  /* 0x000000040c28723c */ /* 0x042ff00000001828 */
[C---:B------:R-:W-:Y:S01]  /*4800*/  HMMA.16816.F32 R36, R12.reuse, R6, R36 ;  /* 0x000000060c24723c */ /* 0x040fe20000001824 */
[----:B------:R-:W1:Y:S07]  /*4810*/  LDSM.16.M88.4 R4, [R77+UR6+0xf000] ;  /* 0x00f000064d04783b */ /* 0x000e6e0008000200 */
[C---:B----4-:R-:W-:Y:S08]  /*4820*/  HMMA.16816.F32 R48, R12.reuse, R8, R48 ;  /* 0x000000080c30723c */ /* 0x050ff00000001830 */
[C---:B------:R-:W-:Y:S01]  /*4830*/  HMMA.16816.F32 R44, R12.reuse, R10, R44 ;  /* 0x0000000a0c2c723c */ /* 0x040fe2000000182c */
[----:B------:R-:W3:Y:S07]  /*4840*/  LDSM.16.M88.4 R8, [R77+UR6+0xe800] ;  /* 0x00e800064d08783b */ /* 0x000eee0008000200 */
[C---:B-----5:R-:W-:Y:S08]  /*4850*/  HMMA.16816.F32 R32, R12.reuse, R20, R32 ;  /* 0x000000140c20723c */ /* 0x060ff00000001820 */
[C---:B------:R-:W-:Y:S01]  /*4860*/  HMMA.16816.F32 R28, R12.reuse, R22, R28 ;  /* 0x000000160c1c723c */ /* 0x040fe2000000181c */
[----:B------:R-:W4:Y:S04]  /*4870*/  LDSM.16.M88.4 R20, [R77+UR6+0xf800] ;  /* 0x00f800064d14783b */ /* 0x000f280008000200 */
[----:B------:R-:W-:Y:S03]  /*4880*/  LDSM.16.M88.4 R76, [R76+0x6000] ;  /* 0x006000004c4c783b */ /* 0x000fe60000000200 */
[----:B--2---:R-:W-:Y:S08]  /*4890*/  HMMA.16816.F32 R72, R12, R56, R72 ;  /* 0x000000380c48723c */ /* 0x004ff00000001848 */
[C---:B-1----:R-:W-:Y:S08]  /*48a0*/  HMMA.16816.F32 R32, R16.reuse, R4, R32 ;  /* 0x000000041020723c */ /* 0x042ff00000001820 */
[----:B------:R-:W-:Y:S01]  /*48b0*/  HMMA.16816.F32 R28, R16, R6, R28 ;  /* 0x00000006101c723c */ /* 0x000fe2000000181c */
[----:B------:R-:W1:Y:S07]  /*48c0*/  LDSM.16.M88.4 R4, [R80+0xf000] ;  /* 0x00f000005004783b */ /* 0x000e6e0000000200 */
[----:B------:R-:W-:Y:S01]  /*48d0*/  HMMA.16816.F32 R24, R12, R58, R24 ;  /* 0x0000003a0c18723c */ /* 0x000fe20000001818 */
[----:B------:R-:W-:Y:S04]  /*48e0*/  LDSM.16.M88.4 R12, [R80+0xe000] ;  /* 0x00e00000500c783b */ /* 0x000fe80000000200 */
[----:B------:R-:W-:Y:S03]  /*48f0*/  LDSM.16.M88.4 R56, [R167+0xf000] ;  /* 0x00f00000a738783b */ /* 0x000fe60000000200 */
[C---:B---3--:R-:W-:Y:S08]  /*4900*/  HMMA.16816.F32 R40, R16.reuse, R8, R40 ;  /* 0x000000081028723c */ /* 0x048ff00000001828 */
[C---:B------:R-:W-:Y:S01]  /*4910*/  HMMA.16816.F32 R36, R16.reuse, R10, R36 ;  /* 0x0000000a1024723c */ /* 0x040fe20000001824 */
[----:B------:R-:W2:Y:S04]  /*4920*/  LDSM.16.M88.4 R8, [R80+0xe800] ;  /* 0x00e800005008783b */ /* 0x000ea80000000200 */
[----:B------:R-:W3:Y:S03]  /*4930*/  LDSM.16.M88.4 R80, [R80+0xf800] ;  /* 0x00f800005050783b */ /* 0x000ee60000000200 */
[C---:B------:R-:W-:Y:S08]  /*4940*/  HMMA.16816.F32 R48, R16.reuse, R52, R48 ;  /* 0x000000341030723c */ /* 0x040ff00000001830 */
[C---:B------:R-:W-:Y:S01]  /*4950*/  HMMA.16816.F32 R44, R16.reuse, R54, R44 ;  /* 0x00000036102c723c */ /* 0x040fe2000000182c */
[----:B------:R-:W5:Y:S07]  /*4960*/  LDSM.16.M88.4 R52, [R167+0xf800] ;  /* 0x00f80000a734783b */ /* 0x000f6e0000000200 */
[----:B----4-:R-:W-:Y:S08]  /*4970*/  HMMA.16816.F32 R24, R16, R22, R24 ;  /* 0x000000161018723c */ /* 0x010ff00000001818 */
[----:B-1----:R-:W-:Y:S08]  /*4980*/  HMMA.16816.F32 R32, R76, R4, R32 ;  /* 0x000000044c20723c */ /* 0x002ff00000001820 */
[----:B------:R-:W-:Y:S01]  /*4990*/  HMMA.16816.F32 R72, R16, R20, R72 ;  /* 0x000000141048723c */ /* 0x000fe20000001848 */
[----:B------:R-:W-:Y:S04]  /*49a0*/  LDSM.16.M88.4 R16, [R87+0xe800] ;  /* 0x00e800005710783b */ /* 0x000fe80000000200 */
[----:B------:R-:W-:Y:S03]  /*49b0*/  LDSM.16.M88.4 R20, [R87+0xe000] ;  /* 0x00e000005714783b */ /* 0x000fe60000000200 */
[C---:B------:R-:W-:Y:S01]  /*49c0*/  HMMA.16816.F32 R28, R76.reuse, R6, R28 ;  /* 0x000000064c1c723c */ /* 0x040fe2000000181c */
[----:B------:R-:W1:Y:S07]  /*49d0*/  LDSM.16.M88.4 R4, [R88+0x6000] ;  /* 0x006000005804783b */ /* 0x000e6e0000000200 */
[C---:B--2---:R-:W-:Y:S08]  /*49e0*/  HMMA.16816.F32 R40, R76.reuse, R8, R40 ;  /* 0x000000084c28723c */ /* 0x044ff00000001828 */
[C---:B------:R-:W-:Y:S01]  /*49f0*/  HMMA.16816.F32 R36, R76.reuse, R10, R36 ;  /* 0x0000000a4c24723c */ /* 0x040fe20000001824 */
[----:B------:R-:W2:Y:S07]  /*4a00*/  LDSM.16.M88.4 R8, [R87+0xf800] ;  /* 0x00f800005708783b */ /* 0x000eae0000000200 */
[C---:B---3--:R-:W-:Y:S08]  /*4a10*/  HMMA.16816.F32 R24, R76.reuse, R82, R24 ;  /* 0x000000524c18723c */ /* 0x048ff00000001818 */
[C---:B------:R-:W-:Y:S08]  /*4a20*/  HMMA.16816.F32 R48, R76.reuse, R12, R48 ;  /* 0x0000000c4c30723c */ /* 0x040ff00000001830 */
[----:B------:R-:W-:Y:S01]  /*4a30*/  HMMA.16816.F32 R44, R76, R14, R44 ;  /* 0x0000000e4c2c723c */ /* 0x000fe2000000182c */
[----:B------:R-:W3:Y:S01]  /*4a40*/  LDSM.16.M88.4 R12, [R87+0xf000] ;  /* 0x00f00000570c783b */ /* 0x000ee20000000200 */
[----:B------:R-:W-:-:S06]  /*4a50*/  DEPBAR.LE SB0, 0x0 ;  /* 0x000080000000791a */ /* 0x000fcc0000000000 */
[C---:B------:R-:W-:Y:S01]  /*4a60*/  HMMA.16816.F32 R32, R68.reuse, R56, R32 ;  /* 0x000000384420723c */ /* 0x040fe20000001820 */
[----:B------:R-:W4:Y:S07]  /*4a70*/  S2R R56, SR_CTAID.X ;  /* 0x0000000000387919 */ /* 0x000f2e0000002500 */
[C---:B------:R-:W-:Y:S08]  /*4a80*/  HMMA.16816.F32 R40, R68.reuse, R60, R40 ;  /* 0x0000003c4428723c */ /* 0x040ff00000001828 */
[----:B-----5:R-:W-:Y:S08]  /*4a90*/  HMMA.16816.F32 R24, R68, R54, R24 ;  /* 0x000000364418723c */ /* 0x020ff00000001818 */
[----:B------:R-:W-:Y:S08]  /*4aa0*/  HMMA.16816.F32 R72, R76, R80, R72 ;  /* 0x000000504c48723c */ /* 0x000ff00000001848 */
[C---:B------:R-:W-:Y:S08]  /*4ab0*/  HMMA.16816.F32 R48, R68.reuse, R64, R48 ;  /* 0x000000404430723c */ /* 0x040ff00000001830 */
[C---:B------:R-:W-:Y:S08]  /*4ac0*/  HMMA.16816.F32 R44, R68.reuse, R66, R44 ;  /* 0x00000042442c723c */ /* 0x040ff0000000182c */
[----:B------:R-:W-:Y:S08]  /*4ad0*/  HMMA.16816.F32 R36, R68, R62, R36 ;  /* 0x0000003e4424723c */ /* 0x000ff00000001824 */
[----:B-1----:R-:W-:Y:S01]  /*4ae0*/  HMMA.16816.F32 R40, R4, R16, R40 ;  /* 0x000000100428723c */ /* 0x002fe20000001828 */
[----:B------:R-:W-:-:S04]  /*4af0*/  IMAD.U32 R16, RZ, RZ, UR15 ;  /* 0x0000000fff107e24 */ /* 0x000fc8000f8e00ff */
[----:B------:R-:W-:-:S03]  /*4b00*/  IMAD R16, R16, 0x40, R194 ;  /* 0x0000004010107824 */ /* 0x000fc600078e02c2 */
[----:B--2---:R-:W-:Y:S01]  /*4b10*/  HMMA.16816.F32 R24, R4, R10, R24 ;  /* 0x0000000a0418723c */ /* 0x004fe20000001818 */
[----:B------:R-:W-:Y:S01]  /*4b20*/  SHF.R.U32.HI R10, RZ, 0x5, R213 ;  /* 0x00000005ff0a7819 */ /* 0x000fe200000116d5 */
[----:B------:R-:W-:-:S04]  /*4b30*/  VIADD R11, R16, 0x18 ;  /* 0x00000018100b7836 */ /* 0x000fc80000000000 */
[----:B----4-:R-:W-:Y:S02]  /*4b40*/  IMAD R56, R56, 0x4, R10 ;  /* 0x0000000438387824 */ /* 0x010fe400078e020a */
[----:B------:R-:W-:Y:S01]  /*4b50*/  HMMA.16816.F32 R72, R68, R52, R72 ;  /* 0x000000344448723c */ /* 0x000fe20000001848 */
[----:B------:R-:W-:Y:S02]  /*4b60*/  VIADD R10, R16, 0x38 ;  /* 0x00000038100a7836 */ /* 0x000fe40000000000 */
[----:B------:R-:W-:-:S03]  /*4b70*/  IMAD.WIDE.U32 R246, R56, -0x326172a9, RZ ;  /* 0xcd9e8d5738f67825 */ /* 0x000fc600078e00ff */
[----:B------:R-:W-:Y:S02]  /*4b80*/  ISETP.GE.AND P5, PT, R10, R166, PT ;  /* 0x000000a60a00720c */ /* 0x000fe40003fa6270 */
[C---:B------:R-:W-:Y:S01]  /*4b90*/  HMMA.16816.F32 R48, R4.reuse, R20, R48 ;  /* 0x000000140430723c */ /* 0x040fe20000001830 */
[----:B------:R-:W-:Y:S01]  /*4ba0*/  VIADD R20, R16, 0x8 ;  /* 0x0000000810147836 */ /* 0x000fe20000000000 */
[-C--:B------:R-:W-:Y:S02]  /*4bb0*/  ISETP.GE.AND P1, PT, R10, R165.reuse, PT ;  /* 0x000000a50a00720c */ /* 0x080fe40003f26270 */
[----:B------:R-:W-:Y:S02]  /*4bc0*/  I2FP.F32.U32 R10, R10 ;  /* 0x0000000a000a7245 */ /* 0x000fe40000201000 */
[C---:B------:R-:W-:Y:S02]  /*4bd0*/  ISETP.GE.AND P0, PT, R20.reuse, R166, PT ;  /* 0x000000a61400720c */ /* 0x040fe40003f06270 */
[----:B------:R-:W-:Y:S01]  /*4be0*/  HMMA.16816.F32 R44, R4, R22, R44 ;  /* 0x00000016042c723c */ /* 0x000fe2000000182c */
[----:B------:R-:W-:Y:S01]  /*4bf0*/  BAR.SYNC.DEFER_BLOCKING 0x0 ;  /* 0x0000000000007b1d */ /* 0x000fe20000010000 */
[----:B------:R-:W-:Y:S01]  /*4c00*/  ISETP.GE.AND P6, PT, R20, R165, PT ;  /* 0x000000a51400720c */ /* 0x000fe20003fc6270 */
[C---:B------:R-:W-:Y:S01]  /*4c10*/  FFMA.FTZ R24, R10.reuse, UR5, R24 ;  /* 0x000000050a187c23 */ /* 0x040fe20008010018 */
[----:B------:R-:W-:Y:S01]  /*4c20*/  I2FP.F32.U32 R20, R20 ;  /* 0x0000001400147245 */ /* 0x000fe20000201000 */
[----:B------:R-:W-:Y:S01]  /*4c30*/  FFMA.FTZ R26, R10, UR5, R26 ;  /* 0x000000050a1a7c23 */ /* 0x000fe2000801001a */
[----:B------:R-:W-:-:S02]  /*4c40*/  VIADD R10, R16, 0x10 ;  /* 0x00000010100a7836 */ /* 0x000fc40000000000 */
[----:B------:R-:W-:Y:S01]  /*4c50*/  HMMA.16816.F32 R36, R4, R18, R36 ;  /* 0x000000120424723c */ /* 0x000fe20000001824 */
[----:B------:R-:W-:Y:S01]  /*4c60*/  VIADD R18, R16, 0x1 ;  /* 0x0000000110127836 */ /* 0x000fe20000000000 */
[----:B------:R-:W-:Y:S01]  /*4c70*/  FSEL R202, R24, -INF , !P5 ;  /* 0xff80000018ca7808 */ /* 0x000fe20006800000 */
[----:B------:R-:W-:Y:S01]  /*4c80*/  VIADD R19, R16, 0x9 ;  /* 0x0000000910137836 */ /* 0x000fe20000000000 */
[----:B------:R-:W-:Y:S02]  /*4c90*/  FSEL R175, R26, -INF , !P1 ;  /* 0xff8000001aaf7808 */ /* 0x000fe40004800000 */
[C---:B------:R-:W-:Y:S02]  /*4ca0*/  ISETP.GE.AND P3, PT, R18.reuse, R166, PT ;  /* 0x000000a61200720c */ /* 0x040fe40003f66270 */
[----:B------:R-:W-:Y:S01]  /*4cb0*/  HMMA.16816.F32 R28, R68, R58, R28 ;  /* 0x0000003a441c723c */ /* 0x000fe2000000181c */
[-C--:B------:R-:W-:Y:S02]  /*4cc0*/  ISETP.GE.AND P4, PT, R18, R165.reuse, PT ;  /* 0x000000a51200720c */ /* 0x080fe40003f86270 */
[----:B------:R-:W-:Y:S01]  /*4cd0*/  I2FP.F32.U32 R18, R18 ;  /* 0x0000001200127245 */ /* 0x000fe20000201000 */
[C---:B------:R-:W-:Y:S01]  /*4ce0*/  FFMA.FTZ R21, R20.reuse, UR5, R44 ;  /* 0x0000000514157c23 */ /* 0x040fe2000801002c */
[C---:B------:R-:W-:Y:S01]  /*4cf0*/  ISETP.GE.AND P2, PT, R19.reuse, R166, PT ;  /* 0x000000a61300720c */ /* 0x040fe20003f46270 */
[----:B------:R-:W-:Y:S01]  /*4d00*/  FFMA.FTZ R20, R20, UR5, R46 ;  /* 0x0000000514147c23 */ /* 0x000fe2000801002e */
[----:B------:R-:W-:Y:S01]  /*4d10*/  ISETP.GE.AND P5, PT, R19, R165, PT ;  /* 0x000000a51300720c */ /* 0x000fe20003fa6270 */
[C---:B------:R-:W-:Y:S01]  /*4d20*/  FFMA.FTZ R22, R18.reuse, UR5, R49 ;  /* 0x0000000512167c23 */ /* 0x040fe20008010031 */
[----:B------:R-:W-:Y:S01]  /*4d30*/  HMMA.16816.F32 R72, R4, R8, R72 ;  /* 0x000000080448723c */ /* 0x000fe20000001848 */
[----:B------:R-:W-:Y:S01]  /*4d40*/  FFMA.FTZ R18, R18, UR5, R51 ;  /* 0x0000000512127c23 */ /* 0x000fe20008010033 */
[C---:B------:R-:W-:Y:S01]  /*4d50*/  VIADD R8, R16.reuse, 0x11 ;  /* 0x0000001110087836 */ /* 0x040fe20000000000 */
[----:B------:R-:W-:Y:S01]  /*4d60*/  I2FP.F32.U32 R19, R19 ;  /* 0x0000001300137245 */ /* 0x000fe20000201000 */
[----:B------:R-:W-:Y:S01]  /*4d70*/  VIADD R9, R16, 0x19 ;  /* 0x0000001910097836 */ /* 0x000fe20000000000 */
[----:B------:R-:W-:-:S02]  /*4d80*/  FSEL R22, R22, -INF , !P3 ;  /* 0xff80000016167808 */ /* 0x000fc40005800000 */
[C---:B------:R-:W-:Y:S01]  /*4d90*/  ISETP.GE.AND P1, PT, R10.reuse, R166, PT ;  /* 0x000000a60a00720c */ /* 0x040fe20003f26270 */
[C---:B---3--:R-:W-:Y:S01]  /*4da0*/  HMMA.16816.F32 R32, R4.reuse, R12, R32 ;  /* 0x0000000c0420723c */ /* 0x048fe20000001820 */
[-C--:B------:R-:W-:Y:S01]  /*4db0*/  ISETP.GE.AND P3, PT, R10, R165.reuse, PT ;  /* 0x000000a50a00720c */ /* 0x080fe20003f66270 */
[C---:B------:R-:W-:Y:S01]  /*4dc0*/  FFMA.FTZ R23, R19.reuse, UR5, R45 ;  /* 0x0000000513177c23 */ /* 0x040fe2000801002d */
[----:B------:R-:W-:Y:S01]  /*4dd0*/  FSEL R18, R18, -INF , !P4 ;  /* 0xff80000012127808 */ /* 0x000fe20006000000 */
[----:B------:R-:W-:Y:S01]  /*4de0*/  FFMA.FTZ R19, R19, UR5, R47 ;  /* 0x0000000513137c23 */ /* 0x000fe2000801002f */
[----:B------:R-:W-:Y:S02]  /*4df0*/  FSEL R21, R21, -INF , !P0 ;  /* 0xff80000015157808 */ /* 0x000fe40004000000 */
[----:B------:R-:W-:Y:S01]  /*4e00*/  I2FP.F32.U32 R10, R10 ;  /* 0x0000000a000a7245 */ /* 0x000fe20000201000 */
[----:B------:R-:W-:Y:S01]  /*4e10*/  HMMA.16816.F32 R28, R4, R14, R28 ;  /* 0x0000000e041c723c */ /* 0x000fe2000000181c */
[----:B------:R-:W-:Y:S01]  /*4e20*/  ISETP.GE.AND P4, PT, R8, R166, PT ;  /* 0x000000a60800720c */ /* 0x000fe20003f86270 */
        /* <DEDUP_REMOVED lines=11> */
[----:B------:R-:W-:Y:S01]  /*4ee0*/  FSEL R14, R14, -INF , !P1 ;  /* 0xff8000000e0e7808 */ /* 0x000fe20004800000 */
[----:B------:R-:W-:Y:S01]  /*4ef0*/  VIADD R5, R16, 0x28 ;  /* 0x0000002810057836 */ /* 0x000fe20000000000 */
[----:B------:R-:W-:-:S02]  /*4f00*/  ISETP.GE.AND P6, PT, R11, R166, PT ;  /* 0x000000a60b00720c */ /* 0x000fc40003fc6270 */
[-C--:B------:R-:W-:Y:S02]  /*4f10*/  ISETP.GE.AND P2, PT, R11, R165.reuse, PT ;  /* 0x000000a50b00720c */ /* 0x080fe40003f46270 */
[C---:B------:R-:W-:Y:S02]  /*4f20*/  ISETP.GE.AND P5, PT, R9.reuse, R166, PT ;  /* 0x000000a60900720c */ /* 0x040fe40003fa6270 */
[----:B------:R-:W-:Y:S02]  /*4f30*/  ISETP.GE.AND P1, PT, R9, R165, PT ;  /* 0x000000a50900720c */ /* 0x000fe40003f26270 */
[----:B------:R-:W-:Y:S02]  /*4f40*/  FSEL R10, R10, -INF , !P3 ;  /* 0xff8000000a0a7808 */ /* 0x000fe40005800000 */
[----:B------:R-:W-:Y:S02]  /*4f50*/  FSEL R13, R13, -INF , !P4 ;  /* 0xff8000000d0d7808 */ /* 0x000fe40006000000 */
[----:B------:R-:W-:-:S02]  /*4f60*/  I2FP.F32.U32 R11, R11 ;  /* 0x0000000b000b7245 */ /* 0x000fc40000201000 */
[----:B------:R-:W-:Y:S02]  /*4f70*/  I2FP.F32.U32 R9, R9 ;  /* 0x0000000900097245 */ /* 0x000fe40000201000 */
[C---:B------:R-:W-:Y:S01]  /*4f80*/  ISETP.GE.AND P3, PT, R4.reuse, R166, PT ;  /* 0x000000a60400720c */ /* 0x040fe20003f66270 */
[----:B------:R-:W-:Y:S01]  /*4f90*/  FFMA.FTZ R15, R11, UR5, R36 ;  /* 0x000000050b0f7c23 */ /* 0x000fe20008010024 */
[----:B------:R-:W-:Y:S01]  /*4fa0*/  ISETP.GE.AND P4, PT, R4, R165, PT ;  /* 0x000000a50400720c */ /* 0x000fe20003f86270 */
[----:B------:R-:W-:Y:S01]  /*4fb0*/  FFMA.FTZ R12, R9, UR5, R37 ;  /* 0x00000005090c7c23 */ /* 0x000fe20008010025 */
[----:B------:R-:W-:Y:S01]  /*4fc0*/  I2FP.F32.U32 R4, R4 ;  /* 0x0000000400047245 */ /* 0x000fe20000201000 */
[----:B------:R-:W-:Y:S01]  /*4fd0*/  FFMA.FTZ R11, R11, UR5, R38 ;  /* 0x000000050b0b7c23 */ /* 0x000fe20008010026 */
[----:B------:R-:W-:Y:S01]  /*4fe0*/  FFMA.FTZ R9, R9, UR5, R39 ;  /* 0x0000000509097c23 */ /* 0x000fe20008010027 */
[----:B------:R-:W-:Y:S02]  /*4ff0*/  FSEL R8, R8, -INF , !P0 ;  /* 0xff80000008087808 */ /* 0x000fe40004000000 */
[C---:B------:R-:W-:Y:S01]  /*5000*/  FFMA.FTZ R32, R4.reuse, UR5, R32 ;  /* 0x0000000504207c23 */ /* 0x040fe20008010020 */
[----:B------:R-:W-:Y:S01]  /*5010*/  FFMA.FTZ R34, R4, UR5, R34 ;  /* 0x0000000504227c23 */ /* 0x000fe20008010022 */
[----:B------:R-:W-:Y:S01]  /*5020*/  VIADD R4, R16, 0x29 ;  /* 0x0000002910047836 */ /* 0x000fe20000000000 */
[----:B------:R-:W-:-:S02]  /*5030*/  FSEL R15, R15, -INF , !P6 ;  /* 0xff8000000f0f7808 */ /* 0x000fc40007000000 */
[C---:B------:R-:W-:Y:S02]  /*5040*/  ISETP.GE.AND P0, PT, R6.reuse, R166, PT ;  /* 0x000000a60600720c */ /* 0x040fe40003f06270 */
[----:B------:R-:W-:Y:S02]  /*5050*/  ISETP.GE.AND P6, PT, R6, R165, PT ;  /* 0x000000a50600720c */ /* 0x000fe40003fc6270 */
[----:B------:R-:W-:Y:S02]  /*5060*/  FSEL R11, R11, -INF , !P2 ;  /* 0xff8000000b0b7808 */ /* 0x000fe40005000000 */
[----:B------:R-:W-:Y:S02]  /*5070*/  FSEL R12, R12, -INF , !P5 ;  /* 0xff8000000c0c7808 */ /* 0x000fe40006800000 */
[----:B------:R-:W-:Y:S02]  /*5080*/  FSEL R9, R9, -INF , !P1 ;  /* 0xff80000009097808 */ /* 0x000fe40004800000 */
[----:B------:R-:W-:-:S02]  /*5090*/  FSEL R218, R32, -INF , !P3 ;  /* 0xff80000020da7808 */ /* 0x000fc40005800000 */
[----:B------:R-:W-:Y:S02]  /*50a0*/  I2FP.F32.U32 R6, R6 ;  /* 0x0000000600067245 */ /* 0x000fe40000201000 */
[CC--:B------:R-:W-:Y:S02]  /*50b0*/  ISETP.GE.AND P2, PT, R5.reuse, R166.reuse, PT ;  /* 0x000000a60500720c */ /* 0x0c0fe40003f46270 */
[-C--:B------:R-:W-:Y:S01]  /*50c0*/  ISETP.GE.AND P5, PT, R5, R165.reuse, PT ;  /* 0x000000a50500720c */ /* 0x080fe20003fa6270 */
[----:B------:R-:W-:Y:S01]  /*50d0*/  FFMA.FTZ R33, R6, UR5, R33 ;  /* 0x0000000506217c23 */ /* 0x000fe20008010021 */
[----:B------:R-:W-:Y:S01]  /*50e0*/  ISETP.GE.AND P1, PT, R4, R166, PT ;  /* 0x000000a60400720c */ /* 0x000fe20003f26270 */
[----:B------:R-:W-:Y:S01]  /*50f0*/  FFMA.FTZ R35, R6, UR5, R35 ;  /* 0x0000000506237c23 */ /* 0x000fe20008010023 */
[----:B------:R-:W-:Y:S02]  /*5100*/  ISETP.GE.AND P3, PT, R4, R165, PT ;  /* 0x000000a50400720c */ /* 0x000fe40003f66270 */
[----:B------:R-:W-:-:S02]  /*5110*/  I2FP.F32.U32 R5, R5 ;  /* 0x0000000500057245 */ /* 0x000fc40000201000 */
[----:B------:R-:W-:Y:S02]  /*5120*/  I2FP.F32.U32 R4, R4 ;  /* 0x0000000400047245 */ /* 0x000fe40000201000 */
[----:B------:R-:W-:Y:S01]  /*5130*/  I2FP.F32.U32 R24, R16 ;  /* 0x0000001000187245 */ /* 0x000fe20000201000 */
[C---:B------:R-:W-:Y:S01]  /*5140*/  FFMA.FTZ R28, R5.reuse, UR5, R28 ;  /* 0x00000005051c7c23 */ /* 0x040fe2000801001c */
[----:B------:R-:W-:Y:S01]  /*5150*/  FFMA.FTZ R30, R5, UR5, R30 ;  /* 0x00000005051e7c23 */ /* 0x000fe2000801001e */
[C---:B------:R-:W-:Y:S01]  /*5160*/  FFMA.FTZ R29, R4.reuse, UR5, R29 ;  /* 0x00000005041d7c23 */ /* 0x040fe2000801001d */
[----:B------:R-:W-:Y:S01]  /*5170*/  FFMA.FTZ R31, R4, UR5, R31 ;  /* 0x00000005041f7c23 */ /* 0x000fe2000801001f */
[----:B------:R-:W-:Y:S02]  /*5180*/  VIADD R5, R16, 0x30 ;  /* 0x0000003010057836 */ /* 0x000fe40000000000 */
[----:B------:R-:W-:Y:S01]  /*5190*/  FFMA.FTZ R26, R24, UR5, R48 ;  /* 0x00000005181a7c23 */ /* 0x000fe20008010030 */
[----:B------:R-:W-:-:S02]  /*51a0*/  VIADD R4, R16, 0x31 ;  /* 0x0000003110047836 */ /* 0x000fc40000000000 */
[----:B------:R-:W-:Y:S01]  /*51b0*/  FFMA.FTZ R24, R24, UR5, R50 ;  /* 0x0000000518187c23 */ /* 0x000fe20008010032 */
[----:B------:R-:W-:Y:S02]  /*51c0*/  FSEL R210, R34, -INF , !P4 ;  /* 0xff80000022d27808 */ /* 0x000fe40006000000 */
[----:B------:R-:W-:Y:S02]  /*51d0*/  FSEL R216, R33, -INF , !P0 ;  /* 0xff80000021d87808 */ /* 0x000fe40004000000 */
[C---:B------:R-:W-:Y:S02]  /*51e0*/  ISETP.GE.AND P4, PT, R16.reuse, R166, PT ;  /* 0x000000a61000720c */ /* 0x040fe40003f86270 */
[C---:B------:R-:W-:Y:S01]  /*51f0*/  ISETP.GE.AND P0, PT, R16.reuse, R165, PT ;  /* 0x000000a51000720c */ /* 0x040fe20003f06270 */
[----:B------:R-:W-:Y:S01]  /*5200*/  VIADD R16, R16, 0x39 ;  /* 0x0000003910107836 */ /* 0x000fe20000000000 */
[----:B------:R-:W-:Y:S02]  /*5210*/  FSEL R217, R35, -INF , !P6 ;  /* 0xff80000023d97808 */ /* 0x000fe40007000000 */
[----:B------:R-:W-:-:S02]  /*5220*/  FSEL R206, R28, -INF , !P2 ;  /* 0xff8000001cce7808 */ /* 0x000fc40005000000 */
[----:B------:R-:W-:Y:S02]  /*5230*/  FSEL R209, R30, -INF , !P5 ;  /* 0xff8000001ed17808 */ /* 0x000fe40006800000 */
[----:B------:R-:W-:Y:S02]  /*5240*/  FSEL R205, R29, -INF , !P1 ;  /* 0xff8000001dcd7808 */ /* 0x000fe40004800000 */
[CC--:B------:R-:W-:Y:S02]  /*5250*/  ISETP.GE.AND P6, PT, R5.reuse, R166.reuse, PT ;  /* 0x000000a60500720c */ /* 0x0c0fe40003fc6270 */
[-C--:B------:R-:W-:Y:S02]  /*5260*/  ISETP.GE.AND P2, PT, R5, R165.reuse, PT ;  /* 0x000000a50500720c */ /* 0x080fe40003f46270 */
[C---:B------:R-:W-:Y:S02]  /*5270*/  ISETP.GE.AND P5, PT, R4.reuse, R166, PT ;  /* 0x000000a60400720c */ /* 0x040fe40003fa6270 */
[----:B------:R-:W-:-:S02]  /*5280*/  ISETP.GE.AND P1, PT, R4, R165, PT ;  /* 0x000000a50400720c */ /* 0x000fc40003f26270 */
[----:B------:R-:W-:Y:S02]  /*5290*/  I2FP.F32.U32 R5, R5 ;  /* 0x0000000500057245 */ /* 0x000fe40000201000 */
[----:B------:R-:W-:Y:S02]  /*52a0*/  I2FP.F32.U32 R4, R4 ;  /* 0x0000000400047245 */ /* 0x000fe40000201000 */
[----:B------:R-:W-:Y:S01]  /*52b0*/  FSEL R26, R26, -INF , !P4 ;  /* 0xff8000001a1a7808 */ /* 0x000fe20006000000 */
[C---:B------:R-:W-:Y:S01]  /*52c0*/  FFMA.FTZ R72, R5.reuse, UR5, R72 ;  /* 0x0000000505487c23 */ /* 0x040fe20008010048 */
[----:B------:R-:W-:Y:S01]  /*52d0*/  FSEL R24, R24, -INF , !P0 ;  /* 0xff80000018187808 */ /* 0x000fe20004000000 */
[----:B------:R-:W-:Y:S01]  /*52e0*/  FFMA.FTZ R74, R5, UR5, R74 ;  /* 0x00000005054a7c23 */ /* 0x000fe2000801004a */
[C---:B------:R-:W-:Y:S01]  /*52f0*/  FFMA.FTZ R73, R4.reuse, UR5, R73 ;  /* 0x0000000504497c23 */ /* 0x040fe20008010049 */
[----:B------:R-:W-:Y:S01]  /*5300*/  FFMA.FTZ R75, R4, UR5, R75 ;  /* 0x00000005044b7c23 */ /* 0x000fe2000801004b */
[----:B------:R-:W-:-:S02]  /*5310*/  FMNMX3.FTZ R5, R26, R22, R21, !PT ;  /* 0x000000161a057276 */ /* 0x000fc40007810015 */
[----:B------:R-:W-:Y:S02]  /*5320*/  FMNMX3.FTZ R4, R24, R18, R20, !PT ;  /* 0x0000001218047276 */ /* 0x000fe40007810014 */
[----:B------:R-:W-:Y:S02]  /*5330*/  FMNMX3.FTZ R5, R5, R23, R14, !PT ;  /* 0x0000001705057276 */ /* 0x000fe4000781000e */
[----:B------:R-:W-:Y:S02]  /*5340*/  FMNMX3.FTZ R4, R4, R19, R10, !PT ;  /* 0x0000001304047276 */ /* 0x000fe4000781000a */
[C---:B------:R-:W-:Y:S02]  /*5350*/  ISETP.GE.AND P4, PT, R16.reuse, R166, PT ;  /* 0x000000a61000720c */ /* 0x040fe40003f86270 */
[----:B------:R-:W-:Y:S02]  /*5360*/  ISETP.GE.AND P0, PT, R16, R165, PT ;  /* 0x000000a51000720c */ /* 0x000fe40003f06270 */
[----:B------:R-:W-:-:S02]  /*5370*/  FMNMX3.FTZ R5, R5, R13, R15, !PT ;  /* 0x0000000d05057276 */ /* 0x000fc4000781000f */
[----:B------:R-:W-:Y:S02]  /*5380*/  FMNMX3.FTZ R4, R4, R8, R11, !PT ;  /* 0x0000000804047276 */ /* 0x000fe4000781000b */
[----:B------:R-:W-:Y:S02]  /*5390*/  I2FP.F32.U32 R16, R16 ;  /* 0x0000001000107245 */ /* 0x000fe40000201000 */
[----:B------:R-:W-:Y:S02]  /*53a0*/  FMNMX3.FTZ R5, R5, R12, R218, !PT ;  /* 0x0000000c05057276 */ /* 0x000fe400078100da */
[----:B------:R-:W-:Y:S01]  /*53b0*/  FMNMX3.FTZ R4, R4, R9, R210, !PT ;  /* 0x0000000904047276 */ /* 0x000fe200078100d2 */
[C---:B------:R-:W-:Y:S01]  /*53c0*/  FFMA.FTZ R25, R16.reuse, UR5, R25 ;  /* 0x0000000510197c23 */ /* 0x040fe20008010019 */
[----:B------:R-:W-:Y:S01]  /*53d0*/  FFMA.FTZ R27, R16, UR5, R27 ;  /* 0x00000005101b7c23 */ /* 0x000fe2000801001b */
[----:B------:R-:W-:Y:S02]  /*53e0*/  FSEL R208, R31, -INF , !P3 ;  /* 0xff8000001fd07808 */ /* 0x000fe40005800000 */
[----:B------:R-:W-:-:S02]  /*53f0*/  FSEL R204, R72, -INF , !P6 ;  /* 0xff80000048cc7808 */ /* 0x000fc40007000000 */
[----:B------:R-:W-:Y:S02]  /*5400*/  FSEL R199, R74, -INF , !P2 ;  /* 0xff8000004ac77808 */ /* 0x000fe40005000000 */
[----:B------:R-:W-:Y:S02]  /*5410*/  FMNMX3.FTZ R5, R5, R216, R206, !PT ;  /* 0x000000d805057276 */ /* 0x000fe400078100ce */
[----:B------:R-:W-:Y:S02]  /*5420*/  FMNMX3.FTZ R4, R4, R217, R209, !PT ;  /* 0x000000d904047276 */ /* 0x000fe400078100d1 */
[----:B------:R-:W-:Y:S02]  /*5430*/  FSEL R201, R25, -INF , !P4 ;  /* 0xff80000019c97808 */ /* 0x000fe40006000000 */
[----:B------:R-:W-:Y:S02]  /*5440*/  FSEL R174, R27, -INF , !P0 ;  /* 0xff8000001bae7808 */ /* 0x000fe40004000000 */
[----:B------:R-:W-:-:S02]  /*5450*/  FSEL R203, R73, -INF , !P5 ;  /* 0xff80000049cb7808 */ /* 0x000fc40006800000 */
[----:B------:R-:W-:Y:S02]  /*5460*/  FSEL R198, R75, -INF , !P1 ;  /* 0xff8000004bc67808 */ /* 0x000fe40004800000 */
[----:B------:R-:W-:Y:S02]  /*5470*/  FMNMX3.FTZ R27, R5, R205, R204, !PT ;  /* 0x000000cd051b7276 */ /* 0x000fe400078100cc */
[----:B------:R-:W-:Y:S01]  /*5480*/  FMNMX3.FTZ R25, R4, R208, R199, !PT ;  /* 0x000000d004197276 */ /* 0x000fe200078100c7 */
[----:B------:R-:W-:Y:S06]  /*5490*/  BRA.U !UP2, `(.L_x_500) ;  /* 0x000000050ac47547 */ /* 0x000fec000b800000 */
[----:B------:R-:W1:Y:S01]  /*54a0*/  LDCU UR4, c[0x0][0x440] ;  /* 0x00008800ff0477ac */ /* 0x000e620008000800 */
        /* <DEDUP_REMOVED lines=8> */
[----:B-1----:R-:W-:Y:S01]  /*5530*/  ISETP.GE.AND P3, PT, R211, UR4, PT ;  /* 0x00000004d3007c0c */ /* 0x002fe2000bf66270 */
[----:B------:R-:W-:Y:S01]  /*5540*/  IMAD.U32 R17, RZ, RZ, UR13 ;  /* 0x0000000dff117e24 */ /* 0x000fe2000f8e00ff */
[-C--:B------:R-:W-:Y:S01]  /*5550*/  LEA R34, P0, R6, R232.reuse, 0x1 ;  /* 0x000000e806227211 */ /* 0x080fe200078008ff */
[----:B------:R-:W-:Y:S01]  /*5560*/  IMAD.U32 R4, RZ, RZ, UR12 ;  /* 0x0000000cff047e24 */ /* 0x000fe2000f8e00ff */
[----:B------:R-:W-:Y:S01]  /*5570*/  ISETP.GE.AND P2, PT, R238, UR4, PT ;  /* 0x00000004ee007c0c */ /* 0x000fe2000bf46270 */
[----:B------:R-:W-:Y:S01]  /*5580*/  UIADD3.X UR12, UPT, UPT, UR30, UR12, URZ, UP0, !UPT ;  /* 0x0000000c1e0c7290 */ /* 0x000fe200087fe4ff */
[----:B------:R-:W-:Y:S01]  /*5590*/  ISETP.GE.AND P1, PT, R237, UR4, PT ;  /* 0x00000004ed007c0c */ /* 0x000fe2000bf26270 */
[----:B------:R-:W-:Y:S01]  /*55a0*/  IMAD.U32 R7, RZ, RZ, UR14 ;  /* 0x0000000eff077e24 */ /* 0x000fe2000f8e00ff */
[-C--:B------:R-:W-:Y:S01]  /*55b0*/  LEA.HI.X R35, R6, R231.reuse, R4, 0x1, P0 ;  /* 0x000000e706237211 */ /* 0x080fe200000f0c04 */
[----:B------:R-:W-:Y:S01]  /*55c0*/  ULEA UR15, UP0, UR10, UR13, 0x5 ;  /* 0x0000000d0a0f7291 */ /* 0x000fe2000f8028ff */
[----:B------:R-:W-:Y:S01]  /*55d0*/  ISETP.GE.AND P0, PT, R236, UR4, PT ;  /* 0x00000004ec007c0c */ /* 0x000fe2000bf06270 */
[----:B------:R-:W-:Y:S01]  /*55e0*/  IMAD.U32 R16, RZ, RZ, UR12 ;  /* 0x0000000cff107e24 */ /* 0x000fe2000f8e00ff */
[-C--:B------:R-:W-:Y:S01]  /*55f0*/  LEA R32, P6, R17, R232.reuse, 0x1 ;  /* 0x000000e811207211 */ /* 0x080fe200078c08ff */
[----:B------:R-:W-:Y:S01]  /*5600*/  UIADD3.X UR4, UPT, UPT, UR30, UR12, URZ, UP1, !UPT ;  /* 0x0000000c1e047290 */ /* 0x000fe20008ffe4ff */
[----:B------:R-:W-:Y:S01]  /*5610*/  @!PT LDS RZ, [RZ] ;  /* 0x00000000fffff984 */ /* 0x000fe20000000800 */
[----:B------:R-:W-:Y:S01]  /*5620*/  @!PT LDS RZ, [RZ] ;  /* 0x00000000fffff984 */ /* 0x000fe20000000800 */
[----:B------:R-:W-:Y:S01]  /*5630*/  @!PT LDS RZ, [RZ] ;  /* 0x00000000fffff984 */ /* 0x000fe20000000800 */
[----:B------:R1:W-:Y:S01]  /*5640*/  @!P3 LDGSTS.E.BYPASS.LTC128B.128 [R233+0x8000], desc[UR20][R34.64] ;  /* 0x0800000022e9bfae */ /* 0x0003e2000b981a14 */
[----:B------:R-:W-:Y:S01]  /*5650*/  LEA R30, P5, R7, R232, 0x1 ;  /* 0x000000e8071e7211 */ /* 0x000fe200078a08ff */
[----:B------:R-:W-:Y:S01]  /*5660*/  ULEA.HI.X UR13, UR10, UR12, UR11, 0x5, UP0 ;  /* 0x0000000c0a0d7291 */ /* 0x000fe200080f2c0b */
[----:B------:R-:W-:Y:S01]  /*5670*/  LEA.HI.X R33, R17, R231, R16, 0x1, P6 ;  /* 0x000000e711217211 */ /* 0x000fe200030f0c10 */
[----:B------:R1:W-:Y:S01]  /*5680*/  @P3 STS.128 [R233+0x8000], RZ ;  /* 0x008000ffe9003388 */ /* 0x0003e20000000c00 */
[----:B------:R-:W-:-:S02]  /*5690*/  IMAD.U32 R6, RZ, RZ, UR4 ;  /* 0x00000004ff067e24 */ /* 0x000fc4000f8e00ff */
[----:B------:R-:W-:Y:S01]  /*56a0*/  IMAD.U32 R5, RZ, RZ, UR15 ;  /* 0x0000000fff057e24 */ /* 0x000fe2000f8e00ff */
[----:B------:R-:W-:Y:S01]  /*56b0*/  @!PT LDS RZ, [RZ] ;  /* 0x00000000fffff984 */ /* 0x000fe20000000800 */
[----:B------:R-:W-:Y:S01]  /*56c0*/  @!PT LDS RZ, [RZ] ;  /* 0x00000000fffff984 */ /* 0x000fe20000000800 */
[----:B------:R-:W-:Y:S01]  /*56d0*/  @!PT LDS RZ, [RZ] ;  /* 0x00000000fffff984 */ /* 0x000fe20000000800 */
[----:B------:R1:W-:Y:S01]  /*56e0*/  @!P2 LDGSTS.E.BYPASS.LTC128B.128 [R233+0xa000], desc[UR20][R34.64+0x80] ;  /* 0x0a00008022e9afae */ /* 0x0003e2000b981a14 */
[----:B------:R-:W-:Y:S01]  /*56f0*/  IMAD.U32 R4, RZ, RZ, UR13 ;  /* 0x0000000dff047e24 */ /* 0x000fe2000f8e00ff */
[----:B------:R-:W-:Y:S02]  /*5700*/  LEA.HI.X R31, R7, R231, R6, 0x1, P5 ;  /* 0x000000e7071f7211 */ /* 0x000fe400028f0c06 */
[----:B------:R1:W-:Y:S01]  /*5710*/  @P2 STS.128 [R233+0xa000], RZ ;  /* 0x00a000ffe9002388 */ /* 0x0003e20000000c00 */
[----:B------:R-:W-:-:S03]  /*5720*/  LEA R28, P4, R5, R232, 0x1 ;  /* 0x000000e8051c7211 */ /* 0x000fc600078808ff */
[----:B------:R-:W-:Y:S01]  /*5730*/  @!PT LDS RZ, [RZ] ;  /* 0x00000000fffff984 */ /* 0x000fe20000000800 */
[----:B------:R-:W-:Y:S01]  /*5740*/  @!PT LDS RZ, [RZ] ;  /* 0x00000000fffff984 */ /* 0x000fe20000000800 */
[----:B------:R-:W-:Y:S01]  /*5750*/  @!PT LDS RZ, [RZ] ;  /* 0x00000000fffff984 */ /* 0x000fe20000000800 */
[----:B------:R1:W-:Y:S01]  /*5760*/  @!P1 LDGSTS.E.BYPASS.LTC128B.128 [R233+0xc000], desc[UR20][R34.64+0x100] ;  /* 0x0c00010022e99fae */ /* 0x0003e2000b981a14 */
[----:B------:R-:W-:-:S03]  /*5770*/  LEA.HI.X R29, R5, R231, R4, 0x1, P4 ;  /* 0x000000e7051d7211 */ /* 0x000fc600020f0c04 */
        /* <DEDUP_REMOVED lines=67> */
.L_x_500:
[----:B------:R-:W-:Y:S01]  /*5bb0*/  FMNMX3.FTZ R27, R27, R203, R202, !PT ;  /* 0x000000cb1b1b7276 */ /* 0x000fe200078100ca */
[----:B------:R-:W-:Y:S01]  /*5bc0*/  USHF.L.U32 UR22, UR19, 0x1, URZ ;  /* 0x0000000113167899 */ /* 0x000fe200080006ff */
[----:B------:R-:W-:Y:S01]  /*5bd0*/  FMNMX3.FTZ R5, R25, R198, R175, !PT ;  /* 0x000000c619057276 */ /* 0x000fe200078100af */
[----:B------:R-:W-:Y:S01]  /*5be0*/  UIADD3 UR4, UPT, UPT, UR29, -0x4498517b, URZ ;  /* 0xbb67ae851d047890 */ /* 0x000fe2000fffe0ff */
[----:B------:R-:W-:Y:S01]  /*5bf0*/  FMNMX.FTZ R25, R201, R27, !PT ;  /* 0x0000001bc9197209 */ /* 0x000fe20007810000 */
[----:B------:R-:W-:Y:S01]  /*5c00*/  UIADD3 UR12, UPT, UPT, UR22, -0x2, URZ ;  /* 0xfffffffe160c7890 */ /* 0x000fe2000fffe0ff */
[----:B------:R-:W-:Y:S01]  /*5c10*/  LOP3.LUT R3, R3, UR28, R247, 0x96, !PT ;  /* 0x0000001c03037c12 */ /* 0x000fe2000f8e96f7 */
[----:B------:R-:W-:Y:S01]  /*5c20*/  IMAD.WIDE.U32 R242, R85, -0x2daee0ad, RZ ;  /* 0xd2511f5355f27825 */ /* 0x000fe200078e00ff */
[----:B------:R-:W-:Y:S01]  /*5c30*/  FMNMX.FTZ R5, R174, R5, !PT ;  /* 0x00000005ae057209 */ /* 0x000fe20007810000 */
[----:B------:R-:W2:Y:S01]  /*5c40*/  SHFL.BFLY PT, R4, R25, 0x2, 0x1f ;  /* 0x0c401f0019047f89 */ /* 0x000ea200000e0000 */
[----:B------:R-:W-:Y:S01]  /*5c50*/  UIADD3 UR16, UPT, UPT, UR28, -0x61c88647, URZ ;  /* 0x9e3779b91c107890 */ /* 0x000fe2000fffe0ff */
[----:B------:R-:W-:Y:S01]  /*5c60*/  IMAD.WIDE.U32 R240, R3, -0x2daee0ad, RZ ;  /* 0xd2511f5303f07825 */ /* 0x000fe200078e00ff */
[----:B------:R-:W-:Y:S01]  /*5c70*/  UIADD3 UR15, UPT, UPT, UR28, 0x3c6ef372, URZ ;  /* 0x3c6ef3721c0f7890 */ /* 0x000fe2000fffe0ff */
[----:B------:R-:W3:Y:S01]  /*5c80*/  SHFL.BFLY PT, R3, R5, 0x2, 0x1f ;  /* 0x0c401f0005037f89 */ /* 0x000ee200000e0000 */
[----:B------:R-:W-:Y:S01]  /*5c90*/  UIADD3 UR27, UPT, UPT, UR29, 0x76cf5d0a, URZ ;  /* 0x76cf5d0a1d1b7890 */ /* 0x000fe2000fffe0ff */
[----:B------:R-:W-:Y:S01]  /*5ca0*/  IMAD.U32 R6, RZ, RZ, UR12 ;  /* 0x0000000cff067e24 */ /* 0x000fe2000f8e00ff */
[----:B------:R-:W-:Y:S01]  /*5cb0*/  LOP3.LUT R234, R242, UR4, R241, 0x96, !PT ;  /* 0x00000004f2ea7c12 */ /* 0x000fe2000f8e96f1 */
[----:B------:R-:W-:Y:S01]  /*5cc0*/  UIADD3 UR26, UPT, UPT, UR29, 0x32370b8f, URZ ;  /* 0x32370b8f1d1a7890 */ /* 0x000fe2000fffe0ff */
[----:B------:R-:W4:Y:S01]  /*5cd0*/  LDC R173, c[0x0][0x4f8] ;  /* 0x00013e00ffad7b82 */ /* 0x000f220000000800 */
[----:B------:R-:W5:Y:S01]  /*5ce0*/  LDCU UR17, c[0x0][0x45c] ;  /* 0x00008b80ff1177ac */ /* 0x000f620008000800 */
[----:B------:R-:W-:Y:S01]  /*5cf0*/  LOP3.LUT R6, R6, UR29, R243, 0x96, !PT ;  /* 0x0000001d06067c12 */ /* 0x000fe2000f8e96f3 */
[----:B------:R-:W-:Y:S01]  /*5d00*/  IMAD.WIDE.U32 R234, R234, -0x326172a9, RZ ;  /* 0xcd9e8d57eaea7825 */ /* 0x000fe200078e00ff */
[----:B------:R-:W-:Y:S01]  /*5d10*/  LOP3.LUT R0, R178, 0x200, R0, 0xf8, !PT ;  /* 0x00000200b2007812 */ /* 0x000fe200078ef800 */
[----:B------:R-:W-:-:S02]  /*5d20*/  UIADD3 UR14, UPT, UPT, UR28, -0x255992d5, URZ ;  /* 0xdaa66d2b1c0e7890 */ /* 0x000fc4000fffe0ff */
[----:B-1----:R-:W-:Y:S01]  /*5d30*/  IMAD.WIDE.U32 R30, R6, -0x326172a9, RZ ;  /* 0xcd9e8d57061e7825 */ /* 0x002fe200078e00ff */
[----:B------:R-:W-:Y:S01]  /*5d40*/  UIADD3 UR13, UPT, UPT, UR28, 0x78dde6e4, URZ ;  /* 0x78dde6e41c0d7890 */ /* 0x000fe2000fffe0ff */
[----:B------:R-:W-:Y:S01]  /*5d50*/  LEA R0, R0, UR6, 0x1 ;  /* 0x0000000600007c11 */ /* 0x000fe2000f8e08ff */
[----:B------:R-:W-:Y:S02]  /*5d60*/  UIADD3 UR24, UPT, UPT, UR29, -0x56f99767, URZ ;  /* 0xa90668991d187890 */ /* 0x000fe4000fffe0ff */
[----:B------:R-:W-:Y:S01]  /*5d70*/  LOP3.LUT R6, R246, UR16, R31, 0x96, !PT ;  /* 0x00000010f6067c12 */ /* 0x000fe2000f8e961f */
[----:B------:R-:W-:Y:S01]  /*5d80*/  UIADD3 UR25, UPT, UPT, UR29, -0x126145ec, URZ ;  /* 0xed9eba141d197890 */ /* 0x000fe2000fffe0ff */
[----:B------:R-:W-:Y:S01]  /*5d90*/  LOP3.LUT R30, R30, UR15, R235, 0x96, !PT ;  /* 0x0000000f1e1e7c12 */ /* 0x000fe2000f8e96eb */
[----:B------:R-:W-:Y:S01]  /*5da0*/  UIADD3 UR4, UPT, UPT, UR28, -0x4ab325aa, URZ ;  /* 0xb54cda561c047890 */ /* 0x000fe2000fffe0ff */
[----:B--2---:R-:W-:Y:S01]  /*5db0*/  FMNMX.FTZ R25, R25, R4, !PT ;  /* 0x0000000419197209 */ /* 0x004fe20007810000 */
[----:B------:R-:W-:Y:S01]  /*5dc0*/  IMAD.WIDE.U32 R6, R6, -0x2daee0ad, RZ ;  /* 0xd2511f5306067825 */ /* 0x000fe200078e00ff */
[----:B------:R-:W-:Y:S01]  /*5dd0*/  UIADD3 UR12, UPT, UPT, UR28, 0x1715609d, URZ ;  /* 0x1715609d1c0c7890 */ /* 0x000fe2000fffe0ff */
[----:B---3--:R-:W-:Y:S01]  /*5de0*/  FMNMX.FTZ R5, R5, R3, !PT ;  /* 0x0000000305057209 */ /* 0x008fe20007810000 */
[----:B------:R-:W-:Y:S01]  /*5df0*/  LDSM.16.MT88.4 R156, [R0+0x10000] ;  /* 0x01000000009c783b */ /* 0x000fe20000004200 */
[----:B------:R-:W-:Y:S01]  /*5e00*/  IMAD.WIDE.U32 R30, R30, -0x2daee0ad, RZ ;  /* 0xd2511f531e1e7825 */ /* 0x000fe200078e00ff */
[----:B------:R-:W-:Y:S01]  /*5e10*/  LOP3.LUT R4, R240, UR27, R7, 0x96, !PT ;  /* 0x0000001bf0047c12 */ /* 0x000fe2000f8e9607 */
[----:B------:R-:W-:Y:S01]  /*5e20*/  UIADD3 UR23, UPT, UPT, UR29, 0x646e171e, URZ ;  /* 0x646e171e1d177890 */ /* 0x000fe2000fffe0ff */
[----:B------:R-:W1:Y:S01]  /*5e30*/  SHFL.BFLY PT, R164, R25, 0x1, 0x1f ;  /* 0x0c201f0019a47f89 */ /* 0x000e6200000e0000 */
[----:B----4-:R-:W-:Y:S01]  /*5e40*/  LOP3.LUT R173, R173, 0xff, RZ, 0xc0, !PT ;  /* 0x000000ffadad7812 */ /* 0x010fe200078ec0ff */
[----:B------:R-:W-:Y:S01]  /*5e50*/  IMAD.IADD R219, R176, 0x1, R0 ;  /* 0x00000001b0db7824 */ /* 0x000fe200078e0200 */
[----:B------:R-:W-:Y:S01]  /*5e60*/  LOP3.LUT R6, R6, UR26, R31, 0x96, !PT ;  /* 0x0000001a06067c12 */ /* 0x000fe2000f8e961f */
[----:B------:R-:W2:Y:S01]  /*5e70*/  SHFL.BFLY PT, R3, R5, 0x1, 0x1f ;  /* 0x0c201f0005037f89 */ /* 0x000ea200000e0000 */
[----:B------:R-:W-:Y:S01]  /*5e80*/  IMAD.WIDE.U32 R16, R4, -0x326172a9, RZ ;  /* 0xcd9e8d5704107825 */ /* 0x000fe200078e00ff */
[----:B------:R-:W-:-:S02]  /*5e90*/  UIADD3 UR22, UPT, UPT, UR22, -0x1, URZ ;  /* 0xffffffff16167890 */ /* 0x000fc4000fffe0ff */
[----:B------:R-:W-:Y:S01]  /*5ea0*/  LDSM.16.MT88.4 R48, [R219+0x10000] ;  /* 0x01000000db30783b */ /* 0x000fe20000004200 */
[----:B------:R-:W-:Y:S01]  /*5eb0*/  IMAD.WIDE.U32 R6, R6, -0x326172a9, RZ ;  /* 0xcd9e8d5706067825 */ /* 0x000fe200078e00ff */
[----:B------:R-:W-:Y:S02]  /*5ec0*/  LOP3.LUT R4, R234, UR14, R17, 0x96, !PT ;  /* 0x0000000eea047c12 */ /* 0x000fe4000f8e9611 */
[----:B------:R-:W-:Y:S01]  /*5ed0*/  LDSM.16.MT88.4 R64, [R0+0x12000] ;  /* 0x012000000040783b */ /* 0x000fe20000004200 */
[----:B------:R-:W-:Y:S01]  /*5ee0*/  IMAD R173, R173, 0x10000, R173 ;  /* 0x00010000adad7824 */ /* 0x000fe200078e02ad */
[----:B------:R-:W-:Y:S01]  /*5ef0*/  LOP3.LUT R16, R16, UR13, R7, 0x96, !PT ;  /* 0x0000000d10107c12 */ /* 0x000fe2000f8e9607 */
[----:B------:R-:W-:Y:S01]  /*5f00*/  IMAD.WIDE.U32 R28, R4, -0x2daee0ad, RZ ;  /* 0xd2511f53041c7825 */ /* 0x000fe200078e00ff */
[----:B------:R-:W-:Y:S03]  /*5f10*/  LDSM.16.MT88.4 R80, [R219+0x12000] ;  /* 0x01200000db50783b */ /* 0x000fe60000004200 */
[----:B------:R-:W-:Y:S01]  /*5f20*/  IMAD.WIDE.U32 R16, R16, -0x2daee0ad, RZ ;  /* 0xd2511f5310107825 */ /* 0x000fe200078e00ff */
[----:B------:R-:W-:Y:S01]  /*5f30*/  LOP3.LUT R4, R30, UR25, R29, 0x96, !PT ;  /* 0x000000191e047c12 */ /* 0x000fe2000f8e961d */
[----:B------:R-:W-:Y:S02]  /*5f40*/  LDSM.16.MT88.4 R96, [R0+0x14000] ;  /* 0x014000000060783b */ /* 0x000fe40000004200 */
[C---:B------:R-:W-:Y:S01]  /*5f50*/  IMAD.IADD R197, R84.reuse, 0x1, R219 ;  /* 0x0000000154c57824 */ /* 0x040fe200078e02db */
[----:B-1----:R-:W-:Y:S01]  /*5f60*/  FMNMX.FTZ R164, R25, R164, !PT ;  /* 0x000000a419a47209 */ /* 0x002fe20007810000 */
[----:B------:R-:W-:Y:S01]  /*5f70*/  IMAD.IADD R172, R84, 0x1, R0 ;  /* 0x0000000154ac7824 */ /* 0x000fe200078e0200 */
[----:B------:R-:W-:Y:S01]  /*5f80*/  LOP3.LUT R28, R28, UR24, R17, 0x96, !PT ;  /* 0x000000181c1c7c12 */ /* 0x000fe2000f8e9611 */
[----:B------:R-:W-:Y:S01]  /*5f90*/  LDSM.16.MT88.4 R112, [R219+0x14000] ;  /* 0x01400000db70783b */ /* 0x000fe20000004200 */
[----:B--2---:R-:W-:Y:S01]  /*5fa0*/  FMNMX.FTZ R3, R5, R3, !PT ;  /* 0x0000000305037209 */ /* 0x004fe20007810000 */
[C---:B-----5:R-:W-:Y:S01]  /*5fb0*/  FMUL.FTZ R207, R164.reuse, UR17 ;  /* 0x00000011a4cf7c20 */ /* 0x060fe20008410000 */
[----:B------:R-:W-:Y:S01]  /*5fc0*/  FSETP.NEU.FTZ.AND P0, PT, R164, -INF , PT ;  /* 0xff800000a400780b */ /* 0x000fe20003f1d000 */
[----:B------:R-:W-:Y:S01]  /*5fd0*/  IMAD.WIDE.U32 R28, R28, -0x326172a9, RZ ;  /* 0xcd9e8d571c1c7825 */ /* 0x000fe200078e00ff */
[----:B------:R-:W1:Y:S03]  /*5fe0*/  LDSM.16.MT88.4 R40, [R172+0x10000] ;  /* 0x01000000ac28783b */ /* 0x000e660000004200 */
[----:B------:R-:W-:Y:S01]  /*5ff0*/  FMUL.FTZ R200, R3, UR17 ;  /* 0x0000001103c87c20 */ /* 0x000fe20008410000 */
[----:B------:R-:W-:Y:S01]  /*6000*/  FSEL R207, R207, RZ, P0 ;  /* 0x000000ffcfcf7208 */ /* 0x000fe20000000000 */
[----:B------:R-:W-:Y:S01]  /*6010*/  IMAD.MOV.U32 R7, RZ, RZ, R28 ;  /* 0x000000ffff077224 */ /* 0x000fe200078e001c */
[----:B------:R-:W-:Y:S01]  /*6020*/  FSETP.NEU.FTZ.AND P0, PT, R3, -INF , PT ;  /* 0xff8000000300780b */ /* 0x000fe20003f1d000 */
[----:B------:R-:W-:Y:S01]  /*6030*/  IMAD.WIDE.U32 R4, R4, -0x326172a9, RZ ;  /* 0xcd9e8d5704047825 */ /* 0x000fe200078e00ff */
[----:B------:R-:W-:-:S03]  /*6040*/  PRMT R17, R28, 0x7771, RZ ;  /* 0x000077711c117816 */ /* 0x000fc600000000ff */
[--C-:B------:R-:W-:Y:S01]  /*6050*/  FFMA.FTZ R192, R21, UR17, -R207.reuse ;  /* 0x0000001115c07c23 */ /* 0x100fe200080108cf */
[----:B------:R-:W-:Y:S01]  /*6060*/  FSEL R200, R200, RZ, P0 ;  /* 0x000000ffc8c87208 */ /* 0x000fe20000000000 */
[--C-:B------:R-:W-:Y:S01]  /*6070*/  FFMA.FTZ R189, R23, UR17, -R207.reuse ;  /* 0x0000001117bd7c23 */ /* 0x100fe200080108cf */
[--C-:B------:R-:W-:Y:S01]  /*6080*/  FFMA.FTZ R196, R26, UR17, -R207.reuse ;  /* 0x000000111ac47c23 */ /* 0x100fe200080108cf */
[----:B------:R-:W-:Y:S01]  /*6090*/  FFMA.FTZ R195, R22, UR17, -R207 ;  /* 0x0000001116c37c23 */ /* 0x000fe200080108cf */
[----:B------:R-:W-:Y:S01]  /*60a0*/  LOP3.LUT R25, R7, 0xff, RZ, 0xc0, !PT ;  /* 0x000000ff07197812 */ /* 0x000fe200078ec0ff */
[--C-:B------:R-:W-:Y:S01]  /*60b0*/  FFMA.FTZ R191, R24, UR17, -R200.reuse ;  /* 0x0000001118bf7c23 */ /* 0x100fe200080108c8 */
[--C-:B------:R-:W-:Y:S01]  /*60c0*/  FFMA.FTZ R190, R18, UR17, -R200.reuse ;  /* 0x0000001112be7c23 */ /* 0x100fe200080108c8 */
[----:B------:R-:W-:Y:S01]  /*60d0*/  MUFU.EX2 R192, R192 ;  /* 0x000000c000c07308 */ /* 0x000fe20000000800 */
[----:B------:R-:W-:Y:S01]  /*60e0*/  LOP3.LUT R7, R4, UR4, R29, 0x96, !PT ;  /* 0x0000000404077c12 */ /* 0x000fe2000f8e961d */
[--C-:B------:R-:W-:Y:S01]  /*60f0*/  FFMA.FTZ R187, R20, UR17, -R200.reuse ;  /* 0x0000001114bb7c23 */ /* 0x100fe200080108c8 */
[----:B------:R-:W-:Y:S01]  /*6100*/  PRMT R4, R25, 0x5410, R17 ;  /* 0x0000541019047816 */ /* 0x000fe20000000011 */
[----:B------:R-:W2:Y:S01]  /*6110*/  MUFU.EX2 R189, R189 ;  /* 0x000000bd00bd7308 */ /* 0x000ea20000000800 */
[----:B------:R-:W-:Y:S01]  /*6120*/  LOP3.LUT R17, R7, 0xffff, RZ, 0xc0, !PT ;  /* 0x0000ffff07117812 */ /* 0x000fe200078ec0ff */
[----:B------:R-:W-:Y:S01]  /*6130*/  FFMA.FTZ R186, R19, UR17, -R200 ;  /* 0x0000001113ba7c23 */ /* 0x000fe200080108c8 */
[C---:B------:R-:W-:Y:S01]  /*6140*/  PRMT R18, R7.reuse, 0x7632, R18 ;  /* 0x0000763207127816 */ /* 0x040fe20000000012 */
[----:B------:R-:W-:Y:S01]  /*6150*/  MUFU.EX2 R196, R196 ;  /* 0x000000c400c47308 */ /* 0x000fe20000000800 */
[----:B------:R-:W-:Y:S01]  /*6160*/  LOP3.LUT R148, R7, 0xff, RZ, 0xc0, !PT ;  /* 0x000000ff07947812 */ /* 0x000fe200078ec0ff */
[----:B------:R-:W3:Y:S01]  /*6170*/  LDSM.16.MT88.4 R72, [R172+0x12000] ;  /* 0x01200000ac48783b */ /* 0x000ee20000004200 */
[----:B------:R-:W-:Y:S01]  /*6180*/  SHF.R.U32.HI R149, RZ, 0x18, R7 ;  /* 0x00000018ff957819 */ /* 0x000fe20000011607 */
[----:B------:R-:W4:Y:S01]  /*6190*/  MUFU.EX2 R195, R195 ;  /* 0x000000c300c37308 */ /* 0x000f220000000800 */
[----:B------:R-:W-:Y:S01]  /*61a0*/  SHF.R.U32.HI R17, RZ, 0x8, R17 ;  /* 0x00000008ff117819 */ /* 0x000fe20000011611 */
[----:B------:R-:W-:Y:S01]  /*61b0*/  LDSM.16.MT88.4 R104, [R172+0x14000] ;  /* 0x01400000ac68783b */ /* 0x000fe20000004200 */
[----:B------:R-:W-:Y:S01]  /*61c0*/  LOP3.LUT R7, R18, 0xff, RZ, 0xc0, !PT ;  /* 0x000000ff12077812 */ /* 0x000fe200078ec0ff */
[----:B------:R-:W-:Y:S01]  /*61d0*/  MUFU.EX2 R191, R191 ;  /* 0x000000bf00bf7308 */ /* 0x000fe20000000800 */
[--C-:B------:R-:W-:Y:S01]  /*61e0*/  HSET2.LE.AND R4, R4, R173.reuse, PT ;  /* 0x000000ad04047233 */ /* 0x100fe20003803000 */
[----:B------:R-:W-:Y:S01]  /*61f0*/  LDSM.16.MT88.4 R136, [R172+0x16000] ;  /* 0x01600000ac88783b */ /* 0x000fe20000004200 */
[----:B--2---:R-:W-:Y:S01]  /*6200*/  F2FP.F16.F32.PACK_AB R150, R189, R192 ;  /* 0x000000c0bd96723e */ /* 0x004fe200000000ff */
[----:B------:R-:W2:Y:S01]  /*6210*/  MUFU.EX2 R190, R190 ;  /* 0x000000be00be7308 */ /* 0x000ea20000000800 */
[----:B------:R-:W-:Y:S01]  /*6220*/  PRMT R148, R148, 0x5410, R17 ;  /* 0x0000541094947816 */ /* 0x000fe20000000011 */
[----:B------:R-:W-:Y:S01]  /*6230*/  LDSM.16.MT88.4 R56, [R197+0x10000] ;  /* 0x01000000c538783b */ /* 0x000fe20000004200 */
[----:B------:R-:W-:Y:S01]  /*6240*/  PRMT R149, R7, 0x5410, R149 ;  /* 0x0000541007957816 */ /* 0x000fe20000000095 */
[----:B------:R-:W-:Y:S01]  /*6250*/  MUFU.EX2 R187, R187 ;  /* 0x000000bb00bb7308 */ /* 0x000fe20000000800 */
[----:B------:R-:W-:Y:S01]  /*6260*/  LOP3.LUT R150, R150, R4, RZ, 0xc0, !PT ;  /* 0x0000000496967212 */ /* 0x000fe200078ec0ff */
[----:B------:R-:W-:Y:S01]  /*6270*/  LDSM.16.MT88.4 R88, [R197+0x12000] ;  /* 0x01200000c558783b */ /* 0x000fe20000004200 */
[--C-:B------:R-:W-:Y:S01]  /*6280*/  HSET2.LE.AND R148, R148, R173.reuse, PT ;  /* 0x000000ad94947233 */ /* 0x100fe20003803000 */
[----:B------:R-:W5:Y:S01]  /*6290*/  MUFU.EX2 R186, R186 ;  /* 0x000000ba00ba7308 */ /* 0x000f620000000800 */
[----:B----4-:R-:W-:Y:S01]  /*62a0*/  F2FP.F16.F32.PACK_AB R7, R195, R196 ;  /* 0x000000c4c307723e */ /* 0x010fe200000000ff */
[----:B------:R-:W-:Y:S01]  /*62b0*/  LDSM.16.MT88.4 R120, [R197+0x14000] ;  /* 0x01400000c578783b */ /* 0x000fe20000004200 */
[----:B------:R-:W-:Y:S01]  /*62c0*/  HSET2.LE.AND R149, R149, R173, PT ;  /* 0x000000ad95957233 */ /* 0x000fe20003803000 */
[--C-:B------:R-:W-:Y:S01]  /*62d0*/  FFMA.FTZ R184, R15, UR17, -R207.reuse ;  /* 0x000000110fb87c23 */ /* 0x100fe200080108cf */
[----:B------:R-:W-:Y:S01]  /*62e0*/  LOP3.LUT R148, R7, R148, RZ, 0xc0, !PT ;  /* 0x0000009407947212 */ /* 0x000fe200078ec0ff */
[----:B------:R-:W-:Y:S01]  /*62f0*/  LDSM.16.MT88.4 R128, [R0+0x16000] ;  /* 0x016000000080783b */ /* 0x000fe20000004200 */
[----:B--2---:R-:W-:Y:S01]  /*6300*/  F2FP.F16.F32.PACK_AB R4, R190, R191 ;  /* 0x000000bfbe04723e */ /* 0x004fe200000000ff */
[----:B------:R-:W-:Y:S01]  /*6310*/  FFMA.FTZ R181, R12, UR17, -R207 ;  /* 0x000000110cb57c23 */ /* 0x000fe200080108cf */
[----:B------:R-:W-:Y:S01]  /*6320*/  LOP3.LUT R18, R6, UR12, R5, 0x96, !PT ;  /* 0x0000000c06127c12 */ /* 0x000fe2000f8e9605 */
[----:B------:R-:W-:Y:S01]  /*6330*/  LDSM.16.MT88.4 R144, [R219+0x16000] ;  /* 0x01600000db90783b */ /* 0x000fe20000004200 */
[----:B------:R-:W-:Y:S01]  /*6340*/  LOP3.LUT R149, R4, R149, RZ, 0xc0, !PT ;  /* 0x0000009504957212 */ /* 0x000fe200078ec0ff */
[----:B------:R-:W-:Y:S01]  /*6350*/  FFMA.FTZ R185, R13, UR17, -R207 ;  /* 0x000000110db97c23 */ /* 0x000fe200080108cf */
[C---:B------:R-:W-:Y:S01]  /*6360*/  PRMT R27, R28.reuse, 0x7773, RZ ;  /* 0x000077731c1b7816 */ /* 0x040fe200000000ff */
[----:B------:R-:W2:Y:S01]  /*6370*/  LDSM.16.MT88.4 R4, [R197+0x16000] ;  /* 0x01600000c504783b */ /* 0x000ea20000004200 */
[----:B------:R-:W-:Y:S01]  /*6380*/  PRMT R151, R28, 0x7772, RZ ;  /* 0x000077721c977816 */ /* 0x000fe200000000ff */
[----:B------:R-:W-:Y:S01]  /*6390*/  IMAD.WIDE.U32 R18, R18, -0x2daee0ad, RZ ;  /* 0xd2511f5312127825 */ /* 0x000fe200078e00ff */
[----:B-----5:R-:W-:-:S03]  /*63a0*/  F2FP.F16.F32.PACK_AB R17, R186, R187 ;  /* 0x000000bbba11723e */ /* 0x020fc600000000ff */
[----:B------:R-:W-:Y:S01]  /*63b0*/  FFMA.FTZ R188, R14, UR17, -R207 ;  /* 0x000000110ebc7c23 */ /* 0x000fe200080108cf */
[----:B------:R-:W-:Y:S01]  /*63c0*/  PRMT R151, R151, 0x5410, R27 ;  /* 0x0000541097977816 */ /* 0x000fe2000000001b */
[----:B------:R-:W-:Y:S01]  /*63d0*/  IMAD.MOV.U32 R22, RZ, RZ, R18 ;  /* 0x000000ffff167224 */ /* 0x000fe200078e0012 */
[----:B------:R-:W-:Y:S01]  /*63e0*/  LOP3.LUT R20, R16, UR23, R19, 0x96, !PT ;  /* 0x0000001710147c12 */ /* 0x000fe2000f8e9613 */
[----:B------:R-:W-:Y:S01]  /*63f0*/  MUFU.EX2 R184, R184 ;  /* 0x000000b800b87308 */ /* 0x000fe20000000800 */
[----:B------:R-:W-:Y:S01]  /*6400*/  LOP3.LUT R151, R151, 0xff00ff, RZ, 0xc0, !PT ;  /* 0x00ff00ff97977812 */ /* 0x000fe200078ec0ff */
[--C-:B------:R-:W-:Y:S01]  /*6410*/  FFMA.FTZ R180, R11, UR17, -R200.reuse ;  /* 0x000000110bb47c23 */ /* 0x100fe200080108c8 */
[C---:B------:R-:W-:Y:S01]  /*6420*/  PRMT R23, R18.reuse, 0x7771, RZ ;  /* 0x0000777112177816 */ /* 0x040fe200000000ff */
[----:B------:R-:W4:Y:S01]  /*6430*/  MUFU.EX2 R181, R181 ;  /* 0x000000b500b57308 */ /* 0x000f220000000800 */
[----:B------:R-:W-:Y:S01]  /*6440*/  PRMT R13, R18, 0x7773, RZ ;  /* 0x00007773120d7816 */ /* 0x000fe200000000ff */
[--C-:B------:R-:W-:Y:S01]  /*6450*/  FFMA.FTZ R179, R9, UR17, -R200.reuse ;  /* 0x0000001109b37c23 */ /* 0x100fe200080108c8 */
[--C-:B------:R-:W-:Y:S01]  /*6460*/  HSET2.LE.AND R151, R151, R173.reuse, PT ;  /* 0x000000ad97977233 */ /* 0x100fe20003803000 */
[--C-:B------:R-:W-:Y:S01]  /*6470*/  FFMA.FTZ R183, R10, UR17, -R200.reuse ;  /* 0x000000110ab77c23 */ /* 0x100fe200080108c8 */
[----:B------:R-:W-:Y:S01]  /*6480*/  PRMT R21, R18, 0x7772, RZ ;  /* 0x0000777212157816 */ /* 0x000fe200000000ff */
[----:B------:R-:W-:Y:S01]  /*6490*/  MUFU.EX2 R188, R188 ;  /* 0x000000bc00bc7308 */ /* 0x000fe20000000800 */
[----:B------:R-:W-:Y:S01]  /*64a0*/  LOP3.LUT R10, R22, 0xff, RZ, 0xc0, !PT ;  /* 0x000000ff160a7812 */ /* 0x000fe200078ec0ff */
[----:B------:R-:W-:Y:S01]  /*64b0*/  FFMA.FTZ R182, R8, UR17, -R200 ;  /* 0x0000001108b67c23 */ /* 0x000fe200080108c8 */
[----:B------:R-:W-:Y:S01]  /*64c0*/  LOP3.LUT R151, R17, R151, RZ, 0xc0, !PT ;  /* 0x0000009711977212 */ /* 0x000fe200078ec0ff */
[----:B------:R-:W-:Y:S01]  /*64d0*/  MUFU.EX2 R185, R185 ;  /* 0x000000b900b97308 */ /* 0x000fe20000000800 */
[----:B------:R-:W5:Y:S01]  /*64e0*/  LDSM.16.MT88.4 R16, [R172+0x10800] ;  /* 0x01080000ac10783b */ /* 0x000f620000004200 */
[----:B------:R-:W-:Y:S01]  /*64f0*/  LOP3.LUT R11, R20, 0xffff, RZ, 0xc0, !PT ;  /* 0x0000ffff140b7812 */ /* 0x000fe200078ec0ff */
[----:B------:R-:W-:Y:S01]  /*6500*/  FFMA.FTZ R218, R218, UR17, -R207 ;  /* 0x00000011dada7c23 */ /* 0x000fe200080108cf */
[----:B------:R-:W-:Y:S01]  /*6510*/  MUFU.EX2 R180, R180 ;  /* 0x000000b400b47308 */ /* 0x000fe20000000800 */
[----:B------:R-:W-:Y:S01]  /*6520*/  PRMT R23, R10, 0x5410, R23 ;  /* 0x000054100a177816 */ /* 0x000fe20000000017 */
[C---:B-1----:R-:W-:Y:S01]  /*6530*/  HMMA.16816.F32 R36, R148.reuse, R40, RZ ;  /* 0x000000289424723c */ /* 0x042fe200000018ff */
[----:B------:R-:W-:Y:S01]  /*6540*/  PRMT R21, R21, 0x5410, R13 ;  /* 0x0000541015157816 */ /* 0x000fe2000000000d */
[----:B------:R-:W-:Y:S01]  /*6550*/  MUFU.EX2 R179, R179 ;  /* 0x000000b300b37308 */ /* 0x000fe20000000800 */
[C---:B------:R-:W-:Y:S01]  /*6560*/  LOP3.LUT R9, R20.reuse, 0xff, RZ, 0xc0, !PT ;  /* 0x000000ff14097812 */ /* 0x040fe200078ec0ff */
[----:B------:R-:W1:Y:S01]  /*6570*/  LDSM.16.MT88.4 R12, [R172+0x12800] ;  /* 0x01280000ac0c783b */ /* 0x000e620000004200 */
[----:B------:R-:W-:Y:S01]  /*6580*/  SHF.R.U32.HI R22, RZ, 0x8, R11 ;  /* 0x00000008ff167819 */ /* 0x000fe2000001160b */
[----:B------:R-:W-:Y:S01]  /*6590*/  MUFU.EX2 R183, R183 ;  /* 0x000000b700b77308 */ /* 0x000fe20000000800 */
[----:B------:R-:W-:Y:S01]  /*65a0*/  PRMT R24, R20, 0x7632, R24 ;  /* 0x0000763214187816 */ /* 0x000fe20000000018 */
[C---:B---3--:R-:W-:Y:S01]  /*65b0*/  HMMA.16816.F32 R68, R148.reuse, R72, RZ ;  /* 0x000000489444723c */ /* 0x048fe200000018ff */
[----:B------:R-:W-:Y:S01]  /*65c0*/  PRMT R22, R9, 0x5410, R22 ;  /* 0x0000541009167816 */ /* 0x000fe20000000016 */
[----:B------:R-:W3:Y:S01]  /*65d0*/  MUFU.EX2 R182, R182 ;  /* 0x000000b600b67308 */ /* 0x000ee20000000800 */
[----:B------:R-:W-:Y:S01]  /*65e0*/  LOP3.LUT R24, R24, 0xff, RZ, 0xc0, !PT ;  /* 0x000000ff18187812 */ /* 0x000fe200078ec0ff */
[----:B------:R-:W-:Y:S01]  /*65f0*/  LDSM.16.MT88.4 R8, [R172+0x14800] ;  /* 0x01480000ac08783b */ /* 0x000fe20000004200 */
[----:B------:R-:W-:Y:S01]  /*6600*/  LOP3.LUT R21, R21, 0xff00ff, RZ, 0xc0, !PT ;  /* 0x00ff00ff15157812 */ /* 0x000fe200078ec0ff */
[----:B------:R-:W-:Y:S01]  /*6610*/  FFMA.FTZ R209, R209, UR17, -R200 ;  /* 0x00000011d1d17c23 */ /* 0x000fe200080108c8 */
[--C-:B------:R-:W-:Y:S01]  /*6620*/  HSET2.LE.AND R22, R22, R173.reuse, PT ;  /* 0x000000ad16167233 */ /* 0x100fe20003803000 */
[C---:B--2---:R-:W-:Y:S01]  /*6630*/  HMMA.16816.F32 R152, R148.reuse, R4, RZ ;  /* 0x000000049498723c */ /* 0x044fe200000018ff */
[----:B------:R-:W-:Y:S01]  /*6640*/  SHF.R.U32.HI R4, RZ, 0x18, R20 ;  /* 0x00000018ff047819 */ /* 0x000fe20000011614 */
[----:B------:R-:W-:Y:S01]  /*6650*/  LDSM.16.MT88.4 R168, [R172+0x16800] ;  /* 0x01680000aca8783b */ /* 0x000fe20000004200 */
[--C-:B------:R-:W-:Y:S01]  /*6660*/  HSET2.LE.AND R5, R23, R173.reuse, PT ;  /* 0x000000ad17057233 */ /* 0x100fe20003803000 */
[----:B------:R-:W-:Y:S01]  /*6670*/  FFMA.FTZ R208, R208, UR17, -R200 ;  /* 0x00000011d0d07c23 */ /* 0x000fe200080108c8 */
[----:B----4-:R-:W-:Y:S01]  /*6680*/  F2FP.F16.F32.PACK_AB R20, R181, R184 ;  /* 0x000000b8b514723e */ /* 0x010fe200000000ff */
[----:B------:R-:W-:Y:S01]  /*6690*/  LDSM.16.MT88.4 R32, [R219+0x10800] ;  /* 0x01080000db20783b */ /* 0x000fe20000004200 */
[----:B------:R-:W-:Y:S01]  /*66a0*/  PRMT R4, R24, 0x5410, R4 ;  /* 0x0000541018047816 */ /* 0x000fe20000000004 */
[C---:B------:R-:W-:Y:S01]  /*66b0*/  HMMA.16816.F32 R100, R148.reuse, R104, RZ ;  /* 0x000000689464723c */ /* 0x040fe200000018ff */
[----:B------:R-:W-:Y:S01]  /*66c0*/  HSET2.LE.AND R21, R21, R173, PT ;  /* 0x000000ad15157233 */ /* 0x000fe20003803000 */
[----:B------:R-:W-:Y:S01]  /*66d0*/  LDSM.16.MT88.4 R28, [R0+0x12800] ;  /* 0x01280000001c783b */ /* 0x000fe20000004200 */
[----:B---3--:R-:W-:Y:S01]  /*66e0*/  F2FP.F16.F32.PACK_AB R24, R182, R183 ;  /* 0x000000b7b618723e */ /* 0x008fe200000000ff */
[--C-:B------:R-:W-:Y:S01]  /*66f0*/  FFMA.FTZ R217, R217, UR17, -R200.reuse ;  /* 0x00000011d9d97c23 */ /* 0x100fe200080108c8 */
[----:B------:R-:W-:Y:S01]  /*6700*/  MUFU.EX2 R209, R209 ;  /* 0x000000d100d17308 */ /* 0x000fe20000000800 */
[--C-:B------:R-:W-:Y:S01]  /*6710*/  FFMA.FTZ R203, R203, UR17, -R207.reuse ;  /* 0x00000011cbcb7c23 */ /* 0x100fe200080108cf */
[--C-:B------:R-:W-:Y:S01]  /*6720*/  FFMA.FTZ R245, R201, UR17, -R207.reuse ;  /* 0x00000011c9f57c23 */ /* 0x100fe200080108cf */
[----:B------:R-:W-:Y:S01]  /*6730*/  HMMA.16816.F32 R132, R148, R136, RZ ;  /* 0x000000889484723c */ /* 0x000fe200000018ff */
[----:B------:R-:W-:Y:S01]  /*6740*/  MUFU.EX2 R208, R208 ;  /* 0x000000d000d07308 */ /* 0x000fe20000000800 */
[----:B------:R-:W-:Y:S01]  /*6750*/  FFMA.FTZ R244, R174, UR17, -R200 ;  /* 0x00000011aef47c23 */ /* 0x000fe200080108c8 */
[----:B------:R-:W-:Y:S01]  /*6760*/  FFMA.FTZ R204, R204, UR17, -R207 ;  /* 0x00000011cccc7c23 */ /* 0x000fe200080108cf */
[----:B------:R-:W-:Y:S01]  /*6770*/  FADD.FTZ R195, R196, R195 ;  /* 0x000000c3c4c37221 */ /* 0x000fe20000010000 */
[----:B------:R-:W-:Y:S01]  /*6780*/  MUFU.EX2 R217, R217 ;  /* 0x000000d900d97308 */ /* 0x000fe20000000800 */
[----:B------:R-:W-:-:S02]  /*6790*/  FADD.FTZ R190, R191, R190 ;  /* 0x000000bebfbe7221 */ /* 0x000fc40000010000 */
[C---:B------:R-:W-:Y:S01]  /*67a0*/  HMMA.16816.F32 R160, R148.reuse, R156, RZ ;  /* 0x0000009c94a0723c */ /* 0x040fe200000018ff */
[----:B------:R2:W-:Y:S01]  /*67b0*/  MUFU.EX2 R201, R203 ;  /* 0x000000cb00c97308 */ /* 0x0005e20000000800 */
[----:B------:R-:W-:Y:S01]  /*67c0*/  FADD.FTZ R192, R192, R195 ;  /* 0x000000c3c0c07221 */ /* 0x000fe20000010000 */
[----:B------:R-:W-:Y:S02]  /*67d0*/  FADD.FTZ R190, R187, R190 ;  /* 0x000000bebbbe7221 */ /* 0x000fe40000010000 */
[----:B------:R-:W-:Y:S01]  /*67e0*/  MUFU.EX2 R244, R244 ;  /* 0x000000f400f47308 */ /* 0x000fe20000000800 */
[----:B------:R-:W-:Y:S01]  /*67f0*/  FADD.FTZ R192, R189, R192 ;  /* 0x000000c0bdc07221 */ /* 0x000fe20000010000 */
[----:B------:R-:W-:Y:S01]  /*6800*/  FADD.FTZ R186, R186, R190 ;  /* 0x000000bebaba7221 */ /* 0x000fe20000010000 */
[----:B------:R-:W-:Y:S01]  /*6810*/  HMMA.16816.F32 R44, R148, R48, RZ ;  /* 0x00000030942c723c */ /* 0x000fe200000018ff */
[----:B------:R-:W-:Y:S02]  /*6820*/  MUFU.EX2 R245, R245 ;  /* 0x000000f500f57308 */ /* 0x000fe40000000800 */
[----:B------:R-:W-:Y:S01]  /*6830*/  FADD.FTZ R186, R183, R186 ;  /* 0x000000bab7ba7221 */ /* 0x000fe20000010000 */
[----:B--2---:R-:W-:-:S04]  /*6840*/  FFMA.FTZ R203, R198, UR17, -R200 ;  /* 0x00000011c6cb7c23 */ /* 0x004fc800080108c8 */
[----:B------:R-:W-:Y:S01]  /*6850*/  HMMA.16816.F32 R52, R148, R56, RZ ;  /* 0x000000389434723c */ /* 0x000fe200000018ff */
[----:B------:R-:W-:Y:S01]  /*6860*/  FADD.FTZ R182, R182, R186 ;  /* 0x000000bab6b67221 */ /* 0x000fe20000010000 */
[----:B------:R-:W-:Y:S03]  /*6870*/  MUFU.EX2 R203, R203 ;  /* 0x000000cb00cb7308 */ /* 0x000fe60000000800 */
[----:B------:R-:W-:-:S03]  /*6880*/  FADD.FTZ R182, R180, R182 ;  /* 0x000000b6b4b67221 */ /* 0x000fc60000010000 */
        /* <DEDUP_REMOVED lines=25> */
[----:B------:R-:W-:Y:S01]  /*6a20*/  F2FP.F16.F32.PACK_AB R20, R185, R188 ;  /* 0x000000bcb914723e */ /* 0x000fe200000000ff */
[----:B------:R-:W-:Y:S01]  /*6a30*/  FADD.FTZ R188, R188, R192 ;  /* 0x000000c0bcbc7221 */ /* 0x000fe20000010000 */
[C---:B------:R-:W-:Y:S01]  /*6a40*/  F2FP.F16.F32.PACK_AB R7, R179.reuse, R180 ;  /* 0x000000b4b307723e */ /* 0x040fe200000000ff */
[----:B------:R-:W-:Y:S01]  /*6a50*/  FADD.FTZ R179, R179, R182 ;  /* 0x000000b6b3b37221 */ /* 0x000fe20000010000 */
[----:B------:R-:W-:Y:S01]  /*6a60*/  HSET2.LE.AND R5, R4, R173, PT ;  /* 0x000000ad04057233 */ /* 0x000fe20003803000 */
[----:B------:R-:W-:Y:S01]  /*6a70*/  FADD.FTZ R188, R185, R188 ;  /* 0x000000bcb9bc7221 */ /* 0x000fe20000010000 */
[----:B------:R-:W-:Y:S02]  /*6a80*/  LOP3.LUT R7, R7, R21, RZ, 0xc0, !PT ;  /* 0x0000001507077212 */ /* 0x000fe400078ec0ff */
[----:B------:R-:W-:Y:S01]  /*6a90*/  LOP3.LUT R4, R20, R22, RZ, 0xc0, !PT ;  /* 0x0000001614047212 */ /* 0x000fe200078ec0ff */
[----:B------:R-:W-:Y:S01]  /*6aa0*/  FADD.FTZ R184, R184, R188 ;  /* 0x000000bcb8b87221 */ /* 0x000fe20000010000 */
[----:B------:R-:W2:Y:S01]  /*6ab0*/  LDSM.16.MT88.4 R20, [R0+0x10800] ;  /* 0x010800000014783b */ /* 0x000ea20000004200 */
[----:B------:R-:W-:-:S02]  /*6ac0*/  LOP3.LUT R5, R24, R5, RZ, 0xc0, !PT ;  /* 0x0000000518057212 */ /* 0x000fc400078ec0ff */
[----:B------:R-:W-:Y:S01]  /*6ad0*/  FADD.FTZ R184, R181, R184 ;  /* 0x000000b8b5b87221 */ /* 0x000fe20000010000 */
[----:B------:R-:W-:Y:S04]  /*6ae0*/  LDSM.16.MT88.4 R24, [R219+0x12800] ;  /* 0x01280000db18783b */ /* 0x000fe80000004200 */
[C---:B-----5:R-:W-:Y:S08]  /*6af0*/  HMMA.16816.F32 R36, R4.reuse, R16, R36 ;  /* 0x000000100424723c */ /* 0x060ff00000001824 */
[C---:B------:R-:W-:Y:S01]  /*6b00*/  HMMA.16816.F32 R40, R4.reuse, R18, R40 ;  /* 0x000000120428723c */ /* 0x040fe20000001828 */
[----:B------:R-:W3:Y:S07]  /*6b10*/  LDSM.16.MT88.4 R16, [R197+0x10800] ;  /* 0x01080000c510783b */ /* 0x000eee0000004200 */
        /* <DEDUP_REMOVED lines=16> */
[----:B------:R-:W-:-:S05]  /*6c20*/  IMAD.U32 R20, RZ, RZ, UR22 ;  /* 0x00000016ff147e24 */ /* 0x000fca000f8e00ff */
[----:B------:R-:W-:Y:S02]  /*6c30*/  LOP3.LUT R20, R20, UR29, R243, 0x96, !PT ;  /* 0x0000001d14147c12 */ /* 0x000fe4000f8e96f3 */
[----:B----4-:R-:W-:Y:S03]  /*6c40*/  HMMA.16816.F32 R92, R4, R8, R92 ;  /* 0x00000008045c723c */ /* 0x010fe6000000185c */
[----:B------:R-:W-:-:S05]  /*6c50*/  IMAD.WIDE.U32 R20, R20, -0x326172a9, RZ ;  /* 0xcd9e8d5714147825 */ /* 0x000fca00078e00ff */
[----:B------:R-:W-:Y:S01]  /*6c60*/  HMMA.16816.F32 R96, R4, R10, R96 ;  /* 0x0000000a0460723c */ /* 0x000fe20000001860 */
[----:B------:R-:W2:Y:S01]  /*6c70*/  LDSM.16.MT88.4 R8, [R219+0x16800] ;  /* 0x01680000db08783b */ /* 0x000ea20000004200 */
[----:B------:R-:W-:-:S06]  /*6c80*/  LOP3.LUT R20, R20, UR15, R235, 0x96, !PT ;  /* 0x0000000f14147c12 */ /* 0x000fcc000f8e96eb */
[----:B---3--:R-:W-:Y:S01]  /*6c90*/  HMMA.16816.F32 R116, R4, R16, R116 ;  /* 0x000000100474723c */ /* 0x008fe20000001874 */
[----:B------:R-:W-:Y:S01]  /*6ca0*/  LOP3.LUT R16, R246, UR16, R21, 0x96, !PT ;  /* 0x00000010f6107c12 */ /* 0x000fe2000f8e9615 */
[----:B------:R-:W-:-:S04]  /*6cb0*/  IMAD.WIDE.U32 R20, R20, -0x2daee0ad, RZ ;  /* 0xd2511f5314147825 */ /* 0x000fc800078e00ff */
[----:B------:R-:W-:Y:S02]  /*6cc0*/  IMAD.WIDE.U32 R16, R16, -0x2daee0ad, RZ ;  /* 0xd2511f5310107825 */ /* 0x000fe400078e00ff */
[----:B------:R-:W-:Y:S01]  /*6cd0*/  HMMA.16816.F32 R136, R4, R170, R136 ;  /* 0x000000aa0488723c */ /* 0x000fe20000001888 */
[----:B------:R-:W-:-:S07]  /*6ce0*/  LOP3.LUT R170, R16, UR26, R21, 0x96, !PT ;  /* 0x0000001a10aa7c12 */ /* 0x000fce000f8e9615 */
[----:B------:R-:W-:Y:S01]  /*6cf0*/  HMMA.16816.F32 R112, R4, R22, R112 ;  /* 0x000000160470723c */ /* 0x000fe20000001870 */
[----:B------:R-:W-:Y:S01]  /*6d00*/  LOP3.LUT R22, R240, UR27, R17, 0x96, !PT ;  /* 0x0000001bf0167c12 */ /* 0x000fe2000f8e9611 */
[----:B------:R-:W-:-:S04]  /*6d10*/  IMAD.WIDE.U32 R170, R170, -0x326172a9, RZ ;  /* 0xcd9e8d57aaaa7825 */ /* 0x000fc800078e00ff */
[----:B------:R-:W-:Y:S02]  /*6d20*/  IMAD.WIDE.U32 R22, R22, -0x326172a9, RZ ;  /* 0xcd9e8d5716167825 */ /* 0x000fe400078e00ff */
[C---:B------:R-:W-:Y:S01]  /*6d30*/  HMMA.16816.F32 R120, R4.reuse, R18, R120 ;  /* 0x000000120478723c */ /* 0x040fe20000001878 */
[----:B------:R-:W3:Y:S07]  /*6d40*/  LDSM.16.MT88.4 R16, [R197+0x16800] ;  /* 0x01680000c510783b */ /* 0x000eee0000004200 */
[----:B------:R-:W-:Y:S01]  /*6d50*/  HMMA.16816.F32 R132, R4, R168, R132 ;  /* 0x000000a80484723c */ /* 0x000fe20000001884 */
[----:B------:R-:W-:-:S05]  /*6d60*/  LOP3.LUT R168, R22, UR13, R171, 0x96, !PT ;  /* 0x0000000d16a87c12 */ /* 0x000fca000f8e96ab */
[----:B------:R-:W-:Y:S02]  /*6d70*/  IMAD.WIDE.U32 R168, R168, -0x2daee0ad, RZ ;  /* 0xd2511f53a8a87825 */ /* 0x000fe400078e00ff */
[----:B-1----:R-:W-:Y:S01]  /*6d80*/  HMMA.16816.F32 R124, R4, R12, R124 ;  /* 0x0000000c047c723c */ /* 0x002fe2000000187c */
[----:B------:R-:W-:-:S05]  /*6d90*/  LOP3.LUT R12, R234, UR14, R23, 0x96, !PT ;  /* 0x0000000eea0c7c12 */ /* 0x000fca000f8e9617 */
[----:B------:R-:W-:Y:S02]  /*6da0*/  IMAD.WIDE.U32 R12, R12, -0x2daee0ad, RZ ;  /* 0xd2511f530c0c7825 */ /* 0x000fe400078e00ff */
[C---:B------:R-:W-:Y:S01]  /*6db0*/  HMMA.16816.F32 R128, R4.reuse, R14, R128 ;  /* 0x0000000e0480723c */ /* 0x040fe20000001880 */
[----:B------:R-:W-:Y:S02]  /*6dc0*/  LOP3.LUT R14, R12, UR24, R169, 0x96, !PT ;  /* 0x000000180c0e7c12 */ /* 0x000fe4000f8e96a9 */
[----:B------:R-:W-:Y:S02]  /*6dd0*/  LOP3.LUT R220, R20, UR25, R13, 0x96, !PT ;  /* 0x0000001914dc7c12 */ /* 0x000fe4000f8e960d */
[----:B------:R-:W-:Y:S01]  /*6de0*/  LDSM.16.MT88.4 R20, [R172+0x17000] ;  /* 0x01700000ac14783b */ /* 0x000fe20000004200 */
[----:B------:R-:W-:Y:S02]  /*6df0*/  IMAD.WIDE.U32 R14, R14, -0x326172a9, RZ ;  /* 0xcd9e8d570e0e7825 */ /* 0x000fe400078e00ff */
[----:B--2---:R-:W-:Y:S02]  /*6e00*/  HMMA.16816.F32 R140, R4, R8, R140 ;  /* 0x00000008048c723c */ /* 0x004fe4000000188c */
[----:B------:R-:W-:Y:S01]  /*6e10*/  IMAD.MOV.U32 R9, RZ, RZ, R14 ;  /* 0x000000ffff097224 */ /* 0x000fe200078e000e */
[----:B------:R-:W-:Y:S01]  /*6e20*/  PRMT R12, R14, 0x7773, RZ ;  /* 0x000077730e0c7816 */ /* 0x000fe200000000ff */
[----:B------:R-:W-:Y:S01]  /*6e30*/  IMAD.WIDE.U32 R220, R220, -0x326172a9, RZ ;  /* 0xcd9e8d57dcdc7825 */ /* 0x000fe200078e00ff */
[----:B------:R-:W-:-:S03]  /*6e40*/  PRMT R8, R14, 0x7772, RZ ;  /* 0x000077720e087816 */ /* 0x000fc600000000ff */
[C---:B------:R-:W-:Y:S01]  /*6e50*/  HMMA.16816.F32 R144, R4.reuse, R10, R144 ;  /* 0x0000000a0490723c */ /* 0x040fe20000001890 */
[--C-:B------:R-:W-:Y:S01]  /*6e60*/  FFMA.FTZ R11, R216, UR17, -R207.reuse ;  /* 0x00000011d80b7c23 */ /* 0x100fe200080108cf */
[----:B------:R-:W-:Y:S01]  /*6e70*/  PRMT R12, R8, 0x5410, R12 ;  /* 0x00005410080c7816 */ /* 0x000fe2000000000c */
[--C-:B------:R-:W-:Y:S01]  /*6e80*/  FFMA.FTZ R10, R206, UR17, -R207.reuse ;  /* 0x00000011ce0a7c23 */ /* 0x100fe200080108cf */
[----:B------:R-:W-:Y:S01]  /*6e90*/  LOP3.LUT R9, R9, 0xff, RZ, 0xc0, !PT ;  /* 0x000000ff09097812 */ /* 0x000fe200078ec0ff */
[----:B------:R-:W-:Y:S01]  /*6ea0*/  FFMA.FTZ R8, R205, UR17, -R207 ;  /* 0x00000011cd087c23 */ /* 0x000fe200080108cf */
[----:B------:R-:W-:Y:S01]  /*6eb0*/  PRMT R13, R14, 0x7771, RZ ;  /* 0x000077710e0d7816 */ /* 0x000fe200000000ff */
[----:B------:R1:W-:Y:S01]  /*6ec0*/  MUFU.EX2 R216, R218 ;  /* 0x000000da00d87308 */ /* 0x0003e20000000800 */
[----:B------:R-:W-:Y:S01]  /*6ed0*/  HMMA.16816.F32 R44, R4, R32, R44 ;  /* 0x00000020042c723c */ /* 0x000fe2000000182c */
[----:B------:R-:W-:Y:S02]  /*6ee0*/  LOP3.LUT R14, R220, UR4, R15, 0x96, !PT ;  /* 0x00000004dc0e7c12 */ /* 0x000fe4000f8e960f */
[----:B------:R-:W-:Y:S01]  /*6ef0*/  MUFU.EX2 R206, R11 ;  /* 0x0000000b00ce7308 */ /* 0x000fe20000000800 */
[----:B------:R-:W-:-:S02]  /*6f00*/  PRMT R13, R9, 0x5410, R13 ;  /* 0x00005410090d7816 */ /* 0x000fc4000000000d */
[----:B------:R-:W-:Y:S01]  /*6f10*/  LOP3.LUT R15, R14, 0xffff, RZ, 0xc0, !PT ;  /* 0x0000ffff0e0f7812 */ /* 0x000fe200078ec0ff */
[----:B------:R-:W-:Y:S01]  /*6f20*/  MUFU.EX2 R205, R10 ;  /* 0x0000000a00cd7308 */ /* 0x000fe20000000800 */
[C---:B------:R-:W-:Y:S01]  /*6f30*/  HMMA.16816.F32 R48, R4.reuse, R34, R48 ;  /* 0x000000220430723c */ /* 0x040fe20000001830 */
[----:B------:R-:W-:Y:S02]  /*6f40*/  HSET2.LE.AND R33, R13, R173, PT ;  /* 0x000000ad0d217233 */ /* 0x000fe40003803000 */
[----:B------:R-:W-:Y:S01]  /*6f50*/  SHF.R.U32.HI R15, RZ, 0x8, R15 ;  /* 0x00000008ff0f7819 */ /* 0x000fe2000001160f */
[----:B-1----:R-:W-:Y:S01]  /*6f60*/  FFMA.FTZ R218, R210, UR17, -R200 ;  /* 0x00000011d2da7c23 */ /* 0x002fe200080108c8 */
[----:B------:R-:W-:Y:S01]  /*6f70*/  LOP3.LUT R170, R170, UR12, R221, 0x96, !PT ;  /* 0x0000000caaaa7c12 */ /* 0x000fe2000f8e96dd */
[----:B------:R1:W-:Y:S02]  /*6f80*/  MUFU.EX2 R210, R8 ;  /* 0x0000000800d27308 */ /* 0x0003e40000000800 */
[----:B------:R-:W-:Y:S01]  /*6f90*/  HMMA.16816.F32 R60, R4, R28, R60 ;  /* 0x0000001c043c723c */ /* 0x000fe2000000183c */
[----:B------:R-:W-:Y:S01]  /*6fa0*/  UMOV UR12, 0xffffffff ;  /* 0xffffffff000c7882 */ /* 0x000fe20000000000 */
[----:B------:R-:W2:Y:S01]  /*6fb0*/  MUFU.EX2 R218, R218 ;  /* 0x000000da00da7308 */ /* 0x000ea20000000800 */
[----:B------:R-:W-:-:S05]  /*6fc0*/  IMAD.WIDE.U32 R170, R170, -0x2daee0ad, RZ ;  /* 0xd2511f53aaaa7825 */ /* 0x000fca00078e00ff */
[----:B------:R-:W-:Y:S01]  /*6fd0*/  HMMA.16816.F32 R64, R4, R30, R64 ;  /* 0x0000001e0440723c */ /* 0x000fe20000001840 */
[----:B------:R-:W-:Y:S01]  /*6fe0*/  LDSM.16.MT88.4 R28, [R172+0x13000] ;  /* 0x01300000ac1c783b */ /* 0x000fe20000004200 */
[----:B------:R-:W-:-:S03]  /*6ff0*/  LOP3.LUT R168, R168, UR23, R171, 0x96, !PT ;  /* 0x00000017a8a87c12 */ /* 0x000fc6000f8e96ab */
[----:B-1----:R-:W1:Y:S03]  /*7000*/  LDSM.16.MT88.4 R8, [R172+0x11000] ;  /* 0x01100000ac08783b */ /* 0x002e660000004200 */
[----:B------:R-:W-:Y:S01]  /*7010*/  HMMA.16816.F32 R76, R4, R24, R76 ;  /* 0x00000018044c723c */ /* 0x000fe2000000184c */
[----:B--2---:R-:W-:Y:S01]  /*7020*/  F2FP.F16.F32.PACK_AB R32, R217, R218 ;  /* 0x000000dad920723e */ /* 0x004fe200000000ff */
[----:B------:R-:W-:-:S04]  /*7030*/  FADD.FTZ R179, R218, R179 ;  /* 0x000000b3dab37221 */ /* 0x000fc80000010000 */
[----:B------:R-:W-:Y:S02]  /*7040*/  FADD.FTZ R217, R217, R179 ;  /* 0x000000b3d9d97221 */ /* 0x000fe40000010000 */
[----:B------:R-:W-:Y:S01]  /*7050*/  HMMA.16816.F32 R80, R4, R26, R80 ;  /* 0x0000001a0450723c */ /* 0x000fe20000001850 */
[----:B------:R-:W-:Y:S01]  /*7060*/  LDSM.16.MT88.4 R24, [R172+0x15000] ;  /* 0x01500000ac18783b */ /* 0x000fe20000004200 */
[----:B------:R-:W-:-:S06]  /*7070*/  FADD.FTZ R217, R209, R217 ;  /* 0x000000d9d1d97221 */ /* 0x000fcc0000010000 */
[C---:B---3--:R-:W-:Y:S01]  /*7080*/  HMMA.16816.F32 R152, R4.reuse, R16, R152 ;  /* 0x000000100498723c */ /* 0x048fe20000001898 */
[C---:B------:R-:W-:Y:S02]  /*7090*/  PRMT R16, R14.reuse, 0x7632, R16 ;  /* 0x000076320e107816 */ /* 0x040fe40000000010 */
[----:B------:R-:W-:Y:S02]  /*70a0*/  LOP3.LUT R17, R14, 0xff, RZ, 0xc0, !PT ;  /* 0x000000ff0e117812 */ /* 0x000fe400078ec0ff */
[----:B------:R-:W-:Y:S02]  /*70b0*/  SHF.R.U32.HI R14, RZ, 0x18, R14 ;  /* 0x00000018ff0e7819 */ /* 0x000fe4000001160e */
[----:B------:R-:W-:Y:S01]  /*70c0*/  LOP3.LUT R16, R16, 0xff, RZ, 0xc0, !PT ;  /* 0x000000ff10107812 */ /* 0x000fe200078ec0ff */
[----:B------:R-:W-:Y:S01]  /*70d0*/  HMMA.16816.F32 R148, R4, R18, R148 ;  /* 0x000000120494723c */ /* 0x000fe20000001894 */
[----:B------:R-:W2:Y:S01]  /*70e0*/  LDSM.16.MT88.4 R4, [R219+0x11000] ;  /* 0x01100000db04783b */ /* 0x000ea20000004200 */
[----:B------:R-:W-:-:S02]  /*70f0*/  PRMT R15, R17, 0x5410, R15 ;  /* 0x00005410110f7816 */ /* 0x000fc4000000000f */
[----:B------:R-:W-:Y:S02]  /*7100*/  LOP3.LUT R17, R12, 0xff00ff, RZ, 0xc0, !PT ;  /* 0x00ff00ff0c117812 */ /* 0x000fe400078ec0ff */
[----:B------:R-:W-:Y:S02]  /*7110*/  PRMT R14, R16, 0x5410, R14 ;  /* 0x00005410100e7816 */ /* 0x000fe4000000000e */
[C---:B------:R-:W-:Y:S01]  /*7120*/  F2FP.F16.F32.PACK_AB R16, R208.reuse, R209 ;  /* 0x000000d1d010723e */ /* 0x040fe200000000ff */
[----:B------:R-:W-:Y:S01]  /*7130*/  FADD.FTZ R208, R208, R217 ;  /* 0x000000d9d0d07221 */ /* 0x000fe20000010000 */
[--C-:B------:R-:W-:Y:S02]  /*7140*/  HSET2.LE.AND R13, R17, R173.reuse, PT ;  /* 0x000000ad110d7233 */ /* 0x100fe40003803000 */
[--C-:B------:R-:W-:Y:S02]  /*7150*/  HSET2.LE.AND R18, R15, R173.reuse, PT ;  /* 0x000000ad0f127233 */ /* 0x100fe40003803000 */
[----:B------:R-:W-:-:S02]  /*7160*/  HSET2.LE.AND R17, R14, R173, PT ;  /* 0x000000ad0e117233 */ /* 0x000fc40003803000 */
[----:B------:R-:W-:Y:S01]  /*7170*/  F2FP.F16.F32.PACK_AB R12, R206, R216 ;  /* 0x000000d8ce0c723e */ /* 0x000fe200000000ff */
[----:B------:R-:W-:Y:S01]  /*7180*/  FADD.FTZ R216, R216, R184 ;  /* 0x000000b8d8d87221 */ /* 0x000fe20000010000 */
[----:B------:R-:W-:Y:S02]  /*7190*/  F2FP.F16.F32.PACK_AB R19, R210, R205 ;  /* 0x000000cdd213723e */ /* 0x000fe400000000ff */
[----:B------:R-:W-:Y:S01]  /*71a0*/  LOP3.LUT R15, R16, R13, RZ, 0xc0, !PT ;  /* 0x0000000d100f7212 */ /* 0x000fe200078ec0ff */
[----:B------:R-:W-:Y:S01]  /*71b0*/  FADD.FTZ R216, R206, R216 ;  /* 0x000000d8ced87221 */ /* 0x000fe20000010000 */
[----:B------:R-:W-:Y:S02]  /*71c0*/  LOP3.LUT R14, R19, R33, RZ, 0xc0, !PT ;  /* 0x00000021130e7212 */ /* 0x000fe400078ec0ff */
[----:B------:R-:W-:Y:S01]  /*71d0*/  LOP3.LUT R12, R12, R18, RZ, 0xc0, !PT ;  /* 0x000000120c0c7212 */ /* 0x000fe200078ec0ff */
[----:B------:R-:W-:Y:S01]  /*71e0*/  FADD.FTZ R205, R205, R216 ;  /* 0x000000d8cdcd7221 */ /* 0x000fe20000010000 */
[----:B------:R-:W-:-:S02]  /*71f0*/  LOP3.LUT R13, R32, R17, RZ, 0xc0, !PT ;  /* 0x00000011200d7212 */ /* 0x000fc400078ec0ff */
[----:B------:R-:W3:Y:S01]  /*7200*/  LDSM.16.MT88.4 R16, [R219+0x13000] ;  /* 0x01300000db10783b */ /* 0x000ee20000004200 */
[----:B------:R-:W-:-:S03]  /*7210*/  FADD.FTZ R205, R210, R205 ;  /* 0x000000cdd2cd7221 */ /* 0x000fc60000010000 */
[----:B------:R-:W-:Y:S01]  /*7220*/  LDSM.16.MT88.4 R32, [R219+0x17000] ;  /* 0x01700000db20783b */ /* 0x000fe20000004200 */
        /* <DEDUP_REMOVED lines=18> */
[C---:B----4-:R-:W-:Y:S08]  /*7350*/  HMMA.16816.F32 R160, R12.reuse, R28, R160 ;  /* 0x0000001c0ca0723c */ /* 0x050ff000000018a0 */
[C---:B------:R-:W-:Y:S01]  /*7360*/  HMMA.16816.F32 R156, R12.reuse, R30, R156 ;  /* 0x0000001e0c9c723c */ /* 0x040fe2000000189c */
[----:B------:R-:W4:Y:S07]  /*7370*/  LDSM.16.MT88.4 R28, [R197+0x17000] ;  /* 0x01700000c51c783b */ /* 0x000f2e0000004200 */
[C---:B---3--:R-:W-:Y:S01]  /*7380*/  HMMA.16816.F32 R92, R12.reuse, R16, R92 ;  /* 0x000000100c5c723c */ /* 0x048fe2000000185c */
[----:B------:R-:W-:Y:S01]  /*7390*/  FFMA.FTZ R16, R202, UR17, -R207 ;  /* 0x00000011ca107c23 */ /* 0x000fe200080108cf */
[----:B------:R-:W-:Y:S01]  /*73a0*/  PRMT R17, R170, 0x7772, RZ ;  /* 0x00007772aa117816 */ /* 0x000fe200000000ff */
[----:B------:R-:W-:Y:S04]  /*73b0*/  MUFU.EX2 R202, R204 ;  /* 0x000000cc00ca7308 */ /* 0x000fe80000000800 */
[----:B------:R3:W-:Y:S01]  /*73c0*/  MUFU.EX2 R198, R16 ;  /* 0x0000001000c67308 */ /* 0x0007e20000000800 */
[----:B-1----:R-:W-:Y:S01]  /*73d0*/  HMMA.16816.F32 R116, R12, R8, R116 ;  /* 0x000000080c74723c */ /* 0x002fe20000001874 */
[----:B------:R-:W-:-:S02]  /*73e0*/  IMAD.MOV.U32 R9, RZ, RZ, R170 ;  /* 0x000000ffff097224 */ /* 0x000fc400078e00aa */
[--C-:B------:R-:W-:Y:S01]  /*73f0*/  FFMA.FTZ R8, R199, UR17, -R200.reuse ;  /* 0x00000011c7087c23 */ /* 0x100fe200080108c8 */
[----:B------:R-:W-:Y:S02]  /*7400*/  FFMA.FTZ R199, R175, UR17, -R200 ;  /* 0x00000011afc77c23 */ /* 0x000fe400080108c8 */
[----:B------:R-:W-:Y:S01]  /*7410*/  LOP3.LUT R9, R9, 0xff, RZ, 0xc0, !PT ;  /* 0x000000ff09097812 */ /* 0x000fe200078ec0ff */
[----:B------:R-:W1:Y:S01]  /*7420*/  MUFU.EX2 R200, R8 ;  /* 0x0000000800c87308 */ /* 0x000e620000000800 */
[----:B------:R-:W-:Y:S01]  /*7430*/  HMMA.16816.F32 R96, R12, R18, R96 ;  /* 0x000000120c60723c */ /* 0x000fe20000001860 */
[C---:B------:R-:W-:Y:S02]  /*7440*/  LOP3.LUT R18, R168.reuse, 0xffff, RZ, 0xc0, !PT ;  /* 0x0000ffffa8127812 */ /* 0x040fe400078ec0ff */
[----:B------:R-:W-:Y:S01]  /*7450*/  LOP3.LUT R19, R168, 0xff, RZ, 0xc0, !PT ;  /* 0x000000ffa8137812 */ /* 0x000fe200078ec0ff */
[----:B------:R-:W5:Y:S01]  /*7460*/  MUFU.EX2 R199, R199 ;  /* 0x000000c700c77308 */ /* 0x000f620000000800 */
[----:B---3--:R-:W-:-:S02]  /*7470*/  PRMT R16, R170, 0x7771, RZ ;  /* 0x00007771aa107816 */ /* 0x008fc400000000ff */
[----:B------:R-:W-:Y:S01]  /*7480*/  SHF.R.U32.HI R18, RZ, 0x8, R18 ;  /* 0x00000008ff127819 */ /* 0x000fe20000011612 */
[C---:B------:R-:W-:Y:S01]  /*7490*/  HMMA.16816.F32 R120, R12.reuse, R10, R120 ;  /* 0x0000000a0c78723c */ /* 0x040fe20000001878 */
[----:B------:R-:W-:Y:S02]  /*74a0*/  PRMT R10, R170, 0x7773, RZ ;  /* 0x00007773aa0a7816 */ /* 0x000fe400000000ff */
[----:B------:R-:W-:Y:S02]  /*74b0*/  PRMT R16, R9, 0x5410, R16 ;  /* 0x0000541009107816 */ /* 0x000fe40000000010 */
[----:B------:R-:W-:Y:S01]  /*74c0*/  PRMT R17, R17, 0x5410, R10 ;  /* 0x0000541011117816 */ /* 0x000fe2000000000a */
[----:B-1----:R-:W-:Y:S01]  /*74d0*/  FADD.FTZ R208, R200, R208 ;  /* 0x000000d0c8d07221 */ /* 0x002fe20000010000 */
[----:B------:R-:W-:Y:S01]  /*74e0*/  PRMT R18, R19, 0x5410, R18 ;  /* 0x0000541013127816 */ /* 0x000fe20000000012 */
[C---:B--2---:R-:W-:Y:S01]  /*74f0*/  HMMA.16816.F32 R124, R12.reuse, R4, R124 ;  /* 0x000000040c7c723c */ /* 0x044fe2000000187c */
[----:B------:R-:W-:Y:S01]  /*7500*/  PRMT R5, R168, 0x7632, R5 ;  /* 0x00007632a8057816 */ /* 0x000fe20000000005 */
[----:B------:R-:W-:Y:S01]  /*7510*/  LDSM.16.MT88.4 R8, [R172+0x15800] ;  /* 0x01580000ac08783b */ /* 0x000fe20000004200 */
[----:B------:R-:W-:Y:S01]  /*7520*/  SHF.R.U32.HI R4, RZ, 0x18, R168 ;  /* 0x00000018ff047819 */ /* 0x000fe200000116a8 */
[----:B------:R-:W-:Y:S01]  /*7530*/  FADD.FTZ R208, R203, R208 ;  /* 0x000000d0cbd07221 */ /* 0x000fe20000010000 */
[----:B------:R-:W-:Y:S01]  /*7540*/  LOP3.LUT R5, R5, 0xff, RZ, 0xc0, !PT ;  /* 0x000000ff05057812 */ /* 0x000fe200078ec0ff */
[----:B------:R-:W-:Y:S02]  /*7550*/  LDSM.16.MT88.4 R168, [R219+0x15800] ;  /* 0x01580000dba8783b */ /* 0x000fe40000004200 */
[----:B------:R-:W-:Y:S01]  /*7560*/  HMMA.16816.F32 R128, R12, R6, R128 ;  /* 0x000000060c80723c */ /* 0x000fe20000001880 */
[----:B------:R-:W-:Y:S01]  /*7570*/  PRMT R5, R5, 0x5410, R4 ;  /* 0x0000541005057816 */ /* 0x000fe20000000004 */
[----:B-----5:R-:W-:Y:S01]  /*7580*/  FADD.FTZ R208, R199, R208 ;  /* 0x000000d0c7d07221 */ /* 0x020fe20000010000 */
[----:B------:R-:W-:-:S02]  /*7590*/  LOP3.LUT R7, R17, 0xff00ff, RZ, 0xc0, !PT ;  /* 0x00ff00ff11077812 */ /* 0x000fc400078ec0ff */
[--C-:B------:R-:W-:Y:S02]  /*75a0*/  HSET2.LE.AND R6, R16, R173.reuse, PT ;  /* 0x000000ad10067233 */ /* 0x100fe40003803000 */
[--C-:B------:R-:W-:Y:S01]  /*75b0*/  HSET2.LE.AND R4, R18, R173.reuse, PT ;  /* 0x000000ad12047233 */ /* 0x100fe20003803000 */
[----:B------:R-:W-:Y:S01]  /*75c0*/  HMMA.16816.F32 R100, R12, R24, R100 ;  /* 0x000000180c64723c */ /* 0x000fe20000001864 */
[----:B------:R-:W-:Y:S01]  /*75d0*/  LDSM.16.MT88.4 R16, [R172+0x17800] ;  /* 0x01780000ac10783b */ /* 0x000fe20000004200 */
[--C-:B------:R-:W-:Y:S02]  /*75e0*/  HSET2.LE.AND R7, R7, R173.reuse, PT ;  /* 0x000000ad07077233 */ /* 0x100fe40003803000 */
[----:B------:R-:W-:-:S04]  /*75f0*/  HSET2.LE.AND R5, R5, R173, PT ;  /* 0x000000ad05057233 */ /* 0x000fc80003803000 */
[C---:B------:R-:W-:Y:S01]  /*7600*/  HMMA.16816.F32 R104, R12.reuse, R26, R104 ;  /* 0x0000001a0c68723c */ /* 0x040fe20000001868 */
[----:B------:R-:W1:Y:S07]  /*7610*/  LDSM.16.MT88.4 R24, [R197+0x11000] ;  /* 0x01100000c518783b */ /* 0x000e6e0000004200 */
[C---:B------:R-:W-:Y:S08]  /*7620*/  HMMA.16816.F32 R132, R12.reuse, R20, R132 ;  /* 0x000000140c84723c */ /* 0x040ff00000001884 */
[C---:B------:R-:W-:Y:S01]  /*7630*/  HMMA.16816.F32 R136, R12.reuse, R22, R136 ;  /* 0x000000160c88723c */ /* 0x040fe20000001888 */
[----:B------:R-:W2:Y:S07]  /*7640*/  LDSM.16.MT88.4 R20, [R197+0x13000] ;  /* 0x01300000c514783b */ /* 0x000eae0000004200 */
[----:B----4-:R-:W-:Y:S01]  /*7650*/  HMMA.16816.F32 R152, R12, R28, R152 ;  /* 0x0000001c0c98723c */ /* 0x010fe20000001898 */
[C---:B------:R-:W-:Y:S01]  /*7660*/  F2FP.F16.F32.PACK_AB R28, R244.reuse, R199 ;  /* 0x000000c7f41c723e */ /* 0x040fe200000000ff */
[----:B------:R-:W-:Y:S01]  /*7670*/  FADD.FTZ R244, R244, R208 ;  /* 0x000000d0f4f47221 */ /* 0x000fe20000010000 */
[----:B------:R-:W-:Y:S01]  /*7680*/  F2FP.F16.F32.PACK_AB R29, R201, R202 ;  /* 0x000000cac91d723e */ /* 0x000fe200000000ff */
[----:B------:R-:W-:Y:S01]  /*7690*/  FADD.FTZ R202, R202, R205 ;  /* 0x000000cdcaca7221 */ /* 0x000fe20000010000 */
[----:B------:R-:W-:-:S02]  /*76a0*/  LOP3.LUT R7, R28, R7, RZ, 0xc0, !PT ;  /* 0x000000071c077212 */ /* 0x000fc400078ec0ff */
[----:B------:R-:W-:Y:S01]  /*76b0*/  F2FP.F16.F32.PACK_AB R28, R203, R200 ;  /* 0x000000c8cb1c723e */ /* 0x000fe200000000ff */
[C---:B------:R-:W-:Y:S01]  /*76c0*/  HMMA.16816.F32 R140, R12.reuse, R32, R140 ;  /* 0x000000200c8c723c */ /* 0x040fe2000000188c */
[----:B------:R-:W-:Y:S01]  /*76d0*/  F2FP.F16.F32.PACK_AB R32, R245, R198 ;  /* 0x000000c6f520723e */ /* 0x000fe200000000ff */
[----:B------:R-:W-:Y:S01]  /*76e0*/  FADD.FTZ R202, R201, R202 ;  /* 0x000000cac9ca7221 */ /* 0x000fe20000010000 */
[----:B------:R-:W-:Y:S02]  /*76f0*/  LOP3.LUT R4, R29, R4, RZ, 0xc0, !PT ;  /* 0x000000041d047212 */ /* 0x000fe400078ec0ff */
[----:B------:R-:W-:Y:S01]  /*7700*/  LOP3.LUT R6, R32, R6, RZ, 0xc0, !PT ;  /* 0x0000000620067212 */ /* 0x000fe200078ec0ff */
[----:B------:R-:W-:Y:S01]  /*7710*/  FADD.FTZ R202, R198, R202 ;  /* 0x000000cac6ca7221 */ /* 0x000fe20000010000 */
[----:B------:R-:W-:Y:S01]  /*7720*/  LOP3.LUT R5, R28, R5, RZ, 0xc0, !PT ;  /* 0x000000051c057212 */ /* 0x000fe200078ec0ff */
[----:B------:R-:W-:Y:S01]  /*7730*/  HMMA.16816.F32 R144, R12, R34, R144 ;  /* 0x000000220c90723c */ /* 0x000fe20000001890 */
[----:B------:R-:W-:Y:S01]  /*7740*/  LDSM.16.MT88.4 R32, [R219+0x17800] ;  /* 0x01780000db20783b */ /* 0x000fe20000004200 */
[----:B------:R-:W-:-:S06]  /*7750*/  FADD.FTZ R245, R245, R202 ;  /* 0x000000caf5f57221 */ /* 0x000fcc0000010000 */
[C---:B-1----:R-:W-:Y:S08]  /*7760*/  HMMA.16816.F32 R52, R12.reuse, R24, R52 ;  /* 0x000000180c34723c */ /* 0x042ff00000001834 */
[C---:B------:R-:W-:Y:S01]  /*7770*/  HMMA.16816.F32 R56, R12.reuse, R26, R56 ;  /* 0x0000001a0c38723c */ /* 0x040fe20000001838 */
[----:B------:R-:W1:Y:S07]  /*7780*/  LDSM.16.MT88.4 R24, [R172+0x11800] ;  /* 0x01180000ac18783b */ /* 0x000e6e0000004200 */
[C---:B--2---:R-:W-:Y:S08]  /*7790*/  HMMA.16816.F32 R84, R12.reuse, R20, R84 ;  /* 0x000000140c54723c */ /* 0x044ff00000001854 */
[C---:B------:R-:W-:Y:S01]  /*77a0*/  HMMA.16816.F32 R88, R12.reuse, R22, R88 ;  /* 0x000000160c58723c */ /* 0x040fe20000001858 */
[----:B------:R-:W2:Y:S04]  /*77b0*/  LDSM.16.MT88.4 R20, [R172+0x13800] ;  /* 0x01380000ac14783b */ /* 0x000ea80000004200 */
[----:B------:R-:W-:Y:S03]  /*77c0*/  LDSM.16.MT88.4 R172, [R219+0x13800] ;  /* 0x01380000dbac783b */ /* 0x000fe60000004200 */
[----:B------:R-:W-:Y:S01]  /*77d0*/  HMMA.16816.F32 R148, R12, R30, R148 ;  /* 0x0000001e0c94723c */ /* 0x000fe20000001894 */
[----:B------:R-:W3:Y:S04]  /*77e0*/  LDSM.16.MT88.4 R12, [R219+0x11800] ;  /* 0x01180000db0c783b */ /* 0x000ee80000004200 */
[----:B------:R-:W-:Y:S03]  /*77f0*/  LDSM.16.MT88.4 R28, [R197+0x11800] ;  /* 0x01180000c51c783b */ /* 0x000fe60000004200 */
        /* <DEDUP_REMOVED lines=36> */
[C---:B------:R-:W-:Y:S08]  /*7a40*/  HMMA.16816.F32 R128, R4.reuse, R10, R128 ;  /* 0x0000000a0480723c */ /* 0x040ff00000001880 */
[C---:B-----5:R-:W-:Y:S08]  /*7a50*/  HMMA.16816.F32 R152, R4.reuse, R16, R152 ;  /* 0x000000100498723c */ /* 0x060ff00000001898 */
        /* <DEDUP_REMOVED lines=43> */
[C---:B------:R-:W-:Y:S01]  /*7d10*/  IMAD.IADD R210, R192.reuse, 0x1, R216 ;  /* 0x00000001c0d27824 */ /* 0x040fe200078e02d8 */
[-C--:B------:R-:W-:Y:S01]  /*7d20*/  LEA.HI.X R15, R7, R229.reuse, R6, 0x1, P1 ;  /* 0x000000e5070f7211 */ /* 0x080fe200008f0c06 */
[C---:B------:R-:W-:Y:S01]  /*7d30*/  IMAD.IADD R208, R192.reuse, 0x1, R209 ;  /* 0x00000001c0d07824 */ /* 0x040fe200078e02d1 */
        /* <DEDUP_REMOVED lines=89> */
[----:B------:R-:W3:Y:S04]  /*82d0*/  LDSM.16.M88.4 R196, [R214+0x8800] ;  /* 0x00880000d6c4783b */ /* 0x000ee80000000200 */
[----:B------:R-:W4:Y:S04]  /*82e0*/  LDSM.16.M88.4 R184, [R214+0x9000] ;  /* 0x00900000d6b8783b */ /* 0x000f280000000200 */
[----:B------:R-:W5:Y:S04]  /*82f0*/  LDSM.16.M88.4 R32, [R214+0x9800] ;  /* 0x00980000d620783b */ /* 0x000f680000000200 */
[----:B------:R-:W-:Y:S04]  /*8300*/  LDSM.16.M88.4 R168, [R210] ;  /* 0x00000000d2a8783b */ /* 0x000fe80000000200 */
[----:B-1----:R-:W1:Y:S04]  /*8310*/  LDSM.16.M88.4 R12, [R195+0x8000] ;  /* 0x00800000c30c783b */ /* 0x002e680000000200 */
[----:B------:R-:W1:Y:S04]  /*8320*/  LDSM.16.M88.4 R4, [R195+0x8800] ;  /* 0x00880000c304783b */ /* 0x000e680000000200 */
[----:B------:R-:W1:Y:S04]  /*8330*/  LDSM.16.M88.4 R8, [R195+0x9000] ;  /* 0x00900000c308783b */ /* 0x000e680000000200 */
[----:B------:R-:W1:Y:S04]  /*8340*/  LDSM.16.M88.4 R200, [R195+0x9800] ;  /* 0x00980000c3c8783b */ /* 0x000e680000000200 */
[----:B------:R-:W-:Y:S01]  /*8350*/  LDSM.16.M88.4 R176, [R167+0x8000] ;  /* 0x00800000a7b0783b */ /* 0x000fe20000000200 */
[C---:B--2---:R-:W-:Y:S03]  /*8360*/  HMMA.16816.F32 R28, R16.reuse, R24, RZ ;  /* 0x00000018101c723c */ /* 0x044fe600000018ff */
[----:B------:R-:W-:Y:S04]  /*8370*/  LDSM.16.M88.4 R172, [R167+0x8800] ;  /* 0x00880000a7ac783b */ /* 0x000fe80000000200 */
[----:B------:R-:W-:Y:S01]  /*8380*/  LDSM.16.M88.4 R204, [R167+0x9800] ;  /* 0x00980000a7cc783b */ /* 0x000fe20000000200 */
[C---:B---3--:R-:W-:Y:S03]  /*8390*/  HMMA.16816.F32 R20, R16.reuse, R196, RZ ;  /* 0x000000c41014723c */ /* 0x048fe600000018ff */
[----:B------:R-:W-:Y:S04]  /*83a0*/  LDSM.16.M88.4 R220, [R195+0xf800] ;  /* 0x00f80000c3dc783b */ /* 0x000fe80000000200 */
        /* <DEDUP_REMOVED lines=16> */
[----:B------:R-:W3:Y:S07]  /*84b0*/  LDSM.16.M88.4 R8, [R208] ;  /* 0x00000000d008783b */ /* 0x000eee0000000200 */
[C---:B------:R-:W-:Y:S08]  /*84c0*/  HMMA.16816.F32 R180, R168.reuse, R200, R180 ;  /* 0x000000c8a8b4723c */ /* 0x040ff000000018b4 */
[----:B------:R-:W-:Y:S01]  /*84d0*/  HMMA.16816.F32 R16, R168, R202, R16 ;  /* 0x000000caa810723c */ /* 0x000fe20000001810 */
[----:B------:R-:W4:Y:S04]  /*84e0*/  LDSM.16.M88.4 R168, [R192+0x8800] ;  /* 0x00880000c0a8783b */ /* 0x000f280000000200 */
[----:B------:R-:W5:Y:S03]  /*84f0*/  LDSM.16.M88.4 R200, [R192+0x9000] ;  /* 0x00900000c0c8783b */ /* 0x000f660000000200 */
[C---:B--2---:R-:W-:Y:S08]  /*8500*/  HMMA.16816.F32 R28, R32.reuse, R176, R28 ;  /* 0x000000b0201c723c */ /* 0x044ff0000000181c */
[C---:B------:R-:W-:Y:S01]  /*8510*/  HMMA.16816.F32 R24, R32.reuse, R178, R24 ;  /* 0x000000b22018723c */ /* 0x040fe20000001818 */
[----:B------:R-:W2:Y:S07]  /*8520*/  LDSM.16.M88.4 R176, [R192+0x9800] ;  /* 0x00980000c0b0783b */ /* 0x000eae0000000200 */
[C---:B------:R-:W-:Y:S08]  /*8530*/  HMMA.16816.F32 R20, R32.reuse, R172, R20 ;  /* 0x000000ac2014723c */ /* 0x040ff00000001814 */
[C---:B------:R-:W-:Y:S01]  /*8540*/  HMMA.16816.F32 R196, R32.reuse, R174, R196 ;  /* 0x000000ae20c4723c */ /* 0x040fe200000018c4 */
[----:B------:R-:W-:Y:S07]  /*8550*/  LDSM.16.M88.4 R172, [R214+0xa000] ;  /* 0x00a00000d6ac783b */ /* 0x000fee0000000200 */
[C---:B-1----:R-:W-:Y:S08]  /*8560*/  HMMA.16816.F32 R188, R32.reuse, R4, R188 ;  /* 0x0000000420bc723c */ /* 0x042ff000000018bc */
[----:B------:R-:W-:Y:S01]  /*8570*/  HMMA.16816.F32 R184, R32, R6, R184 ;  /* 0x0000000620b8723c */ /* 0x000fe200000018b8 */
[----:B------:R-:W1:Y:S07]  /*8580*/  LDSM.16.M88.4 R4, [R216+0x2000] ;  /* 0x00200000d804783b */ /* 0x000e6e0000000200 */
[C---:B---3--:R-:W-:Y:S08]  /*8590*/  HMMA.16816.F32 R28, R8.reuse, R12, R28 ;  /* 0x0000000c081c723c */ /* 0x048ff0000000181c */
[----:B------:R-:W-:Y:S01]  /*85a0*/  HMMA.16816.F32 R24, R8, R14, R24 ;  /* 0x0000000e0818723c */ /* 0x000fe20000001818 */
[----:B------:R-:W3:Y:S07]  /*85b0*/  LDSM.16.M88.4 R12, [R214+0xb000] ;  /* 0x00b00000d60c783b */ /* 0x000eee0000000200 */
        /* <DEDUP_REMOVED lines=11> */
[----:B------:R-:W-:Y:S01]  /*8670*/  HMMA.16816.F32 R16, R8, R178, R16 ;  /* 0x000000b20810723c */ /* 0x000fe20000001810 */
[----:B------:R-:W2:Y:S04]  /*8680*/  LDSM.16.M88.4 R8, [R210+0x2000] ;  /* 0x00200000d208783b */ /* 0x000ea80000000200 */
[----:B------:R-:W-:Y:S03]  /*8690*/  LDSM.16.M88.4 R176, [R167+0xa000] ;  /* 0x00a00000a7b0783b */ /* 0x000fe60000000200 */
        /* <DEDUP_REMOVED lines=12> */
[----:B------:R-:W4:Y:S03]  /*8760*/  LDSM.16.M88.4 R4, [R167+0xb000] ;  /* 0x00b00000a704783b */ /* 0x000f260000000200 */
[C---:B--2---:R-:W-:Y:S08]  /*8770*/  HMMA.16816.F32 R28, R8.reuse, R204, R28 ;  /* 0x000000cc081c723c */ /* 0x044ff0000000181c */
[C---:B------:R-:W-:Y:S01]  /*8780*/  HMMA.16816.F32 R24, R8.reuse, R206, R24 ;  /* 0x000000ce0818723c */ /* 0x040fe20000001818 */
[----:B------:R-:W2:Y:S07]  /*8790*/  LDSM.16.M88.4 R204, [R167+0xb800] ;  /* 0x00b80000a7cc783b */ /* 0x000eae0000000200 */
[C---:B-1----:R-:W-:Y:S08]  /*87a0*/  HMMA.16816.F32 R188, R8.reuse, R172, R188 ;  /* 0x000000ac08bc723c */ /* 0x042ff000000018bc */
[C---:B------:R-:W-:Y:S01]  /*87b0*/  HMMA.16816.F32 R184, R8.reuse, R174, R184 ;  /* 0x000000ae08b8723c */ /* 0x040fe200000018b8 */
[----:B------:R-:W-:Y:S07]  /*87c0*/  LDSM.16.M88.4 R172, [R208+0x2000] ;  /* 0x00200000d0ac783b */ /* 0x000fee0000000200 */
[C---:B---3--:R-:W-:Y:S08]  /*87d0*/  HMMA.16816.F32 R180, R8.reuse, R12, R180 ;  /* 0x0000000c08b4723c */ /* 0x048ff000000018b4 */
[C---:B------:R-:W-:Y:S01]  /*87e0*/  HMMA.16816.F32 R16, R8.reuse, R14, R16 ;  /* 0x0000000e0810723c */ /* 0x040fe20000001810 */
[----:B------:R-:W1:Y:S07]  /*87f0*/  LDSM.16.M88.4 R12, [R192+0xa000] ;  /* 0x00a00000c00c783b */ /* 0x000e6e0000000200 */
[C---:B------:R-:W-:Y:S08]  /*8800*/  HMMA.16816.F32 R20, R8.reuse, R200, R20 ;  /* 0x000000c80814723c */ /* 0x040ff00000001814 */
[----:B------:R-:W-:Y:S01]  /*8810*/  HMMA.16816.F32 R196, R8, R202, R196 ;  /* 0x000000ca08c4723c */ /* 0x000fe200000018c4 */
[----:B------:R-:W3:Y:S04]  /*8820*/  LDSM.16.M88.4 R8, [R192+0xa800] ;  /* 0x00a80000c008783b */ /* 0x000ee80000000200 */
[----:B------:R-:W3:Y:S03]  /*8830*/  LDSM.16.M88.4 R200, [R192+0xb000] ;  /* 0x00b00000c0c8783b */ /* 0x000ee60000000200 */
[C---:B-----5:R-:W-:Y:S08]  /*8840*/  HMMA.16816.F32 R28, R32.reuse, R176, R28 ;  /* 0x000000b0201c723c */ /* 0x060ff0000000181c */
[C---:B------:R-:W-:Y:S01]  /*8850*/  HMMA.16816.F32 R24, R32.reuse, R178, R24 ;  /* 0x000000b22018723c */ /* 0x040fe20000001818 */
[----:B------:R-:W5:Y:S07]  /*8860*/  LDSM.16.M88.4 R176, [R192+0xb800] ;  /* 0x00b80000c0b0783b */ /* 0x000f6e0000000200 */
[C---:B----4-:R-:W-:Y:S08]  /*8870*/  HMMA.16816.F32 R20, R32.reuse, R168, R20 ;  /* 0x000000a82014723c */ /* 0x050ff00000001814 */
[C---:B------:R-:W-:Y:S01]  /*8880*/  HMMA.16816.F32 R196, R32.reuse, R170, R196 ;  /* 0x000000aa20c4723c */ /* 0x040fe200000018c4 */
[----:B------:R-:W-:Y:S07]  /*8890*/  LDSM.16.M88.4 R168, [R214+0xc000] ;  /* 0x00c00000d6a8783b */ /* 0x000fee0000000200 */
[C---:B------:R-:W-:Y:S08]  /*88a0*/  HMMA.16816.F32 R188, R32.reuse, R4, R188 ;  /* 0x0000000420bc723c */ /* 0x040ff000000018bc */
[C---:B------:R-:W-:Y:S01]  /*88b0*/  HMMA.16816.F32 R184, R32.reuse, R6, R184 ;  /* 0x0000000620b8723c */ /* 0x040fe200000018b8 */
[----:B------:R-:W4:Y:S07]  /*88c0*/  LDSM.16.M88.4 R4, [R216+0x4000] ;  /* 0x00400000d804783b */ /* 0x000f2e0000000200 */
        /* <DEDUP_REMOVED lines=13> */
[C---:B-----5:R-:W-:Y:S08]  /*89a0*/  HMMA.16816.F32 R180, R172.reuse, R176, R180 ;  /* 0x000000b0acb4723c */ /* 0x060ff000000018b4 */
[----:B------:R-:W-:Y:S01]  /*89b0*/  HMMA.16816.F32 R16, R172, R178, R16 ;  /* 0x000000b2ac10723c */ /* 0x000fe20000001810 */
[----:B------:R-:W5:Y:S04]  /*89c0*/  LDSM.16.M88.4 R172, [R210+0x4000] ;  /* 0x00400000d2ac783b */ /* 0x000f680000000200 */
[----:B------:R-:W-:Y:S03]  /*89d0*/  LDSM.16.M88.4 R176, [R195+0xd800] ;  /* 0x00d80000c3b0783b */ /* 0x000fe60000000200 */
[C---:B----4-:R-:W-:Y:S08]  /*89e0*/  HMMA.16816.F32 R28, R4.reuse, R168, R28 ;  /* 0x000000a8041c723c */ /* 0x050ff0000000181c */
[C---:B------:R-:W-:Y:S01]  /*89f0*/  HMMA.16816.F32 R24, R4.reuse, R170, R24 ;  /* 0x000000aa0418723c */ /* 0x040fe20000001818 */
[----:B------:R-:W4:Y:S07]  /*8a00*/  LDSM.16.M88.4 R168, [R195+0xd000] ;  /* 0x00d00000c3a8783b */ /* 0x000f2e0000000200 */
[C---:B--2---:R-:W-:Y:S08]  /*8a10*/  HMMA.16816.F32 R20, R4.reuse, R32, R20 ;  /* 0x000000200414723c */ /* 0x044ff00000001814 */
[C---:B------:R-:W-:Y:S01]  /*8a20*/  HMMA.16816.F32 R196, R4.reuse, R34, R196 ;  /* 0x0000002204c4723c */ /* 0x040fe200000018c4 */
[----:B------:R-:W-:Y:S07]  /*8a30*/  LDSM.16.M88.4 R32, [R209+0x4000] ;  /* 0x00400000d120783b */ /* 0x000fee0000000200 */
[C---:B-1----:R-:W-:Y:S08]  /*8a40*/  HMMA.16816.F32 R188, R4.reuse, R12, R188 ;  /* 0x0000000c04bc723c */ /* 0x042ff000000018bc */
[C---:B------:R-:W-:Y:S01]  /*8a50*/  HMMA.16816.F32 R184, R4.reuse, R14, R184 ;  /* 0x0000000e04b8723c */ /* 0x040fe200000018b8 */
[----:B------:R-:W1:Y:S07]  /*8a60*/  LDSM.16.M88.4 R12, [R167+0xc000] ;  /* 0x00c00000a70c783b */ /* 0x000e6e0000000200 */
[C---:B---3--:R-:W-:Y:S08]  /*8a70*/  HMMA.16816.F32 R180, R4.reuse, R8, R180 ;  /* 0x0000000804b4723c */ /* 0x048ff000000018b4 */
[----:B------:R-:W-:Y:S01]  /*8a80*/  HMMA.16816.F32 R16, R4, R10, R16 ;  /* 0x0000000a0410723c */ /* 0x000fe20000001810 */
[----:B------:R-:W2:Y:S04]  /*8a90*/  LDSM.16.M88.4 R8, [R167+0xc800] ;  /* 0x00c80000a708783b */ /* 0x000ea80000000200 */
[----:B------:R-:W3:Y:S03]  /*8aa0*/  LDSM.16.M88.4 R4, [R167+0xd000] ;  /* 0x00d00000a704783b */ /* 0x000ee60000000200 */
[C---:B-----5:R-:W-:Y:S08]  /*8ab0*/  HMMA.16816.F32 R28, R172.reuse, R204, R28 ;  /* 0x000000ccac1c723c */ /* 0x060ff0000000181c */
[C---:B------:R-:W-:Y:S01]  /*8ac0*/  HMMA.16816.F32 R24, R172.reuse, R206, R24 ;  /* 0x000000ceac18723c */ /* 0x040fe20000001818 */
[----:B------:R-:W-:Y:S07]  /*8ad0*/  LDSM.16.M88.4 R204, [R192+0xc000] ;  /* 0x00c00000c0cc783b */ /* 0x000fee0000000200 */
[C---:B------:R-:W-:Y:S08]  /*8ae0*/  HMMA.16816.F32 R20, R172.reuse, R200, R20 ;  /* 0x000000c8ac14723c */ /* 0x040ff00000001814 */
[C---:B------:R-:W-:Y:S01]  /*8af0*/  HMMA.16816.F32 R196, R172.reuse, R202, R196 ;  /* 0x000000caacc4723c */ /* 0x040fe200000018c4 */
[----:B------:R-:W-:Y:S07]  /*8b00*/  LDSM.16.M88.4 R200, [R192+0xd000] ;  /* 0x00d00000c0c8783b */ /* 0x000fee0000000200 */
[C---:B----4-:R-:W-:Y:S08]  /*8b10*/  HMMA.16816.F32 R188, R172.reuse, R168, R188 ;  /* 0x000000a8acbc723c */ /* 0x050ff000000018bc */
[C---:B------:R-:W-:Y:S01]  /*8b20*/  HMMA.16816.F32 R184, R172.reuse, R170, R184 ;  /* 0x000000aaacb8723c */ /* 0x040fe200000018b8 */
[----:B------:R-:W-:Y:S07]  /*8b30*/  LDSM.16.M88.4 R168, [R167+0xd800] ;  /* 0x00d80000a7a8783b */ /* 0x000fee0000000200 */
        /* <DEDUP_REMOVED lines=9> */
[----:B------:R-:W-:Y:S04]  /*8bd0*/  LDSM.16.M88.4 R8, [R216+0x6000] ;  /* 0x00600000d808783b */ /* 0x000fe80000000200 */
[----:B------:R-:W-:Y:S03]  /*8be0*/  LDSM.16.M88.4 R216, [R195+0xe800] ;  /* 0x00e80000c3d8783b */ /* 0x000fe60000000200 */
[C---:B---3--:R-:W-:Y:S08]  /*8bf0*/  HMMA.16816.F32 R188, R32.reuse, R4, R188 ;  /* 0x0000000420bc723c */ /* 0x048ff000000018bc */
[----:B------:R-:W-:Y:S01]  /*8c00*/  HMMA.16816.F32 R184, R32, R6, R184 ;  /* 0x0000000620b8723c */ /* 0x000fe200000018b8 */
[----:B------:R-:W2:Y:S07]  /*8c10*/  LDSM.16.M88.4 R4, [R214+0xe000] ;  /* 0x00e00000d604783b */ /* 0x000eae0000000200 */
[C---:B----4-:R-:W-:Y:S08]  /*8c20*/  HMMA.16816.F32 R28, R172.reuse, R204, R28 ;  /* 0x000000ccac1c723c */ /* 0x050ff0000000181c */
[----:B------:R-:W-:Y:S01]  /*8c30*/  HMMA.16816.F32 R24, R172, R206, R24 ;  /* 0x000000ceac18723c */ /* 0x000fe20000001818 */
[----:B------:R-:W-:Y:S07]  /*8c40*/  LDSM.16.M88.4 R204, [R210+0x6000] ;  /* 0x00600000d2cc783b */ /* 0x000fee0000000200 */
[C---:B------:R-:W-:Y:S08]  /*8c50*/  HMMA.16816.F32 R180, R32.reuse, R168, R180 ;  /* 0x000000a820b4723c */ /* 0x040ff000000018b4 */
[----:B------:R-:W-:Y:S01]  /*8c60*/  HMMA.16816.F32 R16, R32, R170, R16 ;  /* 0x000000aa2010723c */ /* 0x000fe20000001810 */
[----:B------:R-:W3:Y:S04]  /*8c70*/  LDSM.16.M88.4 R32, [R214+0xf000] ;  /* 0x00f00000d620783b */ /* 0x000ee80000000200 */
[----:B------:R-:W-:Y:S03]  /*8c80*/  LDSM.16.M88.4 R168, [R214+0xe800] ;  /* 0x00e80000d6a8783b */ /* 0x000fe60000000200 */
[C---:B-1----:R-:W-:Y:S08]  /*8c90*/  HMMA.16816.F32 R20, R172.reuse, R12, R20 ;  /* 0x0000000cac14723c */ /* 0x042ff00000001814 */
[----:B------:R-:W-:Y:S01]  /*8ca0*/  HMMA.16816.F32 R196, R172, R14, R196 ;  /* 0x0000000eacc4723c */ /* 0x000fe200000018c4 */
[----:B------:R-:W1:Y:S07]  /*8cb0*/  LDSM.16.M88.4 R12, [R214+0xf800] ;  /* 0x00f80000d60c783b */ /* 0x000e6e0000000200 */
[C---:B--2---:R-:W-:Y:S08]  /*8cc0*/  HMMA.16816.F32 R28, R8.reuse, R4, R28 ;  /* 0x00000004081c723c */ /* 0x044ff0000000181c */
[----:B------:R-:W-:Y:S01]  /*8cd0*/  HMMA.16816.F32 R24, R8, R6, R24 ;  /* 0x000000060818723c */ /* 0x000fe20000001818 */
[----:B------:R-:W2:Y:S07]  /*8ce0*/  LDSM.16.M88.4 R4, [R195+0xe000] ;  /* 0x00e00000c304783b */ /* 0x000eae0000000200 */
[C---:B------:R-:W-:Y:S08]  /*8cf0*/  HMMA.16816.F32 R188, R172.reuse, R200, R188 ;  /* 0x000000c8acbc723c */ /* 0x040ff000000018bc */
[C---:B------:R-:W-:Y:S01]  /*8d00*/  HMMA.16816.F32 R184, R172.reuse, R202, R184 ;  /* 0x000000caacb8723c */ /* 0x040fe200000018b8 */
[----:B------:R-:W-:Y:S07]  /*8d10*/  LDSM.16.M88.4 R200, [R195+0xf000] ;  /* 0x00f00000c3c8783b */ /* 0x000fee0000000200 */
[C---:B------:R-:W-:Y:S08]  /*8d20*/  HMMA.16816.F32 R16, R172.reuse, R178, R16 ;  /* 0x000000b2ac10723c */ /* 0x040ff00000001810 */
[----:B------:R-:W-:Y:S01]  /*8d30*/  HMMA.16816.F32 R180, R172, R176, R180 ;  /* 0x000000b0acb4723c */ /* 0x000fe200000018b4 */
[----:B------:R-:W-:Y:S04]  /*8d40*/  LDSM.16.M88.4 R176, [R209+0x6000] ;  /* 0x00600000d1b0783b */ /* 0x000fe80000000200 */
[----:B------:R-:W4:Y:S03]  /*8d50*/  LDSM.16.M88.4 R172, [R167+0xe000] ;  /* 0x00e00000a7ac783b */ /* 0x000f260000000200 */
[C---:B---3--:R-:W-:Y:S08]  /*8d60*/  HMMA.16816.F32 R188, R8.reuse, R32, R188 ;  /* 0x0000002008bc723c */ /* 0x048ff000000018bc */
[C---:B------:R-:W-:Y:S01]  /*8d70*/  HMMA.16816.F32 R184, R8.reuse, R34, R184 ;  /* 0x0000002208b8723c */ /* 0x040fe200000018b8 */
[----:B------:R-:W3:Y:S07]  /*8d80*/  LDSM.16.M88.4 R32, [R167+0xf800] ;  /* 0x00f80000a720783b */ /* 0x000eee0000000200 */
[C---:B-1----:R-:W-:Y:S08]  /*8d90*/  HMMA.16816.F32 R16, R8.reuse, R14, R16 ;  /* 0x0000000e0810723c */ /* 0x042ff00000001810 */
[C---:B------:R-:W-:Y:S08]  /*8da0*/  HMMA.16816.F32 R20, R8.reuse, R168, R20 ;  /* 0x000000a80814723c */ /* 0x040ff00000001814 */
[C---:B------:R-:W-:Y:S01]  /*8db0*/  HMMA.16816.F32 R196, R8.reuse, R170, R196 ;  /* 0x000000aa08c4723c */ /* 0x040fe200000018c4 */
[----:B------:R-:W-:Y:S07]  /*8dc0*/  LDSM.16.M88.4 R168, [R167+0xe800] ;  /* 0x00e80000a7a8783b */ /* 0x000fee0000000200 */
[----:B------:R-:W-:Y:S01]  /*8dd0*/  HMMA.16816.F32 R180, R8, R12, R180 ;  /* 0x0000000c08b4723c */ /* 0x000fe200000018b4 */
[----:B------:R-:W-:Y:S04]  /*8de0*/  LDSM.16.M88.4 R12, [R208+0x6000] ;  /* 0x00600000d00c783b */ /* 0x000fe80000000200 */
[----:B------:R-:W1:Y:S03]  /*8df0*/  LDSM.16.M88.4 R8, [R192+0xe000] ;  /* 0x00e00000c008783b */ /* 0x000e660000000200 */
[C---:B--2---:R-:W-:Y:S08]  /*8e00*/  HMMA.16816.F32 R28, R204.reuse, R4, R28 ;  /* 0x00000004cc1c723c */ /* 0x044ff0000000181c */
[C---:B------:R-:W-:Y:S01]  /*8e10*/  HMMA.16816.F32 R24, R204.reuse, R6, R24 ;  /* 0x00000006cc18723c */ /* 0x040fe20000001818 */
[----:B------:R-:W2:Y:S07]  /*8e20*/  LDSM.16.M88.4 R4, [R192+0xf800] ;  /* 0x00f80000c004783b */ /* 0x000eae0000000200 */
[----:B------:R-:W-:Y:S08]  /*8e30*/  HMMA.16816.F32 R16, R204, R222, R16 ;  /* 0x000000decc10723c */ /* 0x000ff00000001810 */
[C---:B----4-:R-:W-:Y:S08]  /*8e40*/  HMMA.16816.F32 R28, R176.reuse, R172, R28 ;  /* 0x000000acb01c723c */ /* 0x050ff0000000181c */
[C---:B------:R-:W-:Y:S01]  /*8e50*/  HMMA.16816.F32 R24, R176.reuse, R174, R24 ;  /* 0x000000aeb018723c */ /* 0x040fe20000001818 */
[----:B------:R-:W4:Y:S07]  /*8e60*/  LDSM.16.M88.4 R172, [R192+0xe800] ;  /* 0x00e80000c0ac783b */ /* 0x000f2e0000000200 */
[----:B---3--:R-:W-:Y:S08]  /*8e70*/  HMMA.16816.F32 R16, R176, R34, R16 ;  /* 0x00000022b010723c */ /* 0x008ff00000001810 */
[----:B-1----:R-:W-:Y:S01]  /*8e80*/  HMMA.16816.F32 R28, R12, R8, R28 ;  /* 0x000000080c1c723c */ /* 0x002fe2000000181c */
[----:B------:R-:W-:-:S07]  /*8e90*/  IMAD.U32 R8, RZ, RZ, UR19 ;  /* 0x00000013ff087e24 */ /* 0x000fce000f8e00ff */
[----:B------:R-:W-:Y:S08]  /*8ea0*/  HMMA.16816.F32 R20, R204, R216, R20 ;  /* 0x000000d8cc14723c */ /* 0x000ff00000001814 */
[----:B--2---:R-:W-:Y:S01]  /*8eb0*/  HMMA.16816.F32 R16, R12, R6, R16 ;  /* 0x000000060c10723c */ /* 0x004fe20000001810 */
[----:B------:R-:W-:-:S04]  /*8ec0*/  IMAD R7, R8, 0x40, R194 ;  /* 0x0000004008077824 */ /* 0x000fc800078e02c2 */
[C---:B------:R-:W-:Y:S02]  /*8ed0*/  VIADD R6, R7.reuse, 0xffffff80 ;  /* 0xffffff8007067836 */ /* 0x040fe40000000000 */
[C---:B------:R-:W-:Y:S01]  /*8ee0*/  VIADD R9, R7.reuse, 0xffffffb8 ;  /* 0xffffffb807097836 */ /* 0x040fe20000000000 */
[C---:B------:R-:W-:Y:S01]  /*8ef0*/  HMMA.16816.F32 R188, R204.reuse, R200, R188 ;  /* 0x000000c8ccbc723c */ /* 0x040fe200000018bc */
[----:B------:R-:W-:Y:S01]  /*8f00*/  VIADD R34, R7, 0xffffff81 ;  /* 0xffffff8107227836 */ /* 0x000fe20000000000 */
[----:B------:R-:W-:Y:S02]  /*8f10*/  I2FP.F32.U32 R8, R6 ;  /* 0x0000000600087245 */ /* 0x000fe40000201000 */
[CC--:B------:R-:W-:Y:S02]  /*8f20*/  ISETP.GE.AND P6, PT, R6.reuse, R166.reuse, PT ;  /* 0x000000a60600720c */ /* 0x0c0fe40003fc6270 */
[----:B------:R-:W-:Y:S01]  /*8f30*/  ISETP.GE.AND P4, PT, R6, R165, PT ;  /* 0x000000a50600720c */ /* 0x000fe20003f86270 */
[C---:B------:R-:W-:Y:S01]  /*8f40*/  FFMA.FTZ R28, R8.reuse, UR5, R28 ;  /* 0x00000005081c7c23 */ /* 0x040fe2000801001c */
[----:B------:R-:W-:Y:S01]  /*8f50*/  HMMA.16816.F32 R184, R204, R202, R184 ;  /* 0x000000caccb8723c */ /* 0x000fe200000018b8 */
[----:B------:R1:W2:Y:S01]  /*8f60*/  LDSM.16.M88.4 R200, [R167+0xf000] ;  /* 0x00f00000a7c8783b */ /* 0x0002a20000000200 */
[----:B------:R-:W-:Y:S01]  /*8f70*/  FFMA.FTZ R8, R8, UR5, R30 ;  /* 0x0000000508087c23 */ /* 0x000fe2000801001e */
[----:B------:R-:W-:Y:S01]  /*8f80*/  ISETP.GE.AND P5, PT, R9, R166, PT ;  /* 0x000000a60900720c */ /* 0x000fe20003fa6270 */
[----:B------:R-:W-:Y:S01]  /*8f90*/  VIADD R30, R7, 0xffffff88 ;  /* 0xffffff88071e7836 */ /* 0x000fe20000000000 */
[----:B------:R-:W-:-:S02]  /*8fa0*/  FSEL R6, R28, -INF , !P6 ;  /* 0xff8000001c067808 */ /* 0x000fc40007000000 */
[----:B------:R-:W-:Y:S01]  /*8fb0*/  I2FP.F32.U32 R28, R9 ;  /* 0x00000009001c7245 */ /* 0x000fe20000201000 */
[----:B------:R-:W-:Y:S01]  /*8fc0*/  HMMA.16816.F32 R196, R204, R218, R196 ;  /* 0x000000daccc4723c */ /* 0x000fe200000018c4 */
[-C--:B------:R-:W-:Y:S02]  /*8fd0*/  ISETP.GE.AND P6, PT, R9, R165.reuse, PT ;  /* 0x000000a50900720c */ /* 0x080fe40003fc6270 */
[----:B------:R-:W-:Y:S01]  /*8fe0*/  I2FP.F32.U32 R35, R34 ;  /* 0x0000002200237245 */ /* 0x000fe20000201000 */
[----:B------:R-:W-:Y:S01]  /*8ff0*/  FFMA.FTZ R209, R28, UR5, R16 ;  /* 0x000000051cd17c23 */ /* 0x000fe20008010010 */
[----:B------:R-:W-:Y:S01]  /*9000*/  FSEL R16, R8, -INF , !P4 ;  /* 0xff80000008107808 */ /* 0x000fe20006000000 */
[----:B------:R-:W-:Y:S01]  /*9010*/  FFMA.FTZ R18, R28, UR5, R18 ;  /* 0x000000051c127c23 */ /* 0x000fe20008010012 */
[C---:B------:R-:W-:Y:S01]  /*9020*/  ISETP.GE.AND P4, PT, R34.reuse, R166, PT ;  /* 0x000000a62200720c */ /* 0x040fe20003f86270 */
[----:B------:R-:W-:Y:S01]  /*9030*/  HMMA.16816.F32 R20, R176, R168, R20 ;  /* 0x000000a8b014723c */ /* 0x000fe20000001814 */
[----:B------:R-:W-:Y:S01]  /*9040*/  FFMA.FTZ R29, R35, UR5, R29 ;  /* 0x00000005231d7c23 */ /* 0x000fe2000801001d */
[----:B------:R-:W-:Y:S01]  /*9050*/  FSEL R209, R209, -INF , !P5 ;  /* 0xff800000d1d17808 */ /* 0x000fe20006800000 */
[----:B------:R-:W-:Y:S01]  /*9060*/  FFMA.FTZ R35, R35, UR5, R31 ;  /* 0x0000000523237c23 */ /* 0x000fe2000801001f */
[----:B------:R-:W-:Y:S01]  /*9070*/  ISETP.GE.AND P5, PT, R34, R165, PT ;  /* 0x000000a52200720c */ /* 0x000fe20003fa6270 */
[----:B------:R-:W-:Y:S01]  /*9080*/  VIADD R31, R7, 0xffffff89 ;  /* 0xffffff89071f7836 */ /* 0x000fe20000000000 */
[----:B------:R-:W-:-:S02]  /*9090*/  FSEL R29, R29, -INF , !P4 ;  /* 0xff8000001d1d7808 */ /* 0x000fc40006000000 */
[----:B------:R-:W-:Y:S01]  /*90a0*/  HMMA.16816.F32 R24, R12, R10, R24 ;  /* 0x0000000a0c18723c */ /* 0x000fe20000001818 */
[----:B------:R-:W3:Y:S01]  /*90b0*/  LDSM.16.M88.4 R8, [R192+0xf000] ;  /* 0x00f00000c008783b */ /* 0x000ee20000000200 */
[----:B-1----:R-:W-:Y:S01]  /*90c0*/  I2FP.F32.U32 R167, R30 ;  /* 0x0000001e00a77245 */ /* 0x002fe20000201000 */
[----:B------:R-:W-:-:S04]  /*90d0*/  DEPBAR.LE SB0, 0x0 ;  /* 0x000080000000791a */ /* 0x000fc80000000000 */
[C---:B------:R-:W-:Y:S01]  /*90e0*/  ISETP.GE.AND P4, PT, R30.reuse, R166, PT ;  /* 0x000000a61e00720c */ /* 0x040fe20003f86270 */
[----:B------:R-:W-:Y:S08]  /*90f0*/  HMMA.16816.F32 R196, R176, R170, R196 ;  /* 0x000000aab0c4723c */ /* 0x000ff000000018c4 */
[----:B----4-:R-:W-:Y:S03]  /*9100*/  HMMA.16816.F32 R20, R12, R172, R20 ;  /* 0x000000ac0c14723c */ /* 0x010fe60000001814 */
[----:B------:R-:W-:Y:S01]  /*9110*/  FFMA.FTZ R34, R167, UR5, R24 ;  /* 0x00000005a7227c23 */ /* 0x000fe20008010018 */
[----:B------:R-:W-:Y:S01]  /*9120*/  FSEL R24, R35, -INF , !P5 ;  /* 0xff80000023187808 */ /* 0x000fe20006800000 */
[----:B------:R-:W-:Y:S01]  /*9130*/  FFMA.FTZ R26, R167, UR5, R26 ;  /* 0x00000005a71a7c23 */ /* 0x000fe2000801001a */
[----:B------:R-:W-:Y:S01]  /*9140*/  BAR.SYNC.DEFER_BLOCKING 0x0 ;  /* 0x0000000000007b1d */ /* 0x000fe20000010000 */
[----:B------:R-:W-:Y:S01]  /*9150*/  ISETP.GE.AND P5, PT, R30, R165, PT ;  /* 0x000000a51e00720c */ /* 0x000fe20003fa6270 */
[----:B--2---:R-:W-:Y:S01]  /*9160*/  HMMA.16816.F32 R188, R176, R200, R188 ;  /* 0x000000c8b0bc723c */ /* 0x004fe200000018bc */
[----:B------:R-:W-:-:S02]  /*9170*/  I2FP.F32.U32 R35, R31 ;  /* 0x0000001f00237245 */ /* 0x000fc40000201000 */
[----:B------:R-:W-:Y:S01]  /*9180*/  FSEL R30, R34, -INF , !P4 ;  /* 0xff800000221e7808 */ /* 0x000fe20006000000 */
[----:B------:R-:W-:Y:S01]  /*9190*/  VIADD R34, R7, 0xffffff91 ;  /* 0xffffff9107227836 */ /* 0x000fe20000000000 */
[----:B------:R-:W-:Y:S01]  /*91a0*/  FSEL R26, R26, -INF , !P5 ;  /* 0xff8000001a1a7808 */ /* 0x000fe20006800000 */
[----:B------:R-:W-:Y:S01]  /*91b0*/  FFMA.FTZ R25, R35, UR5, R25 ;  /* 0x0000000523197c23 */ /* 0x000fe20008010019 */
[C---:B------:R-:W-:Y:S01]  /*91c0*/  ISETP.GE.AND P4, PT, R31.reuse, R166, PT ;  /* 0x000000a61f00720c */ /* 0x040fe20003f86270 */
[----:B------:R-:W-:Y:S01]  /*91d0*/  HMMA.16816.F32 R180, R204, R220, R180 ;  /* 0x000000dcccb4723c */ /* 0x000fe200000018b4 */
[----:B------:R-:W-:Y:S01]  /*91e0*/  ISETP.GE.AND P5, PT, R31, R165, PT ;  /* 0x000000a51f00720c */ /* 0x000fe20003fa6270 */
[----:B------:R-:W-:Y:S02]  /*91f0*/  VIADD R31, R7, 0xffffff90 ;  /* 0xffffff90071f7836 */ /* 0x000fe40000000000 */
[----:B------:R-:W-:Y:S01]  /*9200*/  FFMA.FTZ R167, R35, UR5, R27 ;  /* 0x0000000523a77c23 */ /* 0x000fe2000801001b */
[----:B------:R-:W-:-:S02]  /*9210*/  FSEL R27, R25, -INF , !P4 ;  /* 0xff800000191b7808 */ /* 0x000fc40006000000 */
[----:B------:R-:W-:Y:S01]  /*9220*/  I2FP.F32.U32 R35, R31 ;  /* 0x0000001f00237245 */ /* 0x000fe20000201000 */
[----:B------:R-:W-:Y:S01]  /*9230*/  HMMA.16816.F32 R196, R12, R174, R196 ;  /* 0x000000ae0cc4723c */ /* 0x000fe200000018c4 */
[----:B------:R-:W-:Y:S02]  /*9240*/  FSEL R25, R167, -INF , !P5 ;  /* 0xff800000a7197808 */ /* 0x000fe40006800000 */
[----:B------:R-:W-:Y:S01]  /*9250*/  ISETP.GE.AND P4, PT, R31, R166, PT ;  /* 0x000000a61f00720c */ /* 0x000fe20003f86270 */
[----:B------:R-:W-:Y:S01]  /*9260*/  FFMA.FTZ R169, R35, UR5, R20 ;  /* 0x0000000523a97c23 */ /* 0x000fe20008010014 */
[----:B------:R-:W-:Y:S01]  /*9270*/  ISETP.GE.AND P5, PT, R31, R165, PT ;  /* 0x000000a51f00720c */ /* 0x000fe20003fa6270 */
[----:B------:R-:W-:Y:S01]  /*9280*/  FFMA.FTZ R22, R35, UR5, R22 ;  /* 0x0000000523167c23 */ /* 0x000fe20008010016 */
[----:B------:R-:W-:Y:S01]  /*9290*/  I2FP.F32.U32 R31, R34 ;  /* 0x00000022001f7245 */ /* 0x000fe20000201000 */
[----:B------:R-:W-:Y:S01]  /*92a0*/  HMMA.16816.F32 R184, R176, R202, R184 ;  /* 0x000000cab0b8723c */ /* 0x000fe200000018b8 */
[----:B------:R-:W-:Y:S01]  /*92b0*/  VIADD R20, R7, 0xffffff98 ;  /* 0xffffff9807147836 */ /* 0x000fe20000000000 */
[----:B------:R-:W-:-:S02]  /*92c0*/  FSEL R169, R169, -INF , !P4 ;  /* 0xff800000a9a97808 */ /* 0x000fc40006000000 */
[C---:B------:R-:W-:Y:S01]  /*92d0*/  FFMA.FTZ R21, R31.reuse, UR5, R21 ;  /* 0x000000051f157c23 */ /* 0x040fe20008010015 */
[----:B------:R-:W-:Y:S01]  /*92e0*/  FSEL R168, R22, -INF , !P5 ;  /* 0xff80000016a87808 */ /* 0x000fe20006800000 */
[----:B------:R-:W-:Y:S01]  /*92f0*/  FFMA.FTZ R23, R31, UR5, R23 ;  /* 0x000000051f177c23 */ /* 0x000fe20008010017 */
[C---:B------:R-:W-:Y:S01]  /*9300*/  ISETP.GE.AND P4, PT, R34.reuse, R166, PT ;  /* 0x000000a62200720c */ /* 0x040fe20003f86270 */
[----:B---3--:R-:W-:Y:S01]  /*9310*/  HMMA.16816.F32 R188, R12, R8, R188 ;  /* 0x000000080cbc723c */ /* 0x008fe200000018bc */
[-C--:B------:R-:W-:Y:S01]  /*9320*/  ISETP.GE.AND P5, PT, R34, R165.reuse, PT ;  /* 0x000000a52200720c */ /* 0x080fe20003fa6270 */
[----:B------:R-:W-:Y:S01]  /*9330*/  VIADD R9, R7, 0xffffff99 ;  /* 0xffffff9907097836 */ /* 0x000fe20000000000 */
[----:B------:R-:W-:Y:S02]  /*9340*/  I2FP.F32.U32 R8, R20 ;  /* 0x0000001400087245 */ /* 0x000fe40000201000 */
[----:B------:R-:W-:Y:S02]  /*9350*/  FSEL R171, R21, -INF , !P4 ;  /* 0xff80000015ab7808 */ /* 0x000fe40006000000 */
[----:B------:R-:W-:Y:S01]  /*9360*/  FSEL R167, R23, -INF , !P5 ;  /* 0xff80000017a77808 */ /* 0x000fe20006800000 */
[----:B------:R-:W-:Y:S01]  /*9370*/  HMMA.16816.F32 R180, R176, R32, R180 ;  /* 0x00000020b0b4723c */ /* 0x000fe200000018b4 */
[-C--:B------:R-:W-:Y:S01]  /*9380*/  ISETP.GE.AND P4, PT, R20, R166.reuse, PT ;  /* 0x000000a61400720c */ /* 0x080fe20003f86270 */
[----:B------:R-:W-:Y:S01]  /*9390*/  FFMA.FTZ R196, R8, UR5, R196 ;  /* 0x0000000508c47c23 */ /* 0x000fe200080100c4 */
[----:B------:R-:W-:Y:S01]  /*93a0*/  ISETP.GE.AND P5, PT, R20, R165, PT ;  /* 0x000000a51400720c */ /* 0x000fe20003fa6270 */
[----:B------:R-:W-:Y:S01]  /*93b0*/  FFMA.FTZ R170, R8, UR5, R198 ;  /* 0x0000000508aa7c23 */ /* 0x000fe200080100c6 */
[----:B------:R-:W-:Y:S01]  /*93c0*/  I2FP.F32.U32 R20, R9 ;  /* 0x0000000900147245 */ /* 0x000fe20000201000 */
[----:B------:R-:W-:Y:S01]  /*93d0*/  VIADD R8, R7, 0xffffffa0 ;  /* 0xffffffa007087836 */ /* 0x000fe20000000000 */
[----:B------:R-:W-:Y:S01]  /*93e0*/  FSEL R198, R196, -INF , !P4 ;  /* 0xff800000c4c67808 */ /* 0x000fe20006000000 */
[----:B------:R-:W-:Y:S01]  /*93f0*/  HMMA.16816.F32 R184, R12, R10, R184 ;  /* 0x0000000a0cb8723c */ /* 0x000fe200000018b8 */
[----:B------:R-:W-:Y:S01]  /*9400*/  FSEL R170, R170, -INF , !P5 ;  /* 0xff800000aaaa7808 */ /* 0x000fe20006800000 */
[C---:B------:R-:W-:Y:S01]  /*9410*/  FFMA.FTZ R197, R20.reuse, UR5, R197 ;  /* 0x0000000514c57c23 */ /* 0x040fe200080100c5 */
[----:B------:R-:W-:Y:S01]  /*9420*/  FFMA.FTZ R196, R20, UR5, R199 ;  /* 0x0000000514c47c23 */ /* 0x000fe200080100c7 */
[----:B------:R-:W-:Y:S01]  /*9430*/  ISETP.GE.AND P4, PT, R9, R166, PT ;  /* 0x000000a60900720c */ /* 0x000fe20003f86270 */
[----:B------:R-:W-:Y:S01]  /*9440*/  VIADD R10, R7, 0xffffffa1 ;  /* 0xffffffa1070a7836 */ /* 0x000fe20000000000 */
[----:B------:R-:W-:-:S02]  /*9450*/  ISETP.GE.AND P5, PT, R9, R165, PT ;  /* 0x000000a50900720c */ /* 0x000fc40003fa6270 */
[----:B------:R-:W-:Y:S02]  /*9460*/  I2FP.F32.U32 R9, R8 ;  /* 0x0000000800097245 */ /* 0x000fe40000201000 */
[----:B------:R-:W-:Y:S02]  /*9470*/  FSEL R197, R197, -INF , !P4 ;  /* 0xff800000c5c57808 */ /* 0x000fe40006000000 */
[----:B------:R-:W-:Y:S01]  /*9480*/  FSEL R196, R196, -INF , !P5 ;  /* 0xff800000c4c47808 */ /* 0x000fe20006800000 */
[C---:B------:R-:W-:Y:S01]  /*9490*/  FFMA.FTZ R174, R9.reuse, UR5, R188 ;  /* 0x0000000509ae7c23 */ /* 0x040fe200080100bc */
[C---:B------:R-:W-:Y:S01]  /*94a0*/  ISETP.GE.AND P4, PT, R8.reuse, R166, PT ;  /* 0x000000a60800720c */ /* 0x040fe20003f86270 */
[----:B------:R-:W-:Y:S01]  /*94b0*/  FFMA.FTZ R172, R9, UR5, R190 ;  /* 0x0000000509ac7c23 */ /* 0x000fe200080100be */
[----:B------:R-:W-:Y:S01]  /*94c0*/  ISETP.GE.AND P5, PT, R8, R165, PT ;  /* 0x000000a50800720c */ /* 0x000fe20003fa6270 */
[C---:B------:R-:W-:Y:S01]  /*94d0*/  VIADD R8, R7.reuse, 0xffffffa8 ;  /* 0xffffffa807087836 */ /* 0x040fe20000000000 */
[----:B------:R-:W-:Y:S01]  /*94e0*/  I2FP.F32.U32 R9, R10 ;  /* 0x0000000a00097245 */ /* 0x000fe20000201000 */
[----:B------:R-:W-:Y:S01]  /*94f0*/  HMMA.16816.F32 R180, R12, R4, R180 ;  /* 0x000000040cb4723c */ /* 0x000fe200000018b4 */
[----:B------:R-:W-:Y:S01]  /*9500*/  VIADD R4, R7, 0xffffffa9 ;  /* 0xffffffa907047836 */ /* 0x000fe20000000000 */
[----:B------:R-:W-:-:S02]  /*9510*/  FSEL R174, R174, -INF , !P4 ;  /* 0xff800000aeae7808 */ /* 0x000fc40006000000 */
[----:B------:R-:W-:Y:S01]  /*9520*/  I2FP.F32.U32 R5, R8 ;  /* 0x0000000800057245 */ /* 0x000fe20000201000 */
[C---:B------:R-:W-:Y:S01]  /*9530*/  FFMA.FTZ R189, R9.reuse, UR5, R189 ;  /* 0x0000000509bd7c23 */ /* 0x040fe200080100bd */
[----:B------:R-:W-:Y:S01]  /*9540*/  FSEL R172, R172, -INF , !P5 ;  /* 0xff800000acac7808 */ /* 0x000fe20006800000 */
[----:B------:R-:W-:Y:S01]  /*9550*/  FFMA.FTZ R173, R9, UR5, R191 ;  /* 0x0000000509ad7c23 */ /* 0x000fe200080100bf */
[C---:B------:R-:W-:Y:S01]  /*9560*/  ISETP.GE.AND P4, PT, R10.reuse, R166, PT ;  /* 0x000000a60a00720c */ /* 0x040fe20003f86270 */
[C---:B------:R-:W-:Y:S01]  /*9570*/  FFMA.FTZ R184, R5.reuse, UR5, R184 ;  /* 0x0000000505b87c23 */ /* 0x040fe200080100b8 */
[----:B------:R-:W-:Y:S01]  /*9580*/  ISETP.GE.AND P5, PT, R10, R165, PT ;  /* 0x000000a50a00720c */ /* 0x000fe20003fa6270 */
[----:B------:R-:W-:Y:S01]  /*9590*/  FFMA.FTZ R186, R5, UR5, R186 ;  /* 0x0000000505ba7c23 */ /* 0x000fe200080100ba */
[----:B------:R-:W-:Y:S01]  /*95a0*/  I2FP.F32.U32 R175, R4 ;  /* 0x0000000400af7245 */ /* 0x000fe20000201000 */
[----:B------:R-:W-:Y:S01]  /*95b0*/  VIADD R5, R7, 0xffffffb0 ;  /* 0xffffffb007057836 */ /* 0x000fe20000000000 */
[----:B------:R-:W-:-:S02]  /*95c0*/  FSEL R189, R189, -INF , !P4 ;  /* 0xff800000bdbd7808 */ /* 0x000fc40006000000 */
[----:B------:R-:W-:Y:S01]  /*95d0*/  FSEL R173, R173, -INF , !P5 ;  /* 0xff800000adad7808 */ /* 0x000fe20006800000 */
[C---:B------:R-:W-:Y:S01]  /*95e0*/  FFMA.FTZ R185, R175.reuse, UR5, R185 ;  /* 0x00000005afb97c23 */ /* 0x040fe200080100b9 */
[C---:B------:R-:W-:Y:S01]  /*95f0*/  ISETP.GE.AND P4, PT, R8.reuse, R166, PT ;  /* 0x000000a60800720c */ /* 0x040fe20003f86270 */
[----:B------:R-:W-:Y:S01]  /*9600*/  FFMA.FTZ R175, R175, UR5, R187 ;  /* 0x00000005afaf7c23 */ /* 0x000fe200080100bb */
[----:B------:R-:W-:Y:S02]  /*9610*/  ISETP.GE.AND P5, PT, R8, R165, PT ;  /* 0x000000a50800720c */ /* 0x000fe40003fa6270 */
[----:B------:R-:W-:Y:S02]  /*9620*/  FSEL R190, R184, -INF , !P4 ;  /* 0xff800000b8be7808 */ /* 0x000fe40006000000 */
[----:B------:R-:W-:Y:S02]  /*9630*/  I2FP.F32.U32 R8, R5 ;  /* 0x0000000500087245 */ /* 0x000fe40000201000 */
[----:B------:R-:W-:-:S02]  /*9640*/  FSEL R188, R186, -INF , !P5 ;  /* 0xff800000babc7808 */ /* 0x000fc40006800000 */
[-C--:B------:R-:W-:Y:S01]  /*9650*/  ISETP.GE.AND P4, PT, R4, R166.reuse, PT ;  /* 0x000000a60400720c */ /* 0x080fe20003f86270 */
[----:B------:R-:W-:Y:S01]  /*9660*/  FFMA.FTZ R180, R8, UR5, R180 ;  /* 0x0000000508b47c23 */ /* 0x000fe200080100b4 */
[-C--:B------:R-:W-:Y:S01]  /*9670*/  ISETP.GE.AND P5, PT, R4, R165.reuse, PT ;  /* 0x000000a50400720c */ /* 0x080fe20003fa6270 */
[----:B------:R-:W-:Y:S01]  /*9680*/  FFMA.FTZ R178, R8, UR5, R182 ;  /* 0x0000000508b27c23 */ /* 0x000fe200080100b6 */
[----:B------:R-:W-:Y:S01]  /*9690*/  FSEL R187, R185, -INF , !P4 ;  /* 0xff800000b9bb7808 */ /* 0x000fe20006000000 */
[----:B------:R-:W-:Y:S01]  /*96a0*/  VIADD R4, R7, 0xffffffb1 ;  /* 0xffffffb107047836 */ /* 0x000fe20000000000 */
[----:B------:R-:W-:Y:S01]  /*96b0*/  FSEL R175, R175, -INF , !P5 ;  /* 0xff800000afaf7808 */ /* 0x000fe20006800000 */
[----:B------:R-:W-:Y:S01]  /*96c0*/  VIADD R7, R7, 0xffffffb9 ;  /* 0xffffffb907077836 */ /* 0x000fe20000000000 */
[C---:B------:R-:W-:Y:S02]  /*96d0*/  ISETP.GE.AND P4, PT, R5.reuse, R166, PT ;  /* 0x000000a60500720c */ /* 0x040fe40003f86270 */
[----:B------:R-:W-:-:S02]  /*96e0*/  ISETP.GE.AND P5, PT, R5, R165, PT ;  /* 0x000000a50500720c */ /* 0x000fc40003fa6270 */
[----:B------:R-:W-:Y:S02]  /*96f0*/  FSEL R186, R180, -INF , !P4 ;  /* 0xff800000b4ba7808 */ /* 0x000fe40006000000 */
[----:B------:R-:W-:Y:S02]  /*9700*/  FSEL R178, R178, -INF , !P5 ;  /* 0xff800000b2b27808 */ /* 0x000fe40006800000 */
[----:B------:R-:W-:Y:S02]  /*9710*/  I2FP.F32.U32 R5, R4 ;  /* 0x0000000400057245 */ /* 0x000fe40000201000 */
[C---:B------:R-:W-:Y:S02]  /*9720*/  ISETP.GE.AND P4, PT, R4.reuse, R166, PT ;  /* 0x000000a60400720c */ /* 0x040fe40003f86270 */
[----:B------:R-:W-:Y:S01]  /*9730*/  ISETP.GE.AND P5, PT, R4, R165, PT ;  /* 0x000000a50400720c */ /* 0x000fe20003fa6270 */
[C---:B------:R-:W-:Y:S01]  /*9740*/  FFMA.FTZ R180, R5.reuse, UR5, R181 ;  /* 0x0000000505b47c23 */ /* 0x040fe200080100b5 */
[----:B------:R-:W-:Y:S01]  /*9750*/  FMNMX3.FTZ R4, R164, R6, R29, !PT ;  /* 0x00000006a4047276 */ /* 0x000fe2000781001d */
[----:B------:R-:W-:Y:S01]  /*9760*/  FFMA.FTZ R179, R5, UR5, R183 ;  /* 0x0000000505b37c23 */ /* 0x000fe200080100b7 */
[----:B------:R-:W-:-:S02]  /*9770*/  FMNMX3.FTZ R5, R3, R16, R24, !PT ;  /* 0x0000001003057276 */ /* 0x000fc40007810018 */
[----:B------:R-:W-:Y:S02]  /*9780*/  FMNMX3.FTZ R4, R4, R30, R27, !PT ;  /* 0x0000001e04047276 */ /* 0x000fe4000781001b */
[----:B------:R-:W-:Y:S02]  /*9790*/  FSEL R180, R180, -INF , !P4 ;  /* 0xff800000b4b47808 */ /* 0x000fe40006000000 */
[----:B------:R-:W-:Y:S02]  /*97a0*/  FMNMX3.FTZ R4, R4, R169, R171, !PT ;  /* 0x000000a904047276 */ /* 0x000fe400078100ab */
[----:B------:R-:W-:Y:S02]  /*97b0*/  FSEL R179, R179, -INF , !P5 ;  /* 0xff800000b3b37808 */ /* 0x000fe40006800000 */
[----:B------:R-:W-:Y:S02]  /*97c0*/  FMNMX3.FTZ R4, R4, R198, R197, !PT ;  /* 0x000000c604047276 */ /* 0x000fe400078100c5 */
[----:B------:R-:W-:-:S02]  /*97d0*/  ISETP.GE.AND P4, PT, R7, R166, PT ;  /* 0x000000a60700720c */ /* 0x000fc40003f86270 */
[----:B------:R-:W-:Y:S02]  /*97e0*/  ISETP.GE.AND P5, PT, R7, R165, PT ;  /* 0x000000a50700720c */ /* 0x000fe40003fa6270 */
[----:B------:R-:W-:Y:S02]  /*97f0*/  I2FP.F32.U32 R7, R7 ;  /* 0x0000000700077245 */ /* 0x000fe40000201000 */
[----:B------:R-:W-:Y:S02]  /*9800*/  FMNMX3.FTZ R5, R5, R26, R25, !PT ;  /* 0x0000001a05057276 */ /* 0x000fe40007810019 */
[----:B------:R-:W-:Y:S01]  /*9810*/  FMNMX3.FTZ R4, R4, R174, R189, !PT ;  /* 0x000000ae04047276 */ /* 0x000fe200078100bd */
[----:B------:R-:W-:Y:S01]  /*9820*/  FFMA.FTZ R17, R7, UR5, R17 ;  /* 0x0000000507117c23 */ /* 0x000fe20008010011 */
[----:B------:R-:W-:Y:S01]  /*9830*/  FMNMX3.FTZ R5, R5, R168, R167, !PT ;  /* 0x000000a805057276 */ /* 0x000fe200078100a7 */
[----:B------:R-:W-:Y:S01]  /*9840*/  FFMA.FTZ R19, R7, UR5, R19 ;  /* 0x0000000507137c23 */ /* 0x000fe20008010013 */
[----:B------:R-:W-:-:S02]  /*9850*/  FMNMX3.FTZ R4, R4, R190, R187, !PT ;  /* 0x000000be04047276 */ /* 0x000fc400078100bb */
[----:B------:R-:W-:Y:S02]  /*9860*/  FSEL R183, R17, -INF , !P4 ;  /* 0xff80000011b77808 */ /* 0x000fe40006000000 */
[----:B------:R-:W-:Y:S02]  /*9870*/  FMNMX3.FTZ R5, R5, R170, R196, !PT ;  /* 0x000000aa05057276 */ /* 0x000fe400078100c4 */
[----:B------:R-:W-:Y:S02]  /*9880*/  FMNMX3.FTZ R4, R4, R186, R180, !PT ;  /* 0x000000ba04047276 */ /* 0x000fe400078100b4 */
        /* <DEDUP_REMOVED lines=112> */
.L_x_502:
        /* <DEDUP_REMOVED lines=16> */
[----:B------:R-:W3:Y:S01]  /*a090*/  LDCU UR23, c[0x0][0x45c] ;  /* 0x00008b80ff1777ac */ /* 0x000ee20008000800 */
[----:B------:R-:W4:Y:S03]  /*a0a0*/  SHFL.BFLY PT, R5, R8, 0x2, 0x1f ;  /* 0x0c401f0008057f89 */ /* 0x000f2600000e0000 */
[----:B------:R-:W-:Y:S01]  /*a0b0*/  LOP3.LUT R9, R246, UR9, R219, 0x96, !PT ;  /* 0x00000009f6097c12 */ /* 0x000fe2000f8e96db */
[----:B------:R-:W-:Y:S01]  /*a0c0*/  UIADD3 UR15, UPT, UPT, UR29, -0x56f99767, URZ ;  /* 0xa90668991d0f7890 */ /* 0x000fe2000fffe0ff */
[----:B------:R-:W-:Y:S01]  /*a0d0*/  LOP3.LUT R218, R218, UR13, R235, 0x96, !PT ;  /* 0x0000000ddada7c12 */ /* 0x000fe2000f8e96eb */
[----:B------:R-:W-:Y:S01]  /*a0e0*/  UIADD3 UR16, UPT, UPT, UR29, -0x126145ec, URZ ;  /* 0xed9eba141d107890 */ /* 0x000fe2000fffe0ff */
[----:B-1----:R-:W-:Y:S01]  /*a0f0*/  LDSM.16.MT88.4 R12, [R0+0x10000] ;  /* 0x01000000000c783b */ /* 0x002fe20000004200 */
[----:B--2---:R-:W-:Y:S01]  /*a100*/  FMNMX.FTZ R4, R7, R4, !PT ;  /* 0x0000000407047209 */ /* 0x004fe20007810000 */
[----:B------:R-:W-:Y:S01]  /*a110*/  IMAD.WIDE.U32 R220, R9, -0x2daee0ad, RZ ;  /* 0xd2511f5309dc7825 */ /* 0x000fe200078e00ff */
[----:B------:R-:W-:-:S02]  /*a120*/  UIADD3 UR10, UPT, UPT, UR28, -0x4ab325aa, URZ ;  /* 0xb54cda561c0a7890 */ /* 0x000fc4000fffe0ff */
[----:B------:R-:W-:Y:S01]  /*a130*/  UIADD3 UR11, UPT, UPT, UR28, 0x1715609d, URZ ;  /* 0x1715609d1c0b7890 */ /* 0x000fe2000fffe0ff */
[----:B------:R-:W-:Y:S01]  /*a140*/  IMAD.WIDE.U32 R218, R218, -0x2daee0ad, RZ ;  /* 0xd2511f53dada7825 */ /* 0x000fe200078e00ff */
[----:B------:R-:W1:Y:S01]  /*a150*/  SHFL.BFLY PT, R204, R4, 0x1, 0x1f ;  /* 0x0c201f0004cc7f89 */ /* 0x000e6200000e0000 */
[----:B------:R-:W-:Y:S01]  /*a160*/  LOP3.LUT R7, R240, UR22, R221, 0x96, !PT ;  /* 0x00000016f0077c12 */ /* 0x000fe2000f8e96dd */
[----:B------:R-:W-:Y:S02]  /*a170*/  UIADD3 UR14, UPT, UPT, UR29, 0x646e171e, URZ ;  /* 0x646e171e1d0e7890 */ /* 0x000fe4000fffe0ff */
[----:B------:R-:W-:Y:S01]  /*a180*/  LOP3.LUT R220, R220, UR17, R219, 0x96, !PT ;  /* 0x00000011dcdc7c12 */ /* 0x000fe2000f8e96db */
[----:B------:R-:W-:Y:S01]  /*a190*/  UIADD3 UR4, UPT, UPT, UR4, -0x3, URZ ;  /* 0xfffffffd04047890 */ /* 0x000fe2000fffe0ff */
[----:B------:R-:W-:-:S04]  /*a1a0*/  IMAD.WIDE.U32 R216, R7, -0x326172a9, RZ ;  /* 0xcd9e8d5707d87825 */ /* 0x000fc800078e00ff */
[----:B------:R-:W-:Y:S01]  /*a1b0*/  IMAD.WIDE.U32 R220, R220, -0x326172a9, RZ ;  /* 0xcd9e8d57dcdc7825 */ /* 0x000fe200078e00ff */
[----:B----4-:R-:W-:Y:S02]  /*a1c0*/  FMNMX.FTZ R5, R8, R5, !PT ;  /* 0x0000000508057209 */ /* 0x010fe40007810000 */
[----:B------:R-:W-:Y:S02]  /*a1d0*/  LOP3.LUT R7, R234, UR12, R217, 0x96, !PT ;  /* 0x0000000cea077c12 */ /* 0x000fe4000f8e96d9 */
[----:B------:R-:W-:Y:S01]  /*a1e0*/  LOP3.LUT R216, R216, UR8, R221, 0x96, !PT ;  /* 0x00000008d8d87c12 */ /* 0x000fe2000f8e96dd */
[----:B------:R-:W2:Y:S02]  /*a1f0*/  SHFL.BFLY PT, R203, R5, 0x1, 0x1f ;  /* 0x0c201f0005cb7f89 */ /* 0x000ea400000e0000 */
[----:B------:R-:W-:-:S04]  /*a200*/  IMAD.WIDE.U32 R8, R7, -0x2daee0ad, RZ ;  /* 0xd2511f5307087825 */ /* 0x000fc800078e00ff */
[----:B------:R-:W-:Y:S01]  /*a210*/  IMAD.WIDE.U32 R216, R216, -0x2daee0ad, RZ ;  /* 0xd2511f53d8d87825 */ /* 0x000fe200078e00ff */
[----:B------:R-:W-:Y:S02]  /*a220*/  LOP3.LUT R218, R218, UR16, R9, 0x96, !PT ;  /* 0x00000010dada7c12 */ /* 0x000fe4000f8e9609 */
[----:B-1----:R-:W-:Y:S02]  /*a230*/  FMNMX.FTZ R204, R4, R204, !PT ;  /* 0x000000cc04cc7209 */ /* 0x002fe40007810000 */
[----:B------:R-:W-:Y:S01]  /*a240*/  LOP3.LUT R10, R8, UR15, R217, 0x96, !PT ;  /* 0x0000000f080a7c12 */ /* 0x000fe2000f8e96d9 */
[----:B------:R-:W-:Y:S01]  /*a250*/  IMAD.WIDE.U32 R218, R218, -0x326172a9, RZ ;  /* 0xcd9e8d57dada7825 */ /* 0x000fe200078e00ff */
[----:B------:R-:W-:-:S03]  /*a260*/  FSETP.NEU.FTZ.AND P1, PT, R204, -INF , PT ;  /* 0xff800000cc00780b */ /* 0x000fc60003f3d000 */
[----:B---3--:R-:W-:Y:S01]  /*a270*/  FMUL.FTZ R185, R204, UR23 ;  /* 0x00000017ccb97c20 */ /* 0x008fe20008410000 */
[----:B------:R-:W-:-:S04]  /*a280*/  IMAD.WIDE.U32 R10, R10, -0x326172a9, RZ ;  /* 0xcd9e8d570a0a7825 */ /* 0x000fc800078e00ff */
[----:B------:R-:W-:Y:S02]  /*a290*/  FSEL R185, R185, RZ, P1 ;  /* 0x000000ffb9b97208 */ /* 0x000fe40000800000 */
[C---:B------:R-:W-:Y:S02]  /*a2a0*/  PRMT R9, R10.reuse, 0x7773, RZ ;  /* 0x000077730a097816 */ /* 0x040fe400000000ff */
[----:B------:R-:W-:Y:S01]  /*a2b0*/  PRMT R7, R10, 0x7772, RZ ;  /* 0x000077720a077816 */ /* 0x000fe200000000ff */
[----:B------:R-:W-:Y:S01]  /*a2c0*/  FFMA.FTZ R202, R6, UR23, -R185 ;  /* 0x0000001706ca7c23 */ /* 0x000fe200080108b9 */
[----:B------:R-:W-:Y:S01]  /*a2d0*/  LOP3.LUT R11, R218, UR10, R11, 0x96, !PT ;  /* 0x0000000ada0b7c12 */ /* 0x000fe2000f8e960b */
[----:B------:R-:W-:Y:S01]  /*a2e0*/  FFMA.FTZ R201, R29, UR23, -R185 ;  /* 0x000000171dc97c23 */ /* 0x000fe200080108b9 */
[----:B------:R-:W-:Y:S01]  /*a2f0*/  PRMT R7, R7, 0x5410, R9 ;  /* 0x0000541007077816 */ /* 0x000fe20000000009 */
[----:B------:R-:W-:Y:S01]  /*a300*/  FFMA.FTZ R200, R30, UR23, -R185 ;  /* 0x000000171ec87c23 */ /* 0x000fe200080108b9 */
[----:B------:R-:W-:Y:S01]  /*a310*/  PRMT R9, R11, 0x7632, R9 ;  /* 0x000076320b097816 */ /* 0x000fe20000000009 */
[--C-:B------:R-:W-:Y:S01]  /*a320*/  FFMA.FTZ R195, R27, UR23, -R185.reuse ;  /* 0x000000171bc37c23 */ /* 0x100fe200080108b9 */
[----:B------:R-:W-:Y:S01]  /*a330*/  MOV R8, R10 ;  /* 0x0000000a00087202 */ /* 0x000fe20000000f00 */
[----:B------:R-:W-:Y:S01]  /*a340*/  MUFU.EX2 R202, R202 ;  /* 0x000000ca00ca7308 */ /* 0x000fe20000000800 */
[----:B------:R-:W-:Y:S01]  /*a350*/  PRMT R4, R10, 0x7771, RZ ;  /* 0x000077710a047816 */ /* 0x000fe200000000ff */
[--C-:B------:R-:W-:Y:S01]  /*a360*/  FFMA.FTZ R217, R198, UR23, -R185.reuse ;  /* 0x00000017c6d97c23 */ /* 0x100fe200080108b9 */
[----:B--2---:R-:W-:Y:S01]  /*a370*/  FMNMX.FTZ R203, R5, R203, !PT ;  /* 0x000000cb05cb7209 */ /* 0x004fe20007810000 */
[----:B------:R-:W-:Y:S01]  /*a380*/  MUFU.EX2 R201, R201 ;  /* 0x000000c900c97308 */ /* 0x000fe20000000800 */
[----:B------:R-:W-:Y:S01]  /*a390*/  LOP3.LUT R10, R11, 0xffff, RZ, 0xc0, !PT ;  /* 0x0000ffff0b0a7812 */ /* 0x000fe200078ec0ff */
[----:B------:R-:W-:Y:S01]  /*a3a0*/  FFMA.FTZ R224, R174, UR23, -R185 ;  /* 0x00000017aee07c23 */ /* 0x000fe200080108b9 */
[----:B------:R-:W-:Y:S01]  /*a3b0*/  SHF.R.U32.HI R6, RZ, 0x18, R11 ;  /* 0x00000018ff067819 */ /* 0x000fe2000001160b */
[----:B------:R-:W-:Y:S01]  /*a3c0*/  FMUL.FTZ R184, R203, UR23 ;  /* 0x00000017cbb87c20 */ /* 0x000fe20008410000 */
[----:B------:R-:W-:Y:S01]  /*a3d0*/  LOP3.LUT R9, R9, 0xff, RZ, 0xc0, !PT ;  /* 0x000000ff09097812 */ /* 0x000fe200078ec0ff */
[----:B------:R-:W-:Y:S01]  /*a3e0*/  MUFU.EX2 R200, R200 ;  /* 0x000000c800c87308 */ /* 0x000fe20000000800 */
[----:B------:R-:W-:Y:S01]  /*a3f0*/  FSETP.NEU.FTZ.AND P0, PT, R203, -INF , PT ;  /* 0xff800000cb00780b */ /* 0x000fe20003f1d000 */
[--C-:B------:R-:W-:Y:S01]  /*a400*/  FFMA.FTZ R223, R189, UR23, -R185.reuse ;  /* 0x00000017bddf7c23 */ /* 0x100fe200080108b9 */
[----:B------:R-:W-:Y:S01]  /*a410*/  LOP3.LUT R5, R11, 0xff, RZ, 0xc0, !PT ;  /* 0x000000ff0b057812 */ /* 0x000fe200078ec0ff */
[----:B------:R-:W-:Y:S01]  /*a420*/  MUFU.EX2 R195, R195 ;  /* 0x000000c300c37308 */ /* 0x000fe20000000800 */
[----:B------:R-:W-:Y:S01]  /*a430*/  SHF.R.U32.HI R10, RZ, 0x8, R10 ;  /* 0x00000008ff0a7819 */ /* 0x000fe2000001160a */
[--C-:B------:R-:W-:Y:S01]  /*a440*/  FFMA.FTZ R227, R190, UR23, -R185.reuse ;  /* 0x00000017bee37c23 */ /* 0x100fe200080108b9 */
[----:B------:R-:W-:Y:S01]  /*a450*/  PRMT R6, R9, 0x5410, R6 ;  /* 0x0000541009067816 */ /* 0x000fe20000000006 */
[----:B------:R-:W-:Y:S01]  /*a460*/  MUFU.EX2 R217, R217 ;  /* 0x000000d900d97308 */ /* 0x000fe20000000800 */
[----:B------:R-:W-:Y:S01]  /*a470*/  FSEL R9, R203, RZ, P0 ;  /* 0x000000ffcb097208 */ /* 0x000fe20000000000 */
[----:B------:R-:W-:Y:S01]  /*a480*/  FFMA.FTZ R225, R187, UR23, -R185 ;  /* 0x00000017bbe17c23 */ /* 0x000fe200080108b9 */
[----:B------:R-:W-:Y:S01]  /*a490*/  PRMT R5, R5, 0x5410, R10 ;  /* 0x0000541005057816 */ /* 0x000fe2000000000a */
[----:B------:R-:W-:Y:S01]  /*a4a0*/  MUFU.EX2 R224, R224 ;  /* 0x000000e000e07308 */ /* 0x000fe20000000800 */
[----:B------:R-:W-:Y:S01]  /*a4b0*/  FSEL R10, R204, RZ, P1 ;  /* 0x000000ffcc0a7208 */ /* 0x000fe20000800000 */
[----:B------:R-:W-:Y:S01]  /*a4c0*/  FADD.FTZ R9, R3, -R9 ;  /* 0x8000000903097221 */ /* 0x000fe20000010000 */
[----:B------:R-:W-:Y:S01]  /*a4d0*/  R2P PR, R213, 0x6 ;  /* 0x00000006d5007804 */ /* 0x000fe20000000000 */
[----:B------:R-:W-:Y:S01]  /*a4e0*/  MUFU.EX2 R223, R223 ;  /* 0x000000df00df7308 */ /* 0x000fe20000000800 */
[----:B------:R-:W-:Y:S01]  /*a4f0*/  LOP3.LUT R8, R8, 0xff, RZ, 0xc0, !PT ;  /* 0x000000ff08087812 */ /* 0x000fe200078ec0ff */
[----:B------:R-:W-:Y:S01]  /*a500*/  FADD.FTZ R10, R164, -R10 ;  /* 0x8000000aa40a7221 */ /* 0x000fe20000010000 */
[----:B------:R-:W-:Y:S01]  /*a510*/  FSEL R184, R184, RZ, P0 ;  /* 0x000000ffb8b87208 */ /* 0x000fe20000000000 */
[----:B------:R-:W-:Y:S01]  /*a520*/  MUFU.EX2 R227, R227 ;  /* 0x000000e300e37308 */ /* 0x000fe20000000800 */
[----:B------:R-:W-:Y:S01]  /*a530*/  SEL R208, R2, 0xffffffe0, !P1 ;  /* 0xffffffe002d07807 */ /* 0x000fe20004800000 */
[----:B------:R-:W-:Y:S01]  /*a540*/  FMUL.FTZ R2, R9, UR23 ;  /* 0x0000001709027c20 */ /* 0x000fe20008410000 */
[----:B------:R-:W-:Y:S01]  /*a550*/  FMUL.FTZ R10, R10, UR23 ;  /* 0x000000170a0a7c20 */ /* 0x000fe20008410000 */
[----:B------:R-:W-:Y:S01]  /*a560*/  PRMT R4, R8, 0x5410, R4 ;  /* 0x0000541008047816 */ /* 0x000fe20000000004 */
[--C-:B------:R-:W-:Y:S01]  /*a570*/  FFMA.FTZ R192, R16, UR23, -R184.reuse ;  /* 0x0000001710c07c23 */ /* 0x100fe200080108b8 */
[----:B------:R-:W1:Y:S01]  /*a580*/  LDC R8, c[0x0][0x4f8] ;  /* 0x00013e00ff087b82 */ /* 0x000e620000000800 */
[----:B------:R-:W2:Y:S01]  /*a590*/  MUFU.EX2 R207, R10 ;  /* 0x0000000a00cf7308 */ /* 0x000ea20000000800 */
[C---:B------:R-:W-:Y:S01]  /*a5a0*/  IADD3 R176, PT, PT, R0.reuse, R208, RZ ;  /* 0x000000d000b07210 */ /* 0x040fe20007ffe0ff */
[--C-:B------:R-:W-:Y:S01]  /*a5b0*/  FFMA.FTZ R25, R25, UR23, -R184.reuse ;  /* 0x0000001719197c23 */ /* 0x100fe200080108b8 */
[----:B------:R-:W-:Y:S01]  /*a5c0*/  IADD3 R16, PT, PT, R0, 0x10000, RZ ;  /* 0x0001000000107810 */ /* 0x000fe20007ffe0ff */
[----:B------:R-:W3:Y:S01]  /*a5d0*/  MUFU.EX2 R2, R2 ;  /* 0x0000000200027308 */ /* 0x000ee20000000800 */
[--C-:B------:R-:W-:Y:S01]  /*a5e0*/  FFMA.FTZ R205, R26, UR23, -R184.reuse ;  /* 0x000000171acd7c23 */ /* 0x100fe200080108b8 */
[----:B------:R-:W4:Y:S01]  /*a5f0*/  LDSM.16.MT88.4 R20, [R176+0x10000] ;  /* 0x01000000b014783b */ /* 0x000f220000004200 */
[----:B------:R-:W-:Y:S01]  /*a600*/  @P2 IADD3 R210, PT, PT, R16, -0x40, RZ ;  /* 0xffffffc010d22810 */ /* 0x000fe20007ffe0ff */
[--C-:B------:R-:W-:Y:S01]  /*a610*/  FFMA.FTZ R206, R24, UR23, -R184.reuse ;  /* 0x0000001718ce7c23 */ /* 0x100fe200080108b8 */
[----:B------:R5:W-:Y:S01]  /*a620*/  MUFU.EX2 R3, R25 ;  /* 0x0000001900037308 */ /* 0x000be20000000800 */
[----:B------:R-:W-:Y:S01]  /*a630*/  LOP3.LUT R7, R7, 0xff00ff, RZ, 0xc0, !PT ;  /* 0x00ff00ff07077812 */ /* 0x000fe200078ec0ff */
[----:B------:R-:W-:Y:S01]  /*a640*/  FFMA.FTZ R214, R196, UR23, -R184 ;  /* 0x00000017c4d67c23 */ /* 0x000fe200080108b8 */
[----:B------:R-:W4:Y:S01]  /*a650*/  LDSM.16.MT88.4 R28, [R210] ;  /* 0x00000000d21c783b */ /* 0x000f220000004200 */
[----:B------:R-:W-:Y:S01]  /*a660*/  MUFU.EX2 R192, R192 ;  /* 0x000000c000c07308 */ /* 0x000fe20000000800 */
[-C--:B--2---:R-:W-:Y:S01]  /*a670*/  FMUL.FTZ R24, R44, R207.reuse ;  /* 0x000000cf2c187220 */ /* 0x084fe20000410000 */
[----:B------:R-:W-:Y:S01]  /*a680*/  IADD3 R208, PT, PT, R208, R210, RZ ;  /* 0x000000d2d0d07210 */ /* 0x000fe20007ffe0ff */
[-C--:B------:R-:W-:Y:S01]  /*a690*/  FMUL.FTZ R16, R36, R207.reuse ;  /* 0x000000cf24107220 */ /* 0x080fe20000410000 */
[----:B------:R-:W2:Y:S01]  /*a6a0*/  MUFU.EX2 R205, R205 ;  /* 0x000000cd00cd7308 */ /* 0x000ea20000000800 */
[-C--:B---3--:R-:W-:Y:S01]  /*a6b0*/  FMUL.FTZ R26, R46, R2.reuse ;  /* 0x000000022e1a7220 */ /* 0x088fe20000410000 */
[-C--:B------:R-:W-:Y:S01]  /*a6c0*/  FMUL.FTZ R27, R47, R2.reuse ;  /* 0x000000022f1b7220 */ /* 0x080fe20000410000 */
[-C--:B------:R-:W-:Y:S01]  /*a6d0*/  FMUL.FTZ R17, R37, R207.reuse ;  /* 0x000000cf25117220 */ /* 0x080fe20000410000 */
[----:B------:R-:W3:Y:S01]  /*a6e0*/  MUFU.EX2 R206, R206 ;  /* 0x000000ce00ce7308 */ /* 0x000ee20000000800 */
[-C--:B------:R-:W-:Y:S01]  /*a6f0*/  FMUL.FTZ R18, R38, R2.reuse ;  /* 0x0000000226127220 */ /* 0x080fe20000410000 */
[-C--:B-----5:R-:W-:Y:S01]  /*a700*/  FMUL.FTZ R25, R45, R207.reuse ;  /* 0x000000cf2d197220 */ /* 0x0a0fe20000410000 */
[----:B-1----:R-:W-:Y:S01]  /*a710*/  LOP3.LUT R8, R8, 0xff, RZ, 0xc0, !PT ;  /* 0x000000ff08087812 */ /* 0x002fe200078ec0ff */
[----:B------:R-:W1:Y:S01]  /*a720*/  LDSM.16.MT88.4 R44, [R0+0x12000] ;  /* 0x01200000002c783b */ /* 0x000e620000004200 */
[----:B------:R-:W-:Y:S01]  /*a730*/  FMUL.FTZ R19, R39, R2 ;  /* 0x0000000227137220 */ /* 0x000fe20000410000 */
[----:B------:R-:W-:Y:S01]  /*a740*/  F2FP.F16.F32.PACK_AB R10, R201, R202 ;  /* 0x000000cac90a723e */ /* 0x000fe200000000ff */
[----:B------:R-:W-:Y:S01]  /*a750*/  FMUL.FTZ R40, R40, R207 ;  /* 0x000000cf28287220 */ /* 0x000fe20000410000 */
[----:B------:R-:W-:Y:S01]  /*a760*/  LEA R177, R8, R8, 0x10 ;  /* 0x0000000808b17211 */ /* 0x000fe200078e80ff */
[----:B------:R-:W5:Y:S01]  /*a770*/  LDSM.16.MT88.4 R36, [R208] ;  /* 0x00000000d024783b */ /* 0x000f620000004200 */
[----:B--2---:R-:W-:Y:S01]  /*a780*/  F2FP.F16.F32.PACK_AB R11, R3, R205 ;  /* 0x000000cd030b723e */ /* 0x004fe200000000ff */
[-C--:B------:R-:W-:Y:S01]  /*a790*/  FMUL.FTZ R41, R41, R207.reuse ;  /* 0x000000cf29297220 */ /* 0x080fe20000410000 */
[-C--:B------:R-:W-:Y:S01]  /*a7a0*/  FMUL.FTZ R42, R42, R2.reuse ;  /* 0x000000022a2a7220 */ /* 0x080fe20000410000 */
[--C-:B------:R-:W-:Y:S01]  /*a7b0*/  HSET2.LE.AND R9, R4, R177.reuse, PT ;  /* 0x000000b104097233 */ /* 0x100fe20003803000 */
[-C--:B------:R-:W-:Y:S01]  /*a7c0*/  FMUL.FTZ R43, R43, R2.reuse ;  /* 0x000000022b2b7220 */ /* 0x080fe20000410000 */
[--C-:B------:R-:W-:Y:S01]  /*a7d0*/  HSET2.LE.AND R4, R5, R177.reuse, PT ;  /* 0x000000b105047233 */ /* 0x100fe20003803000 */
[-C--:B------:R-:W-:Y:S01]  /*a7e0*/  FMUL.FTZ R48, R48, R207.reuse ;  /* 0x000000cf30307220 */ /* 0x080fe20000410000 */
[--C-:B------:R-:W-:Y:S01]  /*a7f0*/  HSET2.LE.AND R7, R7, R177.reuse, PT ;  /* 0x000000b107077233 */ /* 0x100fe20003803000 */
[-C--:B------:R-:W-:Y:S01]  /*a800*/  FMUL.FTZ R49, R49, R207.reuse ;  /* 0x000000cf31317220 */ /* 0x080fe20000410000 */
[----:B------:R-:W-:Y:S01]  /*a810*/  HSET2.LE.AND R5, R6, R177, PT ;  /* 0x000000b106057233 */ /* 0x000fe20003803000 */
[----:B------:R-:W-:Y:S01]  /*a820*/  FMUL.FTZ R50, R50, R2 ;  /* 0x0000000232327220 */ /* 0x000fe20000410000 */
[----:B------:R-:W-:Y:S01]  /*a830*/  F2FP.F16.F32.PACK_AB R6, R195, R200 ;  /* 0x000000c8c306723e */ /* 0x000fe200000000ff */
[----:B------:R-:W-:Y:S01]  /*a840*/  FMUL.FTZ R51, R51, R2 ;  /* 0x0000000233337220 */ /* 0x000fe20000410000 */
[----:B---3--:R-:W-:Y:S01]  /*a850*/  F2FP.F16.F32.PACK_AB R8, R206, R192 ;  /* 0x000000c0ce08723e */ /* 0x008fe200000000ff */
[----:B------:R-:W-:Y:S01]  /*a860*/  FMUL.FTZ R64, R64, R207 ;  /* 0x000000cf40407220 */ /* 0x000fe20000410000 */
[----:B------:R-:W-:Y:S01]  /*a870*/  LOP3.LUT R6, R6, R9, RZ, 0xc0, !PT ;  /* 0x0000000906067212 */ /* 0x000fe200078ec0ff */
[----:B------:R-:W-:Y:S01]  /*a880*/  FMUL.FTZ R65, R65, R207 ;  /* 0x000000cf41417220 */ /* 0x000fe20000410000 */
[----:B------:R-:W-:Y:S01]  /*a890*/  LOP3.LUT R7, R11, R7, RZ, 0xc0, !PT ;  /* 0x000000070b077212 */ /* 0x000fe200078ec0ff */
[----:B------:R-:W-:Y:S01]  /*a8a0*/  FMUL.FTZ R66, R66, R2 ;  /* 0x0000000242427220 */ /* 0x000fe20000410000 */
        /* <DEDUP_REMOVED lines=8> */
[----:B------:R-:W2:Y:S01]  /*a930*/  LDSM.16.MT88.4 R52, [R176+0x12000] ;  /* 0x01200000b034783b */ /* 0x000ea20000004200 */
        /* <DEDUP_REMOVED lines=62> */
[----:B------:R-:W5:Y:S01]  /*ad20*/  LDSM.16.MT88.4 R76, [R0+0x14000] ;  /* 0x01400000004c783b */ /* 0x000f620000004200 */
[----:B------:R-:W-:Y:S01]  /*ad30*/  LOP3.LUT R218, R220, UR11, R219, 0x96, !PT ;  /* 0x0000000bdcda7c12 */ /* 0x000fe2000f8e96db */
[----:B--2---:R-:W-:Y:S01]  /*ad40*/  HMMA.16816.F32 R48, R4, R52, R48 ;  /* 0x000000340430723c */ /* 0x004fe20000001830 */
[-C--:B------:R-:W-:Y:S01]  /*ad50*/  FMUL.FTZ R112, R112, R207.reuse ;  /* 0x000000cf70707220 */ /* 0x080fe20000410000 */
[----:B------:R-:W-:Y:S01]  /*ad60*/  FMUL.FTZ R113, R113, R207 ;  /* 0x000000cf71717220 */ /* 0x000fe20000410000 */
[-C--:B------:R-:W-:Y:S01]  /*ad70*/  FMUL.FTZ R114, R114, R2.reuse ;  /* 0x0000000272727220 */ /* 0x080fe20000410000 */
[----:B------:R-:W-:Y:S01]  /*ad80*/  FMUL.FTZ R115, R115, R2 ;  /* 0x0000000273737220 */ /* 0x000fe20000410000 */
[----:B------:R-:W-:-:S04]  /*ad90*/  IMAD.WIDE.U32 R218, R218, -0x2daee0ad, RZ ;  /* 0xd2511f53dada7825 */ /* 0x000fc800078e00ff */
        /* <DEDUP_REMOVED lines=25> */
[--C-:B------:R-:W-:Y:S01]  /*af30*/  FFMA.FTZ R220, R169, UR23, -R185.reuse ;  /* 0x00000017a9dc7c23 */ /* 0x100fe200080108b9 */
[C---:B----4-:R-:W-:Y:S01]  /*af40*/  HMMA.16816.F32 R64, R4.reuse, R68, R64 ;  /* 0x000000440440723c */ /* 0x050fe20000001840 */
[--C-:B------:R-:W-:Y:S01]  /*af50*/  FFMA.FTZ R222, R168, UR23, -R184.reuse ;  /* 0x00000017a8de7c23 */ /* 0x100fe200080108b8 */
[--C-:B------:R-:W-:Y:S01]  /*af60*/  FFMA.FTZ R221, R167, UR23, -R184.reuse ;  /* 0x00000017a7dd7c23 */ /* 0x100fe200080108b8 */
[----:B------:R-:W-:Y:S01]  /*af70*/  MUFU.EX2 R214, R214 ;  /* 0x000000d600d67308 */ /* 0x000fe20000000800 */
        /* <DEDUP_REMOVED lines=30> */
[----:B------:R-:W-:Y:S01]  /*b160*/  LDSM.16.MT88.4 R172, [R208+0x3000] ;  /* 0x00300000d0ac783b */ /* 0x000fe20000004200 */
[----:B------:R-:W-:Y:S01]  /*b170*/  FFMA.FTZ R183, R183, UR23, -R185 ;  /* 0x00000017b7b77c23 */ /* 0x000fe200080108b9 */
        /* <DEDUP_REMOVED lines=10> */
[----:B------:R-:W5:Y:S01]  /*b220*/  LDSM.16.MT88.4 R116, [R176+0x16000] ;  /* 0x01600000b074783b */ /* 0x000f620000004200 */
[----:B------:R-:W-:Y:S01]  /*b230*/  FFMA.FTZ R202, R245, R207, R202 ;  /* 0x000000cff5ca7223 */ /* 0x000fe200000100ca */
[----:B------:R-:W-:Y:S01]  /*b240*/  HMMA.16816.F32 R8, R4, R12, R8 ;  /* 0x0000000c0408723c */ /* 0x000fe20000001808 */
[----:B------:R-:W-:Y:S02]  /*b250*/  MUFU.EX2 R248, R248 ;  /* 0x000000f800f87308 */ /* 0x000fe40000000800 */
[----:B------:R-:W-:-:S02]  /*b260*/  FADD.FTZ R202, R201, R202 ;  /* 0x000000cac9ca7221 */ /* 0x000fc40000010000 */
[----:B------:R-:W-:Y:S02]  /*b270*/  MUFU.EX2 R191, R178 ;  /* 0x000000b200bf7308 */ /* 0x000fe40000000800 */
[----:B------:R-:W-:Y:S01]  /*b280*/  FADD.FTZ R200, R200, R202 ;  /* 0x000000cac8c87221 */ /* 0x000fe20000010000 */
[----:B------:R-:W-:Y:S01]  /*b290*/  HMMA.16816.F32 R12, R4, R14, R156 ;  /* 0x0000000e040c723c */ /* 0x000fe2000000189c */
[----:B------:R-:W5:Y:S01]  /*b2a0*/  LDSM.16.MT88.4 R156, [R208+0x6000] ;  /* 0x00600000d09c783b */ /* 0x000f620000004200 */
[----:B------:R-:W-:Y:S01]  /*b2b0*/  MUFU.EX2 R187, R179 ;  /* 0x000000b300bb7308 */ /* 0x000fe20000000800 */
[----:B------:R-:W-:-:S03]  /*b2c0*/  FADD.FTZ R200, R195, R200 ;  /* 0x000000c8c3c87221 */ /* 0x000fc60000010000 */
[----:B------:R-:W-:Y:S02]  /*b2d0*/  MUFU.EX2 R252, R252 ;  /* 0x000000fc00fc7308 */ /* 0x000fe40000000800 */
[C---:B--2---:R-:W-:Y:S08]  /*b2e0*/  HMMA.16816.F32 R96, R4.reuse, R100, R96 ;  /* 0x000000640460723c */ /* 0x044ff00000001860 */
[----:B------:R-:W-:Y:S01]  /*b2f0*/  HMMA.16816.F32 R100, R4, R102, R120 ;  /* 0x000000660464723c */ /* 0x000fe20000001878 */
[-C--:B------:R-:W-:Y:S01]  /*b300*/  FMUL.FTZ R120, R140, R207.reuse ;  /* 0x000000cf8c787220 */ /* 0x080fe20000410000 */
[----:B------:R-:W-:Y:S01]  /*b310*/  FMUL.FTZ R121, R141, R207 ;  /* 0x000000cf8d797220 */ /* 0x000fe20000410000 */
[-C--:B------:R-:W-:Y:S01]  /*b320*/  FMUL.FTZ R122, R142, R2.reuse ;  /* 0x000000028e7a7220 */ /* 0x080fe20000410000 */
[----:B------:R-:W-:-:S02]  /*b330*/  FMUL.FTZ R123, R143, R2 ;  /* 0x000000028f7b7220 */ /* 0x000fc40000410000 */
[----:B------:R-:W2:Y:S02]  /*b340*/  LDSM.16.MT88.4 R140, [R176+0x10800] ;  /* 0x01080000b08c783b */ /* 0x000ea40000004200 */
[C---:B---3--:R-:W-:Y:S08]  /*b350*/  HMMA.16816.F32 R88, R4.reuse, R92, R88 ;  /* 0x0000005c0458723c */ /* 0x048ff00000001858 */
[C---:B------:R-:W-:Y:S01]  /*b360*/  HMMA.16816.F32 R92, R4.reuse, R94, R112 ;  /* 0x0000005e045c723c */ /* 0x040fe20000001870 */
[-C--:B------:R-:W-:Y:S01]  /*b370*/  FMUL.FTZ R115, R135, R2.reuse ;  /* 0x0000000287737220 */ /* 0x080fe20000410000 */
[----:B------:R-:W-:Y:S01]  /*b380*/  LOP3.LUT R135, R216, UR14, R219, 0x96, !PT ;  /* 0x0000000ed8877c12 */ /* 0x000fe2000f8e96db */
[-C--:B------:R-:W-:Y:S01]  /*b390*/  FMUL.FTZ R112, R132, R207.reuse ;  /* 0x000000cf84707220 */ /* 0x080fe20000410000 */
[----:B------:R-:W-:Y:S01]  /*b3a0*/  FMUL.FTZ R114, R134, R2 ;  /* 0x0000000286727220 */ /* 0x000fe20000410000 */
[----:B------:R-:W-:Y:S01]  /*b3b0*/  PRMT R134, R218, 0x7771, RZ ;  /* 0x00007771da867816 */ /* 0x000fe200000000ff */
[----:B------:R-:W-:Y:S01]  /*b3c0*/  FMUL.FTZ R113, R133, R207 ;  /* 0x000000cf85717220 */ /* 0x000fe20000410000 */
[----:B------:R-:W-:Y:S01]  /*b3d0*/  LOP3.LUT R132, R135, 0xff, RZ, 0xc0, !PT ;  /* 0x000000ff87847812 */ /* 0x000fe200078ec0ff */
[----:B----4-:R-:W-:Y:S01]  /*b3e0*/  HMMA.16816.F32 R104, R4, R108, R104 ;  /* 0x0000006c0468723c */ /* 0x010fe20000001868 */
[----:B------:R-:W-:Y:S01]  /*b3f0*/  FFMA.FTZ R219, R170, UR23, -R184 ;  /* 0x00000017aadb7c23 */ /* 0x000fe200080108b8 */
[----:B------:R-:W-:Y:S01]  /*b400*/  FFMA.FTZ R216, R197, UR23, -R185 ;  /* 0x00000017c5d87c23 */ /* 0x000fe200080108b9 */
[----:B------:R-:W-:-:S02]  /*b410*/  PRMT R133, R218, 0x7772, RZ ;  /* 0x00007772da857816 */ /* 0x000fc400000000ff */
[----:B------:R-:W-:Y:S02]  /*b420*/  PRMT R160, R135, 0x7632, R160 ;  /* 0x0000763287a07816 */ /* 0x000fe400000000a0 */
[----:B------:R-:W3:Y:S01]  /*b430*/  MUFU.EX2 R219, R219 ;  /* 0x000000db00db7308 */ /* 0x000ee20000000800 */
[C---:B------:R-:W-:Y:S01]  /*b440*/  HMMA.16816.F32 R108, R4.reuse, R110, R128 ;  /* 0x0000006e046c723c */ /* 0x040fe20000001880 */
[----:B------:R-:W-:Y:S01]  /*b450*/  MOV R129, R218 ;  /* 0x000000da00817202 */ /* 0x000fe20000000f00 */
[-C--:B------:R-:W-:Y:S01]  /*b460*/  FMUL.FTZ R130, R154, R2.reuse ;  /* 0x000000029a827220 */ /* 0x080fe20000410000 */
[----:B------:R-:W-:Y:S01]  /*b470*/  PRMT R128, R218, 0x7773, RZ ;  /* 0x00007773da807816 */ /* 0x000fe200000000ff */
[----:B------:R-:W-:Y:S01]  /*b480*/  FFMA.FTZ R218, R171, UR23, -R185 ;  /* 0x00000017abda7c23 */ /* 0x000fe200080108b9 */
[----:B------:R-:W4:Y:S01]  /*b490*/  MUFU.EX2 R216, R216 ;  /* 0x000000d800d87308 */ /* 0x000f220000000800 */
[-C--:B------:R-:W-:Y:S01]  /*b4a0*/  FMUL.FTZ R131, R155, R2.reuse ;  /* 0x000000029b837220 */ /* 0x080fe20000410000 */
[----:B------:R-:W-:Y:S01]  /*b4b0*/  PRMT R133, R133, 0x5410, R128 ;  /* 0x0000541085857816 */ /* 0x000fe20000000080 */
[C---:B-1----:R-:W-:Y:S01]  /*b4c0*/  HMMA.16816.F32 R120, R4.reuse, R124, R120 ;  /* 0x0000007c0478723c */ /* 0x042fe20000001878 */
[----:B------:R-:W-:Y:S01]  /*b4d0*/  LOP3.LUT R124, R135, 0xffff, RZ, 0xc0, !PT ;  /* 0x0000ffff877c7812 */ /* 0x000fe200078ec0ff */
[-C--:B------:R-:W-:Y:S01]  /*b4e0*/  FMUL.FTZ R128, R152, R207.reuse ;  /* 0x000000cf98807220 */ /* 0x080fe20000410000 */
[----:B------:R-:W-:Y:S01]  /*b4f0*/  LOP3.LUT R125, R129, 0xff, RZ, 0xc0, !PT ;  /* 0x000000ff817d7812 */ /* 0x000fe200078ec0ff */
[----:B------:R-:W-:Y:S01]  /*b500*/  FMUL.FTZ R129, R153, R207 ;  /* 0x000000cf99817220 */ /* 0x000fe20000410000 */
[----:B------:R-:W-:Y:S01]  /*b510*/  SHF.R.U32.HI R124, RZ, 0x8, R124 ;  /* 0x00000008ff7c7819 */ /* 0x000fe2000001167c */
[----:B------:R-:W1:Y:S01]  /*b520*/  MUFU.EX2 R218, R218 ;  /* 0x000000da00da7308 */ /* 0x000e620000000800 */
[----:B------:R-:W-:Y:S01]  /*b530*/  PRMT R134, R125, 0x5410, R134 ;  /* 0x000054107d867816 */ /* 0x000fe20000000086 */
[----:B-----5:R-:W-:Y:S01]  /*b540*/  HMMA.16816.F32 R112, R4, R116, R112 ;  /* 0x000000740470723c */ /* 0x020fe20000001870 */
[----:B------:R-:W-:Y:S01]  /*b550*/  PRMT R132, R132, 0x5410, R124 ;  /* 0x0000541084847816 */ /* 0x000fe2000000007c */
[----:B------:R-:W-:Y:S01]  /*b560*/  LDSM.16.MT88.4 R168, [R0+0x12800] ;  /* 0x0128000000a8783b */ /* 0x000fe20000004200 */
[----:B------:R-:W-:Y:S01]  /*b570*/  LOP3.LUT R133, R133, 0xff00ff, RZ, 0xc0, !PT ;  /* 0x00ff00ff85857812 */ /* 0x000fe200078ec0ff */
[----:B------:R-:W-:Y:S01]  /*b580*/  FFMA.FTZ R2, R244, R2, R192 ;  /* 0x00000002f4027223 */ /* 0x000fe200000100c0 */
[----:B------:R-:W-:-:S02]  /*b590*/  SHF.R.U32.HI R135, RZ, 0x18, R135 ;  /* 0x00000018ff877819 */ /* 0x000fc40000011687 */
[----:B------:R-:W-:Y:S01]  /*b5a0*/  LOP3.LUT R160, R160, 0xff, RZ, 0xc0, !PT ;  /* 0x000000ffa0a07812 */ /* 0x000fe200078ec0ff */
[C---:B------:R-:W-:Y:S01]  /*b5b0*/  HMMA.16816.F32 R124, R4.reuse, R126, R144 ;  /* 0x0000007e047c723c */ /* 0x040fe20000001890 */
[----:B------:R-:W5:Y:S01]  /*b5c0*/  LDSM.16.MT88.4 R144, [R0+0x10800] ;  /* 0x010800000090783b */ /* 0x000f620000004200 */
[--C-:B------:R-:W-:Y:S01]  /*b5d0*/  HSET2.LE.AND R133, R133, R177.reuse, PT ;  /* 0x000000b185857233 */ /* 0x100fe20003803000 */
[----:B------:R-:W-:Y:S01]  /*b5e0*/  FADD.FTZ R2, R206, R2 ;  /* 0x00000002ce027221 */ /* 0x000fe20000010000 */
[----:B------:R-:W-:Y:S02]  /*b5f0*/  PRMT R152, R160, 0x5410, R135 ;  /* 0x00005410a0987816 */ /* 0x000fe40000000087 */
[----:B------:R-:W-:Y:S01]  /*b600*/  HSET2.LE.AND R134, R134, R177, PT ;  /* 0x000000b186867233 */ /* 0x000fe20003803000 */
[----:B------:R-:W-:Y:S01]  /*b610*/  LDSM.16.MT88.4 R160, [R210+0x2800] ;  /* 0x00280000d2a0783b */ /* 0x000fe20000004200 */
[----:B------:R-:W-:Y:S01]  /*b620*/  HMMA.16816.F32 R116, R4, R118, R136 ;  /* 0x000000760474723c */ /* 0x000fe20000001888 */
[----:B---3--:R-:W-:Y:S01]  /*b630*/  F2FP.F16.F32.PACK_AB R135, R214, R219 ;  /* 0x000000dbd687723e */ /* 0x008fe200000000ff */
[----:B------:R-:W-:Y:S01]  /*b640*/  FADD.FTZ R205, R205, R2 ;  /* 0x00000002cdcd7221 */ /* 0x000fe20000010000 */
[----:B------:R-:W3:Y:S01]  /*b650*/  LDSM.16.MT88.4 R136, [R210+0x800] ;  /* 0x00080000d288783b */ /* 0x000ee20000004200 */
[----:B----4-:R-:W-:-:S02]  /*b660*/  F2FP.F16.F32.PACK_AB R153, R216, R217 ;  /* 0x000000d9d899723e */ /* 0x010fc400000000ff */
[----:B------:R-:W-:Y:S01]  /*b670*/  LOP3.LUT R135, R135, R133, RZ, 0xc0, !PT ;  /* 0x0000008587877212 */ /* 0x000fe200078ec0ff */
[----:B------:R-:W-:Y:S01]  /*b680*/  FADD.FTZ R205, R3, R205 ;  /* 0x000000cd03cd7221 */ /* 0x000fe20000010000 */
[C---:B------:R-:W-:Y:S01]  /*b690*/  HMMA.16816.F32 R128, R4.reuse, R156, R128 ;  /* 0x0000009c0480723c */ /* 0x040fe20000001880 */
[----:B------:R-:W-:Y:S02]  /*b6a0*/  LOP3.LUT R134, R153, R134, RZ, 0xc0, !PT ;  /* 0x0000008699867212 */ /* 0x000fe400078ec0ff */
[--C-:B------:R-:W-:Y:S02]  /*b6b0*/  HSET2.LE.AND R132, R132, R177.reuse, PT ;  /* 0x000000b184847233 */ /* 0x100fe40003803000 */
[----:B------:R-:W-:Y:S02]  /*b6c0*/  HSET2.LE.AND R133, R152, R177, PT ;  /* 0x000000b198857233 */ /* 0x000fe40003803000 */
[----:B-1----:R-:W-:Y:S01]  /*b6d0*/  F2FP.F16.F32.PACK_AB R153, R218, R220 ;  /* 0x000000dcda99723e */ /* 0x002fe200000000ff */
[----:B------:R-:W-:Y:S01]  /*b6e0*/  HMMA.16816.F32 R4, R4, R158, R148 ;  /* 0x0000009e0404723c */ /* 0x000fe20000001894 */
[----:B------:R-:W1:Y:S01]  /*b6f0*/  LDSM.16.MT88.4 R148, [R176+0x12800] ;  /* 0x01280000b094783b */ /* 0x000e620000004200 */
[----:B------:R-:W-:Y:S01]  /*b700*/  F2FP.F16.F32.PACK_AB R152, R221, R222 ;  /* 0x000000dedd98723e */ /* 0x000fe200000000ff */
[----:B------:R-:W-:Y:S01]  /*b710*/  FADD.FTZ R220, R220, R200 ;  /* 0x000000c8dcdc7221 */ /* 0x000fe20000010000 */
[----:B------:R-:W-:Y:S01]  /*b720*/  LOP3.LUT R132, R153, R132, RZ, 0xc0, !PT ;  /* 0x0000008499847212 */ /* 0x000fe200078ec0ff */
[----:B------:R-:W-:Y:S01]  /*b730*/  LDSM.16.MT88.4 R156, [R208+0x2800] ;  /* 0x00280000d09c783b */ /* 0x000fe20000004200 */
[----:B------:R-:W-:Y:S01]  /*b740*/  LOP3.LUT R133, R152, R133, RZ, 0xc0, !PT ;  /* 0x0000008598857212 */ /* 0x000fe200078ec0ff */
[----:B------:R-:W-:Y:S01]  /*b750*/  FADD.FTZ R222, R222, R205 ;  /* 0x000000cddede7221 */ /* 0x000fe20000010000 */
[----:B------:R-:W-:Y:S01]  /*b760*/  FADD.FTZ R220, R218, R220 ;  /* 0x000000dcdadc7221 */ /* 0x000fe20000010000 */
[----:B------:R-:W-:Y:S01]  /*b770*/  LDSM.16.MT88.4 R152, [R0+0x14800] ;  /* 0x014800000098783b */ /* 0x000fe20000004200 */
[----:B------:R-:W-:Y:S01]  /*b780*/  MOV R3, R203 ;  /* 0x000000cb00037202 */ /* 0x000fe20000000f00 */
[----:B------:R-:W-:Y:S01]  /*b790*/  FADD.FTZ R222, R221, R222 ;  /* 0x000000deddde7221 */ /* 0x000fe20000010000 */
[----:B------:R-:W-:Y:S01]  /*b7a0*/  FADD.FTZ R217, R217, R220 ;  /* 0x000000dcd9d97221 */ /* 0x000fe20000010000 */
[----:B--2---:R-:W-:Y:S02]  /*b7b0*/  HMMA.16816.F32 R16, R132, R140, R16 ;  /* 0x0000008c8410723c */ /* 0x004fe40000001810 */
[----:B------:R-:W-:Y:S01]  /*b7c0*/  FADD.FTZ R219, R219, R222 ;  /* 0x000000dedbdb7221 */ /* 0x000fe20000010000 */
[----:B------:R-:W-:-:S03]  /*b7d0*/  FADD.FTZ R217, R216, R217 ;  /* 0x000000d9d8d97221 */ /* 0x000fc60000010000 */
[----:B------:R-:W-:Y:S02]  /*b7e0*/  FADD.FTZ R219, R214, R219 ;  /* 0x000000dbd6db7221 */ /* 0x000fe40000010000 */
[C---:B-----5:R-:W-:Y:S08]  /*b7f0*/  HMMA.16816.F32 R8, R132.reuse, R144, R8 ;  /* 0x000000908408723c */ /* 0x060ff00000001808 */
[C---:B------:R-:W-:Y:S01]  /*b800*/  HMMA.16816.F32 R12, R132.reuse, R146, R12 ;  /* 0x00000092840c723c */ /* 0x040fe2000000180c */
[----:B------:R-:W2:Y:S07]  /*b810*/  LDSM.16.MT88.4 R144, [R176+0x14800] ;  /* 0x01480000b090783b */ /* 0x000eae0000004200 */
[C---:B---3--:R-:W-:Y:S08]  /*b820*/  HMMA.16816.F32 R24, R132.reuse, R136, R24 ;  /* 0x000000888418723c */ /* 0x048ff00000001818 */
[C---:B------:R-:W-:Y:S01]  /*b830*/  HMMA.16816.F32 R28, R132.reuse, R138, R28 ;  /* 0x0000008a841c723c */ /* 0x040fe2000000181c */
[----:B------:R-:W3:Y:S07]  /*b840*/  LDSM.16.MT88.4 R136, [R208+0x4800] ;  /* 0x00480000d088783b */ /* 0x000eee0000004200 */
[C---:B-1----:R-:W-:Y:S08]  /*b850*/  HMMA.16816.F32 R48, R132.reuse, R148, R48 ;  /* 0x000000948430723c */ /* 0x042ff00000001830 */
[C---:B------:R-:W-:Y:S01]  /*b860*/  HMMA.16816.F32 R52, R132.reuse, R150, R52 ;  /* 0x000000968434723c */ /* 0x040fe20000001834 */
[----:B------:R-:W1:Y:S07]  /*b870*/  LDSM.16.MT88.4 R148, [R0+0x16800] ;  /* 0x016800000094783b */ /* 0x000e6e0000004200 */
[C---:B------:R-:W-:Y:S01]  /*b880*/  HMMA.16816.F32 R20, R132.reuse, R142, R20 ;  /* 0x0000008e8414723c */ /* 0x040fe20000001814 */
[----:B------:R-:W4:Y:S07]  /*b890*/  LDSM.16.MT88.4 R140, [R210+0x4800] ;  /* 0x00480000d28c783b */ /* 0x000f2e0000004200 */
[----:B--2---:R-:W-:Y:S01]  /*b8a0*/  HMMA.16816.F32 R80, R132, R144, R80 ;  /* 0x000000908450723c */ /* 0x004fe20000001850 */
[----:B------:R-:W-:-:S07]  /*b8b0*/  MOV R144, UR4 ;  /* 0x0000000400907c02 */ /* 0x000fce0008000f00 */
[C---:B------:R-:W-:Y:S08]  /*b8c0*/  HMMA.16816.F32 R84, R132.reuse, R146, R84 ;  /* 0x000000928454723c */ /* 0x040ff00000001854 */
[----:B---3--:R-:W-:Y:S01]  /*b8d0*/  HMMA.16816.F32 R96, R132, R136, R96 ;  /* 0x000000888460723c */ /* 0x008fe20000001860 */
[----:B------:R-:W-:Y:S02]  /*b8e0*/  LOP3.LUT R136, R144, UR29, R243, 0x96, !PT ;  /* 0x0000001d90887c12 */ /* 0x000fe4000f8e96f3 */
[----:B------:R-:W-:Y:S03]  /*b8f0*/  LDSM.16.MT88.4 R144, [R210+0x6800] ;  /* 0x00680000d290783b */ /* 0x000fe60000004200 */
[----:B------:R-:W-:-:S02]  /*b900*/  IMAD.WIDE.U32 R136, R136, -0x326172a9, RZ ;  /* 0xcd9e8d5788887825 */ /* 0x000fc400078e00ff */
[----:B------:R-:W-:Y:S03]  /*b910*/  HMMA.16816.F32 R72, R132, R152, R72 ;  /* 0x000000988448723c */ /* 0x000fe60000001848 */
[----:B------:R-:W-:Y:S02]  /*b920*/  LOP3.LUT R137, R246, UR9, R137, 0x96, !PT ;  /* 0x00000009f6897c12 */ /* 0x000fe4000f8e9689 */
[----:B------:R-:W-:-:S03]  /*b930*/  LOP3.LUT R136, R136, UR13, R235, 0x96, !PT ;  /* 0x0000000d88887c12 */ /* 0x000fc6000f8e96eb */
[----:B-1----:R-:W-:Y:S01]  /*b940*/  HMMA.16816.F32 R104, R132, R148, R104 ;  /* 0x000000948468723c */ /* 0x002fe20000001868 */
[----:B------:R-:W-:-:S04]  /*b950*/  IMAD.WIDE.U32 R196, R137, -0x2daee0ad, RZ ;  /* 0xd2511f5389c47825 */ /* 0x000fc800078e00ff */
[----:B------:R-:W-:Y:S01]  /*b960*/  IMAD.WIDE.U32 R148, R136, -0x2daee0ad, RZ ;  /* 0xd2511f5388947825 */ /* 0x000fe200078e00ff */
[----:B------:R-:W-:Y:S02]  /*b970*/  LOP3.LUT R136, R240, UR22, R197, 0x96, !PT ;  /* 0x00000016f0887c12 */ /* 0x000fe4000f8e96c5 */
[----:B----4-:R-:W-:Y:S02]  /*b980*/  HMMA.16816.F32 R88, R132, R140, R88 ;  /* 0x0000008c8458723c */ /* 0x010fe40000001858 */
[----:B------:R-:W-:Y:S01]  /*b990*/  LOP3.LUT R196, R196, UR17, R149, 0x96, !PT ;  /* 0x00000011c4c47c12 */ /* 0x000fe2000f8e9695 */
[----:B------:R-:W-:-:S04]  /*b9a0*/  IMAD.WIDE.U32 R198, R136, -0x326172a9, RZ ;  /* 0xcd9e8d5788c67825 */ /* 0x000fc800078e00ff */
[----:B------:R-:W-:Y:S01]  /*b9b0*/  IMAD.WIDE.U32 R196, R196, -0x326172a9, RZ ;  /* 0xcd9e8d57c4c47825 */ /* 0x000fe200078e00ff */
[----:B------:R-:W-:Y:S01]  /*b9c0*/  HMMA.16816.F32 R92, R132, R142, R92 ;  /* 0x0000008e845c723c */ /* 0x000fe2000000185c */
[----:B------:R-:W1:Y:S01]  /*b9d0*/  LDSM.16.MT88.4 R140, [R176+0x16800] ;  /* 0x01680000b08c783b */ /* 0x000e620000004200 */
[----:B------:R-:W-:Y:S01]  /*b9e0*/  LOP3.LUT R136, R234, UR12, R199, 0x96, !PT ;  /* 0x0000000cea887c12 */ /* 0x000fe2000f8e96c7 */
[----:B------:R-:W-:Y:S01]  /*b9f0*/  UIADD3 UR12, UPT, UPT, UR19, -0x3, URZ ;  /* 0xfffffffd130c7890 */ /* 0x000fe2000fffe0ff */
[----:B------:R-:W-:-:S03]  /*ba00*/  LOP3.LUT R198, R198, UR8, R197, 0x96, !PT ;  /* 0x00000008c6c67c12 */ /* 0x000fc6000f8e96c5 */
[----:B------:R-:W-:Y:S01]  /*ba10*/  IMAD.WIDE.U32 R250, R136, -0x2daee0ad, RZ ;  /* 0xd2511f5388fa7825 */ /* 0x000fe200078e00ff */
[----:B------:R-:W-:Y:S03]  /*ba20*/  HMMA.16816.F32 R108, R132, R150, R108 ;  /* 0x00000096846c723c */ /* 0x000fe6000000186c */
[----:B------:R-:W-:-:S05]  /*ba30*/  IMAD.WIDE.U32 R198, R198, -0x2daee0ad, RZ ;  /* 0xd2511f53c6c67825 */ /* 0x000fca00078e00ff */
[----:B------:R-:W-:Y:S01]  /*ba40*/  LOP3.LUT R152, R250, UR15, R199, 0x96, !PT ;  /* 0x0000000ffa987c12 */ /* 0x000fe2000f8e96c7 */
[----:B------:R-:W-:Y:S01]  /*ba50*/  HMMA.16816.F32 R32, R132, R164, R32 ;  /* 0x000000a48420723c */ /* 0x000fe20000001820 */
[----:B------:R-:W-:Y:S02]  /*ba60*/  LOP3.LUT R250, R148, UR16, R251, 0x96, !PT ;  /* 0x0000001094fa7c12 */ /* 0x000fe4000f8e96fb */
[----:B------:R-:W2:Y:S01]  /*ba70*/  LDSM.16.MT88.4 R148, [R208+0x6800] ;  /* 0x00680000d094783b */ /* 0x000ea20000004200 */
[----:B------:R-:W-:-:S04]  /*ba80*/  IMAD.WIDE.U32 R152, R152, -0x326172a9, RZ ;  /* 0xcd9e8d5798987825 */ /* 0x000fc800078e00ff */
[----:B------:R-:W-:Y:S01]  /*ba90*/  HMMA.16816.F32 R36, R132, R166, R36 ;  /* 0x000000a68424723c */ /* 0x000fe20000001824 */
[----:B------:R-:W3:Y:S01]  /*baa0*/  LDSM.16.MT88.4 R164, [R176+0x11000] ;  /* 0x01100000b0a4783b */ /* 0x000ee20000004200 */
[----:B------:R-:W-:-:S06]  /*bab0*/  IMAD.WIDE.U32 R250, R250, -0x326172a9, RZ ;  /* 0xcd9e8d57fafa7825 */ /* 0x000fcc00078e00ff */
[C---:B------:R-:W-:Y:S08]  /*bac0*/  HMMA.16816.F32 R100, R132.reuse, R138, R100 ;  /* 0x0000008a8464723c */ /* 0x040ff00000001864 */
[----:B-1----:R-:W-:Y:S01]  /*bad0*/  HMMA.16816.F32 R136, R132, R142, R116 ;  /* 0x0000008e8488723c */ /* 0x002fe20000001874 */
[----:B------:R-:W-:Y:S02]  /*bae0*/  MOV R118, R152 ;  /* 0x0000009800767202 */ /* 0x000fe40000000f00 */
[----:B------:R-:W-:-:S02]  /*baf0*/  PRMT R116, R152, 0x7771, RZ ;  /* 0x0000777198747816 */ /* 0x000fc400000000ff */
[----:B------:R-:W-:Y:S02]  /*bb00*/  LOP3.LUT R118, R118, 0xff, RZ, 0xc0, !PT ;  /* 0x000000ff76767812 */ /* 0x000fe400078ec0ff */
[C---:B------:R-:W-:Y:S01]  /*bb10*/  PRMT R119, R152.reuse, 0x7773, RZ ;  /* 0x0000777398777816 */ /* 0x040fe200000000ff */
[----:B------:R-:W-:Y:S01]  /*bb20*/  HMMA.16816.F32 R112, R132, R140, R112 ;  /* 0x0000008c8470723c */ /* 0x000fe20000001870 */
[----:B------:R-:W-:Y:S02]  /*bb30*/  PRMT R117, R152, 0x7772, RZ ;  /* 0x0000777298757816 */ /* 0x000fe400000000ff */
[----:B------:R-:W-:Y:S02]  /*bb40*/  PRMT R116, R118, 0x5410, R116 ;  /* 0x0000541076747816 */ /* 0x000fe40000000074 */
[----:B------:R-:W-:-:S03]  /*bb50*/  PRMT R117, R117, 0x5410, R119 ;  /* 0x0000541075757816 */ /* 0x000fc60000000077 */
[C---:B------:R-:W-:Y:S01]  /*bb60*/  HMMA.16816.F32 R140, R132.reuse, R144, R120 ;  /* 0x00000090848c723c */ /* 0x040fe20000001878 */
[----:B------:R-:W-:Y:S01]  /*bb70*/  LOP3.LUT R144, R250, UR10, R153, 0x96, !PT ;  /* 0x0000000afa907c12 */ /* 0x000fe2000f8e9699 */
[----:B------:R-:W-:Y:S01]  /*bb80*/  LDSM.16.MT88.4 R120, [R0+0x13000] ;  /* 0x013000000078783b */ /* 0x000fe20000004200 */
[----:B------:R-:W-:Y:S01]  /*bb90*/  HSET2.LE.AND R116, R116, R177, PT ;  /* 0x000000b174747233 */ /* 0x000fe20003803000 */
[----:B------:R-:W-:Y:S01]  /*bba0*/  FFMA.FTZ R250, R186, UR23, -R185 ;  /* 0x00000017bafa7c23 */ /* 0x000fe200080108b9 */
[C---:B------:R-:W-:Y:S02]  /*bbb0*/  LOP3.LUT R118, R144.reuse, 0xffff, RZ, 0xc0, !PT ;  /* 0x0000ffff90767812 */ /* 0x040fe400078ec0ff */
[C---:B------:R-:W-:Y:S01]  /*bbc0*/  PRMT R119, R144.reuse, 0x7632, R119 ;  /* 0x0000763290777816 */ /* 0x040fe20000000077 */
[----:B------:R-:W-:Y:S01]  /*bbd0*/  HMMA.16816.F32 R124, R132, R146, R124 ;  /* 0x00000092847c723c */ /* 0x000fe2000000187c */
[----:B------:R-:W-:Y:S01]  /*bbe0*/  LOP3.LUT R145, R144, 0xff, RZ, 0xc0, !PT ;  /* 0x000000ff90917812 */ /* 0x000fe200078ec0ff */
[----:B------:R-:W-:Y:S01]  /*bbf0*/  MUFU.EX2 R250, R250 ;  /* 0x000000fa00fa7308 */ /* 0x000fe20000000800 */
[----:B------:R-:W-:-:S02]  /*bc00*/  LOP3.LUT R147, R117, 0xff00ff, RZ, 0xc0, !PT ;  /* 0x00ff00ff75937812 */ /* 0x000fc400078ec0ff */
[----:B------:R-:W-:Y:S02]  /*bc10*/  SHF.R.U32.HI R118, RZ, 0x8, R118 ;  /* 0x00000008ff767819 */ /* 0x000fe40000011676 */
[----:B------:R-:W-:Y:S01]  /*bc20*/  SHF.R.U32.HI R144, RZ, 0x18, R144 ;  /* 0x00000018ff907819 */ /* 0x000fe20000011690 */
[C---:B------:R-:W-:Y:S01]  /*bc30*/  HMMA.16816.F32 R64, R132.reuse, R156, R64 ;  /* 0x0000009c8440723c */ /* 0x040fe20000001840 */
[----:B------:R-:W-:Y:S02]  /*bc40*/  LOP3.LUT R117, R119, 0xff, RZ, 0xc0, !PT ;  /* 0x000000ff77757812 */ /* 0x000fe400078ec0ff */
[----:B------:R-:W-:Y:S02]  /*bc50*/  PRMT R145, R145, 0x5410, R118 ;  /* 0x0000541091917816 */ /* 0x000fe40000000076 */
[----:B------:R-:W-:Y:S02]  /*bc60*/  PRMT R144, R117, 0x5410, R144 ;  /* 0x0000541075907816 */ /* 0x000fe40000000090 */
[----:B------:R-:W-:Y:S01]  /*bc70*/  HSET2.LE.AND R147, R147, R177, PT ;  /* 0x000000b193937233 */ /* 0x000fe20003803000 */
[----:B------:R-:W-:Y:S01]  /*bc80*/  HMMA.16816.F32 R68, R132, R158, R68 ;  /* 0x0000009e8444723c */ /* 0x000fe20000001844 */
[----:B------:R-:W1:Y:S01]  /*bc90*/  LDSM.16.MT88.4 R156, [R0+0x11000] ;  /* 0x01100000009c783b */ /* 0x000e620000004200 */
[----:B------:R-:W-:-:S04]  /*bca0*/  F2FP.F16.F32.PACK_AB R146, R225, R227 ;  /* 0x000000e3e192723e */ /* 0x000fc800000000ff */
[----:B------:R-:W-:Y:S02]  /*bcb0*/  LOP3.LUT R146, R146, R116, RZ, 0xc0, !PT ;  /* 0x0000007492927212 */ /* 0x000fe400078ec0ff */
[C---:B------:R-:W-:Y:S01]  /*bcc0*/  HMMA.16816.F32 R56, R132.reuse, R160, R56 ;  /* 0x000000a08438723c */ /* 0x040fe20000001838 */
[----:B------:R-:W-:Y:S01]  /*bcd0*/  F2FP.F16.F32.PACK_AB R160, R226, R228 ;  /* 0x000000e4e2a0723e */ /* 0x000fe200000000ff */
[----:B------:R-:W4:Y:S03]  /*bce0*/  LDSM.16.MT88.4 R116, [R208+0x1000] ;  /* 0x00100000d074783b */ /* 0x000f260000004200 */
[----:B------:R-:W-:Y:S02]  /*bcf0*/  LOP3.LUT R147, R160, R147, RZ, 0xc0, !PT ;  /* 0x00000093a0937212 */ /* 0x000fe400078ec0ff */
[----:B------:R-:W-:Y:S01]  /*bd00*/  F2FP.F16.F32.PACK_AB R160, R248, R249 ;  /* 0x000000f9f8a0723e */ /* 0x000fe200000000ff */
[----:B--2---:R-:W-:Y:S01]  /*bd10*/  HMMA.16816.F32 R128, R132, R148, R128 ;  /* 0x000000948480723c */ /* 0x004fe20000001880 */
[--C-:B------:R-:W-:Y:S01]  /*bd20*/  HSET2.LE.AND R148, R145, R177.reuse, PT ;  /* 0x000000b191947233 */ /* 0x100fe20003803000 */
[----:B------:R-:W-:Y:S01]  /*bd30*/  FADD.FTZ R249, R249, R219 ;  /* 0x000000dbf9f97221 */ /* 0x000fe20000010000 */
[----:B------:R-:W-:-:S02]  /*bd40*/  HSET2.LE.AND R145, R144, R177, PT ;  /* 0x000000b190917233 */ /* 0x000fc40003803000 */
[----:B------:R-:W-:Y:S01]  /*bd50*/  F2FP.F16.F32.PACK_AB R149, R223, R224 ;  /* 0x000000e0df95723e */ /* 0x000fe200000000ff */
[----:B------:R-:W-:Y:S01]  /*bd60*/  FADD.FTZ R224, R224, R217 ;  /* 0x000000d9e0e07221 */ /* 0x000fe20000010000 */
[----:B------:R-:W-:Y:S01]  /*bd70*/  FADD.FTZ R249, R248, R249 ;  /* 0x000000f9f8f97221 */ /* 0x000fe20000010000 */
[----:B------:R-:W-:Y:S01]  /*bd80*/  LOP3.LUT R145, R160, R145, RZ, 0xc0, !PT ;  /* 0x00000091a0917212 */ /* 0x000fe200078ec0ff */
[----:B------:R-:W-:Y:S01]  /*bd90*/  HMMA.16816.F32 R40, R132, R168, R40 ;  /* 0x000000a88428723c */ /* 0x000fe20000001828 */
[----:B------:R-:W-:Y:S01]  /*bda0*/  LOP3.LUT R144, R149, R148, RZ, 0xc0, !PT ;  /* 0x0000009495907212 */ /* 0x000fe200078ec0ff */
[----:B------:R-:W-:Y:S01]  /*bdb0*/  FADD.FTZ R224, R223, R224 ;  /* 0x000000e0dfe07221 */ /* 0x000fe20000010000 */
[----:B------:R-:W-:-:S03]  /*bdc0*/  FADD.FTZ R228, R228, R249 ;  /* 0x000000f9e4e47221 */ /* 0x000fc60000010000 */
[----:B------:R-:W-:Y:S02]  /*bdd0*/  FADD.FTZ R227, R227, R224 ;  /* 0x000000e0e3e37221 */ /* 0x000fe40000010000 */
[----:B------:R-:W-:Y:S01]  /*bde0*/  HMMA.16816.F32 R44, R132, R170, R44 ;  /* 0x000000aa842c723c */ /* 0x000fe2000000182c */
[----:B------:R-:W-:Y:S01]  /*bdf0*/  LDSM.16.MT88.4 R168, [R0+0x15000] ;  /* 0x0150000000a8783b */ /* 0x000fe20000004200 */
[----:B------:R-:W-:-:S06]  /*be00*/  FADD.FTZ R227, R225, R227 ;  /* 0x000000e3e1e37221 */ /* 0x000fcc0000010000 */
[C---:B------:R-:W-:Y:S08]  /*be10*/  HMMA.16816.F32 R60, R132.reuse, R162, R60 ;  /* 0x000000a2843c723c */ /* 0x040ff0000000183c */
[C---:B------:R-:W-:Y:S01]  /*be20*/  HMMA.16816.F32 R76, R132.reuse, R154, R76 ;  /* 0x0000009a844c723c */ /* 0x040fe2000000184c */
[----:B------:R-:W-:Y:S07]  /*be30*/  LDSM.16.MT88.4 R152, [R210+0x1000] ;  /* 0x00100000d298783b */ /* 0x000fee0000004200 */
[----:B------:R-:W-:Y:S08]  /*be40*/  HMMA.16816.F32 R148, R132, R150, R4 ;  /* 0x000000968494723c */ /* 0x000ff00000001804 */
[C---:B---3--:R-:W-:Y:S01]  /*be50*/  HMMA.16816.F32 R132, R144.reuse, R164, R16 ;  /* 0x000000a49084723c */ /* 0x048fe20000001810 */
[----:B------:R-:W2:Y:S07]  /*be60*/  LDSM.16.MT88.4 R16, [R210+0x3000] ;  /* 0x00300000d210783b */ /* 0x000eae0000004200 */
[C---:B-1----:R-:W-:Y:S01]  /*be70*/  HMMA.16816.F32 R160, R144.reuse, R156, R8 ;  /* 0x0000009c90a0723c */ /* 0x042fe20000001808 */
[----:B------:R-:W1:Y:S07]  /*be80*/  LDSM.16.MT88.4 R8, [R176+0x13000] ;  /* 0x01300000b008783b */ /* 0x000e6e0000004200 */
[C---:B------:R-:W-:Y:S01]  /*be90*/  HMMA.16816.F32 R20, R144.reuse, R166, R20 ;  /* 0x000000a69014723c */ /* 0x040fe20000001814 */
[----:B------:R-:W3:Y:S07]  /*bea0*/  LDSM.16.MT88.4 R164, [R176+0x15000] ;  /* 0x01500000b0a4783b */ /* 0x000eee0000004200 */
[C---:B----4-:R-:W-:Y:S08]  /*beb0*/  HMMA.16816.F32 R32, R144.reuse, R116, R32 ;  /* 0x000000749020723c */ /* 0x050ff00000001820 */
[C---:B------:R-:W-:Y:S01]  /*bec0*/  HMMA.16816.F32 R4, R144.reuse, R118, R36 ;  /* 0x000000769004723c */ /* 0x040fe20000001824 */
[----:B------:R-:W4:Y:S07]  /*bed0*/  LDSM.16.MT88.4 R116, [R210+0x5000] ;  /* 0x00500000d274783b */ /* 0x000f2e0000004200 */
[C---:B------:R-:W-:Y:S08]  /*bee0*/  HMMA.16816.F32 R40, R144.reuse, R120, R40 ;  /* 0x000000789028723c */ /* 0x040ff00000001828 */
[C---:B--2---:R-:W-:Y:S08]  /*bef0*/  HMMA.16816.F32 R56, R144.reuse, R16, R56 ;  /* 0x000000109038723c */ /* 0x044ff00000001838 */
[C---:B------:R-:W-:Y:S01]  /*bf00*/  HMMA.16816.F32 R16, R144.reuse, R18, R60 ;  /* 0x000000129010723c */ /* 0x040fe2000000183c */
[----:B------:R-:W2:Y:S07]  /*bf10*/  LDSM.16.MT88.4 R60, [R176+0x17000] ;  /* 0x01700000b03c783b */ /* 0x000eae0000004200 */
[C---:B------:R-:W-:Y:S01]  /*bf20*/  HMMA.16816.F32 R36, R144.reuse, R122, R44 ;  /* 0x0000007a9024723c */ /* 0x040fe2000000182c */
[----:B------:R-:W5:Y:S07]  /*bf30*/  LDSM.16.MT88.4 R120, [R208+0x5000] ;  /* 0x00500000d078783b */ /* 0x000f6e0000004200 */
[C---:B-1----:R-:W-:Y:S08]  /*bf40*/  HMMA.16816.F32 R48, R144.reuse, R8, R48 ;  /* 0x000000089030723c */ /* 0x042ff00000001830 */
[C---:B------:R-:W-:Y:S08]  /*bf50*/  HMMA.16816.F32 R44, R144.reuse, R10, R52 ;  /* 0x0000000a902c723c */ /* 0x040ff00000001834 */
[C---:B------:R-:W-:Y:S08]  /*bf60*/  HMMA.16816.F32 R8, R144.reuse, R174, R68 ;  /* 0x000000ae9008723c */ /* 0x040ff00000001844 */
[C---:B------:R-:W-:Y:S08]  /*bf70*/  HMMA.16816.F32 R68, R144.reuse, R170, R76 ;  /* 0x000000aa9044723c */ /* 0x040ff0000000184c */
[C---:B---3--:R-:W-:Y:S01]  /*bf80*/  HMMA.16816.F32 R76, R144.reuse, R166, R84 ;  /* 0x000000a6904c723c */ /* 0x048fe20000001854 */
[----:B------:R-:W1:Y:S07]  /*bf90*/  LDSM.16.MT88.4 R84, [R210+0x7000] ;  /* 0x00700000d254783b */ /* 0x000e6e0000004200 */
[C---:B------:R-:W-:Y:S08]  /*bfa0*/  HMMA.16816.F32 R24, R144.reuse, R152, R24 ;  /* 0x000000989018723c */ /* 0x040ff00000001818 */
[C---:B------:R-:W-:Y:S01]  /*bfb0*/  HMMA.16816.F32 R28, R144.reuse, R154, R28 ;  /* 0x0000009a901c723c */ /* 0x040fe2000000181c */
[----:B------:R-:W3:Y:S07]  /*bfc0*/  LDSM.16.MT88.4 R152, [R0+0x17000] ;  /* 0x017000000098783b */ /* 0x000eee0000004200 */
[C---:B------:R-:W-:Y:S08]  /*bfd0*/  HMMA.16816.F32 R156, R144.reuse, R158, R12 ;  /* 0x0000009e909c723c */ /* 0x040ff0000000180c */
[C---:B------:R-:W-:Y:S01]  /*bfe0*/  HMMA.16816.F32 R12, R144.reuse, R172, R64 ;  /* 0x000000ac900c723c */ /* 0x040fe20000001840 */
[----:B------:R-:W-:Y:S01]  /*bff0*/  LOP3.LUT R66, R196, UR11, R251, 0x96, !PT ;  /* 0x0000000bc4427c12 */ /* 0x000fe2000f8e96fb */
[----:B------:R-:W-:Y:S01]  /*c000*/  FFMA.FTZ R251, R209, UR23, -R185 ;  /* 0x00000017d1fb7c23 */ /* 0x000fe200080108b9 */
[----:B------:R-:W-:Y:S03]  /*c010*/  MUFU.EX2 R173, R182 ;  /* 0x000000b600ad7308 */ /* 0x000fe60000000800 */
[----:B------:R-:W-:Y:S01]  /*c020*/  IMAD.WIDE.U32 R66, R66, -0x2daee0ad, RZ ;  /* 0xd2511f5342427825 */ /* 0x000fe200078e00ff */
[----:B------:R-:W3:Y:S01]  /*c030*/  MUFU.EX2 R209, R180 ;  /* 0x000000b400d17308 */ /* 0x000ee20000000800 */
[----:B----4-:R-:W-:Y:S01]  /*c040*/  HMMA.16816.F32 R52, R144, R118, R92 ;  /* 0x000000769034723c */ /* 0x010fe2000000185c */
[----:B------:R-:W4:Y:S01]  /*c050*/  LDSM.16.MT88.4 R92, [R208+0x7000] ;  /* 0x00700000d05c783b */ /* 0x000f220000004200 */
[----:B------:R-:W-:Y:S01]  /*c060*/  MOV R64, R66 ;  /* 0x0000004200407202 */ /* 0x000fe20000000f00 */
[----:B------:R-:W3:Y:S01]  /*c070*/  MUFU.EX2 R251, R251 ;  /* 0x000000fb00fb7308 */ /* 0x000ee20000000800 */
[----:B------:R-:W-:-:S02]  /*c080*/  LOP3.LUT R198, R198, UR14, R67, 0x96, !PT ;  /* 0x0000000ec6c67c12 */ /* 0x000fc4000f8e9643 */
[----:B------:R-:W-:Y:S02]  /*c090*/  LOP3.LUT R166, R64, 0xff, RZ, 0xc0, !PT ;  /* 0x000000ff40a67812 */ /* 0x000fe400078ec0ff */
[C---:B------:R-:W-:Y:S08]  /*c0a0*/  HMMA.16816.F32 R88, R144.reuse, R116, R88 ;  /* 0x000000749058723c */ /* 0x040ff00000001858 */
[----:B--2---:R-:W-:Y:S01]  /*c0b0*/  HMMA.16816.F32 R112, R144, R60, R112 ;  /* 0x0000003c9070723c */ /* 0x004fe20000001870 */
[----:B------:R-:W-:-:S07]  /*c0c0*/  PRMT R60, R66, 0x7773, RZ ;  /* 0x00007773423c7816 */ /* 0x000fce00000000ff */
[C---:B-----5:R-:W-:Y:S01]  /*c0d0*/  HMMA.16816.F32 R116, R144.reuse, R120, R96 ;  /* 0x000000789074723c */ /* 0x060fe20000001860 */
[C---:B------:R-:W-:Y:S02]  /*c0e0*/  PRMT R96, R66.reuse, 0x7772, RZ ;  /* 0x0000777242607816 */ /* 0x040fe400000000ff */
[----:B------:R-:W-:Y:S02]  /*c0f0*/  PRMT R97, R66, 0x7771, RZ ;  /* 0x0000777142617816 */ /* 0x000fe400000000ff */
[----:B------:R-:W-:Y:S01]  /*c100*/  PRMT R96, R96, 0x5410, R60 ;  /* 0x0000541060607816 */ /* 0x000fe2000000003c */
[----:B------:R-:W-:Y:S01]  /*c110*/  LDSM.16.MT88.4 R64, [R0+0x13800] ;  /* 0x013800000040783b */ /* 0x000fe20000004200 */
[----:B------:R-:W-:Y:S01]  /*c120*/  PRMT R166, R166, 0x5410, R97 ;  /* 0x00005410a6a67816 */ /* 0x000fe20000000061 */
[----:B------:R-:W-:Y:S01]  /*c130*/  HMMA.16816.F32 R136, R144, R62, R136 ;  /* 0x0000003e9088723c */ /* 0x000fe20000001888 */
[----:B------:R-:W-:Y:S01]  /*c140*/  LOP3.LUT R167, R96, 0xff00ff, RZ, 0xc0, !PT ;  /* 0x00ff00ff60a77812 */ /* 0x000fe200078ec0ff */
[----:B------:R-:W2:Y:S02]  /*c150*/  LDSM.16.MT88.4 R60, [R0+0x11800] ;  /* 0x01180000003c783b */ /* 0x000ea40000004200 */
[----:B------:R-:W-:-:S02]  /*c160*/  HSET2.LE.AND R166, R166, R177, PT ;  /* 0x000000b1a6a67233 */ /* 0x000fc40003803000 */
[----:B------:R-:W-:Y:S01]  /*c170*/  LDSM.16.MT88.4 R96, [R0+0x15800] ;  /* 0x015800000060783b */ /* 0x000fe20000004200 */
[----:B------:R-:W-:Y:S01]  /*c180*/  HSET2.LE.AND R167, R167, R177, PT ;  /* 0x000000b1a7a77233 */ /* 0x000fe20003803000 */
[C---:B------:R-:W-:Y:S01]  /*c190*/  HMMA.16816.F32 R72, R144.reuse, R168, R72 ;  /* 0x000000a89048723c */ /* 0x040fe20000001848 */
[----:B------:R5:W4:Y:S07]  /*c1a0*/  MUFU.EX2 R169, R183 ;  /* 0x000000b700a97308 */ /* 0x000b2e0000000800 */
[----:B-1----:R-:W-:Y:S01]  /*c1b0*/  HMMA.16816.F32 R140, R144, R84, R140 ;  /* 0x00000054908c723c */ /* 0x002fe2000000188c */
[----:B------:R-:W-:-:S02]  /*c1c0*/  LOP3.LUT R85, R198, 0xffff, RZ, 0xc0, !PT ;  /* 0x0000ffffc6557812 */ /* 0x000fc400078ec0ff */
[----:B------:R-:W-:Y:S02]  /*c1d0*/  PRMT R84, R198, 0x7632, R84 ;  /* 0x00007632c6547816 */ /* 0x000fe40000000054 */
[----:B------:R-:W-:Y:S02]  /*c1e0*/  SHF.R.U32.HI R85, RZ, 0x8, R85 ;  /* 0x00000008ff557819 */ /* 0x000fe40000011655 */
[----:B------:R-:W-:Y:S01]  /*c1f0*/  LOP3.LUT R84, R84, 0xff, RZ, 0xc0, !PT ;  /* 0x000000ff54547812 */ /* 0x000fe200078ec0ff */
[C---:B------:R-:W-:Y:S01]  /*c200*/  HMMA.16816.F32 R120, R144.reuse, R122, R100 ;  /* 0x0000007a9078723c */ /* 0x040fe20000001864 */
[----:B-----5:R-:W-:Y:S07]  /*c210*/  LDSM.16.MT88.4 R180, [R176+0x17800] ;  /* 0x01780000b0b4783b */ /* 0x020fee0000004200 */
[----:B------:R-:W-:Y:S01]  /*c220*/  HMMA.16816.F32 R80, R144, R164, R80 ;  /* 0x000000a49050723c */ /* 0x000fe20000001850 */
[----:B------:R-:W-:-:S02]  /*c230*/  SHF.R.U32.HI R165, RZ, 0x18, R198 ;  /* 0x00000018ffa57819 */ /* 0x000fc400000116c6 */
[----:B---3--:R-:W-:Y:S01]  /*c240*/  F2FP.F16.F32.PACK_AB R164, R209, R250 ;  /* 0x000000fad1a4723e */ /* 0x008fe200000000ff */
[----:B------:R-:W-:Y:S01]  /*c250*/  FADD.FTZ R250, R250, R227 ;  /* 0x000000e3fafa7221 */ /* 0x000fe20000010000 */
[----:B------:R-:W-:-:S03]  /*c260*/  PRMT R165, R84, 0x5410, R165 ;  /* 0x0000541054a57816 */ /* 0x000fc600000000a5 */
[C---:B------:R-:W-:Y:S01]  /*c270*/  HMMA.16816.F32 R100, R144.reuse, R154, R108 ;  /* 0x0000009a9064723c */ /* 0x040fe2000000186c */
[----:B------:R-:W-:Y:S01]  /*c280*/  LOP3.LUT R108, R198, 0xff, RZ, 0xc0, !PT ;  /* 0x000000ffc66c7812 */ /* 0x000fe200078ec0ff */
[----:B------:R-:W-:Y:S01]  /*c290*/  FADD.FTZ R250, R209, R250 ;  /* 0x000000fad1fa7221 */ /* 0x000fe20000010000 */
[--C-:B------:R-:W-:Y:S01]  /*c2a0*/  HSET2.LE.AND R165, R165, R177.reuse, PT ;  /* 0x000000b1a5a57233 */ /* 0x100fe20003803000 */
[----:B------:R-:W-:Y:S01]  /*c2b0*/  LDSM.16.MT88.4 R196, [R176+0x11800] ;  /* 0x01180000b0c4783b */ /* 0x000fe20000004200 */
[----:B------:R-:W-:Y:S01]  /*c2c0*/  PRMT R108, R108, 0x5410, R85 ;  /* 0x000054106c6c7816 */ /* 0x000fe20000000055 */
[----:B------:R-:W-:Y:S02]  /*c2d0*/  FADD.FTZ R250, R251, R250 ;  /* 0x000000fafbfa7221 */ /* 0x000fe40000010000 */
[----:B------:R-:W-:Y:S02]  /*c2e0*/  HMMA.16816.F32 R104, R144, R152, R104 ;  /* 0x000000989068723c */ /* 0x000fe40000001868 */
[----:B------:R-:W-:-:S05]  /*c2f0*/  HSET2.LE.AND R108, R108, R177, PT ;  /* 0x000000b16c6c7233 */ /* 0x000fca0003803000 */
[----:B------:R-:W-:Y:S01]  /*c300*/  LOP3.LUT R164, R164, R108, RZ, 0xc0, !PT ;  /* 0x0000006ca4a47212 */ /* 0x000fe200078ec0ff */
[C---:B----4-:R-:W-:Y:S01]  /*c310*/  HMMA.16816.F32 R152, R144.reuse, R92, R128 ;  /* 0x0000005c9098723c */ /* 0x050fe20000001880 */
[----:B------:R1:W3:Y:S01]  /*c320*/  LDSM.16.MT88.4 R128, [R0+0x17800] ;  /* 0x017800000080783b */ /* 0x0002e20000004200 */
[----:B------:R-:W-:Y:S02]  /*c330*/  F2FP.F16.F32.PACK_AB R93, R187, R191 ;  /* 0x000000bfbb5d723e */ /* 0x000fe400000000ff */
[----:B------:R-:W-:Y:S01]  /*c340*/  F2FP.F16.F32.PACK_AB R92, R169, R251 ;  /* 0x000000fba95c723e */ /* 0x000fe200000000ff */
[----:B------:R-:W-:Y:S01]  /*c350*/  LDSM.16.MT88.4 R108, [R210+0x3800] ;  /* 0x00380000d26c783b */ /* 0x000fe20000004200 */
[----:B------:R-:W-:Y:S02]  /*c360*/  LOP3.LUT R165, R93, R165, RZ, 0xc0, !PT ;  /* 0x000000a55da57212 */ /* 0x000fe400078ec0ff */
[----:B------:R-:W-:Y:S01]  /*c370*/  LOP3.LUT R166, R92, R166, RZ, 0xc0, !PT ;  /* 0x000000a65ca67212 */ /* 0x000fe200078ec0ff */
[C---:B------:R-:W-:Y:S08]  /*c380*/  HMMA.16816.F32 R84, R144.reuse, R86, R124 ;  /* 0x000000569054723c */ /* 0x040ff0000000187c */
[----:B------:R-:W-:Y:S01]  /*c390*/  HMMA.16816.F32 R148, R144, R94, R148 ;  /* 0x0000005e9094723c */ /* 0x000fe20000001894 */
[----:B------:R-:W-:Y:S01]  /*c3a0*/  LDSM.16.MT88.4 R144, [R210+0x7800] ;  /* 0x00780000d290783b */ /* 0x000fe20000004200 */
[----:B-1----:R-:W-:-:S04]  /*c3b0*/  F2FP.F16.F32.PACK_AB R0, R252, R173 ;  /* 0x000000adfc00723e */ /* 0x002fc800000000ff */
[----:B------:R-:W-:Y:S02]  /*c3c0*/  LOP3.LUT R167, R0, R167, RZ, 0xc0, !PT ;  /* 0x000000a700a77212 */ /* 0x000fe400078ec0ff */
[----:B------:R-:W-:Y:S02]  /*c3d0*/  MOV R0, R191 ;  /* 0x000000bf00007202 */ /* 0x000fe40000000f00 */
[----:B------:R-:W-:Y:S03]  /*c3e0*/  LDSM.16.MT88.4 R188, [R176+0x13800] ;  /* 0x01380000b0bc783b */ /* 0x000fe60000004200 */
[C---:B--2---:R-:W-:Y:S08]  /*c3f0*/  HMMA.16816.F32 R160, R164.reuse, R60, R160 ;  /* 0x0000003ca4a0723c */ /* 0x044ff000000018a0 */
[C---:B------:R-:W-:Y:S08]  /*c400*/  HMMA.16816.F32 R156, R164.reuse, R62, R156 ;  /* 0x0000003ea49c723c */ /* 0x040ff0000000189c */
[----:B------:R-:W-:Y:S01]  /*c410*/  HMMA.16816.F32 R60, R164, R64, R40 ;  /* 0x00000040a43c723c */ /* 0x000fe20000001828 */
[----:B------:R-:W-:-:S02]  /*c420*/  MOV R43, R187 ;  /* 0x000000bb002b7202 */ /* 0x000fc40000000f00 */
[----:B------:R-:W-:Y:S01]  /*c430*/  MOV R42, R173 ;  /* 0x000000ad002a7202 */ /* 0x000fe20000000f00 */
[----:B------:R-:W1:Y:S04]  /*c440*/  LDSM.16.MT88.4 R184, [R176+0x15800] ;  /* 0x01580000b0b8783b */ /* 0x000e680000004200 */
[----:B------:R-:W-:Y:S01]  /*c450*/  LDSM.16.MT88.4 R176, [R210+0x1800] ;  /* 0x00180000d2b0783b */ /* 0x000fe20000004200 */
[C---:B------:R-:W-:Y:S03]  /*c460*/  HMMA.16816.F32 R64, R164.reuse, R66, R36 ;  /* 0x00000042a440723c */ /* 0x040fe60000001824 */
[----:B------:R2:W-:Y:S05]  /*c470*/  LDSM.16.MT88.4 R172, [R210+0x5800] ;  /* 0x00580000d2ac783b */ /* 0x0005ea0000004200 */
[C---:B---3--:R-:W-:Y:S08]  /*c480*/  HMMA.16816.F32 R124, R164.reuse, R128, R104 ;  /* 0x00000080a47c723c */ /* 0x048ff00000001868 */
[C---:B------:R-:W-:Y:S08]  /*c490*/  HMMA.16816.F32 R128, R164.reuse, R130, R100 ;  /* 0x00000082a480723c */ /* 0x040ff00000001864 */
[----:B------:R-:W-:Y:S01]  /*c4a0*/  HMMA.16816.F32 R36, R164, R196, R132 ;  /* 0x000000c4a424723c */ /* 0x000fe20000001884 */
[----:B------:R-:W-:-:S02]  /*c4b0*/  MOV R197, R42 ;  /* 0x0000002a00c57202 */ /* 0x000fc40000000f00 */
[----:B--2---:R-:W-:Y:S02]  /*c4c0*/  MOV R210, R169 ;  /* 0x000000a900d27202 */ /* 0x004fe40000000f00 */
[----:B------:R-:W2:Y:S01]  /*c4d0*/  LDSM.16.MT88.4 R168, [R208+0x1800] ;  /* 0x00180000d0a8783b */ /* 0x000ea20000004200 */
[----:B------:R-:W-:Y:S02]  /*c4e0*/  MOV R196, R43 ;  /* 0x0000002b00c47202 */ /* 0x000fe40000000f00 */
[----:B------:R-:W-:Y:S01]  /*c4f0*/  HMMA.16816.F32 R40, R164, R198, R20 ;  /* 0x000000c6a428723c */ /* 0x000fe20000001814 */
[----:B------:R-:W3:Y:S01]  /*c500*/  LDSM.16.MT88.4 R20, [R208+0x3800] ;  /* 0x00380000d014783b */ /* 0x000ee20000004200 */
[----:B------:R-:W-:Y:S01]  /*c510*/  MOV R199, R0 ;  /* 0x0000000000c77202 */ /* 0x000fe20000000f00 */
[----:B------:R-:W-:Y:S01]  /*c520*/  FADD.FTZ R0, R226, R228 ;  /* 0x000000e4e2007221 */ /* 0x000fe20000010000 */
[----:B------:R-:W-:-:S03]  /*c530*/  FADD.FTZ R245, R210, R250 ;  /* 0x000000fad2f57221 */ /* 0x000fc60000010000 */
[----:B------:R-:W-:Y:S01]  /*c540*/  FADD.FTZ R0, R199, R0 ;  /* 0x00000000c7007221 */ /* 0x000fe20000010000 */
[----:B-1----:R-:W-:Y:S03]  /*c550*/  HMMA.16816.F32 R104, R164, R186, R76 ;  /* 0x000000baa468723c */ /* 0x002fe6000000184c */
[----:B------:R-:W-:-:S04]  /*c560*/  FADD.FTZ R0, R196, R0 ;  /* 0x00000000c4007221 */ /* 0x000fc80000010000 */
[----:B------:R-:W-:Y:S01]  /*c570*/  FADD.FTZ R0, R197, R0 ;  /* 0x00000000c5007221 */ /* 0x000fe20000010000 */
[----:B------:R-:W-:Y:S03]  /*c580*/  HMMA.16816.F32 R100, R164, R184, R80 ;  /* 0x000000b8a464723c */ /* 0x000fe60000001850 */
[----:B------:R-:W-:-:S05]  /*c590*/  FADD.FTZ R244, R252, R0 ;  /* 0x00000000fcf47221 */ /* 0x000fca0000010000 */
[C---:B------:R-:W-:Y:S08]  /*c5a0*/  HMMA.16816.F32 R76, R164.reuse, R108, R56 ;  /* 0x0000006ca44c723c */ /* 0x040ff00000001838 */
[C---:B------:R-:W-:Y:S01]  /*c5b0*/  HMMA.16816.F32 R80, R164.reuse, R110, R16 ;  /* 0x0000006ea450723c */ /* 0x040fe20000001810 */
[----:B------:R-:W1:Y:S07]  /*c5c0*/  LDSM.16.MT88.4 R16, [R208+0x5800] ;  /* 0x00580000d010783b */ /* 0x000e6e0000004200 */
[C---:B--2---:R-:W-:Y:S01]  /*c5d0*/  HMMA.16816.F32 R56, R164.reuse, R170, R4 ;  /* 0x000000aaa438723c */ /* 0x044fe20000001804 */
        /* <DEDUP_REMOVED lines=16> */
[C---:B-1----:R-:W-:Y:S08]  /*c6e0*/  HMMA.16816.F32 R116, R164.reuse, R16, R116 ;  /* 0x00000010a474723c */ /* 0x042ff00000001874 */
[C---:B------:R-:W-:Y:S08]  /*c6f0*/  HMMA.16816.F32 R120, R164.reuse, R18, R120 ;  /* 0x00000012a478723c */ /* 0x040ff00000001878 */
[C---:B--2---:R-:W-:Y:S08]  /*c700*/  HMMA.16816.F32 R152, R164.reuse, R4, R152 ;  /* 0x00000004a498723c */ /* 0x044ff00000001898 */
[----:B------:R-:W-:Y:S01]  /*c710*/  HMMA.16816.F32 R148, R164, R6, R148 ;  /* 0x00000006a494723c */ /* 0x000fe20000001894 */
[----:B------:R-:W-:-:S15]  /*c720*/  MOV R164, R204 ;  /* 0x000000cc00a47202 */ /* 0x000fde0000000f00 */
[----:B------:R-:W-:-:S04]  /*c730*/  NOP ;  /* 0x0000000000007918 */ /* 0x000fc80000000000 */
.L_x_501:
        /* <DEDUP_REMOVED lines=25> */
.L_x_506:
        /* <DEDUP_REMOVED lines=106> */
.L_x_504:
        /* <DEDUP_REMOVED lines=136> */
[----:B------:R-:W-:Y:S01]  /*d7f0*/  LDSM.16.M88.4 R184, [R217+0x8000] ;  /* 0x00800000d9b8783b */ /* 0x000fe20000000200 */
[C---:B--2---:R-:W-:Y:S03]  /*d800*/  HMMA.16816.F32 R4, R32.reuse, R8, RZ ;  /* 0x000000082004723c */ /* 0x044fe600000018ff */
[----:B------:R-:W-:Y:S04]  /*d810*/  LDSM.16.M88.4 R188, [R217+0x9800] ;  /* 0x00980000d9bc783b */ /* 0x000fe80000000200 */
[----:B------:R-:W-:Y:S01]  /*d820*/  LDSM.16.M88.4 R192, [R219] ;  /* 0x00000000dbc0783b */ /* 0x000fe20000000200 */
[C---:B------:R-:W-:Y:S03]  /*d830*/  HMMA.16816.F32 R8, R32.reuse, R10, RZ ;  /* 0x0000000a2008723c */ /* 0x040fe600000018ff */
[----:B------:R-:W-:Y:S04]  /*d840*/  LDSM.16.M88.4 R196, [R3+0x8000] ;  /* 0x0080000003c4783b */ /* 0x000fe80000000200 */
[----:B------:R-:W-:Y:S01]  /*d850*/  LDSM.16.M88.4 R200, [R3+0x8800] ;  /* 0x0088000003c8783b */ /* 0x000fe20000000200 */
[C---:B-1----:R-:W-:Y:S03]  /*d860*/  HMMA.16816.F32 R12, R32.reuse, R16, RZ ;  /* 0x00000010200c723c */ /* 0x042fe600000018ff */
[----:B------:R-:W-:Y:S05]  /*d870*/  LDSM.16.M88.4 R204, [R217+0xc000] ;  /* 0x00c00000d9cc783b */ /* 0x000fea0000000200 */
[C---:B------:R-:W-:Y:S08]  /*d880*/  HMMA.16816.F32 R16, R32.reuse, R18, RZ ;  /* 0x000000122010723c */ /* 0x040ff000000018ff */
[C---:B---3--:R-:W-:Y:S08]  /*d890*/  HMMA.16816.F32 R20, R32.reuse, R24, RZ ;  /* 0x000000182014723c */ /* 0x048ff000000018ff */
[C---:B------:R-:W-:Y:S08]  /*d8a0*/  HMMA.16816.F32 R24, R32.reuse, R26, RZ ;  /* 0x0000001a2018723c */ /* 0x040ff000000018ff */
[C---:B----4-:R-:W-:Y:S08]  /*d8b0*/  HMMA.16816.F32 R28, R32.reuse, R164, RZ ;  /* 0x000000a4201c723c */ /* 0x050ff000000018ff */
[----:B------:R-:W-:Y:S01]  /*d8c0*/  HMMA.16816.F32 R32, R32, R166, RZ ;  /* 0x000000a62020723c */ /* 0x000fe200000018ff */
[----:B------:R-:W1:Y:S07]  /*d8d0*/  LDSM.16.M88.4 R164, [R218+0x9800] ;  /* 0x00980000daa4783b */ /* 0x000e6e0000000200 */
[C---:B-----5:R-:W-:Y:S08]  /*d8e0*/  HMMA.16816.F32 R4, R168.reuse, R172, R4 ;  /* 0x000000aca804723c */ /* 0x060ff00000001804 */
[C---:B------:R-:W-:Y:S01]  /*d8f0*/  HMMA.16816.F32 R8, R168.reuse, R174, R8 ;  /* 0x000000aea808723c */ /* 0x040fe20000001808 */
[----:B------:R-:W2:Y:S07]  /*d900*/  LDSM.16.M88.4 R172, [R220] ;  /* 0x00000000dcac783b */ /* 0x000eae0000000200 */
[C---:B------:R-:W-:Y:S08]  /*d910*/  HMMA.16816.F32 R12, R168.reuse, R176, R12 ;  /* 0x000000b0a80c723c */ /* 0x040ff0000000180c */
[C---:B------:R-:W-:Y:S01]  /*d920*/  HMMA.16816.F32 R16, R168.reuse, R178, R16 ;  /* 0x000000b2a810723c */ /* 0x040fe20000001810 */
[----:B------:R-:W3:Y:S07]  /*d930*/  LDSM.16.M88.4 R176, [R217+0x8800] ;  /* 0x00880000d9b0783b */ /* 0x000eee0000000200 */
        /* <DEDUP_REMOVED lines=10> */
[C---:B---3--:R-:W-:Y:S08]  /*d9e0*/  HMMA.16816.F32 R12, R172.reuse, R176, R12 ;  /* 0x000000b0ac0c723c */ /* 0x048ff0000000180c */
[C---:B------:R-:W-:Y:S01]  /*d9f0*/  HMMA.16816.F32 R16, R172.reuse, R178, R16 ;  /* 0x000000b2ac10723c */ /* 0x040fe20000001810 */
[----:B------:R-:W-:Y:S07]  /*da00*/  LDSM.16.M88.4 R176, [R222+UR6+0xa000] ;  /* 0x00a00006deb0783b */ /* 0x000fee0008000200 */
[C---:B----4-:R-:W-:Y:S08]  /*da10*/  HMMA.16816.F32 R20, R172.reuse, R180, R20 ;  /* 0x000000b4ac14723c */ /* 0x050ff00000001814 */
[C---:B------:R-:W-:Y:S01]  /*da20*/  HMMA.16816.F32 R24, R172.reuse, R182, R24 ;  /* 0x000000b6ac18723c */ /* 0x040fe20000001818 */
[----:B------:R-:W-:Y:S07]  /*da30*/  LDSM.16.M88.4 R180, [R222+UR6+0xa800] ;  /* 0x00a80006deb4783b */ /* 0x000fee0008000200 */
[C---:B------:R-:W-:Y:S08]  /*da40*/  HMMA.16816.F32 R28, R172.reuse, R188, R28 ;  /* 0x000000bcac1c723c */ /* 0x040ff0000000181c */
[----:B------:R-:W-:Y:S01]  /*da50*/  HMMA.16816.F32 R32, R172, R190, R32 ;  /* 0x000000beac20723c */ /* 0x000fe20000001820 */
[----:B------:R-:W2:Y:S04]  /*da60*/  LDSM.16.M88.4 R172, [R223+0x2000] ;  /* 0x00200000dfac783b */ /* 0x000ea80000000200 */
        /* <DEDUP_REMOVED lines=10> */
[C---:B-----5:R-:W-:Y:S08]  /*db10*/  HMMA.16816.F32 R28, R192.reuse, R168, R28 ;  /* 0x000000a8c01c723c */ /* 0x060ff0000000181c */
        /* <DEDUP_REMOVED lines=8> */
[----:B------:R-:W4:Y:S07]  /*dba0*/  LDSM.16.M88.4 R180, [R218+0xb000] ;  /* 0x00b00000dab4783b */ /* 0x000f2e0000000200 */
[C---:B------:R-:W-:Y:S08]  /*dbb0*/  HMMA.16816.F32 R20, R172.reuse, R184, R20 ;  /* 0x000000b8ac14723c */ /* 0x040ff00000001814 */
[C---:B------:R-:W-:Y:S01]  /*dbc0*/  HMMA.16816.F32 R24, R172.reuse, R186, R24 ;  /* 0x000000baac18723c */ /* 0x040fe20000001818 */
[----:B------:R-:W5:Y:S07]  /*dbd0*/  LDSM.16.M88.4 R184, [R218+0xb800] ;  /* 0x00b80000dab8783b */ /* 0x000f6e0000000200 */
[C---:B-1----:R-:W-:Y:S08]  /*dbe0*/  HMMA.16816.F32 R28, R172.reuse, R164, R28 ;  /* 0x000000a4ac1c723c */ /* 0x042ff0000000181c */
[----:B------:R-:W-:Y:S01]  /*dbf0*/  HMMA.16816.F32 R32, R172, R166, R32 ;  /* 0x000000a6ac20723c */ /* 0x000fe20000001820 */
[----:B------:R-:W-:Y:S04]  /*dc00*/  LDSM.16.M88.4 R164, [R220+0x2000] ;  /* 0x00200000dca4783b */ /* 0x000fe80000000200 */
[----:B------:R-:W1:Y:S03]  /*dc10*/  LDSM.16.M88.4 R172, [R217+0xa000] ;  /* 0x00a00000d9ac783b */ /* 0x000e660000000200 */
        /* <DEDUP_REMOVED lines=34> */
[----:B------:R-:W-:Y:S07]  /*de40*/  LDSM.16.M88.4 R172, [R218+0xd000] ;  /* 0x00d00000daac783b */ /* 0x000fee0000000200 */
[C---:B--2---:R-:W-:Y:S08]  /*de50*/  HMMA.16816.F32 R28, R168.reuse, R176, R28 ;  /* 0x000000b0a81c723c */ /* 0x044ff0000000181c */
[----:B------:R-:W-:Y:S01]  /*de60*/  HMMA.16816.F32 R32, R168, R178, R32 ;  /* 0x000000b2a820723c */ /* 0x000fe20000001820 */
[----:B------:R-:W1:Y:S04]  /*de70*/  LDSM.16.M88.4 R168, [R218+0xc800] ;  /* 0x00c80000daa8783b */ /* 0x000e680000000200 */
        /* <DEDUP_REMOVED lines=20> */
[C---:B------:R-:W-:Y:S08]  /*dfc0*/  HMMA.16816.F32 R20, R188.reuse, R172, R20 ;  /* 0x000000acbc14723c */ /* 0x040ff00000001814 */
[C---:B------:R-:W-:Y:S01]  /*dfd0*/  HMMA.16816.F32 R24, R188.reuse, R174, R24 ;  /* 0x000000aebc18723c */ /* 0x040fe20000001818 */
[----:B------:R-:W1:Y:S07]  /*dfe0*/  LDSM.16.M88.4 R172, [R3+0xc000] ;  /* 0x00c0000003ac783b */ /* 0x000e6e0000000200 */
[C---:B--2---:R-:W-:Y:S08]  /*dff0*/  HMMA.16816.F32 R28, R188.reuse, R176, R28 ;  /* 0x000000b0bc1c723c */ /* 0x044ff0000000181c */
        /* <DEDUP_REMOVED lines=50> */
[C---:B-1----:R-:W-:Y:S08]  /*e320*/  HMMA.16816.F32 R28, R176.reuse, R172, R28 ;  /* 0x000000acb01c723c */ /* 0x042ff0000000181c */
[----:B------:R-:W-:Y:S01]  /*e330*/  HMMA.16816.F32 R32, R176, R174, R32 ;  /* 0x000000aeb020723c */ /* 0x000fe20000001820 */
[----:B------:R-:W1:Y:S01]  /*e340*/  LDSM.16.M88.4 R172, [R3+0xf000] ;  /* 0x00f0000003ac783b */ /* 0x000e620000000200 */
[----:B------:R-:W-:Y:S06]  /*e350*/  IMAD.U32 R176, RZ, RZ, UR12 ;  /* 0x0000000cffb07e24 */ /* 0x000fec000f8e00ff */
[C---:B------:R-:W-:Y:S08]  /*e360*/  HMMA.16816.F32 R4, R180.reuse, R184, R4 ;  /* 0x000000b8b404723c */ /* 0x040ff00000001804 */
[C---:B------:R-:W-:Y:S08]  /*e370*/  HMMA.16816.F32 R8, R180.reuse, R186, R8 ;  /* 0x000000bab408723c */ /* 0x040ff00000001808 */
[C---:B-----5:R-:W-:Y:S08]  /*e380*/  HMMA.16816.F32 R12, R180.reuse, R188, R12 ;  /* 0x000000bcb40c723c */ /* 0x060ff0000000180c */
[C---:B------:R-:W-:Y:S08]  /*e390*/  HMMA.16816.F32 R16, R180.reuse, R190, R16 ;  /* 0x000000beb410723c */ /* 0x040ff00000001810 */
[C---:B------:R-:W-:Y:S03]  /*e3a0*/  HMMA.16816.F32 R20, R180.reuse, R192, R20 ;  /* 0x000000c0b414723c */ /* 0x040fe60000001814 */
[----:B------:R-:W-:Y:S05]  /*e3b0*/  IMAD.SHL.U32 R193, R213, 0x2, RZ ;  /* 0x00000002d5c17824 */ /* 0x000fea00078e00ff */
[C---:B------:R-:W-:Y:S03]  /*e3c0*/  HMMA.16816.F32 R24, R180.reuse, R194, R24 ;  /* 0x000000c2b418723c */ /* 0x040fe60000001818 */
[----:B------:R-:W-:Y:S05]  /*e3d0*/  LOP3.LUT R194, R193, 0x6, RZ, 0xc0, !PT ;  /* 0x00000006c1c27812 */ /* 0x000fea00078ec0ff */
[C---:B--2---:R-:W-:Y:S08]  /*e3e0*/  HMMA.16816.F32 R28, R180.reuse, R164, R28 ;  /* 0x000000a4b41c723c */ /* 0x044ff0000000181c */
[----:B------:R-:W-:Y:S01]  /*e3f0*/  HMMA.16816.F32 R32, R180, R166, R32 ;  /* 0x000000a6b420723c */ /* 0x000fe20000001820 */
[----:B------:R2:W4:Y:S01]  /*e400*/  LDSM.16.M88.4 R164, [R3+0xf800] ;  /* 0x00f8000003a4783b */ /* 0x0005220000000200 */
[----:B------:R-:W-:Y:S04]  /*e410*/  DEPBAR.LE SB0, 0x0 ;  /* 0x000080000000791a */ /* 0x000fe80000000000 */
[----:B------:R-:W-:Y:S02]  /*e420*/  BAR.SYNC.DEFER_BLOCKING 0x0 ;  /* 0x0000000000007b1d */ /* 0x000fe40000010000 */
[C---:B------:R-:W-:Y:S08]  /*e430*/  HMMA.16816.F32 R4, R196.reuse, R200, R4 ;  /* 0x000000c8c404723c */ /* 0x040ff00000001804 */
[C---:B------:R-:W-:Y:S08]  /*e440*/  HMMA.16816.F32 R8, R196.reuse, R202, R8 ;  /* 0x000000cac408723c */ /* 0x040ff00000001808 */
[C---:B---3--:R-:W-:Y:S03]  /*e450*/  HMMA.16816.F32 R12, R196.reuse, R168, R12 ;  /* 0x000000a8c40c723c */ /* 0x048fe6000000180c */
[----:B--2---:R-:W-:Y:S04]  /*e460*/  IMAD R3, R176, 0x40, R194 ;  /* 0x00000040b0037824 */ /* 0x004fe800078e02c2 */
[C---:B------:R-:W-:Y:S01]  /*e470*/  VIADD R168, R3.reuse, 0x1 ;  /* 0x0000000103a87836 */ /* 0x040fe20000000000 */
[C---:B------:R-:W-:Y:S01]  /*e480*/  IADD3 R169, PT, PT, R3.reuse, 0x8, RZ ;  /* 0x0000000803a97810 */ /* 0x040fe20007ffe0ff */
[C---:B------:R-:W-:Y:S03]  /*e490*/  HMMA.16816.F32 R16, R196.reuse, R170, R16 ;  /* 0x000000aac410723c */ /* 0x040fe60000001810 */
[----:B------:R-:W-:Y:S01]  /*e4a0*/  I2FP.F32.U32 R170, R169 ;  /* 0x000000a900aa7245 */ /* 0x000fe20000201000 */
[C---:B------:R-:W-:Y:S01]  /*e4b0*/  VIADD R169, R3.reuse, 0x10 ;  /* 0x0000001003a97836 */ /* 0x040fe20000000000 */
[----:B------:R-:W-:Y:S01]  /*e4c0*/  I2FP.F32.U32 R168, R168 ;  /* 0x000000a800a87245 */ /* 0x000fe20000201000 */
[C---:B------:R-:W-:Y:S01]  /*e4d0*/  VIADD R171, R3.reuse, 0x9 ;  /* 0x0000000903ab7836 */ /* 0x040fe20000000000 */
[----:B------:R-:W-:Y:S01]  /*e4e0*/  I2FP.F32.U32 R176, R3 ;  /* 0x0000000300b07245 */ /* 0x000fe20000201000 */
[C---:B-1----:R-:W-:Y:S03]  /*e4f0*/  HMMA.16816.F32 R20, R196.reuse, R172, R20 ;  /* 0x000000acc414723c */ /* 0x042fe60000001814 */
[C---:B------:R-:W-:Y:S01]  /*e500*/  FFMA.FTZ R8, R170.reuse, UR5, R8 ;  /* 0x00000005aa087c23 */ /* 0x040fe20008010008 */
[----:B------:R-:W-:Y:S01]  /*e510*/  FFMA.FTZ R10, R170, UR5, R10 ;  /* 0x00000005aa0a7c23 */ /* 0x000fe2000801000a */
[----:B------:R-:W-:Y:S01]  /*e520*/  I2FP.F32.U32 R170, R169 ;  /* 0x000000a900aa7245 */ /* 0x000fe20000201000 */
[C---:B------:R-:W-:Y:S02]  /*e530*/  VIADD R169, R3.reuse, 0x18 ;  /* 0x0000001803a97836 */ /* 0x040fe40000000000 */
[----:B------:R-:W-:Y:S01]  /*e540*/  FFMA.FTZ R5, R168, UR5, R5 ;  /* 0x00000005a8057c23 */ /* 0x000fe20008010005 */
[C---:B------:R-:W-:Y:S03]  /*e550*/  HMMA.16816.F32 R24, R196.reuse, R174, R24 ;  /* 0x000000aec418723c */ /* 0x040fe60000001818 */
[C---:B------:R-:W-:Y:S01]  /*e560*/  FFMA.FTZ R12, R170.reuse, UR5, R12 ;  /* 0x00000005aa0c7c23 */ /* 0x040fe2000801000c */
[----:B------:R-:W-:Y:S01]  /*e570*/  FFMA.FTZ R14, R170, UR5, R14 ;  /* 0x00000005aa0e7c23 */ /* 0x000fe2000801000e */
[----:B------:R-:W-:Y:S01]  /*e580*/  I2FP.F32.U32 R170, R169 ;  /* 0x000000a900aa7245 */ /* 0x000fe20000201000 */
[C---:B------:R-:W-:Y:S02]  /*e590*/  VIADD R169, R3.reuse, 0x20 ;  /* 0x0000002003a97836 */ /* 0x040fe40000000000 */
[----:B------:R-:W-:Y:S01]  /*e5a0*/  FFMA.FTZ R7, R168, UR5, R7 ;  /* 0x00000005a8077c23 */ /* 0x000fe20008010007 */
[----:B------:R-:W-:Y:S01]  /*e5b0*/  I2FP.F32.U32 R168, R171 ;  /* 0x000000ab00a87245 */ /* 0x000fe20000201000 */
[C---:B----4-:R-:W-:Y:S03]  /*e5c0*/  HMMA.16816.F32 R28, R196.reuse, R164, R28 ;  /* 0x000000a4c41c723c */ /* 0x050fe6000000181c */
[----:B------:R-:W-:Y:S01]  /*e5d0*/  I2FP.F32.U32 R169, R169 ;  /* 0x000000a900a97245 */ /* 0x000fe20000201000 */
[C---:B------:R-:W-:Y:S02]  /*e5e0*/  VIADD R171, R3.reuse, 0x11 ;  /* 0x0000001103ab7836 */ /* 0x040fe40000000000 */
[C---:B------:R-:W-:Y:S01]  /*e5f0*/  FFMA.FTZ R9, R168.reuse, UR5, R9 ;  /* 0x00000005a8097c23 */ /* 0x040fe20008010009 */
[C---:B------:R-:W-:Y:S02]  /*e600*/  VIADD R164, R3.reuse, 0x21 ;  /* 0x0000002103a47836 */ /* 0x040fe40000000000 */
[----:B------:R-:W-:Y:S01]  /*e610*/  FFMA.FTZ R11, R168, UR5, R11 ;  /* 0x00000005a80b7c23 */ /* 0x000fe2000801000b */
[C---:B------:R-:W-:Y:S01]  /*e620*/  VIADD R165, R3.reuse, 0x29 ;  /* 0x0000002903a57836 */ /* 0x040fe20000000000 */
[----:B------:R-:W-:Y:S01]  /*e630*/  I2FP.F32.U32 R168, R171 ;  /* 0x000000ab00a87245 */ /* 0x000fe20000201000 */
[C---:B------:R-:W-:Y:S01]  /*e640*/  FFMA.FTZ R4, R176.reuse, UR5, R4 ;  /* 0x00000005b0047c23 */ /* 0x040fe20008010004 */
[----:B------:R-:W-:Y:S01]  /*e650*/  I2FP.F32.U32 R164, R164 ;  /* 0x000000a400a47245 */ /* 0x000fe20000201000 */
[----:B------:R-:W-:Y:S01]  /*e660*/  VIADD R171, R3, 0x19 ;  /* 0x0000001903ab7836 */ /* 0x000fe20000000000 */
[----:B------:R-:W-:Y:S01]  /*e670*/  I2FP.F32.U32 R165, R165 ;  /* 0x000000a500a57245 */ /* 0x000fe20000201000 */
[C---:B------:R-:W-:Y:S01]  /*e680*/  FFMA.FTZ R20, R169.reuse, UR5, R20 ;  /* 0x00000005a9147c23 */ /* 0x040fe20008010014 */
[----:B------:R-:W-:Y:S01]  /*e690*/  FFMA.FTZ R22, R169, UR5, R22 ;  /* 0x00000005a9167c23 */ /* 0x000fe20008010016 */
[----:B------:R-:W-:Y:S02]  /*e6a0*/  VIADD R169, R3, 0x30 ;  /* 0x0000003003a97836 */ /* 0x000fe40000000000 */
[----:B------:R-:W-:Y:S01]  /*e6b0*/  FFMA.FTZ R6, R176, UR5, R6 ;  /* 0x00000005b0067c23 */ /* 0x000fe20008010006 */
[C---:B------:R-:W-:Y:S01]  /*e6c0*/  FFMA.FTZ R13, R168.reuse, UR5, R13 ;  /* 0x00000005a80d7c23 */ /* 0x040fe2000801000d */
[----:B------:R-:W-:Y:S01]  /*e6d0*/  FFMA.FTZ R15, R168, UR5, R15 ;  /* 0x00000005a80f7c23 */ /* 0x000fe2000801000f */
[----:B------:R-:W-:Y:S01]  /*e6e0*/  I2FP.F32.U32 R168, R171 ;  /* 0x000000ab00a87245 */ /* 0x000fe20000201000 */
[----:B------:R-:W-:Y:S03]  /*e6f0*/  HMMA.16816.F32 R32, R196, R166, R32 ;  /* 0x000000a6c420723c */ /* 0x000fe60000001820 */
[----:B------:R-:W-:Y:S01]  /*e700*/  FMNMX3.FTZ R166, R0, R4, R5, !PT ;  /* 0x0000000400a67276 */ /* 0x000fe20007810005 */
[C---:B------:R-:W-:Y:S01]  /*e710*/  FFMA.FTZ R21, R164.reuse, UR5, R21 ;  /* 0x00000005a4157c23 */ /* 0x040fe20008010015 */
[----:B------:R-:W-:Y:S01]  /*e720*/  FFMA.FTZ R23, R164, UR5, R23 ;  /* 0x00000005a4177c23 */ /* 0x000fe20008010017 */
        /* <DEDUP_REMOVED lines=8> */
[----:B------:R-:W-:Y:S01]  /*e7b0*/  IADD3 R168, PT, PT, R3, 0x28, RZ ;  /* 0x0000002803a87810 */ /* 0x000fe20007ffe0ff */
[----:B------:R-:W-:Y:S01]  /*e7c0*/  FFMA.FTZ R16, R170, UR5, R16 ;  /* 0x00000005aa107c23 */ /* 0x000fe20008010010 */
[----:B------:R-:W-:Y:S01]  /*e7d0*/  FMNMX3.FTZ R165, R165, R10, R11, !PT ;  /* 0x0000000aa5a57276 */ /* 0x000fe2000781000b */
[C---:B------:R-:W-:Y:S01]  /*e7e0*/  FFMA.FTZ R28, R164.reuse, UR5, R28 ;  /* 0x00000005a41c7c23 */ /* 0x040fe2000801001c */
[----:B------:R-:W-:Y:S01]  /*e7f0*/  I2FP.F32.U32 R168, R168 ;  /* 0x000000a800a87245 */ /* 0x000fe20000201000 */
[----:B------:R-:W-:Y:S01]  /*e800*/  FFMA.FTZ R30, R164, UR5, R30 ;  /* 0x00000005a41e7c23 */ /* 0x000fe2000801001e */
[----:B------:R-:W-:Y:S01]  /*e810*/  FMNMX3.FTZ R165, R165, R14, R15, !PT ;  /* 0x0000000ea5a57276 */ /* 0x000fe2000781000f */
[C---:B------:R-:W-:Y:S01]  /*e820*/  VIADD R167, R3.reuse, 0x31 ;  /* 0x0000003103a77836 */ /* 0x040fe20000000000 */
[----:B------:R-:W-:Y:S01]  /*e830*/  FMNMX3.FTZ R166, R166, R16, R17, !PT ;  /* 0x00000010a6a67276 */ /* 0x000fe20007810011 */
[C---:B------:R-:W-:Y:S02]  /*e840*/  VIADD R164, R3.reuse, 0x38 ;  /* 0x0000003803a47836 */ /* 0x040fe40000000000 */
[----:B------:R-:W-:Y:S01]  /*e850*/  FFMA.FTZ R18, R170, UR5, R18 ;  /* 0x00000005aa127c23 */ /* 0x000fe20008010012 */
[----:B------:R-:W-:Y:S01]  /*e860*/  VIADD R3, R3, 0x39 ;  /* 0x0000003903037836 */ /* 0x000fe20000000000 */
[----:B------:R-:W-:Y:S01]  /*e870*/  I2FP.F32.U32 R167, R167 ;  /* 0x000000a700a77245 */ /* 0x000fe20000201000 */
[----:B------:R-:W-:Y:S01]  /*e880*/  FFMA.FTZ R24, R168, UR5, R24 ;  /* 0x00000005a8187c23 */ /* 0x000fe20008010018 */
[----:B------:R-:W-:Y:S01]  /*e890*/  FMNMX3.FTZ R166, R166, R20, R21, !PT ;  /* 0x00000014a6a67276 */ /* 0x000fe20007810015 */
[----:B------:R-:W-:Y:S01]  /*e8a0*/  FFMA.FTZ R26, R168, UR5, R26 ;  /* 0x00000005a81a7c23 */ /* 0x000fe2000801001a */
[----:B------:R-:W-:Y:S01]  /*e8b0*/  I2FP.F32.U32 R3, R3 ;  /* 0x0000000300037245 */ /* 0x000fe20000201000 */
[----:B------:R-:W-:Y:S01]  /*e8c0*/  FFMA.FTZ R29, R167, UR5, R29 ;  /* 0x00000005a71d7c23 */ /* 0x000fe2000801001d */
[----:B------:R-:W-:Y:S01]  /*e8d0*/  FMNMX3.FTZ R165, R165, R18, R19, !PT ;  /* 0x00000012a5a57276 */ /* 0x000fe20007810013 */
        /* <DEDUP_REMOVED lines=10> */
[----:B------:R-:W-:Y:S01]  /*e980*/  IMAD.U32 R167, RZ, RZ, UR24 ;  /* 0x00000018ffa77e24 */ /* 0x000fe2000f8e00ff */
[----:B------:R-:W-:Y:S02]  /*e990*/  FMNMX3.FTZ R166, R166, R32, R33, !PT ;  /* 0x00000020a6a67276 */ /* 0x000fe40007810021 */
[----:B------:R-:W-:Y:S01]  /*e9a0*/  FMNMX3.FTZ R3, R3, R30, R31, !PT ;  /* 0x0000001e03037276 */ /* 0x000fe2000781001f */
[----:B------:R-:W-:Y:S06]  /*e9b0*/  BRA.U.ANY UP0, `(.L_x_506) ;  /* 0xffffffdd00c47547 */ /* 0x000fec000b93ffff */
.L_x_505:
[----:B------:R-:W-:Y:S01]  /*e9c0*/  FMNMX3.FTZ R3, R3, R34, R35, !PT ;  /* 0x0000002203037276 */ /* 0x000fe20007810023 */
[----:B------:R-:W2:Y:S01]  /*e9d0*/  SHFL.BFLY PT, R164, R166, 0x2, 0x1f ;  /* 0x0c401f00a6a47f89 */ /* 0x000ea200000e0000 */
[----:B------:R-:W-:Y:S01]  /*e9e0*/  LOP3.LUT R167, R167, UR29, R243, 0x96, !PT ;  /* 0x0000001da7a77c12 */ /* 0x000fe2000f8e96f3 */
[----:B------:R-:W-:Y:S06]  /*e9f0*/  UIADD3 UR9, UPT, UPT, UR28, 0x3c6ef372, URZ ;  /* 0x3c6ef3721c097890 */ /* 0x000fec000fffe0ff */
[----:B------:R-:W3:Y:S01]  /*ea00*/  SHFL.BFLY PT, R165, R3, 0x2, 0x1f ;  /* 0x0c401f0003a57f89 */ /* 0x000ee200000e0000 */
[----:B------:R-:W-:Y:S01]  /*ea10*/  UIADD3 UR14, UPT, UPT, UR28, -0x61c88647, URZ ;  /* 0x9e3779b91c0e7890 */ /* 0x000fe2000fffe0ff */
[----:B------:R-:W-:Y:S01]  /*ea20*/  IMAD.WIDE.U32 R184, R167, -0x326172a9, RZ ;  /* 0xcd9e8d57a7b87825 */ /* 0x000fe200078e00ff */
[----:B------:R-:W-:Y:S02]  /*ea30*/  UIADD3 UR19, UPT, UPT, UR29, 0x32370b8f, URZ ;  /* 0x32370b8f1d137890 */ /* 0x000fe4000fffe0ff */
        /* <DEDUP_REMOVED lines=15> */
[----:B--2---:R-:W-:Y:S01]  /*eb30*/  FMNMX.FTZ R166, R166, R164, !PT ;  /* 0x000000a4a6a67209 */ /* 0x004fe20007810000 */
[----:B------:R-:W-:Y:S01]  /*eb40*/  IMAD.WIDE.U32 R182, R182, -0x326172a9, RZ ;  /* 0xcd9e8d57b6b67825 */ /* 0x000fe200078e00ff */
[----:B---3--:R-:W-:Y:S01]  /*eb50*/  FMNMX.FTZ R165, R3, R165, !PT ;  /* 0x000000a503a57209 */ /* 0x008fe20007810000 */
[----:B------:R-:W-:Y:S01]  /*eb60*/  UIADD3 UR24, UPT, UPT, UR24, 0x1, URZ ;  /* 0x0000000118187890 */ /* 0x000fe2000fffe0ff */
[----:B------:R-:W-:Y:S01]  /*eb70*/  LOP3.LUT R167, R234, UR11, R181, 0x96, !PT ;  /* 0x0000000beaa77c12 */ /* 0x000fe2000f8e96b5 */
[----:B------:R-:W2:Y:S01]  /*eb80*/  SHFL.BFLY PT, R164, R166, 0x1, 0x1f ;  /* 0x0c201f00a6a47f89 */ /* 0x000ea200000e0000 */
[----:B------:R-:W-:Y:S01]  /*eb90*/  LOP3.LUT R180, R180, UR8, R183, 0x96, !PT ;  /* 0x00000008b4b47c12 */ /* 0x000fe2000f8e96b7 */
[----:B------:R-:W-:Y:S06]  /*eba0*/  UISETP.NE.AND UP0, UPT, UR12, URZ, UPT ;  /* 0x000000ff0c00728c */ /* 0x000fec000bf05270 */
[----:B------:R-:W3:Y:S01]  /*ebb0*/  SHFL.BFLY PT, R3, R165, 0x1, 0x1f ;  /* 0x0c201f00a5037f89 */ /* 0x000ee200000e0000 */
[----:B------:R-:W-:Y:S01]  /*ebc0*/  IMAD.WIDE.U32 R168, R167, -0x2daee0ad, RZ ;  /* 0xd2511f53a7a87825 */ /* 0x000fe200078e00ff */
[----:B------:R-:W-:Y:S03]  /*ebd0*/  UIADD3 UR12, UPT, UPT, UR12, -0x1, URZ ;  /* 0xffffffff0c0c7890 */ /* 0x000fe6000fffe0ff */
[----:B------:R-:W-:Y:S01]  /*ebe0*/  IMAD.WIDE.U32 R180, R180, -0x2daee0ad, RZ ;  /* 0xd2511f53b4b47825 */ /* 0x000fe200078e00ff */
[----:B------:R-:W-:Y:S04]  /*ebf0*/  LOP3.LUT R184, R184, UR17, R169, 0x96, !PT ;  /* 0x00000011b8b87c12 */ /* 0x000fe8000f8e96a9 */
[----:B------:R-:W-:Y:S01]  /*ec00*/  LOP3.LUT R170, R168, UR16, R181, 0x96, !PT ;  /* 0x00000010a8aa7c12 */ /* 0x000fe2000f8e96b5 */
[----:B------:R-:W-:Y:S04]  /*ec10*/  IMAD.WIDE.U32 R184, R184, -0x326172a9, RZ ;  /* 0xcd9e8d57b8b87825 */ /* 0x000fe800078e00ff */
[----:B------:R-:W-:Y:S01]  /*ec20*/  IMAD.WIDE.U32 R170, R170, -0x326172a9, RZ ;  /* 0xcd9e8d57aaaa7825 */ /* 0x000fe200078e00ff */
[----:B------:R-:W-:Y:S02]  /*ec30*/  LOP3.LUT R182, R182, UR10, R185, 0x96, !PT ;  /* 0x0000000ab6b67c12 */ /* 0x000fe4000f8e96b9 */
[----:B------:R-:W-:Y:S03]  /*ec40*/  PRMT R169, R170, 0x7773, RZ ;  /* 0x00007773aaa97816 */ /* 0x000fe600000000ff */
[----:B------:R-:W-:Y:S01]  /*ec50*/  IMAD.WIDE.U32 R182, R182, -0x2daee0ad, RZ ;  /* 0xd2511f53b6b67825 */ /* 0x000fe200078e00ff */
[----:B------:R-:W-:Y:S02]  /*ec60*/  PRMT R168, R170, 0x7772, RZ ;  /* 0x00007772aaa87816 */ /* 0x000fe400000000ff */
[----:B--2---:R-:W-:Y:S02]  /*ec70*/  FMNMX.FTZ R164, R166, R164, !PT ;  /* 0x000000a4a6a47209 */ /* 0x004fe40007810000 */
[----:B---3--:R-:W-:Y:S02]  /*ec80*/  FMNMX.FTZ R3, R165, R3, !PT ;  /* 0x00000003a5037209 */ /* 0x008fe40007810000 */
[----:B------:R-:W-:Y:S01]  /*ec90*/  PRMT R165, R168, 0x5410, R169 ;  /* 0x00005410a8a57816 */ /* 0x000fe200000000a9 */
[C---:B------:R-:W-:Y:S01]  /*eca0*/  FMUL.FTZ R205, R164.reuse, UR4 ;  /* 0x00000004a4cd7c20 */ /* 0x040fe20008410000 */
[----:B------:R-:W2:Y:S01]  /*ecb0*/  LDC R169, c[0x0][0x4f8] ;  /* 0x00013e00ffa97b82 */ /* 0x000ea20000000800 */
[----:B------:R-:W-:Y:S01]  /*ecc0*/  FSETP.NEU.FTZ.AND P0, PT, R164, -INF , PT ;  /* 0xff800000a400780b */ /* 0x000fe20003f1d000 */
[----:B------:R-:W-:Y:S01]  /*ecd0*/  FMUL.FTZ R204, R3, UR4 ;  /* 0x0000000403cc7c20 */ /* 0x000fe20008410000 */
[----:B------:R-:W-:Y:S02]  /*ece0*/  MOV R167, R170 ;  /* 0x000000aa00a77202 */ /* 0x000fe40000000f00 */
[----:B------:R-:W-:Y:S02]  /*ecf0*/  LOP3.LUT R166, R184, UR13, R171, 0x96, !PT ;  /* 0x0000000db8a67c12 */ /* 0x000fe4000f8e96ab */
[----:B------:R-:W-:Y:S02]  /*ed00*/  FSEL R205, R205, RZ, P0 ;  /* 0x000000ffcdcd7208 */ /* 0x000fe40000000000 */
[----:B------:R-:W-:Y:S02]  /*ed10*/  LOP3.LUT R167, R167, 0xff, RZ, 0xc0, !PT ;  /* 0x000000ffa7a77812 */ /* 0x000fe400078ec0ff */
[----:B------:R-:W-:Y:S01]  /*ed20*/  PRMT R170, R170, 0x7771, RZ ;  /* 0x00007771aaaa7816 */ /* 0x000fe200000000ff */
[--C-:B------:R-:W-:Y:S01]  /*ed30*/  FFMA.FTZ R196, R8, UR4, -R205.reuse ;  /* 0x0000000408c47c23 */ /* 0x100fe200080108cd */
[----:B------:R-:W-:Y:S01]  /*ed40*/  LOP3.LUT R171, R166, 0xffff, RZ, 0xc0, !PT ;  /* 0x0000ffffa6ab7812 */ /* 0x000fe200078ec0ff */
[--C-:B------:R-:W-:Y:S01]  /*ed50*/  FFMA.FTZ R202, R4, UR4, -R205.reuse ;  /* 0x0000000404ca7c23 */ /* 0x100fe200080108cd */
[----:B------:R-:W-:Y:S01]  /*ed60*/  PRMT R170, R167, 0x5410, R170 ;  /* 0x00005410a7aa7816 */ /* 0x000fe200000000aa */
[--C-:B------:R-:W-:Y:S01]  /*ed70*/  FFMA.FTZ R195, R9, UR4, -R205.reuse ;  /* 0x0000000409c37c23 */ /* 0x100fe200080108cd */
[----:B------:R-:W-:Y:S01]  /*ed80*/  LOP3.LUT R167, R216, 0x200, R210, 0xf8, !PT ;  /* 0x00000200d8a77812 */ /* 0x000fe200078ef8d2 */
[----:B------:R-:W-:Y:S01]  /*ed90*/  FFMA.FTZ R199, R5, UR4, -R205 ;  /* 0x0000000405c77c23 */ /* 0x000fe200080108cd */
[----:B------:R-:W-:Y:S01]  /*eda0*/  LOP3.LUT R168, R166, 0xff, RZ, 0xc0, !PT ;  /* 0x000000ffa6a87812 */ /* 0x000fe200078ec0ff */
[----:B------:R-:W-:Y:S01]  /*edb0*/  MUFU.EX2 R196, R196 ;  /* 0x000000c400c47308 */ /* 0x000fe20000000800 */
[----:B------:R-:W-:Y:S01]  /*edc0*/  SHF.R.U32.HI R8, RZ, 0x8, R171 ;  /* 0x00000008ff087819 */ /* 0x000fe200000116ab */
[--C-:B------:R-:W-:Y:S01]  /*edd0*/  FFMA.FTZ R206, R17, UR4, -R205.reuse ;  /* 0x0000000411ce7c23 */ /* 0x100fe200080108cd */
[----:B------:R-:W-:Y:S07]  /*ede0*/  LEA R167, R167, UR6, 0x1 ;  /* 0x00000006a7a77c11 */ /* 0x000fee000f8e08ff */
[----:B------:R-:W3:Y:S01]  /*edf0*/  MUFU.EX2 R195, R195 ;  /* 0x000000c300c37308 */ /* 0x000ee20000000800 */
[--C-:B------:R-:W-:Y:S01]  /*ee00*/  PRMT R168, R168, 0x5410, R8.reuse ;  /* 0x00005410a8a87816 */ /* 0x100fe20000000008 */
[--C-:B------:R-:W-:Y:S01]  /*ee10*/  FFMA.FTZ R207, R16, UR4, -R205.reuse ;  /* 0x0000000410cf7c23 */ /* 0x100fe200080108cd */
[----:B------:R-:W-:Y:S01]  /*ee20*/  FSETP.NEU.FTZ.AND P0, PT, R3, -INF , PT ;  /* 0xff8000000300780b */ /* 0x000fe20003f1d000 */
[----:B-1----:R-:W1:Y:S01]  /*ee30*/  LDSM.16.MT88.4 R172, [R167+0x10000] ;  /* 0x01000000a7ac783b */ /* 0x002e620000004200 */
[----:B------:R-:W-:Y:S05]  /*ee40*/  PRMT R8, R166, 0x7632, R8 ;  /* 0x00007632a6087816 */ /* 0x000fea0000000008 */
[----:B------:R-:W-:Y:S01]  /*ee50*/  MUFU.EX2 R202, R202 ;  /* 0x000000ca00ca7308 */ /* 0x000fe20000000800 */
[----:B------:R-:W-:Y:S01]  /*ee60*/  FSEL R204, R204, RZ, P0 ;  /* 0x000000ffcccc7208 */ /* 0x000fe20000000000 */
[--C-:B------:R-:W-:Y:S01]  /*ee70*/  FFMA.FTZ R220, R12, UR4, -R205.reuse ;  /* 0x000000040cdc7c23 */ /* 0x100fe200080108cd */
        /* <DEDUP_REMOVED lines=8> */
[----:B------:R-:W-:Y:S01]  /*ef00*/  FFMA.FTZ R200, R7, UR4, -R204 ;  /* 0x0000000407c87c23 */ /* 0x000fe200080108cc */
        /* <DEDUP_REMOVED lines=21> */
[----:B------:R-:W-:Y:S01]  /*f060*/  FFMA.FTZ R218, R13, UR4, -R205 ;  /* 0x000000040dda7c23 */ /* 0x000fe200080108cd */
[----:B---3--:R-:W-:Y:S07]  /*f070*/  F2FP.F16.F32.PACK_AB R7, R195, R196 ;  /* 0x000000c4c307723e */ /* 0x008fee00000000ff */
[----:B------:R-:W3:Y:S01]  /*f080*/  MUFU.EX2 R0, R0 ;  /* 0x0000000000007308 */ /* 0x000ee20000000800 */
[----:B--2---:R-:W-:Y:S01]  /*f090*/  F2FP.F16.F32.PACK_AB R6, R198, R197 ;  /* 0x000000c5c606723e */ /* 0x004fe200000000ff */
[----:B------:R-:W-:Y:S01]  /*f0a0*/  LDSM.16.MT88.4 R188, [R166+0x14800] ;  /* 0x01480000a6bc783b */ /* 0x000fe20000004200 */
[----:B------:R-:W-:Y:S01]  /*f0b0*/  F2FP.F16.F32.PACK_AB R5, R199, R202 ;  /* 0x000000cac705723e */ /* 0x000fe200000000ff */
[--C-:B------:R-:W-:Y:S01]  /*f0c0*/  FFMA.FTZ R221, R14, UR4, -R204.reuse ;  /* 0x000000040edd7c23 */ /* 0x100fe200080108cc */
[----:B------:R-:W-:Y:S01]  /*f0d0*/  IADD3 R165, PT, PT, R167, 0x10040, RZ ;  /* 0x00010040a7a57810 */ /* 0x000fe20007ffe0ff */
[----:B------:R-:W-:Y:S01]  /*f0e0*/  FFMA.FTZ R219, R15, UR4, -R204 ;  /* 0x000000040fdb7c23 */ /* 0x000fe200080108cc */
[----:B-----5:R-:W-:Y:S03]  /*f0f0*/  F2FP.F16.F32.PACK_AB R4, R200, R201 ;  /* 0x000000c9c804723e */ /* 0x020fe600000000ff */
[----:B------:R-:W-:Y:S01]  /*f100*/  MUFU.EX2 R217, R217 ;  /* 0x000000d900d97308 */ /* 0x000fe20000000800 */
        /* <DEDUP_REMOVED lines=15> */
[----:B------:R-:W-:Y:S01]  /*f200*/  FMUL.FTZ R36, R2, R36 ;  /* 0x0000002402247220 */ /* 0x000fe20000410000 */
[----:B------:R-:W-:Y:S01]  /*f210*/  LOP3.LUT R180, R180, UR15, R183, 0x96, !PT ;  /* 0x0000000fb4b47c12 */ /* 0x000fe2000f8e96b7 */
[C---:B------:R-:W-:Y:S01]  /*f220*/  HMMA.16816.F32 R4, R168.reuse, R172, R4 ;  /* 0x000000aca804723c */ /* 0x040fe20000001804 */
[----:B------:R-:W-:Y:S02]  /*f230*/  MUFU.EX2 R216, R216 ;  /* 0x000000d800d87308 */ /* 0x000fe40000000800 */
[----:B------:R-:W2:Y:S02]  /*f240*/  LDSM.16.MT88.4 R156, [R192] ;  /* 0x00000000c09c783b */ /* 0x000ea40000004200 */
[----:B------:R-:W-:Y:S01]  /*f250*/  SHF.R.U32.HI R18, RZ, 0x18, R180 ;  /* 0x00000018ff127819 */ /* 0x000fe200000116b4 */
[----:B------:R-:W-:Y:S01]  /*f260*/  FMUL.FTZ R37, R2, R37 ;  /* 0x0000002502257220 */ /* 0x000fe20000410000 */
[C---:B------:R-:W-:Y:S01]  /*f270*/  FMUL.FTZ R38, R0.reuse, R38 ;  /* 0x0000002600267220 */ /* 0x040fe20000410000 */
[C---:B------:R-:W-:Y:S03]  /*f280*/  HMMA.16816.F32 R8, R168.reuse, R174, R8 ;  /* 0x000000aea808723c */ /* 0x040fe60000001808 */
[----:B------:R-:W-:Y:S01]  /*f290*/  MUFU.EX2 R220, R220 ;  /* 0x000000dc00dc7308 */ /* 0x000fe20000000800 */
[----:B------:R-:W-:Y:S01]  /*f2a0*/  FMUL.FTZ R39, R0, R39 ;  /* 0x0000002700277220 */ /* 0x000fe20000410000 */
[----:B------:R-:W3:Y:S01]  /*f2b0*/  LDSM.16.MT88.4 R172, [R167+0x12000] ;  /* 0x01200000a7ac783b */ /* 0x000ee20000004200 */
[C---:B------:R-:W-:Y:S01]  /*f2c0*/  FMUL.FTZ R40, R2.reuse, R40 ;  /* 0x0000002802287220 */ /* 0x040fe20000410000 */
[----:B------:R-:W-:Y:S01]  /*f2d0*/  FMUL.FTZ R41, R2, R41 ;  /* 0x0000002902297220 */ /* 0x000fe20000410000 */
[C---:B------:R-:W-:Y:S01]  /*f2e0*/  FMUL.FTZ R42, R0.reuse, R42 ;  /* 0x0000002a002a7220 */ /* 0x040fe20000410000 */
[----:B------:R-:W-:Y:S01]  /*f2f0*/  FMUL.FTZ R43, R0, R43 ;  /* 0x0000002b002b7220 */ /* 0x000fe20000410000 */
[----:B------:R-:W-:Y:S01]  /*f300*/  FMUL.FTZ R44, R2, R44 ;  /* 0x0000002c022c7220 */ /* 0x000fe20000410000 */
[C---:B----4-:R-:W-:Y:S02]  /*f310*/  HMMA.16816.F32 R36, R168.reuse, R176, R36 ;  /* 0x000000b0a824723c */ /* 0x050fe40000001824 */
[----:B------:R-:W-:Y:S01]  /*f320*/  MUFU.EX2 R218, R218 ;  /* 0x000000da00da7308 */ /* 0x000fe20000000800 */
[----:B------:R-:W-:Y:S01]  /*f330*/  PRMT R176, R182, 0x7772, RZ ;  /* 0x00007772b6b07816 */ /* 0x000fe200000000ff */
        /* <DEDUP_REMOVED lines=11> */
[C---:B------:R-:W-:Y:S01]  /*f3f0*/  FMUL.FTZ R54, R0.reuse, R54 ;  /* 0x0000003600367220 */ /* 0x040fe20000410000 */
[C---:B-1----:R-:W-:Y:S03]  /*f400*/  HMMA.16816.F32 R44, R168.reuse, R160, R44 ;  /* 0x000000a0a82c723c */ /* 0x042fe6000000182c */
[----:B------:R-:W-:Y:S01]  /*f410*/  MUFU.EX2 R219, R219 ;  /* 0x000000db00db7308 */ /* 0x000fe20000000800 */
[----:B------:R-:W-:Y:S01]  /*f420*/  FMUL.FTZ R55, R0, R55 ;  /* 0x0000003700377220 */ /* 0x000fe20000410000 */
[C---:B------:R-:W-:Y:S01]  /*f430*/  FMUL.FTZ R56, R2.reuse, R56 ;  /* 0x0000003802387220 */ /* 0x040fe20000410000 */
[----:B------:R-:W-:Y:S01]  /*f440*/  FMUL.FTZ R57, R2, R57 ;  /* 0x0000003902397220 */ /* 0x000fe20000410000 */
[C---:B------:R-:W-:Y:S01]  /*f450*/  FMUL.FTZ R58, R0.reuse, R58 ;  /* 0x0000003a003a7220 */ /* 0x040fe20000410000 */
[----:B------:R-:W-:Y:S01]  /*f460*/  FMUL.FTZ R59, R0, R59 ;  /* 0x0000003b003b7220 */ /* 0x000fe20000410000 */
[C---:B------:R-:W-:Y:S01]  /*f470*/  HMMA.16816.F32 R48, R168.reuse, R162, R48 ;  /* 0x000000a2a830723c */ /* 0x040fe20000001830 */
[----:B------:R-:W1:Y:S03]  /*f480*/  LDSM.16.MT88.4 R160, [R166+0x12000] ;  /* 0x01200000a6a0783b */ /* 0x000e660000004200 */
        /* <DEDUP_REMOVED lines=119> */
[----:B------:R-:W-:Y:S01]  /*fc00*/  FFMA.FTZ R202, R2, R245, R202 ;  /* 0x000000f502ca7223 */ /* 0x000fe200000100ca */
[C---:B------:R-:W-:Y:S01]  /*fc10*/  HMMA.16816.F32 R120, R168.reuse, R162, R120 ;  /* 0x000000a2a878723c */ /* 0x040fe20000001878 */
[----:B------:R-:W1:Y:S02]  /*fc20*/  LDSM.16.MT88.4 R160, [R165+0x6000] ;  /* 0x00600000a5a0783b */ /* 0x000e640000004200 */
[----:B------:R-:W-:Y:S01]  /*fc30*/  FFMA.FTZ R201, R0, R244, R201 ;  /* 0x000000f400c97223 */ /* 0x000fe200000100c9 */
[----:B------:R-:W-:Y:S03]  /*fc40*/  FADD.FTZ R202, R199, R202 ;  /* 0x000000cac7ca7221 */ /* 0x000fe60000010000 */
[----:B------:R-:W-:Y:S01]  /*fc50*/  FADD.FTZ R201, R200, R201 ;  /* 0x000000c9c8c97221 */ /* 0x000fe20000010000 */
[C---:B----4-:R-:W-:Y:S03]  /*fc60*/  HMMA.16816.F32 R124, R168.reuse, R156, R124 ;  /* 0x0000009ca87c723c */ /* 0x050fe6000000187c */
[----:B------:R-:W-:Y:S01]  /*fc70*/  PRMT R156, R182, 0x7773, RZ ;  /* 0x00007773b69c7816 */ /* 0x000fe200000000ff */
[----:B------:R-:W-:Y:S01]  /*fc80*/  FADD.FTZ R196, R196, R202 ;  /* 0x000000cac4c47221 */ /* 0x000fe20000010000 */
[----:B------:R-:W-:Y:S02]  /*fc90*/  FADD.FTZ R197, R197, R201 ;  /* 0x000000c9c5c57221 */ /* 0x000fe40000010000 */
[----:B------:R-:W-:Y:S01]  /*fca0*/  PRMT R176, R176, 0x5410, R156 ;  /* 0x00005410b0b07816 */ /* 0x000fe2000000009c */
[C---:B------:R-:W-:Y:S01]  /*fcb0*/  HMMA.16816.F32 R128, R168.reuse, R158, R128 ;  /* 0x0000009ea880723c */ /* 0x040fe20000001880 */
[----:B------:R-:W4:Y:S02]  /*fcc0*/  LDSM.16.MT88.4 R156, [R192+0x6000] ;  /* 0x00600000c09c783b */ /* 0x000f240000004200 */
[----:B------:R-:W-:Y:S01]  /*fcd0*/  LOP3.LUT R155, R176, 0xff00ff, RZ, 0xc0, !PT ;  /* 0x00ff00ffb09b7812 */ /* 0x000fe200078ec0ff */
[----:B------:R-:W-:Y:S01]  /*fce0*/  FADD.FTZ R196, R195, R196 ;  /* 0x000000c4c3c47221 */ /* 0x000fe20000010000 */
[----:B------:R-:W-:Y:S03]  /*fcf0*/  FADD.FTZ R197, R198, R197 ;  /* 0x000000c5c6c57221 */ /* 0x000fe60000010000 */
[C---:B---3--:R-:W-:Y:S01]  /*fd00*/  HMMA.16816.F32 R132, R168.reuse, R172, R132 ;  /* 0x000000aca884723c */ /* 0x048fe20000001884 */
[----:B------:R-:W-:Y:S02]  /*fd10*/  LDSM.16.MT88.4 R176, [R165+0x800] ;  /* 0x00080000a5b0783b */ /* 0x000fe40000004200 */
[----:B------:R-:W-:Y:S02]  /*fd20*/  MOV R173, R182 ;  /* 0x000000b600ad7202 */ /* 0x000fe40000000f00 */
[----:B------:R-:W-:Y:S02]  /*fd30*/  PRMT R172, R182, 0x7771, RZ ;  /* 0x00007771b6ac7816 */ /* 0x000fe400000000ff */
[----:B------:R-:W-:Y:S01]  /*fd40*/  LOP3.LUT R173, R173, 0xff, RZ, 0xc0, !PT ;  /* 0x000000ffadad7812 */ /* 0x000fe200078ec0ff */
[C---:B------:R-:W-:Y:S03]  /*fd50*/  HMMA.16816.F32 R136, R168.reuse, R174, R136 ;  /* 0x000000aea888723c */ /* 0x040fe60000001888 */
[----:B------:R-:W-:Y:S02]  /*fd60*/  PRMT R16, R173, 0x5410, R172 ;  /* 0x00005410ad107816 */ /* 0x000fe400000000ac */
[----:B------:R-:W-:Y:S01]  /*fd70*/  LDSM.16.MT88.4 R172, [R166+0x10800] ;  /* 0x01080000a6ac783b */ /* 0x000fe20000004200 */
[--C-:B------:R-:W-:Y:S02]  /*fd80*/  HSET2.LE.AND R155, R155, R203.reuse, PT ;  /* 0x000000cb9b9b7233 */ /* 0x100fe40003803000 */
[--C-:B------:R-:W-:Y:S01]  /*fd90*/  HSET2.LE.AND R154, R16, R203.reuse, PT ;  /* 0x000000cb109a7233 */ /* 0x100fe20003803000 */
[C---:B-1----:R-:W-:Y:S03]  /*fda0*/  HMMA.16816.F32 R140, R168.reuse, R160, R140 ;  /* 0x000000a0a88c723c */ /* 0x042fe6000000188c */
[C---:B------:R-:W-:Y:S02]  /*fdb0*/  LOP3.LUT R160, R180.reuse, 0xffff, RZ, 0xc0, !PT ;  /* 0x0000ffffb4a07812 */ /* 0x040fe400078ec0ff */
[C---:B------:R-:W-:Y:S02]  /*fdc0*/  LOP3.LUT R161, R180.reuse, 0xff, RZ, 0xc0, !PT ;  /* 0x000000ffb4a17812 */ /* 0x040fe400078ec0ff */
[----:B------:R-:W-:Y:S01]  /*fdd0*/  SHF.R.U32.HI R160, RZ, 0x8, R160 ;  /* 0x00000008ffa07819 */ /* 0x000fe200000116a0 */
[C---:B------:R-:W-:Y:S03]  /*fde0*/  HMMA.16816.F32 R144, R168.reuse, R162, R144 ;  /* 0x000000a2a890723c */ /* 0x040fe60000001890 */
[--C-:B------:R-:W-:Y:S02]  /*fdf0*/  PRMT R17, R161, 0x5410, R160.reuse ;  /* 0x00005410a1117816 */ /* 0x100fe400000000a0 */
[----:B------:R-:W-:Y:S02]  /*fe00*/  PRMT R160, R180, 0x7632, R160 ;  /* 0x00007632b4a07816 */ /* 0x000fe400000000a0 */
[----:B--2---:R-:W-:Y:S01]  /*fe10*/  F2FP.F16.F32.PACK_AB R16, R206, R207 ;  /* 0x000000cfce10723e */ /* 0x004fe200000000ff */
[C---:B----4-:R-:W-:Y:S01]  /*fe20*/  HMMA.16816.F32 R12, R168.reuse, R156, R12 ;  /* 0x0000009ca80c723c */ /* 0x050fe2000000180c */
[----:B------:R-:W-:Y:S02]  /*fe30*/  LDSM.16.MT88.4 R180, [R165+0x2800] ;  /* 0x00280000a5b4783b */ /* 0x000fe40000004200 */
[----:B------:R-:W-:Y:S02]  /*fe40*/  LOP3.LUT R19, R160, 0xff, RZ, 0xc0, !PT ;  /* 0x000000ffa0137812 */ /* 0x000fe400078ec0ff */
[----:B------:R-:W-:Y:S01]  /*fe50*/  LOP3.LUT R154, R16, R154, RZ, 0xc0, !PT ;  /* 0x0000009a109a7212 */ /* 0x000fe200078ec0ff */
[----:B------:R-:W-:Y:S01]  /*fe60*/  FMUL.FTZ R16, R2, R148 ;  /* 0x0000009402107220 */ /* 0x000fe20000410000 */
[----:B------:R-:W-:Y:S01]  /*fe70*/  PRMT R153, R19, 0x5410, R18 ;  /* 0x0000541013997816 */ /* 0x000fe20000000012 */
[----:B------:R-:W-:Y:S01]  /*fe80*/  FMUL.FTZ R19, R0, R151 ;  /* 0x0000009700137220 */ /* 0x000fe20000410000 */
[----:B------:R-:W1:Y:S01]  /*fe90*/  LDSM.16.MT88.4 R160, [R167+0x10800] ;  /* 0x01080000a7a0783b */ /* 0x000e620000004200 */
[--C-:B------:R-:W-:Y:S01]  /*fea0*/  HSET2.LE.AND R152, R17, R203.reuse, PT ;  /* 0x000000cb11987233 */ /* 0x100fe20003803000 */
[----:B------:R-:W-:Y:S01]  /*feb0*/  FMUL.FTZ R17, R2, R149 ;  /* 0x0000009502117220 */ /* 0x000fe20000410000 */
[----:B------:R-:W-:Y:S01]  /*fec0*/  FMUL.FTZ R18, R0, R150 ;  /* 0x0000009600127220 */ /* 0x000fe20000410000 */
[--C-:B------:R-:W-:Y:S02]  /*fed0*/  HSET2.LE.AND R153, R153, R203.reuse, PT ;  /* 0x000000cb99997233 */ /* 0x100fe40003803000 */
[----:B------:R-:W-:Y:S02]  /*fee0*/  F2FP.F16.F32.PACK_AB R150, R216, R217 ;  /* 0x000000d9d896723e */ /* 0x000fe400000000ff */
[----:B------:R-:W-:Y:S01]  /*fef0*/  F2FP.F16.F32.PACK_AB R149, R218, R220 ;  /* 0x000000dcda95723e */ /* 0x000fe200000000ff */
[----:B------:R-:W-:Y:S01]  /*ff00*/  FADD.FTZ R220, R220, R196 ;  /* 0x000000c4dcdc7221 */ /* 0x000fe20000010000 */
[----:B------:R-:W-:Y:S01]  /*ff10*/  HMMA.16816.F32 R16, R168, R158, R16 ;  /* 0x0000009ea810723c */ /* 0x000fe20000001810 */
[----:B------:R-:W-:Y:S02]  /*ff20*/  LDSM.16.MT88.4 R156, [R167+0x12800] ;  /* 0x01280000a79c783b */ /* 0x000fe40000004200 */
[----:B------:R-:W-:Y:S01]  /*ff30*/  F2FP.F16.F32.PACK_AB R148, R219, R221 ;  /* 0x000000dddb94723e */ /* 0x000fe200000000ff */
[----:B------:R-:W-:Y:S01]  /*ff40*/  FADD.FTZ R221, R221, R197 ;  /* 0x000000c5dddd7221 */ /* 0x000fe20000010000 */
[----:B------:R-:W-:Y:S01]  /*ff50*/  LOP3.LUT R155, R150, R155, RZ, 0xc0, !PT ;  /* 0x0000009b969b7212 */ /* 0x000fe200078ec0ff */
[----:B------:R-:W-:Y:S01]  /*ff60*/  FADD.FTZ R220, R218, R220 ;  /* 0x000000dcdadc7221 */ /* 0x000fe20000010000 */
[----:B------:R-:W-:Y:S01]  /*ff70*/  LOP3.LUT R152, R149, R152, RZ, 0xc0, !PT ;  /* 0x0000009895987212 */ /* 0x000fe200078ec0ff */
[----:B------:R-:W-:Y:S01]  /*ff80*/  FADD.FTZ R221, R219, R221 ;  /* 0x000000dddbdd7221 */ /* 0x000fe20000010000 */
[----:B------:R-:W-:Y:S01]  /*ff90*/  LOP3.LUT R153, R148, R153, RZ, 0xc0, !PT ;  /* 0x0000009994997212 */ /* 0x000fe200078ec0ff */
[----:B------:R-:W-:Y:S01]  /*ffa0*/  LDSM.16.MT88.4 R168, [R166+0x12800] ;  /* 0x01280000a6a8783b */ /* 0x000fe20000004200 */
[----:B------:R-:W-:Y:S01]  /*ffb0*/  MOV R2, R3 ;  /* 0x0000000300027202 */ /* 0x000fe20000000f00 */
[----:B------:R-:W-:Y:S01]  /*ffc0*/  FADD.FTZ R207, R207, R220 ;  /* 0x000000dccfcf7221 */ /* 0x000fe20000010000 */
[----:B------:R-:W-:Y:S01]  /*ffd0*/  FADD.FTZ R217, R217, R221 ;  /* 0x000000ddd9d97221 */ /* 0x000fe20000010000 */
[----:B------:R-:W-:Y:S02]  /*ffe0*/  MOV R0, R164 ;  /* 0x000000a400007202 */ /* 0x000fe40000000f00 */
[----:B------:R-:W-:Y:S01]  /*fff0*/  FADD.FTZ R207, R206, R207 ;  /* 0x000000cfcecf7221 */ /* 0x000fe20000010000 */
[----:B------:R-:W-:Y:S01]  /*10000*/  FADD.FTZ R217, R216, R217 ;  /* 0x000000d9d8d97221 */ /* 0x000fe20000010000 */
[----:B------:R-:W2:Y:S01]  /*10010*/  LDSM.16.MT88.4 R148, [R192+0x800] ;  /* 0x00080000c094783b */ /* 0x000ea20000004200 */
[C---:B-1----:R-:W-:Y:S08]  /*10020*/  HMMA.16816.F32 R4, R152.reuse, R160, R4 ;  /* 0x000000a09804723c */ /* 0x042ff00000001804 */
[C---:B------:R-:W-:Y:S01]  /*10030*/  HMMA.16816.F32 R8, R152.reuse, R162, R8 ;  /* 0x000000a29808723c */ /* 0x040fe20000001808 */
[----:B------:R-:W1:Y:S07]  /*10040*/  LDSM.16.MT88.4 R160, [R192+0x2800] ;  /* 0x00280000c0a0783b */ /* 0x000e6e0000004200 */
        /* <DEDUP_REMOVED lines=12> */
[C---:B------:R-:W-:Y:S08]  /*10110*/  HMMA.16816.F32 R68, R152.reuse, R168, R68 ;  /* 0x000000a89844723c */ /* 0x040ff00000001844 */
[C---:B------:R-:W-:Y:S08]  /*10120*/  HMMA.16816.F32 R72, R152.reuse, R170, R72 ;  /* 0x000000aa9848723c */ /* 0x040ff00000001848 */
[C---:B------:R-:W-:Y:S08]  /*10130*/  HMMA.16816.F32 R76, R152.reuse, R180, R76 ;  /* 0x000000b4984c723c */ /* 0x040ff0000000184c */
[C---:B------:R-:W-:Y:S01]  /*10140*/  HMMA.16816.F32 R80, R152.reuse, R182, R80 ;  /* 0x000000b69850723c */ /* 0x040fe20000001850 */
[----:B------:R-:W-:Y:S07]  /*10150*/  LDSM.16.MT88.4 R180, [R192+0x5000] ;  /* 0x00500000c0b4783b */ /* 0x000fee0000004200 */
[C---:B-1----:R-:W-:Y:S01]  /*10160*/  HMMA.16816.F32 R84, R152.reuse, R160, R84 ;  /* 0x000000a09854723c */ /* 0x042fe20000001854 */
[----:B------:R-:W-:Y:S04]  /*10170*/  MOV R160, UR24 ;  /* 0x0000001800a07c02 */ /* 0x000fe80008000f00 */
[----:B------:R-:W-:Y:S03]  /*10180*/  LOP3.LUT R160, R243, UR29, R160, 0x96, !PT ;  /* 0x0000001df3a07c12 */ /* 0x000fe6000f8e96a0 */
[C---:B------:R-:W-:Y:S03]  /*10190*/  HMMA.16816.F32 R88, R152.reuse, R162, R88 ;  /* 0x000000a29858723c */ /* 0x040fe60000001858 */
[----:B------:R-:W-:Y:S02]  /*101a0*/  IMAD.WIDE.U32 R168, R160, -0x326172a9, RZ ;  /* 0xcd9e8d57a0a87825 */ /* 0x000fe400078e00ff */
[----:B------:R-:W1:Y:S03]  /*101b0*/  LDSM.16.MT88.4 R160, [R165+0x6800] ;  /* 0x00680000a5a0783b */ /* 0x000e660000004200 */
[C---:B------:R-:W-:Y:S03]  /*101c0*/  HMMA.16816.F32 R92, R152.reuse, R184, R92 ;  /* 0x000000b8985c723c */ /* 0x040fe6000000185c */
[--C-:B------:R-:W-:Y:S01]  /*101d0*/  FFMA.FTZ R185, R24, UR4, -R205.reuse ;  /* 0x0000000418b97c23 */ /* 0x100fe200080108cd */
[----:B------:R-:W-:Y:S01]  /*101e0*/  FFMA.FTZ R184, R25, UR4, -R205 ;  /* 0x0000000419b87c23 */ /* 0x000fe200080108cd */
[----:B------:R-:W-:Y:S02]  /*101f0*/  LOP3.LUT R168, R235, UR9, R168, 0x96, !PT ;  /* 0x00000009eba87c12 */ /* 0x000fe4000f8e96a8 */
[----:B------:R-:W-:Y:S01]  /*10200*/  LOP3.LUT R169, R246, UR14, R169, 0x96, !PT ;  /* 0x0000000ef6a97c12 */ /* 0x000fe2000f8e96a9 */
[C---:B------:R-:W-:Y:S01]  /*10210*/  HMMA.16816.F32 R96, R152.reuse, R186, R96 ;  /* 0x000000ba9860723c */ /* 0x040fe20000001860 */
[----:B------:R-:W-:Y:S02]  /*10220*/  MUFU.EX2 R185, R185 ;  /* 0x000000b900b97308 */ /* 0x000fe40000000800 */
[--C-:B------:R-:W-:Y:S01]  /*10230*/  FFMA.FTZ R187, R26, UR4, -R204.reuse ;  /* 0x000000041abb7c23 */ /* 0x100fe200080108cc */
[--C-:B------:R-:W-:Y:S01]  /*10240*/  FFMA.FTZ R186, R27, UR4, -R204.reuse ;  /* 0x000000041bba7c23 */ /* 0x100fe200080108cc */
[----:B------:R-:W-:Y:S01]  /*10250*/  IMAD.WIDE.U32 R222, R169, -0x2daee0ad, RZ ;  /* 0xd2511f53a9de7825 */ /* 0x000fe200078e00ff */
[----:B------:R-:W-:Y:S05]  /*10260*/  LDSM.16.MT88.4 R24, [R167+0x11000] ;  /* 0x01100000a718783b */ /* 0x000fea0000004200 */
[----:B------:R-:W1:Y:S01]  /*10270*/  MUFU.EX2 R184, R184 ;  /* 0x000000b800b87308 */ /* 0x000e620000000800 */
[C---:B------:R-:W-:Y:S03]  /*10280*/  HMMA.16816.F32 R100, R152.reuse, R188, R100 ;  /* 0x000000bc9864723c */ /* 0x040fe60000001864 */
[--C-:B------:R-:W-:Y:S01]  /*10290*/  FFMA.FTZ R188, R21, UR4, -R205.reuse ;  /* 0x0000000415bc7c23 */ /* 0x100fe200080108cd */
[--C-:B------:R-:W-:Y:S05]  /*102a0*/  FFMA.FTZ R189, R23, UR4, -R204.reuse ;  /* 0x0000000417bd7c23 */ /* 0x100fea00080108cc */
[----:B------:R-:W-:Y:S01]  /*102b0*/  MUFU.EX2 R187, R187 ;  /* 0x000000bb00bb7308 */ /* 0x000fe20000000800 */
[C---:B------:R-:W-:Y:S09]  /*102c0*/  HMMA.16816.F32 R104, R152.reuse, R190, R104 ;  /* 0x000000be9868723c */ /* 0x040ff20000001868 */
[----:B------:R-:W-:Y:S01]  /*102d0*/  MUFU.EX2 R188, R188 ;  /* 0x000000bc00bc7308 */ /* 0x000fe20000000800 */
[----:B------:R-:W-:Y:S01]  /*102e0*/  FFMA.FTZ R190, R20, UR4, -R205 ;  /* 0x0000000414be7c23 */ /* 0x000fe200080108cd */
[----:B------:R-:W-:Y:S08]  /*102f0*/  FFMA.FTZ R191, R22, UR4, -R204 ;  /* 0x0000000416bf7c23 */ /* 0x000ff000080108cc */
[----:B------:R-:W-:Y:S01]  /*10300*/  MUFU.EX2 R189, R189 ;  /* 0x000000bd00bd7308 */ /* 0x000fe20000000800 */
[C---:B---3--:R-:W-:Y:S09]  /*10310*/  HMMA.16816.F32 R108, R152.reuse, R172, R108 ;  /* 0x000000ac986c723c */ /* 0x048ff2000000186c */
[----:B------:R-:W-:Y:S10]  /*10320*/  MUFU.EX2 R190, R190 ;  /* 0x000000be00be7308 */ /* 0x000ff40000000800 */
[----:B------:R-:W-:Y:S01]  /*10330*/  MUFU.EX2 R191, R191 ;  /* 0x000000bf00bf7308 */ /* 0x000fe20000000800 */
[C---:B------:R-:W-:Y:S09]  /*10340*/  HMMA.16816.F32 R112, R152.reuse, R174, R112 ;  /* 0x000000ae9870723c */ /* 0x040ff20000001870 */
[----:B------:R-:W3:Y:S01]  /*10350*/  MUFU.EX2 R186, R186 ;  /* 0x000000ba00ba7308 */ /* 0x000ee20000000800 */
[C---:B----4-:R-:W-:Y:S08]  /*10360*/  HMMA.16816.F32 R116, R152.reuse, R176, R116 ;  /* 0x000000b09874723c */ /* 0x050ff00000001874 */
[C---:B------:R-:W-:Y:S01]  /*10370*/  HMMA.16816.F32 R120, R152.reuse, R178, R120 ;  /* 0x000000b29878723c */ /* 0x040fe20000001878 */
[----:B------:R-:W-:Y:S07]  /*10380*/  LDSM.16.MT88.4 R176, [R165+0x5000] ;  /* 0x00500000a5b0783b */ /* 0x000fee0000004200 */
[C---:B--2---:R-:W-:Y:S03]  /*10390*/  HMMA.16816.F32 R124, R152.reuse, R148, R124 ;  /* 0x00000094987c723c */ /* 0x044fe6000000187c */
[----:B------:R-:W-:Y:S01]  /*103a0*/  IMAD.WIDE.U32 R148, R168, -0x2daee0ad, RZ ;  /* 0xd2511f53a8947825 */ /* 0x000fe200078e00ff */
[----:B------:R-:W-:Y:S04]  /*103b0*/  LOP3.LUT R168, R240, UR22, R223, 0x96, !PT ;  /* 0x00000016f0a87c12 */ /* 0x000fe8000f8e96df */
[C---:B------:R-:W-:Y:S03]  /*103c0*/  HMMA.16816.F32 R128, R152.reuse, R150, R128 ;  /* 0x000000969880723c */ /* 0x040fe60000001880 */
[----:B------:R-:W-:Y:S01]  /*103d0*/  LOP3.LUT R222, R222, UR19, R149, 0x96, !PT ;  /* 0x00000013dede7c12 */ /* 0x000fe2000f8e9695 */
[----:B------:R-:W-:Y:S04]  /*103e0*/  IMAD.WIDE.U32 R168, R168, -0x326172a9, RZ ;  /* 0xcd9e8d57a8a87825 */ /* 0x000fe800078e00ff */
[C---:B-----5:R-:W-:Y:S03]  /*103f0*/  HMMA.16816.F32 R132, R152.reuse, R156, R132 ;  /* 0x0000009c9884723c */ /* 0x060fe60000001884 */
[----:B------:R-:W-:Y:S01]  /*10400*/  IMAD.WIDE.U32 R222, R222, -0x326172a9, RZ ;  /* 0xcd9e8d57dede7825 */ /* 0x000fe200078e00ff */
[----:B------:R-:W-:Y:S04]  /*10410*/  LOP3.LUT R149, R234, UR11, R169, 0x96, !PT ;  /* 0x0000000bea957c12 */ /* 0x000fe8000f8e96a9 */
[C---:B------:R-:W-:Y:S03]  /*10420*/  HMMA.16816.F32 R136, R152.reuse, R158, R136 ;  /* 0x0000009e9888723c */ /* 0x040fe60000001888 */
[----:B------:R-:W-:Y:S01]  /*10430*/  LOP3.LUT R248, R168, UR8, R223, 0x96, !PT ;  /* 0x00000008a8f87c12 */ /* 0x000fe2000f8e96df */
[----:B------:R-:W-:Y:S04]  /*10440*/  IMAD.WIDE.U32 R250, R149, -0x2daee0ad, RZ ;  /* 0xd2511f5395fa7825 */ /* 0x000fe800078e00ff */
[C---:B-1----:R-:W-:Y:S03]  /*10450*/  HMMA.16816.F32 R140, R152.reuse, R160, R140 ;  /* 0x000000a0988c723c */ /* 0x042fe6000000188c */
[----:B------:R-:W-:Y:S05]  /*10460*/  IMAD.WIDE.U32 R248, R248, -0x2daee0ad, RZ ;  /* 0xd2511f53f8f87825 */ /* 0x000fea00078e00ff */
[C---:B------:R-:W-:Y:S03]  /*10470*/  HMMA.16816.F32 R144, R152.reuse, R162, R144 ;  /* 0x000000a29890723c */ /* 0x040fe60000001890 */
[----:B------:R-:W-:Y:S02]  /*10480*/  LOP3.LUT R149, R250, UR16, R249, 0x96, !PT ;  /* 0x00000010fa957c12 */ /* 0x000fe4000f8e96f9 */
[----:B------:R-:W-:Y:S03]  /*10490*/  LOP3.LUT R250, R148, UR17, R251, 0x96, !PT ;  /* 0x0000001194fa7c12 */ /* 0x000fe6000f8e96fb */
[----:B------:R-:W-:Y:S02]  /*104a0*/  IMAD.WIDE.U32 R158, R149, -0x326172a9, RZ ;  /* 0xcd9e8d57959e7825 */ /* 0x000fe400078e00ff */
[----:B------:R-:W1:Y:S02]  /*104b0*/  LDSM.16.MT88.4 R148, [R192+0x6800] ;  /* 0x00680000c094783b */ /* 0x000e640000004200 */
[----:B------:R-:W-:Y:S01]  /*104c0*/  IMAD.WIDE.U32 R250, R250, -0x326172a9, RZ ;  /* 0xcd9e8d57fafa7825 */ /* 0x000fe200078e00ff */
[C---:B------:R-:W-:Y:S02]  /*104d0*/  PRMT R156, R158.reuse, 0x7773, RZ ;  /* 0x000077739e9c7816 */ /* 0x040fe400000000ff */
[----:B------:R-:W-:Y:S02]  /*104e0*/  PRMT R168, R158, 0x7772, RZ ;  /* 0x000077729ea87816 */ /* 0x000fe400000000ff */
[----:B------:R-:W-:Y:S02]  /*104f0*/  MOV R170, R158 ;  /* 0x0000009e00aa7202 */ /* 0x000fe40000000f00 */
[----:B------:R-:W-:Y:S02]  /*10500*/  LOP3.LUT R160, R250, UR13, R159, 0x96, !PT ;  /* 0x0000000dfaa07c12 */ /* 0x000fe4000f8e969f */
[----:B------:R-:W-:Y:S02]  /*10510*/  PRMT R169, R158, 0x7771, RZ ;  /* 0x000077719ea97816 */ /* 0x000fe400000000ff */
[----:B------:R-:W-:Y:S02]  /*10520*/  PRMT R168, R168, 0x5410, R156 ;  /* 0x00005410a8a87816 */ /* 0x000fe4000000009c */
[----:B------:R-:W-:Y:S01]  /*10530*/  LOP3.LUT R170, R170, 0xff, RZ, 0xc0, !PT ;  /* 0x000000ffaaaa7812 */ /* 0x000fe200078ec0ff */
[----:B------:R-:W2:Y:S01]  /*10540*/  LDSM.16.MT88.4 R156, [R166+0x11000] ;  /* 0x01100000a69c783b */ /* 0x000ea20000004200 */
[C---:B------:R-:W-:Y:S02]  /*10550*/  LOP3.LUT R162, R160.reuse, 0xffff, RZ, 0xc0, !PT ;  /* 0x0000ffffa0a27812 */ /* 0x040fe400078ec0ff */
[----:B------:R-:W-:Y:S02]  /*10560*/  PRMT R161, R160, 0x7632, R161 ;  /* 0x00007632a0a17816 */ /* 0x000fe400000000a1 */
[----:B------:R-:W-:Y:S02]  /*10570*/  PRMT R22, R170, 0x5410, R169 ;  /* 0x00005410aa167816 */ /* 0x000fe400000000a9 */
[----:B------:R-:W-:Y:S02]  /*10580*/  LOP3.LUT R23, R168, 0xff00ff, RZ, 0xc0, !PT ;  /* 0x00ff00ffa8177812 */ /* 0x000fe400078ec0ff */
[----:B------:R-:W-:Y:S01]  /*10590*/  LOP3.LUT R173, R160, 0xff, RZ, 0xc0, !PT ;  /* 0x000000ffa0ad7812 */ /* 0x000fe200078ec0ff */
[----:B------:R-:W-:Y:S01]  /*105a0*/  LDSM.16.MT88.4 R168, [R192+0x1000] ;  /* 0x00100000c0a8783b */ /* 0x000fe20000004200 */
[----:B------:R-:W-:Y:S02]  /*105b0*/  SHF.R.U32.HI R172, RZ, 0x18, R160 ;  /* 0x00000018ffac7819 */ /* 0x000fe400000116a0 */
[----:B------:R-:W-:Y:S02]  /*105c0*/  SHF.R.U32.HI R21, RZ, 0x8, R162 ;  /* 0x00000008ff157819 */ /* 0x000fe400000116a2 */
[----:B------:R-:W-:Y:S02]  /*105d0*/  LOP3.LUT R20, R161, 0xff, RZ, 0xc0, !PT ;  /* 0x000000ffa1147812 */ /* 0x000fe400078ec0ff */
[----:B------:R-:W-:Y:S01]  /*105e0*/  PRMT R173, R173, 0x5410, R21 ;  /* 0x00005410adad7816 */ /* 0x000fe20000000015 */
[----:B------:R-:W4:Y:S01]  /*105f0*/  LDSM.16.MT88.4 R160, [R165+0x1000] ;  /* 0x00100000a5a0783b */ /* 0x000f220000004200 */
[----:B------:R-:W-:Y:S02]  /*10600*/  PRMT R172, R20, 0x5410, R172 ;  /* 0x0000541014ac7816 */ /* 0x000fe400000000ac */
[--C-:B------:R-:W-:Y:S02]  /*10610*/  HSET2.LE.AND R22, R22, R203.reuse, PT ;  /* 0x000000cb16167233 */ /* 0x100fe40003803000 */
[--C-:B------:R-:W-:Y:S01]  /*10620*/  HSET2.LE.AND R23, R23, R203.reuse, PT ;  /* 0x000000cb17177233 */ /* 0x100fe20003803000 */
[C---:B-1----:R-:W-:Y:S03]  /*10630*/  HMMA.16816.F32 R12, R152.reuse, R148, R12 ;  /* 0x00000094980c723c */ /* 0x042fe6000000180c */
[----:B------:R-:W-:Y:S02]  /*10640*/  F2FP.F16.F32.PACK_AB R20, R184, R185 ;  /* 0x000000b9b814723e */ /* 0x000fe400000000ff */
[----:B---3--:R-:W-:Y:S02]  /*10650*/  F2FP.F16.F32.PACK_AB R21, R186, R187 ;  /* 0x000000bbba15723e */ /* 0x008fe400000000ff */
[----:B------:R-:W-:Y:S01]  /*10660*/  LOP3.LUT R22, R20, R22, RZ, 0xc0, !PT ;  /* 0x0000001614167212 */ /* 0x000fe200078ec0ff */
[----:B------:R-:W-:Y:S01]  /*10670*/  HMMA.16816.F32 R16, R152, R150, R16 ;  /* 0x000000969810723c */ /* 0x000fe20000001810 */
[----:B------:R-:W-:Y:S02]  /*10680*/  LDSM.16.MT88.4 R152, [R165+0x3000] ;  /* 0x00300000a598783b */ /* 0x000fe40000004200 */
[----:B------:R-:W-:Y:S02]  /*10690*/  LOP3.LUT R23, R21, R23, RZ, 0xc0, !PT ;  /* 0x0000001715177212 */ /* 0x000fe400078ec0ff */
[--C-:B------:R-:W-:Y:S02]  /*106a0*/  HSET2.LE.AND R20, R173, R203.reuse, PT ;  /* 0x000000cbad147233 */ /* 0x100fe40003803000 */
[--C-:B------:R-:W-:Y:S02]  /*106b0*/  HSET2.LE.AND R21, R172, R203.reuse, PT ;  /* 0x000000cbac157233 */ /* 0x100fe40003803000 */
[----:B------:R-:W-:Y:S01]  /*106c0*/  F2FP.F16.F32.PACK_AB R148, R188, R190 ;  /* 0x000000bebc94723e */ /* 0x000fe200000000ff */
[----:B------:R-:W-:Y:S01]  /*106d0*/  FADD.FTZ R190, R190, R207 ;  /* 0x000000cfbebe7221 */ /* 0x000fe20000010000 */
[----:B------:R-:W-:Y:S01]  /*106e0*/  F2FP.F16.F32.PACK_AB R172, R189, R191 ;  /* 0x000000bfbdac723e */ /* 0x000fe200000000ff */
[----:B------:R-:W-:Y:S01]  /*106f0*/  FADD.FTZ R191, R191, R217 ;  /* 0x000000d9bfbf7221 */ /* 0x000fe20000010000 */
[----:B------:R-:W-:Y:S01]  /*10700*/  LOP3.LUT R20, R148, R20, RZ, 0xc0, !PT ;  /* 0x0000001494147212 */ /* 0x000fe200078ec0ff */
[----:B------:R-:W-:Y:S01]  /*10710*/  FADD.FTZ R190, R188, R190 ;  /* 0x000000bebcbe7221 */ /* 0x000fe20000010000 */
[----:B------:R-:W-:Y:S01]  /*10720*/  LOP3.LUT R21, R172, R21, RZ, 0xc0, !PT ;  /* 0x00000015ac157212 */ /* 0x000fe200078ec0ff */
[----:B------:R-:W1:Y:S01]  /*10730*/  LDSM.16.MT88.4 R148, [R167+0x13000] ;  /* 0x01300000a794783b */ /* 0x000e620000004200 */
[----:B------:R-:W-:Y:S01]  /*10740*/  FADD.FTZ R191, R189, R191 ;  /* 0x000000bfbdbf7221 */ /* 0x000fe20000010000 */
[----:B------:R-:W-:Y:S03]  /*10750*/  FADD.FTZ R185, R185, R190 ;  /* 0x000000beb9b97221 */ /* 0x000fe60000010000 */
[----:B------:R-:W-:Y:S01]  /*10760*/  FADD.FTZ R187, R187, R191 ;  /* 0x000000bfbbbb7221 */ /* 0x000fe20000010000 */
[C---:B------:R-:W-:Y:S02]  /*10770*/  HMMA.16816.F32 R4, R20.reuse, R24, R4 ;  /* 0x000000181404723c */ /* 0x040fe40000001804 */
[----:B------:R-:W-:Y:S03]  /*10780*/  LDSM.16.MT88.4 R172, [R166+0x15000] ;  /* 0x01500000a6ac783b */ /* 0x000fe60000004200 */
[----:B------:R-:W-:Y:S01]  /*10790*/  FADD.FTZ R185, R184, R185 ;  /* 0x000000b9b8b97221 */ /* 0x000fe20000010000 */
[----:B------:R-:W-:Y:S02]  /*107a0*/  FADD.FTZ R187, R186, R187 ;  /* 0x000000bbbabb7221 */ /* 0x000fe40000010000 */
[C---:B------:R-:W-:Y:S02]  /*107b0*/  HMMA.16816.F32 R8, R20.reuse, R26, R8 ;  /* 0x0000001a1408723c */ /* 0x040fe40000001808 */
[----:B------:R-:W3:Y:S06]  /*107c0*/  LDSM.16.MT88.4 R24, [R166+0x13000] ;  /* 0x01300000a618783b */ /* 0x000eec0000004200 */
        /* <DEDUP_REMOVED lines=11> */
[----:B------:R-:W-:Y:S07]  /*10880*/  LDSM.16.MT88.4 R148, [R165+0x7000] ;  /* 0x00700000a594783b */ /* 0x000fee0000004200 */
[C---:B---3--:R-:W-:Y:S08]  /*10890*/  HMMA.16816.F32 R68, R20.reuse, R24, R68 ;  /* 0x000000181444723c */ /* 0x048ff00000001844 */
[C---:B------:R-:W-:Y:S01]  /*108a0*/  HMMA.16816.F32 R72, R20.reuse, R26, R72 ;  /* 0x0000001a1448723c */ /* 0x040fe20000001848 */
[----:B------:R-:W1:Y:S07]  /*108b0*/  LDSM.16.MT88.4 R24, [R166+0x17000] ;  /* 0x01700000a618783b */ /* 0x000e6e0000004200 */
[C---:B------:R-:W-:Y:S08]  /*108c0*/  HMMA.16816.F32 R76, R20.reuse, R152, R76 ;  /* 0x00000098144c723c */ /* 0x040ff0000000184c */
[C---:B------:R-:W-:Y:S01]  /*108d0*/  HMMA.16816.F32 R80, R20.reuse, R154, R80 ;  /* 0x0000009a1450723c */ /* 0x040fe20000001850 */
[----:B------:R-:W3:Y:S07]  /*108e0*/  LDSM.16.MT88.4 R152, [R192+0x7000] ;  /* 0x00700000c098783b */ /* 0x000eee0000004200 */
[C---:B--2---:R-:W-:Y:S08]  /*108f0*/  HMMA.16816.F32 R84, R20.reuse, R156, R84 ;  /* 0x0000009c1454723c */ /* 0x044ff00000001854 */
[C---:B------:R-:W-:Y:S03]  /*10900*/  HMMA.16816.F32 R88, R20.reuse, R158, R88 ;  /* 0x0000009e1458723c */ /* 0x040fe60000001858 */
[----:B------:R-:W-:Y:S05]  /*10910*/  LOP3.LUT R158, R222, UR10, R251, 0x96, !PT ;  /* 0x0000000ade9e7c12 */ /* 0x000fea000f8e96fb */
[C---:B----4-:R-:W-:Y:S03]  /*10920*/  HMMA.16816.F32 R92, R20.reuse, R160, R92 ;  /* 0x000000a0145c723c */ /* 0x050fe6000000185c */
[----:B------:R-:W-:Y:S05]  /*10930*/  IMAD.WIDE.U32 R158, R158, -0x2daee0ad, RZ ;  /* 0xd2511f539e9e7825 */ /* 0x000fea00078e00ff */
[C---:B------:R-:W-:Y:S03]  /*10940*/  HMMA.16816.F32 R96, R20.reuse, R162, R96 ;  /* 0x000000a21460723c */ /* 0x040fe60000001860 */
[----:B------:R-:W-:Y:S02]  /*10950*/  PRMT R156, R158, 0x7773, RZ ;  /* 0x000077739e9c7816 */ /* 0x000fe400000000ff */
[----:B------:R-:W-:Y:S02]  /*10960*/  LOP3.LUT R248, R248, UR15, R159, 0x96, !PT ;  /* 0x0000000ff8f87c12 */ /* 0x000fe4000f8e969f */
[----:B------:R-:W-:Y:S01]  /*10970*/  PRMT R160, R158, 0x7771, RZ ;  /* 0x000077719ea07816 */ /* 0x000fe200000000ff */
        /* <DEDUP_REMOVED lines=9> */
[----:B------:R-:W-:Y:S07]  /*10a10*/  FFMA.FTZ R178, R30, UR4, -R204 ;  /* 0x000000041eb27c23 */ /* 0x000fee00080108cc */
[----:B------:R-:W2:Y:S01]  /*10a20*/  MUFU.EX2 R177, R177 ;  /* 0x000000b100b17308 */ /* 0x000ea20000000800 */
[----:B------:R-:W-:Y:S01]  /*10a30*/  PRMT R30, R248, 0x7632, R30 ;  /* 0x00007632f81e7816 */ /* 0x000fe2000000001e */
[C---:B------:R-:W-:Y:S08]  /*10a40*/  HMMA.16816.F32 R116, R20.reuse, R180, R116 ;  /* 0x000000b41474723c */ /* 0x040ff00000001874 */
[----:B------:R-:W-:Y:S01]  /*10a50*/  MUFU.EX2 R179, R179 ;  /* 0x000000b300b37308 */ /* 0x000fe20000000800 */
[----:B------:R-:W-:Y:S01]  /*10a60*/  LOP3.LUT R30, R30, 0xff, RZ, 0xc0, !PT ;  /* 0x000000ff1e1e7812 */ /* 0x000fe200078ec0ff */
[--C-:B------:R-:W-:Y:S01]  /*10a70*/  FFMA.FTZ R181, R32, UR4, -R205.reuse ;  /* 0x0000000420b57c23 */ /* 0x100fe200080108cd */
[----:B------:R-:W-:Y:S01]  /*10a80*/  FFMA.FTZ R205, R33, UR4, -R205 ;  /* 0x0000000421cd7c23 */ /* 0x000fe200080108cd */
[--C-:B------:R-:W-:Y:S01]  /*10a90*/  FFMA.FTZ R180, R31, UR4, -R204.reuse ;  /* 0x000000041fb47c23 */ /* 0x100fe200080108cc */
[----:B------:R-:W-:Y:S01]  /*10aa0*/  FFMA.FTZ R204, R35, UR4, -R204 ;  /* 0x0000000423cc7c23 */ /* 0x000fe200080108cc */
[C---:B------:R-:W-:Y:S04]  /*10ab0*/  HMMA.16816.F32 R120, R20.reuse, R182, R120 ;  /* 0x000000b61478723c */ /* 0x040fe80000001878 */
[----:B------:R-:W-:Y:S01]  /*10ac0*/  MUFU.EX2 R178, R178 ;  /* 0x000000b200b27308 */ /* 0x000fe20000000800 */
[C---:B--2---:R-:W-:Y:S01]  /*10ad0*/  F2FP.F16.F32.PACK_AB R32, R177.reuse, R176 ;  /* 0x000000b0b120723e */ /* 0x044fe200000000ff */
[----:B------:R-:W-:Y:S01]  /*10ae0*/  FADD.FTZ R176, R176, R185 ;  /* 0x000000b9b0b07221 */ /* 0x000fe20000010000 */
[----:B------:R-:W-:Y:S07]  /*10af0*/  LOP3.LUT R31, R248, 0xffff, RZ, 0xc0, !PT ;  /* 0x0000fffff81f7812 */ /* 0x000fee00078ec0ff */
[----:B------:R-:W2:Y:S01]  /*10b00*/  MUFU.EX2 R181, R181 ;  /* 0x000000b500b57308 */ /* 0x000ea20000000800 */
[C---:B-----5:R-:W-:Y:S09]  /*10b10*/  HMMA.16816.F32 R124, R20.reuse, R168, R124 ;  /* 0x000000a8147c723c */ /* 0x060ff2000000187c */
[----:B------:R-:W4:Y:S01]  /*10b20*/  MUFU.EX2 R205, R205 ;  /* 0x000000cd00cd7308 */ /* 0x000f220000000800 */
[----:B------:R-:W-:Y:S01]  /*10b30*/  SHF.R.U32.HI R31, RZ, 0x8, R31 ;  /* 0x00000008ff1f7819 */ /* 0x000fe2000001161f */
[----:B------:R-:W-:Y:S08]  /*10b40*/  FADD.FTZ R176, R177, R176 ;  /* 0x000000b0b1b07221 */ /* 0x000ff00000010000 */
[----:B------:R-:W5:Y:S01]  /*10b50*/  MUFU.EX2 R204, R204 ;  /* 0x000000cc00cc7308 */ /* 0x000f620000000800 */
[C---:B------:R-:W-:Y:S01]  /*10b60*/  HMMA.16816.F32 R128, R20.reuse, R170, R128 ;  /* 0x000000aa1480723c */ /* 0x040fe20000001880 */
[----:B------:R-:W-:Y:S08]  /*10b70*/  LDSM.16.MT88.4 R168, [R166+0x15800] ;  /* 0x01580000a6a8783b */ /* 0x000ff00000004200 */
[----:B------:R-:W5:Y:S01]  /*10b80*/  MUFU.EX2 R180, R180 ;  /* 0x000000b400b47308 */ /* 0x000f620000000800 */
[----:B--2---:R-:W-:Y:S01]  /*10b90*/  FADD.FTZ R176, R181, R176 ;  /* 0x000000b0b5b07221 */ /* 0x004fe20000010000 */
[C---:B-1----:R-:W-:Y:S03]  /*10ba0*/  HMMA.16816.F32 R132, R20.reuse, R24, R132 ;  /* 0x000000181484723c */ /* 0x042fe60000001884 */
[----:B------:R-:W-:Y:S01]  /*10bb0*/  PRMT R25, R158, 0x7772, RZ ;  /* 0x000077729e197816 */ /* 0x000fe200000000ff */
[----:B----4-:R-:W-:Y:S01]  /*10bc0*/  FADD.FTZ R245, R205, R176 ;  /* 0x000000b0cdf57221 */ /* 0x010fe20000010000 */
[----:B------:R-:W-:Y:S02]  /*10bd0*/  MOV R24, R158 ;  /* 0x0000009e00187202 */ /* 0x000fe40000000f00 */
[----:B------:R-:W-:Y:S01]  /*10be0*/  PRMT R28, R25, 0x5410, R156 ;  /* 0x00005410191c7816 */ /* 0x000fe2000000009c */
[C---:B------:R-:W-:Y:S01]  /*10bf0*/  HMMA.16816.F32 R136, R20.reuse, R26, R136 ;  /* 0x0000001a1488723c */ /* 0x040fe20000001888 */
[----:B------:R-:W1:Y:S02]  /*10c00*/  LDSM.16.MT88.4 R156, [R167+0x11800] ;  /* 0x01180000a79c783b */ /* 0x000e640000004200 */
[----:B------:R-:W-:Y:S04]  /*10c10*/  LOP3.LUT R29, R24, 0xff, RZ, 0xc0, !PT ;  /* 0x000000ff181d7812 */ /* 0x000fe800078ec0ff */
[----:B------:R-:W-:Y:S01]  /*10c20*/  PRMT R160, R29, 0x5410, R160 ;  /* 0x000054101da07816 */ /* 0x000fe200000000a0 */
[C---:B------:R-:W-:Y:S01]  /*10c30*/  HMMA.16816.F32 R140, R20.reuse, R148, R140 ;  /* 0x00000094148c723c */ /* 0x040fe2000000188c */
[----:B------:R-:W2:Y:S02]  /*10c40*/  LDSM.16.MT88.4 R24, [R166+0x11800] ;  /* 0x01180000a618783b */ /* 0x000ea40000004200 */
[----:B------:R-:W-:Y:S02]  /*10c50*/  LOP3.LUT R148, R248, 0xff, RZ, 0xc0, !PT ;  /* 0x000000fff8947812 */ /* 0x000fe400078ec0ff */
[----:B------:R-:W-:Y:S02]  /*10c60*/  SHF.R.U32.HI R149, RZ, 0x18, R248 ;  /* 0x00000018ff957819 */ /* 0x000fe400000116f8 */
[----:B------:R-:W-:Y:S01]  /*10c70*/  PRMT R148, R148, 0x5410, R31 ;  /* 0x0000541094947816 */ /* 0x000fe2000000001f */
[C---:B------:R-:W-:Y:S03]  /*10c80*/  HMMA.16816.F32 R144, R20.reuse, R150, R144 ;  /* 0x000000961490723c */ /* 0x040fe60000001890 */
[----:B------:R-:W-:Y:S02]  /*10c90*/  PRMT R149, R30, 0x5410, R149 ;  /* 0x000054101e957816 */ /* 0x000fe40000000095 */
[----:B------:R-:W-:Y:S02]  /*10ca0*/  LOP3.LUT R151, R28, 0xff00ff, RZ, 0xc0, !PT ;  /* 0x00ff00ff1c977812 */ /* 0x000fe400078ec0ff */
[----:B------:R-:W4:Y:S01]  /*10cb0*/  LDSM.16.MT88.4 R28, [R165+0x1800] ;  /* 0x00180000a51c783b */ /* 0x000f220000004200 */
[C---:B---3--:R-:W-:Y:S03]  /*10cc0*/  HMMA.16816.F32 R12, R20.reuse, R152, R12 ;  /* 0x00000098140c723c */ /* 0x048fe6000000180c */
[--C-:B------:R-:W-:Y:S02]  /*10cd0*/  HSET2.LE.AND R150, R160, R203.reuse, PT ;  /* 0x000000cba0967233 */ /* 0x100fe40003803000 */
[--C-:B------:R-:W-:Y:S02]  /*10ce0*/  HSET2.LE.AND R148, R148, R203.reuse, PT ;  /* 0x000000cb94947233 */ /* 0x100fe40003803000 */
[--C-:B------:R-:W-:Y:S01]  /*10cf0*/  HSET2.LE.AND R151, R151, R203.reuse, PT ;  /* 0x000000cb97977233 */ /* 0x100fe20003803000 */
[----:B------:R-:W-:Y:S01]  /*10d00*/  HMMA.16816.F32 R16, R20, R154, R16 ;  /* 0x0000009a1410723c */ /* 0x000fe20000001810 */
[----:B------:R-:W-:Y:S02]  /*10d10*/  LDSM.16.MT88.4 R20, [R165+0x3800] ;  /* 0x00380000a514783b */ /* 0x000fe40000004200 */
[----:B------:R-:W-:Y:S02]  /*10d20*/  HSET2.LE.AND R149, R149, R203, PT ;  /* 0x000000cb95957233 */ /* 0x000fe40003803000 */
[----:B------:R-:W-:Y:S02]  /*10d30*/  F2FP.F16.F32.PACK_AB R153, R205, R181 ;  /* 0x000000b5cd99723e */ /* 0x000fe400000000ff */
[----:B-----5:R-:W-:Y:S02]  /*10d40*/  F2FP.F16.F32.PACK_AB R152, R204, R179 ;  /* 0x000000b3cc98723e */ /* 0x020fe400000000ff */
[----:B------:R-:W-:Y:S01]  /*10d50*/  F2FP.F16.F32.PACK_AB R160, R180, R178 ;  /* 0x000000b2b4a0723e */ /* 0x000fe200000000ff */
[----:B------:R-:W-:Y:S01]  /*10d60*/  FADD.FTZ R178, R178, R187 ;  /* 0x000000bbb2b27221 */ /* 0x000fe20000010000 */
[----:B------:R-:W-:Y:S02]  /*10d70*/  LOP3.LUT R148, R32, R148, RZ, 0xc0, !PT ;  /* 0x0000009420947212 */ /* 0x000fe400078ec0ff */
[----:B------:R-:W-:Y:S01]  /*10d80*/  LOP3.LUT R150, R153, R150, RZ, 0xc0, !PT ;  /* 0x0000009699967212 */ /* 0x000fe200078ec0ff */
[----:B------:R-:W3:Y:S01]  /*10d90*/  LDSM.16.MT88.4 R32, [R192+0x1800] ;  /* 0x00180000c020783b */ /* 0x000ee20000004200 */
[----:B------:R-:W-:Y:S01]  /*10da0*/  LOP3.LUT R151, R152, R151, RZ, 0xc0, !PT ;  /* 0x0000009798977212 */ /* 0x000fe200078ec0ff */
[----:B------:R-:W-:Y:S01]  /*10db0*/  FADD.FTZ R178, R180, R178 ;  /* 0x000000b2b4b27221 */ /* 0x000fe20000010000 */
[----:B------:R-:W-:Y:S03]  /*10dc0*/  LOP3.LUT R149, R160, R149, RZ, 0xc0, !PT ;  /* 0x00000095a0957212 */ /* 0x000fe600078ec0ff */
[----:B------:R-:W-:Y:S02]  /*10dd0*/  FADD.FTZ R178, R179, R178 ;  /* 0x000000b2b3b27221 */ /* 0x000fe40000010000 */
[----:B------:R-:W-:Y:S02]  /*10de0*/  LDSM.16.MT88.4 R152, [R167+0x15800] ;  /* 0x01580000a798783b */ /* 0x000fe40000004200 */
[C---:B-1----:R-:W-:Y:S05]  /*10df0*/  HMMA.16816.F32 R160, R148.reuse, R156, R4 ;  /* 0x0000009c94a0723c */ /* 0x042fea0000001804 */
[----:B------:R-:W-:Y:S01]  /*10e00*/  FADD.FTZ R244, R204, R178 ;  /* 0x000000b2ccf47221 */ /* 0x000fe20000010000 */
[----:B------:R-:W1:Y:S02]  /*10e10*/  LDSM.16.MT88.4 R4, [R167+0x13800] ;  /* 0x01380000a704783b */ /* 0x000e640000004200 */
[C---:B------:R-:W-:Y:S06]  /*10e20*/  HMMA.16816.F32 R156, R148.reuse, R158, R8 ;  /* 0x0000009e949c723c */ /* 0x040fec0000001808 */
[----:B------:R-:W5:Y:S02]  /*10e30*/  LDSM.16.MT88.4 R8, [R166+0x13800] ;  /* 0x01380000a608783b */ /* 0x000f640000004200 */
[C---:B--2---:R-:W-:Y:S08]  /*10e40*/  HMMA.16816.F32 R36, R148.reuse, R24, R36 ;  /* 0x000000189424723c */ /* 0x044ff00000001824 */
[C---:B------:R-:W-:Y:S01]  /*10e50*/  HMMA.16816.F32 R40, R148.reuse, R26, R40 ;  /* 0x0000001a9428723c */ /* 0x040fe20000001828 */
[----:B------:R-:W2:Y:S07]  /*10e60*/  LDSM.16.MT88.4 R24, [R192+0x3800] ;  /* 0x00380000c018783b */ /* 0x000eae0000004200 */
[C---:B----4-:R-:W-:Y:S08]  /*10e70*/  HMMA.16816.F32 R44, R148.reuse, R28, R44 ;  /* 0x0000001c942c723c */ /* 0x050ff0000000182c */
        /* <DEDUP_REMOVED lines=8> */
[C---:B-----5:R-:W-:Y:S08]  /*10f00*/  HMMA.16816.F32 R68, R148.reuse, R8, R68 ;  /* 0x000000089444723c */ /* 0x060ff00000001844 */
[C---:B------:R-:W-:Y:S01]  /*10f10*/  HMMA.16816.F32 R72, R148.reuse, R10, R72 ;  /* 0x0000000a9448723c */ /* 0x040fe20000001848 */
[----:B------:R-:W5:Y:S07]  /*10f20*/  LDSM.16.MT88.4 R8, [R165+0x7800] ;  /* 0x00780000a508783b */ /* 0x000f6e0000004200 */
[C---:B------:R-:W-:Y:S08]  /*10f30*/  HMMA.16816.F32 R76, R148.reuse, R20, R76 ;  /* 0x00000014944c723c */ /* 0x040ff0000000184c */
[C---:B------:R-:W-:Y:S01]  /*10f40*/  HMMA.16816.F32 R80, R148.reuse, R22, R80 ;  /* 0x000000169450723c */ /* 0x040fe20000001850 */
[----:B------:R-:W5:Y:S07]  /*10f50*/  LDSM.16.MT88.4 R20, [R192+0x7800] ;  /* 0x00780000c014783b */ /* 0x000f6e0000004200 */
[C---:B--2---:R-:W-:Y:S08]  /*10f60*/  HMMA.16816.F32 R84, R148.reuse, R24, R84 ;  /* 0x000000189454723c */ /* 0x044ff00000001854 */
[C---:B------:R-:W-:Y:S08]  /*10f70*/  HMMA.16816.F32 R88, R148.reuse, R26, R88 ;  /* 0x0000001a9458723c */ /* 0x040ff00000001858 */
[C---:B------:R-:W-:Y:S08]  /*10f80*/  HMMA.16816.F32 R92, R148.reuse, R152, R92 ;  /* 0x00000098945c723c */ /* 0x040ff0000000185c */
[C---:B------:R-:W-:Y:S08]  /*10f90*/  HMMA.16816.F32 R96, R148.reuse, R154, R96 ;  /* 0x0000009a9460723c */ /* 0x040ff00000001860 */
[C---:B------:R-:W-:Y:S08]  /*10fa0*/  HMMA.16816.F32 R100, R148.reuse, R168, R100 ;  /* 0x000000a89464723c */ /* 0x040ff00000001864 */
[C---:B------:R-:W-:Y:S08]  /*10fb0*/  HMMA.16816.F32 R104, R148.reuse, R170, R104 ;  /* 0x000000aa9468723c */ /* 0x040ff00000001868 */
[C---:B----4-:R-:W-:Y:S08]  /*10fc0*/  HMMA.16816.F32 R108, R148.reuse, R28, R108 ;  /* 0x0000001c946c723c */ /* 0x050ff0000000186c */
[C---:B------:R-:W-:Y:S08]  /*10fd0*/  HMMA.16816.F32 R112, R148.reuse, R30, R112 ;  /* 0x0000001e9470723c */ /* 0x040ff00000001870 */
[C---:B------:R-:W-:Y:S08]  /*10fe0*/  HMMA.16816.F32 R116, R148.reuse, R172, R116 ;  /* 0x000000ac9474723c */ /* 0x040ff00000001874 */
[C---:B------:R-:W-:Y:S08]  /*10ff0*/  HMMA.16816.F32 R120, R148.reuse, R174, R120 ;  /* 0x000000ae9478723c */ /* 0x040ff00000001878 */
[C---:B---3--:R-:W-:Y:S08]  /*11000*/  HMMA.16816.F32 R124, R148.reuse, R32, R124 ;  /* 0x00000020947c723c */ /* 0x048ff0000000187c */
[C---:B------:R-:W-:Y:S08]  /*11010*/  HMMA.16816.F32 R128, R148.reuse, R34, R128 ;  /* 0x000000229480723c */ /* 0x040ff00000001880 */
[C---:B-1----:R-:W-:Y:S08]  /*11020*/  HMMA.16816.F32 R132, R148.reuse, R4, R132 ;  /* 0x000000049484723c */ /* 0x042ff00000001884 */
[C---:B------:R-:W-:Y:S08]  /*11030*/  HMMA.16816.F32 R136, R148.reuse, R6, R136 ;  /* 0x000000069488723c */ /* 0x040ff00000001888 */
[C---:B-----5:R-:W-:Y:S08]  /*11040*/  HMMA.16816.F32 R140, R148.reuse, R8, R140 ;  /* 0x00000008948c723c */ /* 0x060ff0000000188c */
[C---:B------:R-:W-:Y:S08]  /*11050*/  HMMA.16816.F32 R144, R148.reuse, R10, R144 ;  /* 0x0000000a9490723c */ /* 0x040ff00000001890 */
[C---:B------:R-:W-:Y:S08]  /*11060*/  HMMA.16816.F32 R152, R148.reuse, R20, R12 ;  /* 0x000000149498723c */ /* 0x040ff0000000180c */
[----:B------:R-:W-:Y:S01]  /*11070*/  HMMA.16816.F32 R148, R148, R22, R16 ;  /* 0x000000169494723c */ /* 0x000fe20000001810 */
[----:B------:R-:W-:Y:S08]  /*11080*/  @!UPT UIADD3 URZ, UPT, UPT, URZ, URZ, URZ ;  /* 0x000000fffffff290 */ /* 0x000ff0000fffe0ff */
[----:B------:R-:W-:Y:S11]  /*11090*/  BRA.U UP0, `(.L_x_504) ;  /* 0xffffffbd00b47547 */ /* 0x000ff6000b83ffff */
.L_x_503:
[----:B------:R-:W1:Y:S01]  /*110a0*/  SHFL.BFLY PT, R0, R244, 0x2, 0x1f ;  /* 0x0c401f00f4007f89 */ /* 0x000e6200000e0000 */
[----:B------:R-:W2:Y:S01]  /*110b0*/  LDCU UR4, c[0x0][0x4fc] ;  /* 0x00009f80ff0477ac */ /* 0x000ea20008000800 */
[----:B------:R-:W-:Y:S01]  /*110c0*/  SHF.L.U32 R5, R213, 0x4, RZ ;  /* 0x00000004d5057819 */ /* 0x000fe200000006ff */
[----:B------:R-:W3:Y:S01]  /*110d0*/  S2UR UR12, SR_CTAID.Y ;  /* 0x00000000000c79c3 */ /* 0x000ee20000002600 */
[----:B------:R-:W4:Y:S01]  /*110e0*/  SHFL.BFLY PT, R4, R245, 0x2, 0x1f ;  /* 0x0c401f00f5047f89 */ /* 0x000f2200000e0000 */
[----:B------:R-:W-:Y:S01]  /*110f0*/  UISETP.NE.AND UP3, UPT, UR18, -0x1, UPT ;  /* 0xffffffff1200788c */ /* 0x000fe2000bf65270 */
[----:B------:R-:W-:Y:S01]  /*11100*/  LOP3.LUT R5, R5, 0x1c0, RZ, 0xc0, !PT ;  /* 0x000001c005057812 */ /* 0x000fe200078ec0ff */
[----:B------:R-:W5:Y:S01]  /*11110*/  LDCU.U8 UR8, c[0x0][0x549] ;  /* 0x0000a920ff0877ac */ /* 0x000f620008000000 */
[----:B------:R-:W-:Y:S02]  /*11120*/  LOP3.LUT P1, RZ, R213, 0x10, RZ, 0xc0, !PT ;  /* 0x00000010d5ff7812 */ /* 0x000fe4000782c0ff */
[----:B------:R-:W-:Y:S01]  /*11130*/  LOP3.LUT R5, R5, 0x38, R193, 0xf8, !PT ;  /* 0x0000003805057812 */ /* 0x000fe200078ef8c1 */
[----:B------:R-:W2:Y:S01]  /*11140*/  LDCU UR10, c[0x0][0x434] ;  /* 0x00008680ff0a77ac */ /* 0x000ea20008000800 */
[----:B------:R-:W-:-:S02]  /*11150*/  LOP3.LUT P2, RZ, R213, 0x8, RZ, 0xc0, !PT ;  /* 0x00000008d5ff7812 */ /* 0x000fc4000784c0ff */
[----:B------:R-:W-:Y:S01]  /*11160*/  LOP3.LUT R5, R5, R194, R212, 0xfe, !PT ;  /* 0x000000c205057212 */ /* 0x000fe200078efed4 */
[----:B------:R-:W3:Y:S01]  /*11170*/  LDCU.U8 UR11, c[0x0][0x548] ;  /* 0x0000a900ff0b77ac */ /* 0x000ee20008000000 */
[----:B------:R-:W-:Y:S02]  /*11180*/  MOV R7, 0x20 ;  /* 0x0000002000077802 */ /* 0x000fe40000000f00 */
[----:B------:R-:W-:Y:S01]  /*11190*/  LOP3.LUT P0, RZ, R213, 0x4, RZ, 0xc0, !PT ;  /* 0x00000004d5ff7812 */ /* 0x000fe2000780c0ff */
[----:B------:R-:W-:Y:S01]  /*111a0*/  UISETP.NE.AND UP2, UPT, UR18, -0x1, UPT ;  /* 0xffffffff1200788c */ /* 0x000fe2000bf45270 */
[----:B------:R-:W-:Y:S01]  /*111b0*/  MOV R8, 0x10 ;  /* 0x0000001000087802 */ /* 0x000fe20000000f00 */
[----:B------:R-:W2:Y:S01]  /*111c0*/  LDCU UR14, c[0x0][0x434] ;  /* 0x00008680ff0e77ac */ /* 0x000ea20008000800 */
[----:B------:R-:W-:Y:S01]  /*111d0*/  LEA R5, R5, UR6, 0x1 ;  /* 0x0000000605057c11 */ /* 0x000fe2000f8e08ff */
[----:B-1----:R-:W-:Y:S01]  /*111e0*/  FADD.FTZ R244, R0, R244 ;  /* 0x000000f400f47221 */ /* 0x002fe20000010000 */
[----:B------:R-:W-:Y:S01]  /*111f0*/  SEL R7, R7, 0xffffffe0, !P2 ;  /* 0xffffffe007077807 */ /* 0x000fe20005000000 */
[----:B-----5:R-:W-:Y:S01]  /*11200*/  UISETP.NE.AND UP1, UPT, UR8, URZ, UPT ;  /* 0x000000ff0800728c */ /* 0x020fe2000bf25270 */
[----:B------:R-:W-:Y:S01]  /*11210*/  SEL R8, R8, 0xfffffff0, !P0 ;  /* 0xfffffff008087807 */ /* 0x000fe20004000000 */
[----:B----4-:R-:W-:Y:S01]  /*11220*/  FADD.FTZ R4, R4, R245 ;  /* 0x000000f504047221 */ /* 0x010fe20000010000 */
[----:B------:R-:W1:Y:S01]  /*11230*/  SHFL.BFLY PT, R2, R244, 0x1, 0x1f ;  /* 0x0c201f00f4027f89 */ /* 0x000e6200000e0000 */
[C---:B------:R-:W-:Y:S01]  /*11240*/  IADD3 R10, PT, PT, R5.reuse, 0x40, RZ ;  /* 0x00000040050a7810 */ /* 0x040fe20007ffe0ff */
[----:B------:R-:W4:Y:S01]  /*11250*/  S2UR UR8, SR_CTAID.X ;  /* 0x00000000000879c3 */ /* 0x000f220000002500 */
[C---:B------:R-:W-:Y:S01]  /*11260*/  IADD3 R9, PT, PT, R5.reuse, R7, RZ ;  /* 0x0000000705097210 */ /* 0x040fe20007ffe0ff */
[----:B------:R-:W5:Y:S01]  /*11270*/  SHFL.BFLY PT, R0, R4, 0x1, 0x1f ;  /* 0x0c201f0004007f89 */ /* 0x000f6200000e0000 */
[----:B------:R-:W-:Y:S01]  /*11280*/  @P1 IADD3 R10, PT, PT, R5, -0x40, RZ ;  /* 0xffffffc0050a1810 */ /* 0x000fe20007ffe0ff */
[----:B---3--:R-:W-:Y:S01]  /*11290*/  UISETP.NE.AND UP0, UPT, UR11, URZ, !UP1 ;  /* 0x000000ff0b00728c */ /* 0x008fe2000cf05270 */
[----:B------:R-:W-:Y:S01]  /*112a0*/  IADD3 R11, PT, PT, R8, R9, RZ ;  /* 0x00000009080b7210 */ /* 0x000fe20007ffe0ff */
[----:B------:R-:W2:Y:S01]  /*112b0*/  @UP1 LDCU UR9, c[0x0][0x430] ;  /* 0x00008600ff0917ac */ /* 0x000ea20008000800 */
[----:B------:R-:W-:-:S02]  /*112c0*/  IADD3 R7, PT, PT, R7, R10, RZ ;  /* 0x0000000a07077210 */ /* 0x000fc40007ffe0ff */
[----:B------:R-:W-:Y:S01]  /*112d0*/  IADD3 R12, PT, PT, R8, R10, RZ ;  /* 0x0000000a080c7210 */ /* 0x000fe20007ffe0ff */
[----:B------:R-:W3:Y:S01]  /*112e0*/  @UP1 LDCU UR15, c[0x0][0x430] ;  /* 0x00008600ff0f17ac */ /* 0x000ee20008000800 */
[----:B-1----:R-:W-:Y:S01]  /*112f0*/  FADD.FTZ R2, R244, R2 ;  /* 0x00000002f4027221 */ /* 0x002fe20000010000 */
[----:B--2---:R-:W-:Y:S01]  /*11300*/  @UP1 UIMAD UR14, UR9, UR10, URZ ;  /* 0x0000000a090e12a4 */ /* 0x004fe2000f8e02ff */
[----:B-----5:R-:W-:Y:S02]  /*11310*/  FADD.FTZ R4, R4, R0 ;  /* 0x0000000004047221 */ /* 0x020fe40000010000 */
[----:B------:R-:W1:Y:S01]  /*11320*/  MUFU.RCP R6, R2 ;  /* 0x0000000200067308 */ /* 0x000e620000001000 */
[----:B------:R-:W-:Y:S02]  /*11330*/  FSETP.NE.FTZ.AND P3, PT, R2, RZ, PT ;  /* 0x000000ff0200720b */ /* 0x000fe40003f75000 */
[----:B------:R-:W-:-:S05]  /*11340*/  FSETP.NE.FTZ.AND P4, PT, R4, RZ, PT ;  /* 0x000000ff0400720b */ /* 0x000fca0003f95000 */
[----:B------:R-:W2:Y:S01]  /*11350*/  MUFU.RCP R0, R4 ;  /* 0x0000000400007308 */ /* 0x000ea20000001000 */
[----:B-1----:R-:W-:-:S05]  /*11360*/  FSEL R6, R6, 1, P3 ;  /* 0x3f80000006067808 */ /* 0x002fca0001800000 */
[----:B------:R-:W-:Y:S01]  /*11370*/  FMUL.FTZ R6, R6, UR4 ;  /* 0x0000000406067c20 */ /* 0x000fe20008410000 */
[----:B--2---:R-:W-:-:S03]  /*11380*/  FSEL R0, R0, 1, P4 ;  /* 0x3f80000000007808 */ /* 0x004fc60002000000 */
[C---:B------:R-:W-:Y:S01]  /*11390*/  FMUL.FTZ R162, R6.reuse, R162 ;  /* 0x000000a206a27220 */ /* 0x040fe20000410000 */
[C---:B------:R-:W-:Y:S01]  /*113a0*/  FMUL.FTZ R163, R6.reuse, R163 ;  /* 0x000000a306a37220 */ /* 0x040fe20000410000 */
[C---:B------:R-:W-:Y:S01]  /*113b0*/  FMUL.FTZ R158, R6.reuse, R158 ;  /* 0x0000009e069e7220 */ /* 0x040fe20000410000 */
[----:B------:R-:W-:Y:S01]  /*113c0*/  FMUL.FTZ R159, R6, R159 ;  /* 0x0000009f069f7220 */ /* 0x000fe20000410000 */
        /* <DEDUP_REMOVED lines=60> */
[----:B------:R-:W1:Y:S01]  /*11790*/  @!UP3 LDCU.64 UR4, c[0x0][0x400] ;  /* 0x00008000ff04b7ac */ /* 0x000e620008000a00 */
[C---:B------:R-:W-:Y:S01]  /*117a0*/  FMUL.FTZ R160, R0.reuse, R160 ;  /* 0x000000a000a07220 */ /* 0x040fe20000410000 */
[----:B------:R-:W-:Y:S01]  /*117b0*/  FMUL.FTZ R161, R0, R161 ;  /* 0x000000a100a17220 */ /* 0x000fe20000410000 */
        /* <DEDUP_REMOVED lines=14> */
[----:B------:R-:W-:Y:S01]  /*118a0*/  FMUL.FTZ R53, R0, R53 ;  /* 0x0000003500357220 */ /* 0x000fe20000410000 */
[----:B------:R-:W-:Y:S01]  /*118b0*/  F2FP.F16.F32.PACK_AB R150, R6, R150 ;  /* 0x000000960696723e */ /* 0x000fe200000000ff */
[C---:B------:R-:W-:Y:S01]  /*118c0*/  FMUL.FTZ R56, R0.reuse, R56 ;  /* 0x0000003800387220 */ /* 0x040fe20000410000 */
[----:B------:R-:W-:Y:S01]  /*118d0*/  F2FP.F16.F32.PACK_AB R156, R157, R156 ;  /* 0x0000009c9d9c723e */ /* 0x000fe200000000ff */
[C---:B------:R-:W-:Y:S01]  /*118e0*/  FMUL.FTZ R57, R0.reuse, R57 ;  /* 0x0000003900397220 */ /* 0x040fe20000410000 */
[----:B------:R-:W-:Y:S01]  /*118f0*/  F2FP.F16.F32.PACK_AB R158, R159, R158 ;  /* 0x0000009e9f9e723e */ /* 0x000fe200000000ff */
[C---:B------:R-:W-:Y:S01]  /*11900*/  FMUL.FTZ R60, R0.reuse, R60 ;  /* 0x0000003c003c7220 */ /* 0x040fe20000410000 */
        /* <DEDUP_REMOVED lines=11> */
[----:B------:R-:W-:Y:S01]  /*119c0*/  STS [R5], R160 ;  /* 0x000000a005007388 */ /* 0x000fe20000000800 */
[----:B------:R-:W-:Y:S01]  /*119d0*/  F2FP.F16.F32.PACK_AB R46, R47, R46 ;  /* 0x0000002e2f2e723e */ /* 0x000fe200000000ff */
        /* <DEDUP_REMOVED lines=12> */
[----:B------:R-:W-:Y:S01]  /*11aa0*/  FMUL.FTZ R80, R0, R80 ;  /* 0x0000005000507220 */ /* 0x000fe20000410000 */
[----:B------:R-:W-:Y:S01]  /*11ab0*/  F2FP.F16.F32.PACK_AB R58, R59, R58 ;  /* 0x0000003a3b3a723e */ /* 0x000fe200000000ff */
[----:B------:R-:W-:Y:S01]  /*11ac0*/  STS [R9], R36 ;  /* 0x0000002409007388 */ /* 0x000fe20000000800 */
[----:B------:R-:W-:Y:S01]  /*11ad0*/  IADD3 R8, PT, PT, R8, R7, RZ ;  /* 0x0000000708087210 */ /* 0x000fe20007ffe0ff */
        /* <DEDUP_REMOVED lines=14> */
[----:B------:R-:W-:Y:S01]  /*11bc0*/  STS [R10], R44 ;  /* 0x0000002c0a007388 */ /* 0x000fe20000000800 */
[----:B------:R-:W-:Y:S01]  /*11bd0*/  F2FP.F16.F32.PACK_AB R70, R71, R70 ;  /* 0x000000464746723e */ /* 0x000fe200000000ff */
        /* <DEDUP_REMOVED lines=8> */
[----:B-1----:R-:W-:Y:S01]  /*11c60*/  @!UP3 UIMAD.WIDE.U32 UR16, UR12, UR4, URZ ;  /* 0x000000040c10b2a5 */ /* 0x002fe2000f8e00ff */
[----:B------:R-:W-:Y:S01]  /*11c70*/  F2FP.F16.F32.PACK_AB R78, R79, R78 ;  /* 0x0000004e4f4e723e */ /* 0x000fe200000000ff */
[----:B------:R-:W-:Y:S01]  /*11c80*/  STS [R12+0x400], R50 ;  /* 0x000400320c007388 */ /* 0x000fe20000000800 */
[C---:B------:R-:W-:Y:S01]  /*11c90*/  FMUL.FTZ R100, R0.reuse, R100 ;  /* 0x0000006400647220 */ /* 0x040fe20000410000 */
        /* <DEDUP_REMOVED lines=20> */
[----:B------:R-:W-:Y:S01]  /*11de0*/  @!UP3 UIMAD UR13, UR12, UR5, UR17 ;  /* 0x000000050c0db2a4 */ /* 0x000fe2000f8e0211 */
[C---:B------:R-:W-:Y:S01]  /*11df0*/  FMUL.FTZ R116, R0.reuse, R116 ;  /* 0x0000007400747220 */ /* 0x040fe20000410000 */
[----:B------:R-:W-:Y:S01]  /*11e00*/  STS [R5+0x2400], R62 ;  /* 0x0024003e05007388 */ /* 0x000fe20000000800 */
[C---:B------:R-:W-:Y:S01]  /*11e10*/  FMUL.FTZ R117, R0.reuse, R117 ;  /* 0x0000007500757220 */ /* 0x040fe20000410000 */
[----:B------:R-:W-:Y:S01]  /*11e20*/  F2FP.F16.F32.PACK_AB R96, R97, R96 ;  /* 0x000000606160723e */ /* 0x000fe200000000ff */
[----:B------:R-:W1:Y:S01]  /*11e30*/  @UP3 LDCU.64 UR4, c[0x0][0x408] ;  /* 0x00008100ff0437ac */ /* 0x000e620008000a00 */
        /* <DEDUP_REMOVED lines=46> */
[----:B------:R-:W-:Y:S01]  /*12120*/  FMUL.FTZ R0, R0, R149 ;  /* 0x0000009500007220 */ /* 0x000fe20000410000 */
[----:B------:R-:W-:Y:S01]  /*12130*/  F2FP.F16.F32.PACK_AB R132, R133, R132 ;  /* 0x000000848584723e */ /* 0x000fe200000000ff */
[----:B------:R-:W-:Y:S01]  /*12140*/  STS [R8+0x2000], R88 ;  /* 0x0020005808007388 */ /* 0x000fe20000000800 */
[----:B------:R-:W-:Y:S01]  /*12150*/  F2FP.F16.F32.PACK_AB R134, R135, R134 ;  /* 0x000000868786723e */ /* 0x000fe200000000ff */
[----:B-1----:R-:W-:Y:S01]  /*12160*/  @UP3 UIMAD.WIDE.U32 UR22, UR18, UR4, URZ ;  /* 0x00000004121632a5 */ /* 0x002fe2000f8e00ff */
[----:B------:R-:W-:Y:S01]  /*12170*/  F2FP.F16.F32.PACK_AB R136, R137, R136 ;  /* 0x000000888988723e */ /* 0x000fe200000000ff */
[----:B------:R-:W-:Y:S01]  /*12180*/  STS [R8+0x2400], R90 ;  /* 0x0024005a08007388 */ /* 0x000fe20000000800 */
[----:B------:R-:W-:Y:S01]  /*12190*/  F2FP.F16.F32.PACK_AB R138, R139, R138 ;  /* 0x0000008a8b8a723e */ /* 0x000fe200000000ff */
[----:B------:R-:W1:Y:S01]  /*121a0*/  S2UR UR4, SR_CTAID.Z ;  /* 0x00000000000479c3 */ /* 0x000e620000002700 */
[----:B------:R-:W-:Y:S01]  /*121b0*/  F2FP.F16.F32.PACK_AB R140, R141, R140 ;  /* 0x0000008c8d8c723e */ /* 0x000fe200000000ff */
[----:B------:R-:W-:Y:S01]  /*121c0*/  STS [R5+0x4000], R92 ;  /* 0x0040005c05007388 */ /* 0x000fe20000000800 */
[----:B------:R-:W-:Y:S01]  /*121d0*/  F2FP.F16.F32.PACK_AB R142, R143, R142 ;  /* 0x0000008e8f8e723e */ /* 0x000fe200000000ff */
[----:B------:R-:W-:Y:S01]  /*121e0*/  @UP3 UIMAD UR13, UR18, UR5, UR23 ;  /* 0x00000005120d32a4 */ /* 0x000fe2000f8e0217 */
[----:B------:R-:W-:Y:S01]  /*121f0*/  F2FP.F16.F32.PACK_AB R144, R145, R144 ;  /* 0x000000909190723e */ /* 0x000fe200000000ff */
[----:B------:R-:W-:Y:S01]  /*12200*/  STS [R5+0x4400], R94 ;  /* 0x0044005e05007388 */ /* 0x000fe20000000800 */
[----:B------:R-:W-:Y:S01]  /*12210*/  F2FP.F16.F32.PACK_AB R146, R147, R146 ;  /* 0x000000929392723e */ /* 0x000fe200000000ff */
[----:B------:R-:W-:Y:S01]  /*12220*/  @!UP2 UIMAD UR18, UR12, UR10, URZ ;  /* 0x0000000a0c12a2a4 */ /* 0x000fe2000f8e02ff */
[----:B------:R-:W-:Y:S01]  /*12230*/  F2FP.F16.F32.PACK_AB R152, R153, R152 ;  /* 0x000000989998723e */ /* 0x000fe200000000ff */
[----:B------:R-:W-:Y:S01]  /*12240*/  STS [R6+0x4000], R96 ;  /* 0x0040006006007388 */ /* 0x000fe20000000800 */
[----:B------:R-:W-:Y:S01]  /*12250*/  F2FP.F16.F32.PACK_AB R154, R155, R154 ;  /* 0x0000009a9b9a723e */ /* 0x000fe200000000ff */
[----:B------:R-:W-:Y:S01]  /*12260*/  @UP1 UMOV UR5, 0x1 ;  /* 0x0000000100051882 */ /* 0x000fe20000000000 */
[----:B------:R-:W-:Y:S01]  /*12270*/  F2FP.F16.F32.PACK_AB R0, R0, R148 ;  /* 0x000000940000723e */ /* 0x000fe200000000ff */
[----:B------:R-:W-:Y:S01]  /*12280*/  STS [R6+0x4400], R98 ;  /* 0x0044006206007388 */ /* 0x000fe20000000800 */
[----:B------:R-:W-:-:S03]  /*12290*/  @UP3 UMOV UR16, UR22 ;  /* 0x0000001600103c82 */ /* 0x000fc60008000000 */
        /* <DEDUP_REMOVED lines=27> */
[----:B------:R2:W-:Y:S02]  /*12450*/  STS [R8+0x6000], R0 ;  /* 0x0060000008007388 */ /* 0x0005e40000000800 */
        /* <DEDUP_REMOVED lines=14> */
.L_x_507:
        /* <DEDUP_REMOVED lines=24> */
[----:B------:R-:W-:-:S03]  /*126c0*/  LOP3.LUT R7, R215, 0x7, R14, 0xf8, !PT ;  /* 0x00000007d7077812 */ /* 0x000fc600078ef80e */
[----:B---3--:R-:W-:Y:S01]  /*126d0*/  @P4 FFMA.FTZ R13, R164, R5, R15 ;  /* 0x00000005a40d4223 */ /* 0x008fe2000001000f */
[----:B-----5:R-:W-:-:S04]  /*126e0*/  @P3 FMUL.FTZ R2, R2, 0.69314718246459960938 ;  /* 0x3f31721802023820 */ /* 0x020fc80000410000 */
        /* <DEDUP_REMOVED lines=19> */
.L_x_509:
[----:B------:R-:W-:Y:S05]  /*12820*/  BSYNC.RECONVERGENT B0 ;  /* 0x0000000000007941 */ /* 0x000fea0003800200 */
.L_x_508:
        /* <DEDUP_REMOVED lines=41> */
.L_x_511:
[----:B------:R-:W-:Y:S05]  /*12ac0*/  BSYNC.RECONVERGENT B0 ;  /* 0x0000000000007941 */ /* 0x000fea0003800200 */
.L_x_510:
        /* <DEDUP_REMOVED lines=27> */
.L_x_513:
[----:B------:R-:W-:Y:S05]  /*12c80*/  BSYNC.RECONVERGENT B0 ;  /* 0x0000000000007941 */ /* 0x000fea0003800200 */
.L_x_512:
        /* <DEDUP_REMOVED lines=27> */
.L_x_515:
[----:B------:R-:W-:Y:S05]  /*12e40*/  BSYNC.RECONVERGENT B0 ;  /* 0x0000000000007941 */ /* 0x000fea0003800200 */
.L_x_514:
        /* <DEDUP_REMOVED lines=27> */
.L_x_516:
        /* <DEDUP_REMOVED lines=16> */
.L_x_1192:


//--------------------- .text._ZN5flash16flash_fwd_kernelI23Flash_fwd_kernel_traitsILi256ELi64ELi64ELi4ELb0ELb0EN7cutlass6half_tE19Flash_kernel_traitsILi256ELi64ELi64ELi4ES3_EELb1ELb1ELb0ELb0ELb0ELb0ELb0ELb1EEEvNS_16Flash_fwd_paramsE --------------------------
	.section	.text._ZN5flash16flash_fwd_kernelI23Flash_fwd_kernel_traitsILi256ELi64ELi64ELi4ELb0ELb0EN7cutlass6half_tE19Flash_kernel_traitsILi256ELi64ELi64ELi4ES3_EELb1ELb1ELb0ELb0ELb0ELb0ELb0ELb1EEEvNS_16Flash_fwd_paramsE,"ax",@progbits
	.align	128
        .global         _ZN5flash16flash_fwd_kernelI23Flash_fwd_kernel_traitsILi256ELi64ELi64ELi4ELb0ELb0EN7cutlass6half_tE19Flash_kernel_traitsILi256ELi64ELi64ELi4ES3_EELb1ELb1ELb0ELb0ELb0ELb0ELb0ELb1EEEvNS_16Flash_fwd_paramsE
        .type           _ZN5flash16flash_fwd_kernelI23Flash_fwd_kernel_traitsILi256ELi64ELi64ELi4ELb0ELb0EN7cutlass6half_tE19Flash_kernel_traitsILi256ELi64ELi64ELi4ES3_EELb1ELb1ELb0ELb0ELb0ELb0ELb0ELb1EEEvNS_16Flash_fwd_paramsE,@function
        .size           _ZN5flash16flash_fwd_kernelI23Flash_fwd_kernel_traitsILi256ELi64ELi64ELi4ELb0ELb0EN7cutlass6half_tE19Flash_kernel_traitsILi256ELi64ELi64ELi4ES3_EELb1ELb1ELb0ELb0ELb0ELb0ELb0ELb1EEEvNS_16Flash_fwd_paramsE,(.L_x_1193 - _ZN5flash16flash_fwd_kernelI23Flash_fwd_kernel_traitsILi256ELi64ELi64ELi4ELb0ELb0EN7cutlass6half_tE19Flash_kernel_traitsILi256ELi64ELi64ELi4ES3_EELb1ELb1ELb0ELb0ELb0ELb0ELb0ELb1EEEvNS_16Flash_fwd_paramsE)
        .other          _ZN5flash16flash_fwd_kernelI23Flash_fwd_kernel_traitsILi256ELi64ELi64ELi4ELb0ELb0EN7cutlass6half_tE19Flash_kernel_traitsILi256ELi64ELi64ELi4ES3_EELb1ELb1ELb0ELb0ELb0ELb0ELb0ELb1EEEvNS_16Flash_fwd_paramsE,@"STO_CUDA_ENTRY STV_DEFAULT"
_ZN5flash16flash_fwd_kernelI23Flash_fwd_kernel_traitsILi256ELi64ELi64ELi4ELb0ELb0EN7cutlass6half_tE19Flash_kernel_traitsILi256ELi64ELi64ELi4ES3_EELb1ELb1ELb0ELb0ELb0ELb0ELb0ELb1EEEvNS_16Flash_fwd_paramsE:
.text._ZN5flash16flash_fwd_kernelI23Flash_fwd_kernel_traitsILi256ELi64ELi64ELi4ELb0ELb0EN7cutlass6half_tE19Flash_kernel_traitsILi256ELi64ELi64ELi4ES3_EELb1ELb1ELb0ELb0ELb0ELb0ELb0ELb1EEEvNS_16Flash_fwd_paramsE:
[----:B------:R-:W1:Y:S01]  /*0000*/  LDC R1, c[0x0][0x37c] ;  /* 0x0000df00ff017b82 */ /* 0x000e620000000800 */
[----:B------:R-:W2:Y:S07]  /*0010*/  LDCU.U8 UR4, c[0x0][0x524] ;  /* 0x0000a480ff0477ac */ /* 0x000eae0008000000 */
[----:B------:R-:W3:Y:S01]  /*0020*/  LDC R17, c[0x0][0x518] ;  /* 0x00014600ff117b82 */ /* 0x000ee20000000800 */
[----:B-1----:R-:W-:Y:S01]  /*0030*/  VIADD R1, R1, 0xfffffea0 ;  /* 0xfffffea001017836 */ /* 0x002fe20000000000 */
[----:B------:R-:W1:Y:S01]  /*0040*/  LDCU.64 UR32, c[0x0][0x510] ;  /* 0x0000a200ff2077ac */ /* 0x000e620008000a00 */
[----:B------:R-:W4:Y:S05]  /*0050*/  LDCU.64 UR26, c[0x0][0x358] ;  /* 0x00006b00ff1a77ac */ /* 0x000f2a0008000a00 */
[----:B------:R-:W3:Y:S01]  /*0060*/  LDC R18, c[0x0][0x51c] ;  /* 0x00014700ff127b82 */ /* 0x000ee20000000800 */
[----:B------:R-:W3:Y:S01]  /*0070*/  S2R R210, SR_TID.X ;  /* 0x0000000000d27919 */ /* 0x000ee20000002100 */
[----:B------:R-:W3:Y:S01]  /*0080*/  LDCU.64 UR10, c[0x0][0x460] ;  /* 0x00008c00ff0a77ac */ /* 0x000ee20008000a00 */
[----:B------:R-:W3:Y:S01]  /*0090*/  LDCU.64 UR8, c[0x0][0x470] ;  /* 0x00008e00ff0877ac */ /* 0x000ee20008000a00 */
[----:B--2---:R-:W-:-:S04]  /*00a0*/  ISETP.NE.AND P1, PT, RZ, UR4, PT ;  /* 0x00000004ff007c0c */ /* 0x004fc8000bf25270 */
[----:B------:R-:W-:Y:S01]  /*00b0*/  S2UR UR15, SR_CTAID.X ;  /* 0x00000000000f79c3 */ /* 0x000fe20000002500 */
[----:B------:R-:W2:Y:S01]  /*00c0*/  LDCU.64 UR16, c[0x0][0x460] ;  /* 0x00008c00ff1077ac */ /* 0x000ea20008000a00 */
[----:B-1----:R-:W-:Y:S02]  /*00d0*/  IMAD.U32 R2, RZ, RZ, UR32 ;  /* 0x00000020ff027e24 */ /* 0x002fe4000f8e00ff */
[----:B------:R-:W-:-:S04]  /*00e0*/  IMAD.U32 R3, RZ, RZ, UR33 ;  /* 0x00000021ff037e24 */ /* 0x000fc8000f8e00ff */
[----:B------:R-:W-:Y:S08]  /*00f0*/  S2UR UR12, SR_CTAID.Y ;  /* 0x00000000000c79c3 */ /* 0x000ff00000002600 */
[----:B------:R-:W1:Y:S01]  /*0100*/  S2UR UR34, SR_CTAID.Z ;  /* 0x00000000002279c3 */ /* 0x000e620000002700 */
[----:B----4-:R3:W4:Y:S01]  /*0110*/  @P1 LDG.E.64 R4, desc[UR26][R2.64] ;  /* 0x0000001a02041981 */ /* 0x010722000c1e1b00 */
[----:B------:R-:W2:Y:S01]  /*0120*/  LDCU.U8 UR13, c[0x0][0x532] ;  /* 0x0000a640ff0d77ac */ /* 0x000ea20008000000 */
[----:B------:R-:W2:Y:S05]  /*0130*/  LDCU.64 UR6, c[0x0][0x468] ;  /* 0x00008d00ff0677ac */ /* 0x000eaa0008000a00 */
[----:B------:R-:W4:Y:S01]  /*0140*/  @P1 LDC R0, c[0x0][0x520] ;  /* 0x00014800ff001b82 */ /* 0x000f220000000800 */
[----:B---3--:R-:W-:-:S02]  /*0150*/  @P1 IMAD.MOV.U32 R2, RZ, RZ, R17 ;  /* 0x000000ffff021224 */ /* 0x008fc400078e0011 */
[----:B------:R-:W-:-:S06]  /*0160*/  @P1 IMAD.MOV.U32 R3, RZ, RZ, R18 ;  /* 0x000000ffff031224 */ /* 0x000fcc00078e0012 */
[----:B------:R-:W3:Y:S01]  /*0170*/  @P1 LDG.E.64 R2, desc[UR26][R2.64] ;  /* 0x0000001a02021981 */ /* 0x000ee2000c1e1b00 */
[----:B-1----:R-:W-:Y:S01]  /*0180*/  ULOP3.LUT UR4, UR34, UR15, UR12, 0xfe, !UPT ;  /* 0x0000000f22047292 */ /* 0x002fe2000f8efe0c */
[----:B------:R-:W-:Y:S01]  /*0190*/  ISETP.NE.U32.AND P4, PT, RZ, UR10, PT ;  /* 0x0000000aff007c0c */ /* 0x000fe2000bf85070 */
[----:B------:R-:W-:Y:S02]  /*01a0*/  UISETP.NE.U32.AND UP4, UPT, UR10, URZ, UPT ;  /* 0x000000ff0a00728c */ /* 0x000fe4000bf85070 */
[----:B------:R-:W-:Y:S01]  /*01b0*/  UISETP.NE.U32.AND UP3, UPT, UR8, URZ, UPT ;  /* 0x000000ff0800728c */ /* 0x000fe2000bf65070 */
[----:B------:R-:W-:Y:S01]  /*01c0*/  ISETP.NE.AND.EX P4, PT, RZ, UR11, PT, P4 ;  /* 0x0000000bff007c0c */ /* 0x000fe2000bf85340 */
[----:B------:R-:W-:Y:S01]  /*01d0*/  UISETP.NE.AND.EX UP4, UPT, UR11, URZ, UPT, UP4 ;  /* 0x000000ff0b00728c */ /* 0x000fe2000bf85340 */
[----:B------:R-:W-:Y:S01]  /*01e0*/  LOP3.LUT P3, RZ, R210, UR4, RZ, 0xfc, !PT ;  /* 0x00000004d2ff7c12 */ /* 0x000fe2000f86fcff */
[----:B------:R-:W-:Y:S02]  /*01f0*/  UISETP.NE.AND.EX UP3, UPT, UR9, URZ, UPT, UP3 ;  /* 0x000000ff0900728c */ /* 0x000fe4000bf65330 */
[----:B--2---:R-:W-:Y:S01]  /*0200*/  UIMAD.WIDE.U32 UR16, UR12, 0x4, UR16 ;  /* 0x000000040c1078a5 */ /* 0x004fe2000f8e0010 */
[----:B------:R-:W1:Y:S01]  /*0210*/  LDCU.64 UR4, c[0x0][0x478] ;  /* 0x00008f00ff0477ac */ /* 0x000e620008000a00 */
[----:B------:R-:W-:Y:S01]  /*0220*/  PLOP3.LUT P2, PT, PT, PT, UP4, 0x80, 0x8 ;  /* 0x000000000008781c */ /* 0x000fe20003f4f048 */
[----:B------:R-:W-:-:S02]  /*0230*/  USHF.L.U32 UR11, UR12, 0x2, URZ ;  /* 0x000000020c0b7899 */ /* 0x000fc400080006ff */
[----:B------:R-:W-:-:S05]  /*0240*/  UISETP.NE.AND UP5, UPT, UR13, URZ, UPT ;  /* 0x000000ff0d00728c */ /* 0x000fca000bfa5270 */
[----:B------:R-:W2:Y:S01]  /*0250*/  @!P3 LDC.64 R6, c[0x0][0x528] ;  /* 0x00014a00ff06bb82 */ /* 0x000ea20000000a00 */
[----:B------:R-:W-:Y:S02]  /*0260*/  UISETP.EQ.U32.AND UP2, UPT, UR6, URZ, UPT ;  /* 0x000000ff0600728c */ /* 0x000fe4000bf42070 */
[----:B------:R-:W-:Y:S02]  /*0270*/  USHF.R.U32.HI UR10, URZ, 0x1e, UR12 ;  /* 0x0000001eff0a7899 */ /* 0x000fe4000801160c */
[----:B------:R-:W-:Y:S02]  /*0280*/  UISETP.EQ.OR.EX UP2, UPT, UR7, URZ, !UP5, UP2 ;  /* 0x000000ff0700728c */ /* 0x000fe4000ef42720 */
[----:B-1----:R-:W-:-:S04]  /*0290*/  UISETP.NE.U32.AND UP0, UPT, UR4, URZ, UPT ;  /* 0x000000ff0400728c */ /* 0x002fc8000bf05070 */
[----:B------:R-:W-:Y:S01]  /*02a0*/  UISETP.NE.AND.EX UP0, UPT, UR5, URZ, UPT, UP0 ;  /* 0x000000ff0500728c */ /* 0x000fe2000bf05300 */
[----:B----4-:R-:W-:Y:S02]  /*02b0*/  @P1 R2UR UR32, R4 ;  /* 0x00000000042012ca */ /* 0x010fe400000e0000 */
[----:B------:R-:W-:-:S11]  /*02c0*/  @P1 R2UR UR33, R5 ;  /* 0x00000000052112ca */ /* 0x000fd600000e0000 */
[----:B------:R-:W-:Y:S02]  /*02d0*/  IMAD.U32 R4, RZ, RZ, UR32 ;  /* 0x00000020ff047e24 */ /* 0x000fe4000f8e00ff */
[----:B------:R-:W-:-:S05]  /*02e0*/  IMAD.U32 R5, RZ, RZ, UR33 ;  /* 0x00000021ff057e24 */ /* 0x000fca000f8e00ff */
[----:B--2---:R1:W-:Y:S01]  /*02f0*/  @!P3 STG.E.64 desc[UR26][R6.64], R4 ;  /* 0x000000040600b986 */ /* 0x0043e2000c101b1a */
[----:B---3--:R-:W-:Y:S01]  /*0300*/  @P1 IADD3 R17, P0, PT, R2, R0, RZ ;  /* 0x0000000002111210 */ /* 0x008fe20007f1e0ff */
[----:B------:R-:W-:Y:S01]  /*0310*/  IMAD.U32 R2, RZ, RZ, UR16 ;  /* 0x00000010ff027e24 */ /* 0x000fe2000f8e00ff */
[----:B------:R-:W-:-:S03]  /*0320*/  @UP3 UIADD3 UR16, UP1, UPT, UR11, UR8, URZ ;  /* 0x000000080b103290 */ /* 0x000fc6000ff3e0ff */
[----:B------:R-:W-:Y:S01]  /*0330*/  @P1 IMAD.X R18, RZ, RZ, R3, P0 ;  /* 0x000000ffff121224 */ /* 0x000fe200000e0603 */
[----:B------:R-:W-:Y:S02]  /*0340*/  PLOP3.LUT P1, PT, PT, PT, UP3, 0x80, 0x8 ;  /* 0x000000000008781c */ /* 0x000fe40003f2f038 */
[----:B------:R-:W-:Y:S01]  /*0350*/  MOV R3, UR17 ;  /* 0x0000001100037c02 */ /* 0x000fe20008000f00 */
[----:B------:R-:W-:Y:S02]  /*0360*/  @UP3 UIADD3.X UR17, UPT, UPT, UR10, UR9, URZ, UP1, !UPT ;  /* 0x000000090a113290 */ /* 0x000fe40008ffe4ff */
[----:B------:R-:W-:Y:S01]  /*0370*/  UIADD3 UR9, UP1, UPT, UR11, UR6, URZ ;  /* 0x000000060b097290 */ /* 0x000fe2000ff3e0ff */
[----:B-1----:R-:W-:Y:S02]  /*0380*/  @!P3 IMAD.MOV.U32 R4, RZ, RZ, R17 ;  /* 0x000000ffff04b224 */ /* 0x002fe400078e0011 */
[----:B------:R-:W-:Y:S01]  /*0390*/  @!P3 IMAD.MOV.U32 R5, RZ, RZ, R18 ;  /* 0x000000ffff05b224 */ /* 0x000fe200078e0012 */
[----:B------:R-:W-:-:S04]  /*03a0*/  UIADD3.X UR8, UPT, UPT, UR10, UR7, URZ, UP1, !UPT ;  /* 0x000000070a087290 */ /* 0x000fc80008ffe4ff */
[----:B------:R1:W-:Y:S01]  /*03b0*/  @!P3 STG.E.64 desc[UR26][R6.64+0x8], R4 ;  /* 0x000008040600b986 */ /* 0x0003e2000c101b1a */
[----:B------:R-:W-:-:S03]  /*03c0*/  PLOP3.LUT P3, PT, PT, PT, UP2, 0x80, 0x8 ;  /* 0x000000000008781c */ /* 0x000fc60003f6f028 */
[----:B------:R-:W2:Y:S01]  /*03d0*/  @P4 LDG.E R8, desc[UR26][R2.64] ;  /* 0x0000001a02084981 */ /* 0x000ea2000c1e1900 */
[----:B------:R-:W-:Y:S01]  /*03e0*/  @UP0 UIADD3 UR4, UP1, UPT, UR11, UR4, URZ ;  /* 0x000000040b040290 */ /* 0x000fe2000ff3e0ff */
[----:B------:R-:W-:-:S03]  /*03f0*/  PLOP3.LUT P0, PT, PT, PT, UP0, 0x80, 0x8 ;  /* 0x000000000008781c */ /* 0x000fc60003f0f008 */
[----:B------:R-:W-:Y:S01]  /*0400*/  @UP0 UIADD3.X UR5, UPT, UPT, UR10, UR5, URZ, UP1, !UPT ;  /* 0x000000050a050290 */ /* 0x000fe20008ffe4ff */
[----:B-1----:R1:W3:Y:S01]  /*0410*/  @P2 LDG.E R7, desc[UR26][R2.64+0x4] ;  /* 0x0000041a02072981 */ /* 0x0022e2000c1e1900 */
[----:B------:R-:W-:-:S04]  /*0420*/  IMAD.U32 R4, RZ, RZ, UR4 ;  /* 0x00000004ff047e24 */ /* 0x000fc8000f8e00ff */
[----:B------:R-:W-:Y:S01]  /*0430*/  IMAD.U32 R5, RZ, RZ, UR5 ;  /* 0x00000005ff057e24 */ /* 0x000fe2000f8e00ff */
[----:B------:R-:W4:Y:S04]  /*0440*/  @!UP4 LDCU UR30, c[0x0][0x434] ;  /* 0x00008680ff1ec7ac */ /* 0x000f280008000800 */
[----:B------:R-:W5:Y:S01]  /*0450*/  @P0 LDG.E R4, desc[UR26][R4.64] ;  /* 0x0000001a04040981 */ /* 0x000f62000c1e1900 */
[----:B------:R-:W-:Y:S01]  /*0460*/  UMOV UR20, 0xffffffff ;  /* 0xffffffff00147882 */ /* 0x000fe20000000000 */
[----:B------:R-:W4:Y:S01]  /*0470*/  @!UP0 LDCU.64 UR4, c[0x0][0x488] ;  /* 0x00009100ff0487ac */ /* 0x000f220008000a00 */
[----:B-1----:R-:W-:Y:S02]  /*0480*/  IMAD.U32 R2, RZ, RZ, UR16 ;  /* 0x00000010ff027e24 */ /* 0x002fe4000f8e00ff */
[----:B------:R-:W-:-:S05]  /*0490*/  IMAD.U32 R3, RZ, RZ, UR17 ;  /* 0x00000011ff037e24 */ /* 0x000fca000f8e00ff */
[----:B------:R1:W4:Y:S02]  /*04a0*/  @P1 LDG.E R0, desc[UR26][R2.64] ;  /* 0x0000001a02001981 */ /* 0x000324000c1e1900 */
[----:B-1----:R-:W-:Y:S01]  /*04b0*/  MOV R2, UR9 ;  /* 0x0000000900027c02 */ /* 0x002fe20008000f00 */
        /* <DEDUP_REMOVED lines=10> */
[----:B----4-:R-:W-:-:S04]  /*0560*/  @UP4 UIADD3 UR30, UPT, UPT, UR8, -UR20, URZ ;  /* 0x80000014081e4290 */ /* 0x010fc8000fffe0ff */
[----:B------:R-:W-:Y:S01]  /*0570*/  UISETP.GT.AND UP2, UPT, UR30, UR28, UPT ;  /* 0x0000001c1e00728c */ /* 0x000fe2000bf44270 */
[----:B------:R-:W-:-:S05]  /*0580*/  @P1 R2UR UR13, R0 ;  /* 0x00000000000d12ca */ /* 0x000fca00000e0000 */
[----:B------:R-:W-:Y:S01]  /*0590*/  PLOP3.LUT P1, PT, PT, PT, UP2, 0x80, 0x8 ;  /* 0x000000000008781c */ /* 0x000fe20003f2f028 */
[----:B------:R-:W-:Y:S01]  /*05a0*/  @!UP0 UISETP.NE.U32.AND UP2, UPT, UR4, URZ, UPT ;  /* 0x000000ff0400828c */ /* 0x000fe2000bf45070 */
[----:B------:R-:W2:Y:S01]  /*05b0*/  @!UP1 LDCU UR4, c[0x0][0x438] ;  /* 0x00008700ff0497ac */ /* 0x000ea20008000800 */
[----:B------:R-:W-:Y:S01]  /*05c0*/  @!P3 R2UR UR14, R6 ;  /* 0x00000000060eb2ca */ /* 0x000fe200000e0000 */
[----:B-12---:R-:W-:-:S14]  /*05d0*/  BRA.U !UP1, `(.L_x_517) ;  /* 0x0000000109187547 */ /* 0x006fdc000b800000 */
[----:B------:R-:W-:-:S13]  /*05e0*/  PLOP3.LUT P2, PT, PT, PT, UP5, 0x80, 0x8 ;  /* 0x000000000008781c */ /* 0x000fda0003f4f058 */
[----:B------:R-:W2:Y:S04]  /*05f0*/  @P2 LDG.E R0, desc[UR26][R2.64+0x4] ;  /* 0x0000041a02002981 */ /* 0x000ea8000c1e1900 */
[----:B------:R-:W3:Y:S01]  /*0600*/  @!P2 LDG.E R2, desc[UR26][R2.64] ;  /* 0x0000001a0202a981 */ /* 0x000ee2000c1e1900 */
[----:B--2---:R-:W-:-:S13]  /*0610*/  @P2 R2UR UR4, R0 ;  /* 0x00000000000422ca */ /* 0x004fda00000e0000 */
[----:B------:R-:W-:-:S07]  /*0620*/  @UP5 UIADD3 UR4, UPT, UPT, UR4, -UR14, URZ ;  /* 0x8000000e04045290 */ /* 0x000fce000fffe0ff */
[----:B---3--:R-:W-:Y:S02]  /*0630*/  @!P2 R2UR UR4, R2 ;  /* 0x000000000204a2ca */ /* 0x008fe400000e0000 */
.L_x_517:
[----:B-----5:R-:W-:Y:S01]  /*0640*/  @P0 R2UR UR29, R4 ;  /* 0x00000000041d02ca */ /* 0x020fe200000e0000 */
[----:B------:R-:W-:Y:S01]  /*0650*/  @!UP0 UISETP.NE.AND.EX UP2, UPT, UR5, URZ, UPT, UP2 ;  /* 0x000000ff0500828c */ /* 0x000fe2000bf45320 */
[----:B------:R-:W-:-:S13]  /*0660*/  @!P1 EXIT ;  /* 0x000000000000994d */ /* 0x000fda0003800000 */
        /* <DEDUP_REMOVED lines=12> */
[----:B------:R-:W-:Y:S01]  /*0730*/  ULEA.HI UR4, UR4, UR5, URZ, 0x6 ;  /* 0x0000000504047291 */ /* 0x000fe2000f8f30ff */
[----:B------:R-:W1:Y:S03]  /*0740*/  LDCU UR10, c[0x0][0x3e0] ;  /* 0x00007c00ff0a77ac */ /* 0x000e660008000800 */
[----:B------:R-:W-:-:S04]  /*0750*/  USHF.R.S32.HI UR4, URZ, 0x6, UR4 ;  /* 0x00000006ff047899 */ /* 0x000fc80008011404 */
[----:B------:R-:W-:-:S04]  /*0760*/  UISETP.LT.AND UP0, UPT, UR6, UR4, UPT ;  /* 0x000000040600728c */ /* 0x000fc8000bf01270 */
[----:B------:R-:W-:-:S04]  /*0770*/  USEL UR23, UR6, UR4, UP0 ;  /* 0x0000000406177287 */ /* 0x000fc80008000000 */
[----:B------:R-:W-:Y:S02]  /*0780*/  UISETP.GT.AND UP0, UPT, UR23, URZ, UPT ;  /* 0x000000ff1700728c */ /* 0x000fe4000bf04270 */
[----:B-1----:R-:W-:-:S07]  /*0790*/  UIMAD UR31, UR12, UR10, UR34 ;  /* 0x0000000a0c1f72a4 */ /* 0x002fce000f8e0222 */
[----:B------:R-:W-:Y:S05]  /*07a0*/  BRA.U UP0, `(.L_x_518) ;  /* 0x0000000d00347547 */ /* 0x000fea000b800000 */
[----:B------:R-:W1:Y:S01]  /*07b0*/  LDCU.U8 UR4, c[0x0][0x549] ;  /* 0x0000a920ff0477ac */ /* 0x000e620008000000 */
[----:B------:R-:W2:Y:S01]  /*07c0*/  S2R R6, SR_CTAID.X ;  /* 0x0000000000067919 */ /* 0x000ea20000002500 */
[----:B------:R-:W-:-:S11]  /*07d0*/  UISETP.NE.AND UP0, UPT, UR20, -0x1, UPT ;  /* 0xffffffff1400788c */ /* 0x000fd6000bf05270 */
[----:B------:R-:W3:Y:S01]  /*07e0*/  @!UP0 LDCU.64 UR8, c[0x0][0x400] ;  /* 0x00008000ff0887ac */ /* 0x000ee20008000a00 */
[----:B-1----:R-:W-:Y:S01]  /*07f0*/  UISETP.NE.AND UP1, UPT, UR4, URZ, UPT ;  /* 0x000000ff0400728c */ /* 0x002fe2000bf25270 */
[----:B------:R-:W1:Y:S10]  /*0800*/  @UP0 LDCU.64 UR6, c[0x0][0x408] ;  /* 0x00008100ff0607ac */ /* 0x000e740008000a00 */
[----:B------:R-:W4:Y:S01]  /*0810*/  @UP1 LDCU.64 UR4, c[0x0][0x430] ;  /* 0x00008600ff0417ac */ /* 0x000f220008000a00 */
[----:B---3--:R-:W-:Y:S01]  /*0820*/  @!UP0 UIMAD.WIDE.U32 UR14, UR12, UR8, URZ ;  /* 0x000000080c0e82a5 */ /* 0x008fe2000f8e00ff */
[----:B------:R-:W-:-:S03]  /*0830*/  @UP1 UMOV UR11, 0x1 ;  /* 0x00000001000b1882 */ /* 0x000fc60000000000 */
[----:B------:R-:W-:Y:S02]  /*0840*/  @!UP0 UIMAD UR9, UR12, UR9, UR15 ;  /* 0x000000090c0982a4 */ /* 0x000fe4000f8e020f */
[----:B-1----:R-:W-:Y:S01]  /*0850*/  @UP0 UIMAD.WIDE.U32 UR16, UR20, UR6, URZ ;  /* 0x00000006141002a5 */ /* 0x002fe2000f8e00ff */
[----:B------:R-:W1:Y:S03]  /*0860*/  @UP1 LDCU UR6, c[0x0][0x430] ;  /* 0x00008600ff0617ac */ /* 0x000e660008000800 */
[----:B------:R-:W-:Y:S02]  /*0870*/  @UP0 UIMAD UR9, UR20, UR7, UR17 ;  /* 0x00000007140902a4 */ /* 0x000fe4000f8e0211 */
[----:B----4-:R-:W-:Y:S01]  /*0880*/  @UP1 UIMAD UR8, UR4, UR5, URZ ;  /* 0x00000005040812a4 */ /* 0x010fe2000f8e02ff */
[----:B------:R-:W3:Y:S01]  /*0890*/  LDCU.U8 UR7, c[0x0][0x548] ;  /* 0x0000a900ff0777ac */ /* 0x000ee20008000000 */
[----:B------:R-:W-:Y:S01]  /*08a0*/  @UP0 UMOV UR14, UR16 ;  /* 0x00000010000e0c82 */ /* 0x000fe20008000000 */
[----:B--2---:R-:W-:Y:S09]  /*08b0*/  BRA.U UP1, `(.L_x_519) ;  /* 0x0000000101247547 */ /* 0x004ff2000b800000 */
[----:B---3--:R-:W-:-:S11]  /*08c0*/  UISETP.NE.AND UP0, UPT, UR7, URZ, UPT ;  /* 0x000000ff0700728c */ /* 0x008fd6000bf05270 */
[----:B------:R-:W2:Y:S01]  /*08d0*/  @UP0 LDCU UR11, c[0x0][0x454] ;  /* 0x00008a80ff0b07ac */ /* 0x000ea20008000800 */
[----:B------:R-:W3:Y:S01]  /*08e0*/  @!UP0 LDCU UR4, c[0x0][0x434] ;  /* 0x00008680ff0487ac */ /* 0x000ee20008000800 */
[----:B------:R-:W4:Y:S01]  /*08f0*/  @UP0 LDCU UR8, c[0x0][0x454] ;  /* 0x00008a80ff0807ac */ /* 0x000f220008000800 */
[----:B-1----:R-:W-:Y:S01]  /*0900*/  @UP0 UMOV UR6, 0x1 ;  /* 0x0000000100060882 */ /* 0x002fe20000000000 */
[----:B----4-:R-:W4:Y:S01]  /*0910*/  @!UP0 LDCU UR8, c[0x0][0x434] ;  /* 0x00008680ff0887ac */ /* 0x010f220008000800 */
[----:B------:R-:W-:Y:S01]  /*0920*/  @!UP0 UMOV UR6, 0x1 ;  /* 0x0000000100068882 */ /* 0x000fe20000000000 */
[----:B--2---:R-:W-:Y:S02]  /*0930*/  @UP0 UIMAD UR11, UR10, UR11, URZ ;  /* 0x0000000b0a0b02a4 */ /* 0x004fe4000f8e02ff */
[----:B---3--:R-:W-:-:S12]  /*0940*/  @!UP0 UIMAD UR11, UR10, UR4, URZ ;  /* 0x000000040a0b82a4 */ /* 0x008fd8000f8e02ff */
.L_x_519:
[----:B------:R-:W2:Y:S01]  /*0950*/  LDCU UR10, c[0x0][0x434] ;  /* 0x00008680ff0a77ac */ /* 0x000ea20008000800 */
[----:B------:R-:W-:Y:S01]  /*0960*/  IMAD.SHL.U32 R13, R210, 0x8, RZ ;  /* 0x00000008d20d7824 */ /* 0x000fe200078e00ff */
[----:B------:R-:W-:Y:S01]  /*0970*/  SHF.R.U32.HI R210, RZ, 0x3, R210 ;  /* 0x00000003ffd27819 */ /* 0x000fe200000116d2 */
[----:B------:R-:W-:Y:S01]  /*0980*/  IMAD.MOV.U32 R211, RZ, RZ, RZ ;  /* 0x000000ffffd37224 */ /* 0x000fe200078e00ff */
[----:B------:R-:W5:Y:S01]  /*0990*/  LDCU.64 UR4, c[0x0][0x410] ;  /* 0x00008200ff0477ac */ /* 0x000f620008000a00 */
[----:B------:R-:W-:Y:S01]  /*09a0*/  BSSY.RECONVERGENT B0, `(.L_x_520) ;  /* 0x0000034000007945 */ /* 0x000fe20003800200 */
[----:B------:R-:W-:Y:S01]  /*09b0*/  LOP3.LUT R13, R13, 0x38, RZ, 0xc0, !PT ;  /* 0x000000380d0d7812 */ /* 0x000fe200078ec0ff */
[C---:B------:R-:W-:Y:S01]  /*09c0*/  VIADD R12, R210.reuse, 0x10 ;  /* 0x00000010d20c7836 */ /* 0x040fe20000000000 */
[----:B---3--:R-:W-:Y:S01]  /*09d0*/  UISETP.NE.AND UP1, UPT, UR7, URZ, !UP1 ;  /* 0x000000ff0700728c */ /* 0x008fe2000cf25270 */
[----:B------:R-:W-:Y:S01]  /*09e0*/  VIADD R14, R210, 0x20 ;  /* 0x00000020d20e7836 */ /* 0x000fe20000000000 */
[C---:B------:R-:W-:Y:S01]  /*09f0*/  IADD3 R2, P0, PT, R13.reuse, UR14, RZ ;  /* 0x0000000e0d027c10 */ /* 0x040fe2000ff1e0ff */
[----:B------:R-:W-:Y:S01]  /*0a00*/  UIADD3 UR30, UPT, UPT, -UR28, UR30, URZ ;  /* 0x0000001e1c1e7290 */ /* 0x000fe2000fffe1ff */
[----:B------:R-:W-:Y:S01]  /*0a10*/  IMAD.WIDE.U32 R6, R6, 0x40, R210 ;  /* 0x0000004006067825 */ /* 0x000fe200078e00d2 */
[----:B----4-:R-:W-:Y:S01]  /*0a20*/  UIMAD UR7, UR34, UR8, URZ ;  /* 0x00000008220772a4 */ /* 0x010fe2000f8e02ff */
[C---:B------:R-:W-:Y:S01]  /*0a30*/  IADD3 R15, PT, PT, R210.reuse, 0x30, RZ ;  /* 0x00000030d20f7810 */ /* 0x040fe20007ffe0ff */
[----:B------:R-:W-:Y:S01]  /*0a40*/  UISETP.NE.AND UP0, UPT, UR20, -0x1, UPT ;  /* 0xffffffff1400788c */ /* 0x000fe2000bf05270 */
[----:B------:R-:W-:Y:S01]  /*0a50*/  IMAD.X R3, RZ, RZ, UR9, P0 ;  /* 0x00000009ff037e24 */ /* 0x000fe200080e06ff */
[----:B------:R-:W-:Y:S01]  /*0a60*/  ISETP.GE.AND P0, PT, R210, UR30, PT ;  /* 0x0000001ed2007c0c */ /* 0x000fe2000bf06270 */
[----:B--2---:R-:W-:Y:S01]  /*0a70*/  UIMAD UR8, UR12, UR10, URZ ;  /* 0x0000000a0c0872a4 */ /* 0x004fe2000f8e02ff */
[----:B------:R-:W-:Y:S01]  /*0a80*/  ISETP.GE.AND P2, PT, R12, UR30, PT ;  /* 0x0000001e0c007c0c */ /* 0x000fe2000bf46270 */
[----:B------:R-:W-:Y:S01]  /*0a90*/  @!UP1 UIMAD UR7, UR12, UR11, UR7 ;  /* 0x0000000b0c0792a4 */ /* 0x000fe2000f8e0207 */
[----:B------:R-:W-:Y:S01]  /*0aa0*/  ISETP.GE.AND P1, PT, R14, UR30, PT ;  /* 0x0000001e0e007c0c */ /* 0x000fe2000bf26270 */
[----:B------:R-:W-:Y:S01]  /*0ab0*/  USEL UR8, UR8, UR20, !UP0 ;  /* 0x0000001408087287 */ /* 0x000fe2000c000000 */
[----:B-----5:R-:W-:Y:S01]  /*0ac0*/  IMAD.U32 R10, RZ, RZ, UR4 ;  /* 0x00000004ff0a7e24 */ /* 0x020fe2000f8e00ff */
[----:B-1----:R-:W-:Y:S01]  /*0ad0*/  UIMAD UR28, UR28, UR6, URZ ;  /* 0x000000061c1c72a4 */ /* 0x002fe2000f8e02ff */
[----:B------:R-:W-:Y:S01]  /*0ae0*/  MOV R8, UR5 ;  /* 0x0000000500087c02 */ /* 0x000fe20008000f00 */
[----:B------:R-:W-:Y:S01]  /*0af0*/  USHF.R.S32.HI UR4, URZ, 0x1f, UR8 ;  /* 0x0000001fff047899 */ /* 0x000fe20008011408 */
[----:B------:R-:W-:Y:S01]  /*0b00*/  IMAD.WIDE.U32 R10, R10, UR34, R2 ;  /* 0x000000220a0a7c25 */ /* 0x000fe2000f8e0002 */
[----:B------:R-:W-:Y:S01]  /*0b10*/  USEL UR8, UR8, URZ, UP1 ;  /* 0x000000ff08087287 */ /* 0x000fe20008800000 */
[C---:B------:R-:W-:Y:S01]  /*0b20*/  LOP3.LUT R18, R13.reuse, 0x40, RZ, 0xfc, !PT ;  /* 0x000000400d127812 */ /* 0x040fe200078efcff */
[----:B------:R-:W-:Y:S01]  /*0b30*/  USHF.R.S32.HI UR5, URZ, 0x1f, UR7 ;  /* 0x0000001fff057899 */ /* 0x000fe20008011407 */
[----:B------:R-:W-:Y:S01]  /*0b40*/  IMAD R9, R8, UR34, R11 ;  /* 0x0000002208097c24 */ /* 0x000fe2000f8e020b */
[----:B------:R-:W-:Y:S01]  /*0b50*/  USEL UR4, UR4, URZ, UP1 ;  /* 0x000000ff04047287 */ /* 0x000fe20008800000 */
        /* <DEDUP_REMOVED lines=24> */
.L_x_521:
[----:B------:R-:W-:Y:S05]  /*0ce0*/  BSYNC.RECONVERGENT B0 ;  /* 0x0000000000007941 */ /* 0x000fea0003800200 */
.L_x_520:
        /* <DEDUP_REMOVED lines=8> */
[----:B-1----:R-:W-:Y:S01]  /*0d70*/  IMAD.X R2, RZ, RZ, R7, P2 ;  /* 0x000000ffff027224 */ /* 0x002fe200010e0607 */
        /* <DEDUP_REMOVED lines=15> */
.L_x_523:
[----:B------:R-:W-:Y:S05]  /*0e70*/  BSYNC.RECONVERGENT B0 ;  /* 0x0000000000007941 */ /* 0x000fea0003800200 */
.L_x_522:
        /* <DEDUP_REMOVED lines=8> */
[----:B-12---:R-:W-:Y:S01]  /*0f00*/  IMAD.X R2, RZ, RZ, R7, P1 ;  /* 0x000000ffff027224 */ /* 0x006fe200008e0607 */
        /* <DEDUP_REMOVED lines=15> */
.L_x_525:
[----:B------:R-:W-:Y:S05]  /*1000*/  BSYNC.RECONVERGENT B0 ;  /* 0x0000000000007941 */ /* 0x000fea0003800200 */
.L_x_524:
        /* <DEDUP_REMOVED lines=8> */
[----:B-123--:R-:W-:Y:S01]  /*1090*/  IMAD.MOV.U32 R2, RZ, RZ, R10 ;  /* 0x000000ffff027224 */ /* 0x00efe200078e000a */
[----:B------:R-:W1:Y:S01]  /*10a0*/  LDCU UR11, c[0x0][0x440] ;  /* 0x00008800ff0b77ac */ /* 0x000e620008000800 */
[----:B------:R-:W-:Y:S02]  /*10b0*/  IMAD.MOV.U32 R3, RZ, RZ, R9 ;  /* 0x000000ffff037224 */ /* 0x000fe400078e0009 */
[----:B------:R-:W-:Y:S01]  /*10c0*/  IMAD.X R6, RZ, RZ, R7, P0 ;  /* 0x000000ffff067224 */ /* 0x000fe200000e0607 */
[----:B------:R-:W2:Y:S03]  /*10d0*/  LDCU.64 UR4, c[0x0][0x3f0] ;  /* 0x00007e00ff0477ac */ /* 0x000ea60008000a00 */
[----:B----4-:R-:W-:-:S02]  /*10e0*/  IMAD R6, R6, UR8, RZ ;  /* 0x0000000806067c24 */ /* 0x010fc4000f8e02ff */
[----:B------:R-:W-:Y:S01]  /*10f0*/  IMAD.WIDE.U32 R4, R0, UR8, R2 ;  /* 0x0000000800047c25 */ /* 0x000fe2000f8e0002 */
[----:B-1----:R-:W-:-:S03]  /*1100*/  ISETP.GE.AND P0, PT, R13, UR11, PT ;  /* 0x0000000b0d007c0c */ /* 0x002fc6000bf06270 */
[----:B------:R-:W-:Y:S01]  /*1110*/  IMAD R0, R0, UR9, R6 ;  /* 0x0000000900007c24 */ /* 0x000fe2000f8e0206 */
[----:B------:R-:W-:Y:S02]  /*1120*/  ISETP.GE.AND P2, PT, R18, UR11, PT ;  /* 0x0000000b12007c0c */ /* 0x000fe4000bf46270 */
[----:B--2---:R-:W-:Y:S01]  /*1130*/  LEA R2, P1, R4, UR4, 0x1 ;  /* 0x0000000404027c11 */ /* 0x004fe2000f8208ff */
        /* <DEDUP_REMOVED lines=8> */
.L_x_527:
[----:B------:R-:W-:Y:S05]  /*11c0*/  BSYNC.RECONVERGENT B0 ;  /* 0x0000000000007941 */ /* 0x000fea0003800200 */
.L_x_526:
[----:B------:R-:W-:Y:S04]  /*11d0*/  BSSY.RECONVERGENT B0, `(.L_x_528) ;  /* 0x000000a000007945 */ /* 0x000fe80003800200 */
[----:B------:R-:W-:Y:S05]  /*11e0*/  @P6 BRA `(.L_x_529) ;  /* 0x0000000000206947 */ /* 0x000fea0003800000 */
[----:B------:R-:W5:Y:S01]  /*11f0*/  LDCU.64 UR4, c[0x0][0x420] ;  /* 0x00008400ff0477ac */ /* 0x000f620008000a00 */
[----:B------:R-:W-:-:S05]  /*1200*/  IMAD R0, R210, UR6, RZ ;  /* 0x00000006d2007c24 */ /* 0x000fca000f8e02ff */
[----:B-1234-:R-:W-:-:S04]  /*1210*/  IADD3 R3, P0, PT, R0, UR7, RZ ;  /* 0x0000000700037c10 */ /* 0x01efc8000ff1e0ff */
[----:B------:R-:W-:Y:S02]  /*1220*/  LEA.HI.X.SX32 R0, R0, UR10, 0x1, P0 ;  /* 0x0000000a00007c11 */ /* 0x000fe400080f0eff */
[----:B-----5:R-:W-:-:S04]  /*1230*/  LEA R2, P0, R3, UR4, 0x2 ;  /* 0x0000000403027c11 */ /* 0x020fc8000f8010ff */
[----:B------:R-:W-:Y:S01]  /*1240*/  LEA.HI.X R3, R3, UR5, R0, 0x2, P0 ;  /* 0x0000000503037c11 */ /* 0x000fe200080f1400 */
[----:B------:R-:W-:-:S05]  /*1250*/  IMAD.MOV.U32 R0, RZ, RZ, 0x7f800000 ;  /* 0x7f800000ff007424 */ /* 0x000fca00078e00ff */
[----:B------:R1:W-:Y:S03]  /*1260*/  STG.E desc[UR26][R2.64], R0 ;  /* 0x0000000002007986 */ /* 0x0003e6000c10191a */
.L_x_529:
[----:B------:R-:W-:Y:S05]  /*1270*/  BSYNC.RECONVERGENT B0 ;  /* 0x0000000000007941 */ /* 0x000fea0003800200 */
.L_x_528:
[----:B------:R-:W-:Y:S04]  /*1280*/  BSSY.RECONVERGENT B0, `(.L_x_530) ;  /* 0x000000a000007945 */ /* 0x000fe80003800200 */
[----:B------:R-:W-:Y:S05]  /*1290*/  @P5 BRA `(.L_x_531) ;  /* 0x0000000000205947 */ /* 0x000fea0003800000 */
[----:B------:R-:W5:Y:S01]  /*12a0*/  LDCU.64 UR4, c[0x0][0x420] ;  /* 0x00008400ff0477ac */ /* 0x000f620008000a00 */
[----:B-1----:R-:W-:-:S05]  /*12b0*/  IMAD R0, R12, UR6, RZ ;  /* 0x000000060c007c24 */ /* 0x002fca000f8e02ff */
[----:B--234-:R-:W-:-:S04]  /*12c0*/  IADD3 R3, P0, PT, R0, UR7, RZ ;  /* 0x0000000700037c10 */ /* 0x01cfc8000ff1e0ff */
[----:B------:R-:W-:Y:S02]  /*12d0*/  LEA.HI.X.SX32 R0, R0, UR10, 0x1, P0 ;  /* 0x0000000a00007c11 */ /* 0x000fe400080f0eff */
[----:B-----5:R-:W-:-:S04]  /*12e0*/  LEA R2, P0, R3, UR4, 0x2 ;  /* 0x0000000403027c11 */ /* 0x020fc8000f8010ff */
[----:B------:R-:W-:Y:S01]  /*12f0*/  LEA.HI.X R3, R3, UR5, R0, 0x2, P0 ;  /* 0x0000000503037c11 */ /* 0x000fe200080f1400 */
[----:B------:R-:W-:-:S05]  /*1300*/  IMAD.MOV.U32 R0, RZ, RZ, 0x7f800000 ;  /* 0x7f800000ff007424 */ /* 0x000fca00078e00ff */
[----:B------:R1:W-:Y:S03]  /*1310*/  STG.E desc[UR26][R2.64], R0 ;  /* 0x0000000002007986 */ /* 0x0003e6000c10191a */
.L_x_531:
[----:B------:R-:W-:Y:S05]  /*1320*/  BSYNC.RECONVERGENT B0 ;  /* 0x0000000000007941 */ /* 0x000fea0003800200 */
.L_x_530:
        /* <DEDUP_REMOVED lines=10> */
.L_x_533:
[----:B------:R-:W-:Y:S05]  /*13d0*/  BSYNC.RECONVERGENT B0 ;  /* 0x0000000000007941 */ /* 0x000fea0003800200 */
.L_x_532:
[----:B------:R-:W-:Y:S05]  /*13e0*/  @P3 EXIT ;  /* 0x000000000000394d */ /* 0x000fea0003800000 */
[----:B------:R-:W5:Y:S01]  /*13f0*/  LDCU.64 UR4, c[0x0][0x420] ;  /* 0x00008400ff0477ac */ /* 0x000f620008000a00 */
[----:B-1----:R-:W-:-:S05]  /*1400*/  IMAD R0, R15, UR6, RZ ;  /* 0x000000060f007c24 */ /* 0x002fca000f8e02ff */
[----:B--234-:R-:W-:-:S04]  /*1410*/  IADD3 R3, P0, PT, R0, UR7, RZ ;  /* 0x0000000700037c10 */ /* 0x01cfc8000ff1e0ff */
[----:B------:R-:W-:Y:S02]  /*1420*/  LEA.HI.X.SX32 R0, R0, UR10, 0x1, P0 ;  /* 0x0000000a00007c11 */ /* 0x000fe400080f0eff */
[----:B-----5:R-:W-:-:S04]  /*1430*/  LEA R2, P0, R3, UR4, 0x2 ;  /* 0x0000000403027c11 */ /* 0x020fc8000f8010ff */
[----:B------:R-:W-:Y:S01]  /*1440*/  LEA.HI.X R3, R3, UR5, R0, 0x2, P0 ;  /* 0x0000000503037c11 */ /* 0x000fe200080f1400 */
[----:B------:R-:W-:-:S05]  /*1450*/  IMAD.MOV.U32 R0, RZ, RZ, 0x7f800000 ;  /* 0x7f800000ff007424 */ /* 0x000fca00078e00ff */
[----:B------:R-:W-:Y:S01]  /*1460*/  STG.E desc[UR26][R2.64], R0 ;  /* 0x0000000002007986 */ /* 0x000fe2000c10191a */
[----:B------:R-:W-:Y:S05]  /*1470*/  EXIT ;  /* 0x000000000000794d */ /* 0x000fea0003800000 */
.L_x_518:
[----:B------:R-:W-:Y:S02]  /*1480*/  UISETP.NE.AND UP0, UPT, UR20, -0x1, UPT ;  /* 0xffffffff1400788c */ /* 0x000fe4000bf05270 */
[----:B------:R-:W-:Y:S02]  /*1490*/  UISETP.NE.AND UP1, UPT, UR14, -0x1, UPT ;  /* 0xffffffff0e00788c */ /* 0x000fe4000bf25270 */
[----:B------:R-:W-:-:S04]  /*14a0*/  UIADD3 UR22, UPT, UPT, UR23, -0x1, URZ ;  /* 0xffffffff17167890 */ /* 0x000fc8000fffe0ff */
[----:B------:R-:W-:-:S03]  /*14b0*/  USHF.L.U32 UR21, UR22, 0x6, URZ ;  /* 0x0000000616157899 */ /* 0x000fc600080006ff */
        /* <DEDUP_REMOVED lines=19> */
.L_x_534:
[----:B------:R-:W1:Y:S01]  /*15f0*/  LDCU.64 UR10, c[0x0][0x3b8] ;  /* 0x00007700ff0a77ac */ /* 0x000e620008000a00 */
[----:B------:R-:W-:-:S04]  /*1600*/  UIADD3 UR6, UPT, UPT, UR13, UR14, URZ ;  /* 0x0000000e0d067290 */ /* 0x000fc8000fffe0ff */
[----:B-1----:R-:W-:Y:S02]  /*1610*/  UIMAD.WIDE.U32 UR16, UR6, UR10, URZ ;  /* 0x0000000a061072a5 */ /* 0x002fe4000f8e00ff */
[----:B------:R-:W-:-:S04]  /*1620*/  UIMAD UR6, UR6, UR11, URZ ;  /* 0x0000000b060672a4 */ /* 0x000fc8000f8e02ff */
[----:B------:R-:W-:Y:S02]  /*1630*/  UIADD3 UR6, UPT, UPT, UR17, UR6, URZ ;  /* 0x0000000611067290 */ /* 0x000fe4000fffe0ff */
.L_x_535:
[----:B------:R-:W1:Y:S01]  /*1640*/  LDC R5, c[0x0][0x3e8] ;  /* 0x0000fa00ff057b82 */ /* 0x000e620000000800 */
[----:B------:R-:W2:Y:S01]  /*1650*/  S2R R6, SR_CTAID.Z ;  /* 0x0000000000067919 */ /* 0x000ea20000002700 */
[----:B------:R-:W3:Y:S01]  /*1660*/  LDCU UR4, c[0x0][0x444] ;  /* 0x00008880ff0477ac */ /* 0x000ee20008000800 */
[----:B------:R-:W-:Y:S01]  /*1670*/  LOP3.LUT R108, R210, 0x1f, RZ, 0xc0, !PT ;  /* 0x0000001fd26c7812 */ /* 0x000fe200078ec0ff */
[----:B------:R-:W4:Y:S01]  /*1680*/  LDCU UR24, c[0x0][0x448] ;  /* 0x00008900ff1877ac */ /* 0x000f220008000800 */
[----:B---3--:R-:W-:Y:S01]  /*1690*/  UIMAD UR4, UR31, UR4, UR28 ;  /* 0x000000041f0472a4 */ /* 0x008fe2000f8e021c */
[----:B-1----:R-:W-:-:S03]  /*16a0*/  IABS R4, R5 ;  /* 0x0000000500047213 */ /* 0x002fc60000000000 */
[----:B----4-:R-:W-:Y:S01]  /*16b0*/  UIMAD UR37, UR4, UR24, UR21 ;  /* 0x00000018042572a4 */ /* 0x010fe2000f8e0215 */
[----:B------:R-:W1:Y:S01]  /*16c0*/  I2F.RP R2, R4 ;  /* 0x0000000400027306 */ /* 0x000e620000209400 */
[----:B--2---:R-:W-:-:S07]  /*16d0*/  IABS R6, R6 ;  /* 0x0000000600067213 */ /* 0x004fce0000000000 */
[----:B-1----:R-:W1:Y:S02]  /*16e0*/  MUFU.RCP R2, R2 ;  /* 0x0000000200027308 */ /* 0x002e640000001000 */
[----:B-1----:R-:W-:-:S06]  /*16f0*/  VIADD R2, R2, 0xffffffe ;  /* 0x0ffffffe02027836 */ /* 0x002fcc0000000000 */
[----:B------:R-:W1:Y:S02]  /*1700*/  F2I.FTZ.U32.TRUNC.NTZ R3, R2 ;  /* 0x0000000200037305 */ /* 0x000e64000021f000 */
[----:B-1----:R-:W-:Y:S02]  /*1710*/  IMAD.MOV R0, RZ, RZ, -R3 ;  /* 0x000000ffff007224 */ /* 0x002fe400078e0a03 */
[----:B------:R-:W-:Y:S02]  /*1720*/  IMAD.MOV.U32 R2, RZ, RZ, RZ ;  /* 0x000000ffff027224 */ /* 0x000fe400078e00ff */
[----:B------:R-:W-:-:S04]  /*1730*/  IMAD R0, R0, R4, RZ ;  /* 0x0000000400007224 */ /* 0x000fc800078e02ff */
[----:B------:R-:W-:Y:S01]  /*1740*/  IMAD.HI.U32 R0, R3, R0, R2 ;  /* 0x0000000003007227 */ /* 0x000fe200078e0002 */
[----:B------:R-:W-:-:S05]  /*1750*/  MOV R3, R6 ;  /* 0x0000000600037202 */ /* 0x000fca0000000f00 */
[----:B------:R-:W-:-:S04]  /*1760*/  IMAD.HI.U32 R0, R0, R3, RZ ;  /* 0x0000000300007227 */ /* 0x000fc800078e00ff */
[----:B------:R-:W-:-:S04]  /*1770*/  IMAD.MOV R2, RZ, RZ, -R0 ;  /* 0x000000ffff027224 */ /* 0x000fc800078e0a00 */
[----:B------:R-:W-:-:S05]  /*1780*/  IMAD R2, R4, R2, R3 ;  /* 0x0000000204027224 */ /* 0x000fca00078e0203 */
[----:B------:R-:W-:-:S13]  /*1790*/  ISETP.GT.U32.AND P1, PT, R4, R2, PT ;  /* 0x000000020400720c */ /* 0x000fda0003f24070 */
[----:B------:R-:W-:Y:S01]  /*17a0*/  @!P1 IMAD.IADD R2, R2, 0x1, -R4 ;  /* 0x0000000102029824 */ /* 0x000fe200078e0a04 */
[----:B------:R-:W-:Y:S02]  /*17b0*/  @!P1 IADD3 R0, PT, PT, R0, 0x1, RZ ;  /* 0x0000000100009810 */ /* 0x000fe40007ffe0ff */
[C---:B------:R-:W-:Y:S02]  /*17c0*/  ISETP.NE.AND P1, PT, R5.reuse, RZ, PT ;  /* 0x000000ff0500720c */ /* 0x040fe40003f25270 */
[----:B------:R-:W-:Y:S02]  /*17d0*/  ISETP.GE.U32.AND P2, PT, R2, R4, PT ;  /* 0x000000040200720c */ /* 0x000fe40003f46070 */
[----:B------:R-:W-:-:S04]  /*17e0*/  LOP3.LUT R2, R5, UR34, RZ, 0x3c, !PT ;  /* 0x0000002205027c12 */ /* 0x000fc8000f8e3cff */
[----:B------:R-:W-:-:S07]  /*17f0*/  ISETP.GE.AND P0, PT, R2, RZ, PT ;  /* 0x000000ff0200720c */ /* 0x000fce0003f06270 */
[----:B------:R-:W-:-:S06]  /*1800*/  @P2 VIADD R0, R0, 0x1 ;  /* 0x0000000100002836 */ /* 0x000fcc0000000000 */
[----:B------:R-:W-:Y:S02]  /*1810*/  @!P0 IADD3 R0, PT, PT, -R0, RZ, RZ ;  /* 0x000000ff00008210 */ /* 0x000fe40007ffe1ff */
[----:B------:R-:W-:Y:S01]  /*1820*/  @!P1 LOP3.LUT R0, RZ, R5, RZ, 0x33, !PT ;  /* 0x00000005ff009212 */ /* 0x000fe200078e33ff */
[----:B------:R-:W-:Y:S06]  /*1830*/  BRA.U UP1, `(.L_x_536) ;  /* 0x00000001012c7547 */ /* 0x000fec000b800000 */
        /* <DEDUP_REMOVED lines=11> */
.L_x_536:
[----:B------:R-:W1:Y:S01]  /*18f0*/  LDCU.64 UR8, c[0x0][0x3c0] ;  /* 0x00007800ff0877ac */ /* 0x000e620008000a00 */
[----:B------:R-:W-:-:S04]  /*1900*/  UIADD3 UR13, UPT, UPT, UR13, UR14, URZ ;  /* 0x0000000e0d0d7290 */ /* 0x000fc8000fffe0ff */
[----:B-1----:R-:W-:Y:S02]  /*1910*/  UIMAD.WIDE.U32 UR4, UR13, UR8, URZ ;  /* 0x000000080d0472a5 */ /* 0x002fe4000f8e00ff */
[----:B------:R-:W-:-:S04]  /*1920*/  UIMAD UR12, UR13, UR9, URZ ;  /* 0x000000090d0c72a4 */ /* 0x000fc8000f8e02ff */
[----:B------:R-:W-:-:S12]  /*1930*/  UIADD3 UR12, UPT, UPT, UR5, UR12, URZ ;  /* 0x0000000c050c7290 */ /* 0x000fd8000fffe0ff */
.L_x_537:
[----:B------:R-:W1:Y:S01]  /*1940*/  S2R R7, SR_CTAID.X ;  /* 0x0000000000077919 */ /* 0x000e620000002500 */
[----:B------:R-:W-:Y:S01]  /*1950*/  IMAD.SHL.U32 R8, R210, 0x8, RZ ;  /* 0x00000008d2087824 */ /* 0x000fe200078e00ff */
[--C-:B------:R-:W-:Y:S01]  /*1960*/  SHF.R.U32.HI R208, RZ, 0x1, R210.reuse ;  /* 0x00000001ffd07819 */ /* 0x100fe200000116d2 */
[----:B------:R-:W2:Y:S01]  /*1970*/  LDCU.64 UR14, c[0x0][0x418] ;  /* 0x00008300ff0e77ac */ /* 0x000ea20008000a00 */
[--C-:B------:R-:W-:Y:S01]  /*1980*/  SHF.R.U32.HI R2, RZ, 0x3, R210.reuse ;  /* 0x00000003ff027819 */ /* 0x100fe200000116d2 */
[----:B------:R-:W-:Y:S01]  /*1990*/  IMAD.MOV.U32 R3, RZ, RZ, RZ ;  /* 0x000000ffff037224 */ /* 0x000fe200078e00ff */
[C---:B------:R-:W-:Y:S01]  /*19a0*/  LOP3.LUT R206, R8.reuse, 0x38, RZ, 0xc0, !PT ;  /* 0x0000003808ce7812 */ /* 0x040fe200078ec0ff */
[----:B------:R3:W-:Y:S01]  /*19b0*/  STL [R1+0x80], R8 ;  /* 0x0000800801007387 */ /* 0x0007e20000100800 */
[----:B------:R-:W-:Y:S01]  /*19c0*/  LOP3.LUT R6, R8, 0x1f8, RZ, 0xc0, !PT ;  /* 0x000001f808067812 */ /* 0x000fe200078ec0ff */
[----:B------:R-:W4:Y:S01]  /*19d0*/  LDCU.64 UR18, c[0x0][0x388] ;  /* 0x00007100ff1277ac */ /* 0x000f220008000a00 */
[----:B------:R-:W-:Y:S01]  /*19e0*/  IADD3 R4, P0, PT, R206, UR16, RZ ;  /* 0x00000010ce047c10 */ /* 0x000fe2000ff1e0ff */
[----:B------:R-:W5:Y:S01]  /*19f0*/  S2UR UR38, SR_CgaCtaId ;  /* 0x00000000002679c3 */ /* 0x000f620000008800 */
[----:B------:R-:W-:Y:S01]  /*1a00*/  LOP3.LUT R10, R6, 0x38, R210, 0x78, !PT ;  /* 0x00000038060a7812 */ /* 0x000fe200078e78d2 */
[----:B------:R-:W4:Y:S01]  /*1a10*/  LDCU.64 UR16, c[0x0][0x390] ;  /* 0x00007200ff1077ac */ /* 0x000f220008000a00 */
[----:B------:R-:W-:Y:S01]  /*1a20*/  LOP3.LUT R11, R8, 0x1e00, RZ, 0xc0, !PT ;  /* 0x00001e00080b7812 */ /* 0x000fe200078ec0ff */
[----:B------:R-:W-:Y:S01]  /*1a30*/  IMAD.X R5, RZ, RZ, UR6, P0 ;  /* 0x00000006ff057e24 */ /* 0x000fe200080e06ff */
[----:B------:R-:W-:Y:S01]  /*1a40*/  IADD3 R6, P0, PT, R206, UR4, RZ ;  /* 0x00000004ce067c10 */ /* 0x000fe2000ff1e0ff */
[----:B------:R-:W2:Y:S01]  /*1a50*/  LDCU.128 UR4, c[0x0][0x3d0] ;  /* 0x00007a00ff0477ac */ /* 0x000ea20008000c00 */
[----:B------:R-:W-:Y:S01]  /*1a60*/  LOP3.LUT R215, R10, R11, RZ, 0xfc, !PT ;  /* 0x0000000b0ad77212 */ /* 0x000fe200078efcff */
[----:B------:R-:W-:Y:S01]  /*1a70*/  IMAD.SHL.U32 R11, R210, 0x2, RZ ;  /* 0x00000002d20b7824 */ /* 0x000fe200078e00ff */
[----:B------:R-:W-:Y:S01]  /*1a80*/  LOP3.LUT R10, R208, 0x30, RZ, 0xc0, !PT ;  /* 0x00000030d00a7812 */ /* 0x000fe200078ec0ff */
[----:B------:R-:W-:Y:S01]  /*1a90*/  USHF.R.S32.HI UR39, URZ, 0x1f, UR37 ;  /* 0x0000001fff277899 */ /* 0x000fe20008011425 */
[----:B------:R-:W-:Y:S01]  /*1aa0*/  LOP3.LUT R117, R206, 0x40, RZ, 0xfc, !PT ;  /* 0x00000040ce757812 */ /* 0x000fe200078efcff */
[----:B------:R-:W-:Y:S01]  /*1ab0*/  BSSY.RECONVERGENT B0, `(.L_x_538) ;  /* 0x0000058000007945 */ /* 0x000fe20003800200 */
[----:B------:R-:W-:-:S02]  /*1ac0*/  LOP3.LUT R118, R11, 0x6, RZ, 0xc0, !PT ;  /* 0x000000060b767812 */ /* 0x000fc400078ec0ff */
[----:B------:R-:W-:Y:S02]  /*1ad0*/  LEA.HI R11, R108, R10, RZ, 0x1e ;  /* 0x0000000a6c0b7211 */ /* 0x000fe400078ff0ff */
[----:B------:R-:W-:Y:S02]  /*1ae0*/  SHF.R.S32.HI R10, RZ, 0x1f, R0 ;  /* 0x0000001fff0a7819 */ /* 0x000fe40000011400 */
[C---:B------:R-:W-:Y:S01]  /*1af0*/  LOP3.LUT R116, R206.reuse, 0x80, RZ, 0xfc, !PT ;  /* 0x00000080ce747812 */ /* 0x040fe200078efcff */
[----:B------:R-:W-:Y:S01]  /*1b00*/  IMAD R11, R11, UR24, R118 ;  /* 0x000000180b0b7c24 */ /* 0x000fe2000f8e0276 */
[----:B------:R-:W-:Y:S01]  /*1b10*/  LOP3.LUT R115, R206, 0xc0, RZ, 0xfc, !PT ;  /* 0x000000c0ce737812 */ /* 0x000fe200078efcff */
[----:B---3--:R-:W-:-:S04]  /*1b20*/  IMAD.WIDE.U32 R8, R2, UR10, R4 ;  /* 0x0000000a02087c25 */ /* 0x008fc8000f8e0004 */
[----:B-1----:R-:W-:-:S04]  /*1b30*/  IMAD.WIDE.U32 R4, R7, 0x40, R2 ;  /* 0x0000004007047825 */ /* 0x002fc800078e0002 */
[----:B------:R-:W-:Y:S01]  /*1b40*/  IMAD.X R7, RZ, RZ, UR12, P0 ;  /* 0x0000000cff077e24 */ /* 0x000fe200080e06ff */
[----:B------:R-:W-:Y:S01]  /*1b50*/  IADD3 R12, P0, PT, R206, UR36, RZ ;  /* 0x00000024ce0c7c10 */ /* 0x000fe2000ff1e0ff */
[----:B--2---:R-:W-:Y:S01]  /*1b60*/  IMAD R14, R10, UR4, RZ ;  /* 0x000000040a0e7c24 */ /* 0x004fe2000f8e02ff */
[----:B------:R-:W1:Y:S01]  /*1b70*/  LDCU.64 UR12, c[0x0][0x3c8] ;  /* 0x00007900ff0c77ac */ /* 0x000e620008000a00 */
[----:B------:R-:W-:-:S04]  /*1b80*/  IMAD.WIDE.U32 R6, R2, UR8, R6 ;  /* 0x0000000802067c25 */ /* 0x000fc8000f8e0006 */
[----:B------:R-:W-:Y:S01]  /*1b90*/  IMAD R13, R10, UR6, RZ ;  /* 0x000000060a0d7c24 */ /* 0x000fe2000f8e02ff */
[C---:B------:R-:W-:Y:S01]  /*1ba0*/  IADD3 R10, P1, PT, R11.reuse, UR37, RZ ;  /* 0x000000250b0a7c10 */ /* 0x040fe2000ff3e0ff */
[C---:B------:R-:W-:Y:S02]  /*1bb0*/  IMAD R9, R2.reuse, UR11, R9 ;  /* 0x0000000b02097c24 */ /* 0x040fe4000f8e0209 */
[----:B------:R-:W-:Y:S01]  /*1bc0*/  IMAD R7, R2, UR9, R7 ;  /* 0x0000000902077c24 */ /* 0x000fe2000f8e0207 */
[----:B------:R-:W-:Y:S01]  /*1bd0*/  LEA.HI.X.SX32 R11, R11, UR39, 0x1, P1 ;  /* 0x000000270b0b7c11 */ /* 0x000fe200088f0eff */
[C---:B------:R-:W-:Y:S01]  /*1be0*/  IMAD R16, R0.reuse, UR5, R14 ;  /* 0x0000000500107c24 */ /* 0x040fe2000f8e020e */
[----:B------:R-:W-:Y:S01]  /*1bf0*/  UMOV UR5, 0x400 ;  /* 0x0000040000057882 */ /* 0x000fe20000000000 */
[----:B------:R-:W-:Y:S01]  /*1c00*/  IMAD R14, R0, UR7, R13 ;  /* 0x00000007000e7c24 */ /* 0x000fe2000f8e020d */
[----:B-----5:R-:W-:Y:S01]  /*1c10*/  ULEA UR5, UR38, UR5, 0x18 ;  /* 0x0000000526057291 */ /* 0x020fe2000f8ec0ff */
[----:B------:R-:W-:Y:S01]  /*1c20*/  IMAD.X R13, RZ, RZ, UR35, P0 ;  /* 0x00000023ff0d7e24 */ /* 0x000fe200080e06ff */
[----:B------:R-:W-:Y:S01]  /*1c30*/  LEA R204, P0, R10, UR14, 0x1 ;  /* 0x0000000e0acc7c11 */ /* 0x000fe2000f8008ff */
[----:B------:R-:W-:Y:S01]  /*1c40*/  IMAD.WIDE.U32 R8, R0, UR4, R8 ;  /* 0x0000000400087c25 */ /* 0x000fe2000f8e0008 */
[----:B------:R-:W-:-:S02]  /*1c50*/  UIADD3 UR14, UPT, UPT, -UR28, UR30, URZ ;  /* 0x0000001e1c0e7290 */ /* 0x000fc4000fffe1ff */
[----:B------:R-:W-:Y:S01]  /*1c60*/  LEA.HI.X R205, R10, UR15, R11, 0x1, P0 ;  /* 0x0000000f0acd7c11 */ /* 0x000fe200080f0c0b */
[----:B------:R-:W-:Y:S01]  /*1c70*/  IMAD.WIDE.U32 R6, R0, UR6, R6 ;  /* 0x0000000600067c25 */ /* 0x000fe2000f8e0006 */
[----:B----4-:R-:W-:Y:S01]  /*1c80*/  LEA R114, P1, R8, UR18, 0x1 ;  /* 0x0000001208727c11 */ /* 0x010fe2000f8208ff */
[----:B------:R-:W-:Y:S01]  /*1c90*/  UIADD3 UR4, UPT, UPT, -UR21, UR29, URZ ;  /* 0x0000001d15047290 */ /* 0x000fe2000fffe1ff */
[----:B------:R-:W-:Y:S01]  /*1ca0*/  LEA R215, R215, UR5, 0x1 ;  /* 0x00000005d7d77c11 */ /* 0x000fe2000f8e08ff */
[----:B------:R-:W-:Y:S01]  /*1cb0*/  IMAD.IADD R0, R9, 0x1, R16 ;  /* 0x0000000109007824 */ /* 0x000fe200078e0210 */
[----:B------:R-:W-:Y:S01]  /*1cc0*/  LEA R22, P0, R6, UR16, 0x1 ;  /* 0x0000001006167c11 */ /* 0x000fe2000f8008ff */
[----:B------:R-:W-:Y:S01]  /*1cd0*/  IMAD.IADD R7, R7, 0x1, R14 ;  /* 0x0000000107077824 */ /* 0x000fe200078e020e */
[----:B------:R2:W-:Y:S01]  /*1ce0*/  STL [R1+0x64], R114 ;  /* 0x0000647201007387 */ /* 0x0005e20000100800 */
[----:B-1----:R-:W-:Y:S01]  /*1cf0*/  IMAD.U32 R15, RZ, RZ, UR12 ;  /* 0x0000000cff0f7e24 */ /* 0x002fe2000f8e00ff */
[----:B------:R-:W-:Y:S01]  /*1d00*/  LEA.HI.X R111, R8, UR19, R0, 0x1, P1 ;  /* 0x00000013086f7c11 */ /* 0x000fe200088f0c00 */
[----:B------:R-:W-:Y:S01]  /*1d10*/  IMAD.U32 R8, RZ, RZ, UR13 ;  /* 0x0000000dff087e24 */ /* 0x000fe2000f8e00ff */
[----:B------:R-:W-:Y:S01]  /*1d20*/  LEA.HI.X R19, R6, UR17, R7, 0x1, P0 ;  /* 0x0000001106137c11 */ /* 0x000fe200080f0c07 */
[----:B------:R2:W-:Y:S01]  /*1d30*/  STL [R1+0x6c], R22 ;  /* 0x00006c1601007387 */ /* 0x0005e20000100800 */
[C---:B------:R-:W-:Y:S01]  /*1d40*/  ISETP.GE.AND P1, PT, R2.reuse, UR14, PT ;  /* 0x0000000e02007c0c */ /* 0x040fe2000bf26270 */
[----:B------:R-:W-:Y:S01]  /*1d50*/  IMAD.WIDE.U32 R12, R15, UR34, R12 ;  /* 0x000000220f0c7c25 */ /* 0x000fe2000f8e000c */
[C---:B------:R-:W-:Y:S01]  /*1d60*/  ISETP.GE.AND P6, PT, R2.reuse, UR4, PT ;  /* 0x0000000402007c0c */ /* 0x040fe2000bfc6270 */
[----:B------:R2:W-:Y:S02]  /*1d70*/  STL [R1+0x60], R111 ;  /* 0x0000606f01007387 */ /* 0x0005e40000100800 */
[----:B------:R-:W-:-:S02]  /*1d80*/  VIADD R14, R2, 0x10 ;  /* 0x00000010020e7836 */ /* 0x000fc40000000000 */
[----:B------:R2:W-:Y:S01]  /*1d90*/  STL [R1+0x68], R19 ;  /* 0x0000681301007387 */ /* 0x0005e20000100800 */
[----:B------:R-:W-:Y:S02]  /*1da0*/  IMAD R9, R8, UR34, R13 ;  /* 0x0000002208097c24 */ /* 0x000fe4000f8e020d */
[----:B------:R-:W-:Y:S01]  /*1db0*/  ISETP.GE.AND P0, PT, R14, UR14, PT ;  /* 0x0000000e0e007c0c */ /* 0x000fe2000bf06270 */
[----:B------:R2:W-:Y:S01]  /*1dc0*/  STL [R1+0x88], R117 ;  /* 0x0000887501007387 */ /* 0x0005e20000100800 */
[----:B------:R-:W-:-:S03]  /*1dd0*/  VIADD R15, R2, 0x20 ;  /* 0x00000020020f7836 */ /* 0x000fc60000000000 */
[----:B------:R2:W-:Y:S04]  /*1de0*/  STL [R1+0x84], R116 ;  /* 0x0000847401007387 */ /* 0x0005e80000100800 */
[----:B------:R2:W-:Y:S01]  /*1df0*/  STL [R1+0x8c], R115 ;  /* 0x00008c7301007387 */ /* 0x0005e20000100800 */
[----:B------:R-:W-:Y:S05]  /*1e00*/  @P1 BRA `(.L_x_539) ;  /* 0x0000000000881947 */ /* 0x000fea0003800000 */
[----:B------:R-:W1:Y:S01]  /*1e10*/  LDCU.64 UR6, c[0x0][0x3b0] ;  /* 0x00007600ff0677ac */ /* 0x000e620008000a00 */
[----:B------:R-:W-:Y:S01]  /*1e20*/  IMAD.MOV.U32 R8, RZ, RZ, R12 ;  /* 0x000000ffff087224 */ /* 0x000fe200078e000c */
[----:B------:R-:W3:Y:S01]  /*1e30*/  LDCU UR15, c[0x0][0x440] ;  /* 0x00008800ff0f77ac */ /* 0x000ee20008000800 */
[----:B------:R-:W4:Y:S01]  /*1e40*/  LDCU.64 UR12, c[0x0][0x380] ;  /* 0x00007000ff0c77ac */ /* 0x000f220008000a00 */
[----:B-1----:R-:W-:Y:S02]  /*1e50*/  IMAD R0, R5, UR6, RZ ;  /* 0x0000000605007c24 */ /* 0x002fe4000f8e02ff */
        /* <DEDUP_REMOVED lines=29> */
.L_x_539:
[----:B------:R-:W-:Y:S05]  /*2030*/  BSYNC.RECONVERGENT B0 ;  /* 0x0000000000007941 */ /* 0x000fea0003800200 */
.L_x_538:
[----:B------:R-:W-:Y:S01]  /*2040*/  USHF.L.U64.HI UR15, UR10, 0x6, UR11 ;  /* 0x000000060a0f7899 */ /* 0x000fe2000801020b */
[----:B------:R-:W-:Y:S01]  /*2050*/  BSSY.RECONVERGENT B0, `(.L_x_540) ;  /* 0x0000029000007945 */ /* 0x000fe20003800200 */
[----:B------:R-:W-:Y:S02]  /*2060*/  ISETP.GE.AND P1, PT, R15, UR14, PT ;  /* 0x0000000e0f007c0c */ /* 0x000fe4000bf26270 */
[----:B------:R-:W-:Y:S01]  /*2070*/  IADD3 R10, PT, PT, R2, 0x30, RZ ;  /* 0x00000030020a7810 */ /* 0x000fe20007ffe0ff */
[----:B------:R-:W-:Y:S10]  /*2080*/  @P0 BRA `(.L_x_541) ;  /* 0x0000000000940947 */ /* 0x000ff40003800000 */
[----:B------:R-:W3:Y:S01]  /*2090*/  LDCU.64 UR12, c[0x0][0x3b0] ;  /* 0x00007600ff0c77ac */ /* 0x000ee20008000a00 */
[----:B------:R-:W-:Y:S01]  /*20a0*/  IADD3 R0, P0, PT, R4, 0x10, RZ ;  /* 0x0000001004007810 */ /* 0x000fe20007f1e0ff */
[----:B-1----:R-:W-:Y:S01]  /*20b0*/  IMAD.MOV.U32 R6, RZ, RZ, R12 ;  /* 0x000000ffff067224 */ /* 0x002fe200078e000c */
[----:B------:R-:W1:Y:S01]  /*20c0*/  LDCU UR16, c[0x0][0x440] ;  /* 0x00008800ff1077ac */ /* 0x000e620008000800 */
[----:B------:R-:W-:Y:S02]  /*20d0*/  IMAD.MOV.U32 R7, RZ, RZ, R9 ;  /* 0x000000ffff077224 */ /* 0x000fe400078e0009 */
[----:B------:R-:W-:Y:S01]  /*20e0*/  IMAD.X R2, RZ, RZ, R5, P0 ;  /* 0x000000ffff027224 */ /* 0x000fe200000e0605 */
[----:B------:R-:W4:Y:S03]  /*20f0*/  LDCU.64 UR6, c[0x0][0x380] ;  /* 0x00007000ff0677ac */ /* 0x000f260008000a00 */
[----:B---3--:R-:W-:-:S02]  /*2100*/  IMAD R2, R2, UR12, RZ ;  /* 0x0000000c02027c24 */ /* 0x008fc4000f8e02ff */
[----:B------:R-:W-:Y:S01]  /*2110*/  IMAD.WIDE.U32 R6, R0, UR12, R6 ;  /* 0x0000000c00067c25 */ /* 0x000fe2000f8e0006 */
[----:B-1----:R-:W-:-:S03]  /*2120*/  ISETP.GE.AND P4, PT, R206, UR16, PT ;  /* 0x00000010ce007c0c */ /* 0x002fc6000bf86270 */
        /* <DEDUP_REMOVED lines=27> */
.L_x_541:
[----:B------:R-:W-:Y:S05]  /*22e0*/  BSYNC.RECONVERGENT B0 ;  /* 0x0000000000007941 */ /* 0x000fea0003800200 */
.L_x_540:
[----:B------:R-:W-:Y:S01]  /*22f0*/  USHF.L.U32 UR16, UR10, 0x6, URZ ;  /* 0x000000060a107899 */ /* 0x000fe200080006ff */
[----:B------:R-:W-:Y:S01]  /*2300*/  BSSY.RECONVERGENT B0, `(.L_x_542) ;  /* 0x0000028000007945 */ /* 0x000fe20003800200 */
[----:B------:R-:W-:-:S03]  /*2310*/  ISETP.GE.AND P0, PT, R10, UR14, PT ;  /* 0x0000000e0a007c0c */ /* 0x000fc6000bf06270 */
[----:B------:R-:W-:Y:S10]  /*2320*/  @P1 BRA `(.L_x_543) ;  /* 0x0000000000941947 */ /* 0x000ff40003800000 */
[----:B------:R-:W4:Y:S01]  /*2330*/  LDCU.64 UR12, c[0x0][0x3b0] ;  /* 0x00007600ff0c77ac */ /* 0x000f220008000a00 */
[----:B------:R-:W-:Y:S01]  /*2340*/  IADD3 R0, P1, PT, R4, 0x20, RZ ;  /* 0x0000002004007810 */ /* 0x000fe20007f3e0ff */
[----:B-1----:R-:W-:Y:S01]  /*2350*/  IMAD.MOV.U32 R6, RZ, RZ, R12 ;  /* 0x000000ffff067224 */ /* 0x002fe200078e000c */
[----:B------:R-:W1:Y:S01]  /*2360*/  LDCU UR17, c[0x0][0x440] ;  /* 0x00008800ff1177ac */ /* 0x000e620008000800 */
[----:B------:R-:W-:Y:S02]  /*2370*/  IMAD.MOV.U32 R7, RZ, RZ, R9 ;  /* 0x000000ffff077224 */ /* 0x000fe400078e0009 */
[----:B---3--:R-:W-:Y:S01]  /*2380*/  IMAD.X R2, RZ, RZ, R5, P1 ;  /* 0x000000ffff027224 */ /* 0x008fe200008e0605 */
[----:B------:R-:W3:Y:S03]  /*2390*/  LDCU.64 UR6, c[0x0][0x380] ;  /* 0x00007000ff0677ac */ /* 0x000ee60008000a00 */
[----:B----4-:R-:W-:-:S02]  /*23a0*/  IMAD R2, R2, UR12, RZ ;  /* 0x0000000c02027c24 */ /* 0x010fc4000f8e02ff */
        /* <DEDUP_REMOVED lines=29> */
.L_x_543:
[----:B------:R-:W-:Y:S05]  /*2580*/  BSYNC.RECONVERGENT B0 ;  /* 0x0000000000007941 */ /* 0x000fea0003800200 */
.L_x_542:
[----:B------:R-:W-:Y:S01]  /*2590*/  UIMAD.WIDE.U32 UR18, UR16, UR22, URZ ;  /* 0x00000016101272a5 */ /* 0x000fe2000f8e00ff */
[----:B------:R-:W-:Y:S01]  /*25a0*/  BSSY.RECONVERGENT B0, `(.L_x_544) ;  /* 0x0000027000007945 */ /* 0x000fe20003800200 */
[----:B------:R-:W-:-:S03]  /*25b0*/  ISETP.GE.AND P1, PT, R14, UR4, PT ;  /* 0x000000040e007c0c */ /* 0x000fc6000bf26270 */
[----:B------:R-:W-:Y:S10]  /*25c0*/  @P0 BRA `(.L_x_545) ;  /* 0x0000000000900947 */ /* 0x000ff40003800000 */
[----:B------:R-:W5:Y:S01]  /*25d0*/  LDCU.64 UR12, c[0x0][0x3b0] ;  /* 0x00007600ff0c77ac */ /* 0x000f620008000a00 */
[----:B------:R-:W-:Y:S01]  /*25e0*/  IADD3 R0, P0, PT, R4, 0x30, RZ ;  /* 0x0000003004007810 */ /* 0x000fe20007f1e0ff */
[----:B------:R-:W-:Y:S01]  /*25f0*/  IMAD.MOV.U32 R8, RZ, RZ, R12 ;  /* 0x000000ffff087224 */ /* 0x000fe200078e000c */
[----:B------:R-:W1:Y:S03]  /*2600*/  LDCU UR17, c[0x0][0x440] ;  /* 0x00008800ff1177ac */ /* 0x000e660008000800 */
[----:B------:R-:W-:Y:S01]  /*2610*/  IMAD.X R4, RZ, RZ, R5, P0 ;  /* 0x000000ffff047224 */ /* 0x000fe200000e0605 */
[----:B------:R-:W3:Y:S03]  /*2620*/  LDCU.64 UR6, c[0x0][0x380] ;  /* 0x00007000ff0677ac */ /* 0x000ee60008000a00 */
[----:B-----5:R-:W-:-:S02]  /*2630*/  IMAD R4, R4, UR12, RZ ;  /* 0x0000000c04047c24 */ /* 0x020fc4000f8e02ff */
[----:B------:R-:W-:Y:S01]  /*2640*/  IMAD.WIDE.U32 R8, R0, UR12, R8 ;  /* 0x0000000c00087c25 */ /* 0x000fe2000f8e0008 */
[----:B-1----:R-:W-:-:S03]  /*2650*/  ISETP.GE.AND P4, PT, R206, UR17, PT ;  /* 0x00000011ce007c0c */ /* 0x002fc6000bf86270 */
[----:B------:R-:W-:Y:S01]  /*2660*/  IMAD R0, R0, UR13, R4 ;  /* 0x0000000d00007c24 */ /* 0x000fe2000f8e0204 */
[----:B------:R-:W-:Y:S02]  /*2670*/  ISETP.GE.AND P3, PT, R117, UR17, PT ;  /* 0x0000001175007c0c */ /* 0x000fe4000bf66270 */
[----:B---34-:R-:W-:Y:S01]  /*2680*/  LEA R2, P5, R8, UR6, 0x1 ;  /* 0x0000000608027c11 */ /* 0x018fe2000f8a08ff */
        /* <DEDUP_REMOVED lines=24> */
.L_x_545:
[----:B------:R-:W-:Y:S05]  /*2810*/  BSYNC.RECONVERGENT B0 ;  /* 0x0000000000007941 */ /* 0x000fea0003800200 */
.L_x_544:
        /* <DEDUP_REMOVED lines=8> */
[----:B-1-34-:R-:W-:-:S04]  /*28a0*/  LEA R2, P5, R4, R114, 0x1 ;  /* 0x0000007204027211 */ /* 0x01afc800078a08ff */
        /* <DEDUP_REMOVED lines=25> */
.L_x_547:
[----:B------:R-:W-:Y:S05]  /*2a40*/  BSYNC.RECONVERGENT B0 ;  /* 0x0000000000007941 */ /* 0x000fea0003800200 */
.L_x_546:
        /* <DEDUP_REMOVED lines=10> */
[----:B-1-34-:R-:W-:Y:S01]  /*2af0*/  IMAD.U32 R3, RZ, RZ, UR12 ;  /* 0x0000000cff037e24 */ /* 0x01afe2000f8e00ff */
        /* <DEDUP_REMOVED lines=26> */
.L_x_549:
[----:B------:R-:W-:Y:S05]  /*2ca0*/  BSYNC.RECONVERGENT B0 ;  /* 0x0000000000007941 */ /* 0x000fea0003800200 */
.L_x_548:
        /* <DEDUP_REMOVED lines=11> */
[----:B-1-34-:R-:W-:Y:S01]  /*2d60*/  IMAD.U32 R3, RZ, RZ, UR12 ;  /* 0x0000000cff037e24 */ /* 0x01afe2000f8e00ff */
        /* <DEDUP_REMOVED lines=25> */
.L_x_551:
[----:B------:R-:W-:Y:S05]  /*2f00*/  BSYNC.RECONVERGENT B0 ;  /* 0x0000000000007941 */ /* 0x000fea0003800200 */
.L_x_550:
        /* <DEDUP_REMOVED lines=13> */
[----:B-1-34-:R-:W-:Y:S02]  /*2fe0*/  LEA R2, P4, R4, R114, 0x1 ;  /* 0x0000007204027211 */ /* 0x01afe400078808ff */
        /* <DEDUP_REMOVED lines=23> */
.L_x_553:
[----:B------:R-:W-:Y:S05]  /*3160*/  BSYNC.RECONVERGENT B0 ;  /* 0x0000000000007941 */ /* 0x000fea0003800200 */
.L_x_552:
[----:B-1-34-:R-:W-:Y:S01]  /*3170*/  IMAD.U32 R2, RZ, RZ, UR28 ;  /* 0x0000001cff027e24 */ /* 0x01afe2000f8e00ff */
[----:B------:R-:W-:Y:S01]  /*3180*/  LOP3.LUT R0, R208, 0x1f0, RZ, 0xc0, !PT ;  /* 0x000001f0d0007812 */ /* 0x000fe200078ec0ff */
[C---:B------:R-:W-:Y:S01]  /*3190*/  IMAD.SHL.U32 R110, R210.reuse, 0x40, RZ ;  /* 0x00000040d26e7824 */ /* 0x040fe200078e00ff */
[----:B------:R-:W-:Y:S01]  /*31a0*/  SHF.R.U32.HI R3, RZ, 0x2, R210 ;  /* 0x00000002ff037819 */ /* 0x000fe200000116d2 */
[----:B------:R-:W-:Y:S01]  /*31b0*/  IMAD.SHL.U32 R209, R210, 0x20, RZ ;  /* 0x00000020d2d17824 */ /* 0x000fe200078e00ff */
[----:B------:R-:W1:Y:S01]  /*31c0*/  S2R R106, SR_CTAID.X ;  /* 0x00000000006a7919 */ /* 0x000e620000002500 */
[----:B------:R-:W-:Y:S01]  /*31d0*/  IADD3 R0, PT, PT, R0, 0x1, R2 ;  /* 0x0000000100007810 */ /* 0x000fe20007ffe002 */
[----:B------:R-:W-:Y:S01]  /*31e0*/  USHF.L.U32 UR31, UR31, 0x5, URZ ;  /* 0x000000051f1f7899 */ /* 0x000fe200080006ff */
[----:B------:R-:W-:Y:S01]  /*31f0*/  LOP3.LUT R2, R3, 0x7, RZ, 0xc0, !PT ;  /* 0x0000000703027812 */ /* 0x000fe200078ec0ff */
[----:B------:R-:W0:Y:S01]  /*3200*/  LDGDEPBAR ;  /* 0x00000000000079af */ /* 0x000e220000000000 */
[----:B------:R-:W-:Y:S01]  /*3210*/  LOP3.LUT R3, R208, 0x8, RZ, 0xc0, !PT ;  /* 0x00000008d0037812 */ /* 0x000fe200078ec0ff */
[----:B------:R-:W-:Y:S01]  /*3220*/  UIMAD.WIDE.U32 UR36, UR36, UR22, URZ ;  /* 0x00000016242472a5 */ /* 0x000fe2000f8e00ff */
[--C-:B------:R-:W-:Y:S01]  /*3230*/  LOP3.LUT R7, R206, 0x1c0, R110.reuse, 0xf8, !PT ;  /* 0x000001c0ce077812 */ /* 0x100fe200078ef86e */
[----:B------:R-:W-:Y:S01]  /*3240*/  UIMAD UR7, UR35, UR22, URZ ;  /* 0x00000016230772a4 */ /* 0x000fe2000f8e02ff */
[----:B------:R-:W-:Y:S01]  /*3250*/  LOP3.LUT R209, R209, 0x7c00, RZ, 0xc0, !PT ;  /* 0x00007c00d1d17812 */ /* 0x000fe200078ec0ff */
[----:B------:R-:W-:Y:S01]  /*3260*/  BSSY.RECONVERGENT B0, `(.L_x_554) ;  /* 0x0000035000007945 */ /* 0x000fe20003800200 */
[----:B------:R-:W-:Y:S01]  /*3270*/  LOP3.LUT R109, R7, R3, RZ, 0x3c, !PT ;  /* 0x00000003076d7212 */ /* 0x000fe200078e3cff */
[----:B------:R3:W-:Y:S01]  /*3280*/  STL [R1+0x10c], R7 ;  /* 0x00010c0701007387 */ /* 0x0007e20000100800 */
[----:B------:R-:W-:Y:S01]  /*3290*/  LOP3.LUT R6, R209, 0x200, R110, 0xf8, !PT ;  /* 0x00000200d1067812 */ /* 0x000fe200078ef86e */
[----:B------:R-:W-:Y:S01]  /*32a0*/  UIADD3 UR7, UPT, UPT, UR37, UR7, URZ ;  /* 0x0000000725077290 */ /* 0x000fe2000fffe0ff */
[----:B------:R-:W-:Y:S01]  /*32b0*/  IADD3 R108, P1, P0, R17, UR31, R108 ;  /* 0x0000001f116c7c10 */ /* 0x000fe2000f83e06c */
[----:B------:R3:W-:Y:S01]  /*32c0*/  STL [R1+0xc8], R109 ;  /* 0x0000c86d01007387 */ /* 0x0007e20000100800 */
[----:B------:R-:W-:Y:S01]  /*32d0*/  USHF.R.S32.HI UR31, URZ, 0x1f, UR31 ;  /* 0x0000001fff1f7899 */ /* 0x000fe2000801141f */
[----:B------:R-:W-:Y:S01]  /*32e0*/  IADD3 R2, PT, PT, R0, -UR30, R2 ;  /* 0x8000001e00027c10 */ /* 0x000fe2000fffe002 */
[----:B------:R-:W-:Y:S01]  /*32f0*/  IMAD.U32 R0, RZ, RZ, UR29 ;  /* 0x0000001dff007e24 */ /* 0x000fe2000f8e00ff */
[----:B------:R3:W-:Y:S01]  /*3300*/  STL [R1+0xcc], R6 ;  /* 0x0000cc0601007387 */ /* 0x0007e20000100800 */
[----:B------:R-:W-:-:S02]  /*3310*/  SHF.R.U32.HI R4, RZ, 0x5, R210 ;  /* 0x00000005ff047819 */ /* 0x000fc400000116d2 */
[----:B------:R-:W-:Y:S02]  /*3320*/  IADD3.X R107, PT, PT, R18, UR31, RZ, P1, P0 ;  /* 0x0000001f126b7c10 */ /* 0x000fe40008fe04ff */
[----:B------:R-:W-:Y:S01]  /*3330*/  IADD3 R105, PT, PT, R2, UR25, R0 ;  /* 0x0000001902697c10 */ /* 0x000fe2000fffe000 */
[----:B------:R-:W-:-:S04]  /*3340*/  DEPBAR.LE SB0, 0x0 ;  /* 0x000080000000791a */ /* 0x000fc80000000000 */
[----:B-1----:R-:W-:Y:S01]  /*3350*/  IMAD R106, R106, 0x4, R4 ;  /* 0x000000046a6a7824 */ /* 0x002fe200078e0204 */
        /* <DEDUP_REMOVED lines=33> */
.L_x_555:
[----:B------:R4:W-:Y:S04]  /*3570*/  STS.128 [R215+0x10000], RZ ;  /* 0x010000ffd7007388 */ /* 0x0009e80000000c00 */
[----:B------:R4:W-:Y:S04]  /*3580*/  STS.128 [R215+0x12000], RZ ;  /* 0x012000ffd7007388 */ /* 0x0009e80000000c00 */
[----:B------:R4:W-:Y:S04]  /*3590*/  STS.128 [R215+0x14000], RZ ;  /* 0x014000ffd7007388 */ /* 0x0009e80000000c00 */
[----:B------:R4:W-:Y:S02]  /*35a0*/  STS.128 [R215+0x16000], RZ ;  /* 0x016000ffd7007388 */ /* 0x0009e40000000c00 */
.L_x_556:
[----:B------:R-:W-:Y:S05]  /*35b0*/  BSYNC.RECONVERGENT B0 ;  /* 0x0000000000007941 */ /* 0x000fea0003800200 */
.L_x_554:
[----:B------:R-:W-:Y:S01]  /*35c0*/  ISETP.GE.AND P0, PT, R14, UR4, PT ;  /* 0x000000040e007c0c */ /* 0x000fe2000bf06270 */
[----:B------:R-:W-:Y:S01]  /*35d0*/  BSSY.RECONVERGENT B0, `(.L_x_557) ;  /* 0x000002d000007945 */ /* 0x000fe20003800200 */
[----:B------:R-:W-:Y:S02]  /*35e0*/  LOP3.LUT R0, R210, 0x8, RZ, 0xc0, !PT ;  /* 0x00000008d2007812 */ /* 0x000fe400078ec0ff */
[----:B------:R-:W-:Y:S02]  /*35f0*/  LOP3.LUT R20, R110, 0x400, RZ, 0xc0, !PT ;  /* 0x000004006e147812 */ /* 0x000fe400078ec0ff */
[----:B------:R-:W-:Y:S02]  /*3600*/  LOP3.LUT R0, R7, R0, RZ, 0x3c, !PT ;  /* 0x0000000007007212 */ /* 0x000fe400078e3cff */
[----:B------:R-:W-:Y:S02]  /*3610*/  ISETP.GE.AND P6, PT, R15, UR4, PT ;  /* 0x000000040f007c0c */ /* 0x000fe4000bfc6270 */
[----:B------:R-:W-:Y:S01]  /*3620*/  ISETP.GE.AND P5, PT, R10, UR4, PT ;  /* 0x000000040a007c0c */ /* 0x000fe2000bfa6270 */
[----:B------:R-:W-:-:S02]  /*3630*/  IMAD R20, R0, 0x2, R20 ;  /* 0x0000000200147824 */ /* 0x000fc400078e0214 */
[----:B------:R1:W-:Y:S01]  /*3640*/  @P0 STS.128 [R215+0x10800], RZ ;  /* 0x010800ffd7000388 */ /* 0x0003e20000000c00 */
[----:B------:R-:W-:-:S03]  /*3650*/  IMAD.IADD R0, R109, 0x1, R6 ;  /* 0x000000016d007824 */ /* 0x000fc600078e0206 */
[----:B------:R1:W-:Y:S02]  /*3660*/  @P0 STS.128 [R215+0x12800], RZ ;  /* 0x012800ffd7000388 */ /* 0x0003e40000000c00 */
[----:B------:R-:W-:Y:S02]  /*3670*/  LEA R21, R0, UR5, 0x1 ;  /* 0x0000000500157c11 */ /* 0x000fe4000f8e08ff */
[----:B------:R1:W-:Y:S04]  /*3680*/  @P0 STS.128 [R215+0x14800], RZ ;  /* 0x014800ffd7000388 */ /* 0x0003e80000000c00 */
[----:B------:R1:W-:Y:S01]  /*3690*/  @P0 STS.128 [R215+0x16800], RZ ;  /* 0x016800ffd7000388 */ /* 0x0003e20000000c00 */
[----:B------:R-:W-:Y:S05]  /*36a0*/  @P0 BRA `(.L_x_558) ;  /* 0x00000000007c0947 */ /* 0x000fea0003800000 */
[----:B------:R-:W5:Y:S01]  /*36b0*/  LDCU UR6, c[0x0][0x440] ;  /* 0x00008800ff0677ac */ /* 0x000f620008000800 */
[----:B------:R-:W-:-:S04]  /*36c0*/  ULEA UR13, UP0, UR8, UR36, 0x4 ;  /* 0x00000024080d7291 */ /* 0x000fc8000f8020ff */
[----:B------:R-:W-:Y:S02]  /*36d0*/  ULEA.HI.X UR12, UR8, UR7, UR9, 0x4, UP0 ;  /* 0x00000007080c7291 */ /* 0x000fe400080f2409 */
[----:B------:R-:W-:-:S04]  /*36e0*/  IMAD.U32 R0, RZ, RZ, UR13 ;  /* 0x0000000dff007e24 */ /* 0x000fc8000f8e00ff */
[----:B-1----:R-:W-:Y:S01]  /*36f0*/  IMAD.U32 R3, RZ, RZ, UR12 ;  /* 0x0000000cff037e24 */ /* 0x002fe2000f8e00ff */
        /* <DEDUP_REMOVED lines=26> */
.L_x_558:
[----:B------:R-:W-:Y:S05]  /*38a0*/  BSYNC.RECONVERGENT B0 ;  /* 0x0000000000007941 */ /* 0x000fea0003800200 */
.L_x_557:
        /* <DEDUP_REMOVED lines=13> */
[----:B-1----:R-:W-:Y:S01]  /*3980*/  IMAD.U32 R3, RZ, RZ, UR12 ;  /* 0x0000000cff037e24 */ /* 0x002fe2000f8e00ff */
        /* <DEDUP_REMOVED lines=25> */
.L_x_560:
[----:B------:R-:W-:Y:S05]  /*3b20*/  BSYNC.RECONVERGENT B0 ;  /* 0x0000000000007941 */ /* 0x000fea0003800200 */
.L_x_559:
        /* <DEDUP_REMOVED lines=41> */
.L_x_562:
[----:B------:R-:W-:Y:S05]  /*3dc0*/  BSYNC.RECONVERGENT B0 ;  /* 0x0000000000007941 */ /* 0x000fea0003800200 */
.L_x_561:
[----:B------:R-:W-:Y:S01]  /*3dd0*/  LDSM.16.M88.4 R8, [R21] ;  /* 0x000000001508783b */ /* 0x000fe20000000200 */
[----:B------:R-:W-:Y:S01]  /*3de0*/  IMAD.MOV.U32 R112, RZ, RZ, 0x20 ;  /* 0x00000020ff707424 */ /* 0x000fe200078e00ff */
[----:B------:R-:W-:Y:S01]  /*3df0*/  LOP3.LUT P0, R0, R210, 0x2, RZ, 0xc0, !PT ;  /* 0x00000002d2007812 */ /* 0x000fe2000780c0ff */
[----:B------:R-:W-:Y:S01]  /*3e00*/  VIADD R134, R20, UR5 ;  /* 0x0000000514867c36 */ /* 0x000fe20008000000 */
[----:B------:R-:W5:Y:S01]  /*3e10*/  LDSM.16.M88.4 R12, [R20+UR5+0x8000] ;  /* 0x00800005140c783b */ /* 0x000f620008000200 */
[----:B-1----:R-:W-:Y:S01]  /*3e20*/  LOP3.LUT R2, R210, 0x4, RZ, 0xc0, !PT ;  /* 0x00000004d2027812 */ /* 0x002fe200078ec0ff */
[----:B------:R-:W-:Y:S01]  /*3e30*/  UISETP.NE.AND UP1, UPT, UR23, 0x1, UPT ;  /* 0x000000011700788c */ /* 0x000fe2000bf25270 */
[----:B------:R-:W-:Y:S01]  /*3e40*/  SEL R112, R112, 0xffffffe0, !P0 ;  /* 0xffffffe070707807 */ /* 0x000fe20004000000 */
[----:B------:R-:W1:Y:S01]  /*3e50*/  LDSM.16.M88.4 R28, [R20+UR5+0x8800] ;  /* 0x00880005141c783b */ /* 0x000e620008000200 */
[----:B------:R-:W-:Y:S01]  /*3e60*/  ISETP.NE.AND P0, PT, R2, RZ, PT ;  /* 0x000000ff0200720c */ /* 0x000fe20003f05270 */
[----:B------:R-:W-:Y:S01]  /*3e70*/  IMAD.MOV.U32 R2, RZ, RZ, 0x40 ;  /* 0x00000040ff027424 */ /* 0x000fe200078e00ff */
[----:B------:R-:W1:Y:S01]  /*3e80*/  LDCU.U8 UR4, c[0x0][0x4f8] ;  /* 0x00009f00ff0477ac */ /* 0x000e620008000000 */
[----:B------:R4:W-:Y:S01]  /*3e90*/  STL [R1+0xd0], R0 ;  /* 0x0000d00001007387 */ /* 0x0009e20000100800 */
[----:B--2---:R-:W-:-:S02]  /*3ea0*/  IMAD.IADD R22, R21, 0x1, R112 ;  /* 0x0000000115167824 */ /* 0x004fc400078e0270 */
[----:B------:R-:W-:Y:S01]  /*3eb0*/  SEL R113, R2, 0xffffffc0, !P0 ;  /* 0xffffffc002717807 */ /* 0x000fe20004000000 */
[----:B------:R-:W2:Y:S03]  /*3ec0*/  LDSM.16.M88.4 R24, [R20+UR5+0x9800] ;  /* 0x009800051418783b */ /* 0x000ea60008000200 */
[----:B------:R-:W-:Y:S01]  /*3ed0*/  IADD3 R133, PT, PT, R134, R113, RZ ;  /* 0x0000007186857210 */ /* 0x000fe20007ffe0ff */
[----:B------:R-:W2:Y:S01]  /*3ee0*/  LDSM.16.M88.4 R16, [R20+UR5+0x9000] ;  /* 0x009000051410783b */ /* 0x000ea20008000200 */
[----:B------:R-:W-:-:S03]  /*3ef0*/  IMAD.IADD R104, R21, 0x1, R113 ;  /* 0x0000000115687824 */ /* 0x000fc600078e0271 */
[----:B---3--:R-:W-:Y:S01]  /*3f00*/  LDSM.16.M88.4 R4, [R22] ;  /* 0x000000001604783b */ /* 0x008fe20000000200 */
[C---:B------:R-:W-:Y:S02]  /*3f10*/  IMAD.IADD R3, R112.reuse, 0x1, R104 ;  /* 0x0000000170037824 */ /* 0x040fe400078e0268 */
[----:B------:R-:W-:Y:S01]  /*3f20*/  IMAD.IADD R2, R112, 0x1, R133 ;  /* 0x0000000170027824 */ /* 0x000fe200078e0285 */
[----:B------:R-:W-:Y:S04]  /*3f30*/  LDSM.16.M88.4 R76, [R133+0x8000] ;  /* 0x00800000854c783b */ /* 0x000fe80000000200 */
[----:B------:R-:W-:Y:S04]  /*3f40*/  LDSM.16.M88.4 R72, [R133+0x8800] ;  /* 0x008800008548783b */ /* 0x000fe80000000200 */
[----:B------:R-:W-:Y:S01]  /*3f50*/  LDSM.16.M88.4 R80, [R133+0x9000] ;  /* 0x009000008550783b */ /* 0x000fe20000000200 */
[----:B----4-:R-:W-:-:S03]  /*3f60*/  IADD3 R0, PT, PT, R134, R112, RZ ;  /* 0x0000007086007210 */ /* 0x010fc60007ffe0ff */
[----:B------:R-:W-:Y:S04]  /*3f70*/  LDSM.16.M88.4 R84, [R133+0x9800] ;  /* 0x009800008554783b */ /* 0x000fe80000000200 */
[----:B------:R-:W3:Y:S01]  /*3f80*/  LDSM.16.M88.4 R48, [R0+0x8000] ;  /* 0x008000000030783b */ /* 0x000ee20000000200 */
[C---:B-----5:R-:W-:Y:S03]  /*3f90*/  HMMA.16816.F32 R32, R8.reuse, R12, RZ ;  /* 0x0000000c0820723c */ /* 0x060fe600000018ff */
[----:B------:R-:W4:Y:S04]  /*3fa0*/  LDSM.16.M88.4 R56, [R0+0x8800] ;  /* 0x008800000038783b */ /* 0x000f280000000200 */
[----:B------:R-:W5:Y:S01]  /*3fb0*/  LDSM.16.M88.4 R64, [R0+0x9000] ;  /* 0x009000000040783b */ /* 0x000f620000000200 */
[C---:B------:R-:W-:Y:S03]  /*3fc0*/  HMMA.16816.F32 R36, R8.reuse, R14, RZ ;  /* 0x0000000e0824723c */ /* 0x040fe600000018ff */
[----:B------:R-:W5:Y:S04]  /*3fd0*/  LDSM.16.M88.4 R12, [R104] ;  /* 0x00000000680c783b */ /* 0x000f680000000200 */
[----:B------:R-:W5:Y:S01]  /*3fe0*/  LDSM.16.M88.4 R68, [R0+0x9800] ;  /* 0x009800000044783b */ /* 0x000f620000000200 */
[C---:B-1----:R-:W-:Y:S03]  /*3ff0*/  HMMA.16816.F32 R44, R8.reuse, R28, RZ ;  /* 0x0000001c082c723c */ /* 0x042fe600000018ff */
[----:B------:R-:W-:Y:S04]  /*4000*/  LDSM.16.M88.4 R88, [R0+0xc000] ;  /* 0x00c000000058783b */ /* 0x000fe80000000200 */
[----:B------:R-:W-:Y:S01]  /*4010*/  LDSM.16.M88.4 R92, [R0+0xd800] ;  /* 0x00d80000005c783b */ /* 0x000fe20000000200 */
[C---:B------:R-:W-:Y:S03]  /*4020*/  HMMA.16816.F32 R28, R8.reuse, R30, RZ ;  /* 0x0000001e081c723c */ /* 0x040fe600000018ff */
[----:B------:R-:W-:Y:S04]  /*4030*/  LDSM.16.M88.4 R100, [R2+0xd000] ;  /* 0x00d000000264783b */ /* 0x000fe80000000200 */
[----:B------:R-:W-:Y:S01]  /*4040*/  LDSM.16.M88.4 R96, [R20+UR5+0xe800] ;  /* 0x00e800051460783b */ /* 0x000fe20008000200 */
[C---:B--2---:R-:W-:Y:S03]  /*4050*/  HMMA.16816.F32 R40, R8.reuse, R24, RZ ;  /* 0x000000180828723c */ /* 0x044fe600000018ff */
[----:B------:R-:W0:Y:S04]  /*4060*/  LDGDEPBAR ;  /* 0x00000000000079af */ /* 0x000e280000000000 */
[----:B------:R-:W-:Y:S01]  /*4070*/  STL [R1+0x4c], R113 ;  /* 0x00004c7101007387 */ /* 0x000fe20000100800 */
[C---:B------:R-:W-:Y:S08]  /*4080*/  HMMA.16816.F32 R52, R8.reuse, R16, RZ ;  /* 0x000000100834723c */ /* 0x040ff000000018ff */
[C---:B------:R-:W-:Y:S08]  /*4090*/  HMMA.16816.F32 R60, R8.reuse, R18, RZ ;  /* 0x00000012083c723c */ /* 0x040ff000000018ff */
[----:B------:R-:W-:Y:S08]  /*40a0*/  HMMA.16816.F32 R24, R8, R26, RZ ;  /* 0x0000001a0818723c */ /* 0x000ff000000018ff */
[C---:B---3--:R-:W-:Y:S01]  /*40b0*/  HMMA.16816.F32 R8, R4.reuse, R50, R36 ;  /* 0x000000320408723c */ /* 0x048fe20000001824 */
[----:B------:R-:W-:Y:S07]  /*40c0*/  LDSM.16.M88.4 R36, [R2+0x8800] ;  /* 0x008800000224783b */ /* 0x000fee0000000200 */
[C---:B------:R-:W-:Y:S01]  /*40d0*/  HMMA.16816.F32 R16, R4.reuse, R48, R32 ;  /* 0x000000300410723c */ /* 0x040fe20000001820 */
[----:B------:R-:W-:Y:S07]  /*40e0*/  LDSM.16.M88.4 R48, [R2+0x8000] ;  /* 0x008000000230783b */ /* 0x000fee0000000200 */
[C---:B----4-:R-:W-:Y:S08]  /*40f0*/  HMMA.16816.F32 R32, R4.reuse, R56, R44 ;  /* 0x000000380420723c */ /* 0x050ff0000000182c */
[C---:B------:R-:W-:Y:S08]  /*4100*/  HMMA.16816.F32 R28, R4.reuse, R58, R28 ;  /* 0x0000003a041c723c */ /* 0x040ff0000000181c */
[C---:B-----5:R-:W-:Y:S08]  /*4110*/  HMMA.16816.F32 R56, R4.reuse, R64, R52 ;  /* 0x000000400438723c */ /* 0x060ff00000001834 */
[----:B------:R-:W-:Y:S08]  /*4120*/  HMMA.16816.F32 R64, R4, R66, R60 ;  /* 0x000000420440723c */ /* 0x000ff0000000183c */
[----:B------:R-:W-:Y:S01]  /*4130*/  HMMA.16816.F32 R44, R12, R78, R8 ;  /* 0x0000004e0c2c723c */ /* 0x000fe20000001808 */
[----:B------:R-:W1:Y:S07]  /*4140*/  LDSM.16.M88.4 R8, [R3] ;  /* 0x000000000308783b */ /* 0x000e6e0000000200 */
[----:B------:R-:W-:Y:S08]  /*4150*/  HMMA.16816.F32 R60, R4, R68, R40 ;  /* 0x00000044043c723c */ /* 0x000ff00000001828 */
[----:B------:R-:W-:Y:S01]  /*4160*/  HMMA.16816.F32 R40, R12, R72, R32 ;  /* 0x000000480c28723c */ /* 0x000fe20000001820 */
[----:B------:R-:W2:Y:S07]  /*4170*/  LDSM.16.M88.4 R32, [R2+0x9000] ;  /* 0x009000000220783b */ /* 0x000eae0000000200 */
[----:B------:R-:W-:Y:S01]  /*4180*/  HMMA.16816.F32 R4, R4, R70, R24 ;  /* 0x000000460404723c */ /* 0x000fe20000001818 */
[----:B------:R-:W-:Y:S07]  /*4190*/  LDSM.16.M88.4 R68, [R0+0xa000] ;  /* 0x00a000000044783b */ /* 0x000fee0000000200 */
[C---:B------:R-:W-:Y:S01]  /*41a0*/  HMMA.16816.F32 R52, R12.reuse, R76, R16 ;  /* 0x0000004c0c34723c */ /* 0x040fe20000001810 */
[----:B------:R-:W-:Y:S07]  /*41b0*/  LDSM.16.M88.4 R76, [R20+UR5+0xa000] ;  /* 0x00a00005144c783b */ /* 0x000fee0008000200 */
[C---:B------:R-:W-:Y:S08]  /*41c0*/  HMMA.16816.F32 R28, R12.reuse, R74, R28 ;  /* 0x0000004a0c1c723c */ /* 0x040ff0000000181c */
[C---:B------:R-:W-:Y:S08]  /*41d0*/  HMMA.16816.F32 R24, R12.reuse, R80, R56 ;  /* 0x000000500c18723c */ /* 0x040ff00000001838 */
[C---:B------:R-:W-:Y:S01]  /*41e0*/  HMMA.16816.F32 R16, R12.reuse, R82, R64 ;  /* 0x000000520c10723c */ /* 0x040fe20000001840 */
[----:B------:R-:W3:Y:S04]  /*41f0*/  LDSM.16.M88.4 R80, [R2+0x9800] ;  /* 0x009800000250783b */ /* 0x000ee80000000200 */
[----:B------:R-:W-:Y:S03]  /*4200*/  LDSM.16.M88.4 R64, [R20+UR5+0xa800] ;  /* 0x00a800051440783b */ /* 0x000fe60008000200 */
[C---:B------:R-:W-:Y:S08]  /*4210*/  HMMA.16816.F32 R72, R12.reuse, R84, R60 ;  /* 0x000000540c48723c */ /* 0x040ff0000000183c */
[----:B------:R-:W-:Y:S01]  /*4220*/  HMMA.16816.F32 R60, R12, R86, R4 ;  /* 0x000000560c3c723c */ /* 0x000fe20000001804 */
[----:B------:R-:W4:Y:S04]  /*4230*/  LDSM.16.M88.4 R4, [R21+0x2000] ;  /* 0x002000001504783b */ /* 0x000f280000000200 */
[----:B------:R-:W-:Y:S03]  /*4240*/  LDSM.16.M88.4 R12, [R22+0x2000] ;  /* 0x00200000160c783b */ /* 0x000fe60000000200 */
[C---:B-1----:R-:W-:Y:S01]  /*4250*/  HMMA.16816.F32 R56, R8.reuse, R48, R52 ;  /* 0x000000300838723c */ /* 0x042fe20000001834 */
[----:B------:R-:W-:Y:S07]  /*4260*/  LDSM.16.M88.4 R84, [R0+0xa800] ;  /* 0x00a800000054783b */ /* 0x000fee0000000200 */
[C---:B------:R-:W-:Y:S08]  /*4270*/  HMMA.16816.F32 R44, R8.reuse, R50, R44 ;  /* 0x00000032082c723c */ /* 0x040ff0000000182c */
[C---:B------:R-:W-:Y:S01]  /*4280*/  HMMA.16816.F32 R52, R8.reuse, R36, R40 ;  /* 0x000000240834723c */ /* 0x040fe20000001828 */
[----:B------:R-:W1:Y:S07]  /*4290*/  LDSM.16.M88.4 R40, [R20+UR5+0xb000] ;  /* 0x00b000051428783b */ /* 0x000e6e0008000200 */
[C---:B------:R-:W-:Y:S08]  /*42a0*/  HMMA.16816.F32 R48, R8.reuse, R38, R28 ;  /* 0x000000260830723c */ /* 0x040ff0000000181c */
[C---:B--2---:R-:W-:Y:S08]  /*42b0*/  HMMA.16816.F32 R36, R8.reuse, R32, R24 ;  /* 0x000000200824723c */ /* 0x044ff00000001818 */
[C---:B------:R-:W-:Y:S01]  /*42c0*/  HMMA.16816.F32 R28, R8.reuse, R34, R16 ;  /* 0x00000022081c723c */ /* 0x040fe20000001810 */
[----:B------:R-:W2:Y:S07]  /*42d0*/  LDSM.16.M88.4 R32, [R20+UR5+0xb800] ;  /* 0x00b800051420783b */ /* 0x000eae0008000200 */
[C---:B---3--:R-:W-:Y:S01]  /*42e0*/  HMMA.16816.F32 R24, R8.reuse, R80, R72 ;  /* 0x000000500818723c */ /* 0x048fe20000001848 */
[----:B------:R-:W-:Y:S07]  /*42f0*/  LDSM.16.M88.4 R72, [R0+0xb800] ;  /* 0x00b800000048783b */ /* 0x000fee0000000200 */
[----:B------:R-:W-:Y:S01]  /*4300*/  HMMA.16816.F32 R16, R8, R82, R60 ;  /* 0x000000520810723c */ /* 0x000fe2000000183c */
[----:B------:R-:W3:Y:S07]  /*4310*/  LDSM.16.M88.4 R80, [R0+0xb000] ;  /* 0x00b000000050783b */ /* 0x000eee0000000200 */
[C---:B----4-:R-:W-:Y:S08]  /*4320*/  HMMA.16816.F32 R8, R4.reuse, R76, R56 ;  /* 0x0000004c0408723c */ /* 0x050ff00000001838 */
[C---:B------:R-:W-:Y:S08]  /*4330*/  HMMA.16816.F32 R56, R4.reuse, R64, R52 ;  /* 0x000000400438723c */ /* 0x040ff00000001834 */
[C---:B-1----:R-:W-:Y:S08]  /*4340*/  HMMA.16816.F32 R52, R4.reuse, R40, R36 ;  /* 0x000000280434723c */ /* 0x042ff00000001824 */
[C---:B------:R-:W-:Y:S08]  /*4350*/  HMMA.16816.F32 R64, R4.reuse, R66, R48 ;  /* 0x000000420440723c */ /* 0x040ff00000001830 */
[C---:B--2---:R-:W-:Y:S08]  /*4360*/  HMMA.16816.F32 R36, R4.reuse, R32, R24 ;  /* 0x000000200424723c */ /* 0x044ff00000001818 */
[C---:B------:R-:W-:Y:S08]  /*4370*/  HMMA.16816.F32 R44, R4.reuse, R78, R44 ;  /* 0x0000004e042c723c */ /* 0x040ff0000000182c */
[C---:B------:R-:W-:Y:S01]  /*4380*/  HMMA.16816.F32 R48, R4.reuse, R42, R28 ;  /* 0x0000002a0430723c */ /* 0x040fe2000000181c */
[----:B------:R-:W-:Y:S07]  /*4390*/  LDSM.16.M88.4 R28, [R133+0xa000] ;  /* 0x00a00000851c783b */ /* 0x000fee0000000200 */
[----:B------:R-:W-:Y:S01]  /*43a0*/  HMMA.16816.F32 R32, R4, R34, R16 ;  /* 0x000000220420723c */ /* 0x000fe20000001810 */
[----:B------:R-:W1:Y:S07]  /*43b0*/  LDSM.16.M88.4 R4, [R104+0x2000] ;  /* 0x002000006804783b */ /* 0x000e6e0000000200 */
[C---:B------:R-:W-:Y:S01]  /*43c0*/  HMMA.16816.F32 R24, R12.reuse, R68, R8 ;  /* 0x000000440c18723c */ /* 0x040fe20000001808 */
[----:B------:R-:W-:Y:S07]  /*43d0*/  LDSM.16.M88.4 R8, [R3+0x2000] ;  /* 0x002000000308783b */ /* 0x000fee0000000200 */
[C---:B------:R-:W-:Y:S01]  /*43e0*/  HMMA.16816.F32 R16, R12.reuse, R70, R44 ;  /* 0x000000460c10723c */ /* 0x040fe2000000182c */
[----:B------:R-:W-:Y:S07]  /*43f0*/  LDSM.16.M88.4 R68, [R133+0xb000] ;  /* 0x00b000008544783b */ /* 0x000fee0000000200 */
[C---:B------:R-:W-:Y:S01]  /*4400*/  HMMA.16816.F32 R40, R12.reuse, R84, R56 ;  /* 0x000000540c28723c */ /* 0x040fe20000001838 */
[----:B------:R-:W2:Y:S07]  /*4410*/  LDSM.16.M88.4 R56, [R133+0xa800] ;  /* 0x00a800008538783b */ /* 0x000eae0000000200 */
[C---:B---3--:R-:W-:Y:S08]  /*4420*/  HMMA.16816.F32 R60, R12.reuse, R80, R52 ;  /* 0x000000500c3c723c */ /* 0x048ff00000001834 */
[C---:B------:R-:W-:Y:S08]  /*4430*/  HMMA.16816.F32 R44, R12.reuse, R72, R36 ;  /* 0x000000480c2c723c */ /* 0x040ff00000001824 */
[C---:B------:R-:W-:Y:S01]  /*4440*/  HMMA.16816.F32 R52, R12.reuse, R82, R48 ;  /* 0x000000520c34723c */ /* 0x040fe20000001830 */
[----:B------:R-:W3:Y:S04]  /*4450*/  LDSM.16.M88.4 R48, [R133+0xb800] ;  /* 0x00b800008530783b */ /* 0x000ee80000000200 */
[----:B------:R-:W-:Y:S03]  /*4460*/  LDSM.16.M88.4 R80, [R2+0xb000] ;  /* 0x00b000000250783b */ /* 0x000fe60000000200 */
[----:B------:R-:W-:Y:S01]  /*4470*/  HMMA.16816.F32 R36, R12, R74, R32 ;  /* 0x0000004a0c24723c */ /* 0x000fe20000001820 */
[----:B------:R-:W4:Y:S07]  /*4480*/  LDSM.16.M88.4 R72, [R2+0xa000] ;  /* 0x00a000000248783b */ /* 0x000f2e0000000200 */
[C---:B-1----:R-:W-:Y:S08]  /*4490*/  HMMA.16816.F32 R32, R4.reuse, R28, R24 ;  /* 0x0000001c0420723c */ /* 0x042ff00000001818 */
[----:B------:R-:W-:Y:S01]  /*44a0*/  HMMA.16816.F32 R24, R4, R30, R16 ;  /* 0x0000001e0418723c */ /* 0x000fe20000001810 */
[----:B------:R-:W1:Y:S07]  /*44b0*/  LDSM.16.M88.4 R28, [R2+0xa800] ;  /* 0x00a80000021c783b */ /* 0x000e6e0000000200 */
[----:B------:R-:W-:Y:S01]  /*44c0*/  HMMA.16816.F32 R64, R12, R86, R64 ;  /* 0x000000560c40723c */ /* 0x000fe20000001840 */
[----:B------:R-:W-:Y:S07]  /*44d0*/  LDSM.16.M88.4 R84, [R0+0xc800] ;  /* 0x00c800000054783b */ /* 0x000fee0000000200 */
[C---:B--2---:R-:W-:Y:S08]  /*44e0*/  HMMA.16816.F32 R16, R4.reuse, R56, R40 ;  /* 0x000000380410723c */ /* 0x044ff00000001828 */
[C---:B------:R-:W-:Y:S01]  /*44f0*/  HMMA.16816.F32 R76, R4.reuse, R70, R52 ;  /* 0x00000046044c723c */ /* 0x040fe20000001834 */
[----:B------:R-:W2:Y:S07]  /*4500*/  LDSM.16.M88.4 R52, [R2+0xb800] ;  /* 0x00b800000234783b */ /* 0x000eae0000000200 */
[C---:B------:R-:W-:Y:S01]  /*4510*/  HMMA.16816.F32 R12, R4.reuse, R58, R64 ;  /* 0x0000003a040c723c */ /* 0x040fe20000001840 */
[----:B------:R-:W-:Y:S07]  /*4520*/  LDSM.16.M88.4 R56, [R20+UR5+0xc000] ;  /* 0x00c000051438783b */ /* 0x000fee0008000200 */
[C---:B------:R-:W-:Y:S01]  /*4530*/  HMMA.16816.F32 R60, R4.reuse, R68, R60 ;  /* 0x00000044043c723c */ /* 0x040fe2000000183c */
[----:B------:R-:W-:Y:S07]  /*4540*/  LDSM.16.M88.4 R68, [R20+UR5+0xd800] ;  /* 0x00d800051444783b */ /* 0x000fee0008000200 */
[C---:B---3--:R-:W-:Y:S08]  /*4550*/  HMMA.16816.F32 R64, R4.reuse, R48, R44 ;  /* 0x000000300440723c */ /* 0x048ff0000000182c */
[----:B------:R-:W-:Y:S01]  /*4560*/  HMMA.16816.F32 R40, R4, R50, R36 ;  /* 0x000000320428723c */ /* 0x000fe20000001824 */
[----:B------:R-:W3:Y:S07]  /*4570*/  LDSM.16.M88.4 R4, [R21+0x4000] ;  /* 0x004000001504783b */ /* 0x000eee0000000200 */
[C---:B----4-:R-:W-:Y:S08]  /*4580*/  HMMA.16816.F32 R44, R8.reuse, R74, R24 ;  /* 0x0000004a082c723c */ /* 0x050ff00000001818 */
[C---:B-1----:R-:W-:Y:S01]  /*4590*/  HMMA.16816.F32 R36, R8.reuse, R28, R16 ;  /* 0x0000001c0824723c */ /* 0x042fe20000001810 */
[----:B------:R-:W-:Y:S07]  /*45a0*/  LDSM.16.M88.4 R16, [R22+0x4000] ;  /* 0x004000001610783b */ /* 0x000fee0000000200 */
[C---:B------:R-:W-:Y:S01]  /*45b0*/  HMMA.16816.F32 R24, R8.reuse, R30, R12 ;  /* 0x0000001e0818723c */ /* 0x040fe2000000180c */
[----:B------:R-:W1:Y:S07]  /*45c0*/  LDSM.16.M88.4 R28, [R20+UR5+0xc800] ;  /* 0x00c80005141c783b */ /* 0x000e6e0008000200 */
[C---:B------:R-:W-:Y:S01]  /*45d0*/  HMMA.16816.F32 R48, R8.reuse, R72, R32 ;  /* 0x000000480830723c */ /* 0x040fe20000001820 */
[----:B------:R-:W4:Y:S04]  /*45e0*/  LDSM.16.M88.4 R32, [R20+UR5+0xd000] ;  /* 0x00d000051420783b */ /* 0x000f280008000200 */
[----:B------:R-:W-:Y:S03]  /*45f0*/  LDSM.16.M88.4 R72, [R133+0xc800] ;  /* 0x00c800008548783b */ /* 0x000fe60000000200 */
[C---:B------:R-:W-:Y:S08]  /*4600*/  HMMA.16816.F32 R12, R8.reuse, R80, R60 ;  /* 0x00000050080c723c */ /* 0x040ff0000000183c */
[C---:B------:R-:W-:Y:S01]  /*4610*/  HMMA.16816.F32 R60, R8.reuse, R82, R76 ;  /* 0x00000052083c723c */ /* 0x040fe2000000184c */
[----:B------:R-:W5:Y:S04]  /*4620*/  LDSM.16.M88.4 R80, [R0+0xd000] ;  /* 0x00d000000050783b */ /* 0x000f680000000200 */
[----:B------:R-:W-:Y:S03]  /*4630*/  LDSM.16.M88.4 R76, [R133+0xd000] ;  /* 0x00d00000854c783b */ /* 0x000fe60000000200 */
[C---:B--2---:R-:W-:Y:S08]  /*4640*/  HMMA.16816.F32 R64, R8.reuse, R52, R64 ;  /* 0x000000340840723c */ /* 0x044ff00000001840 */
[----:B------:R-:W-:Y:S08]  /*4650*/  HMMA.16816.F32 R40, R8, R54, R40 ;  /* 0x000000360828723c */ /* 0x000ff00000001828 */
[C---:B---3--:R-:W-:Y:S08]  /*4660*/  HMMA.16816.F32 R48, R4.reuse, R56, R48 ;  /* 0x000000380430723c */ /* 0x048ff00000001830 */
[C---:B------:R-:W-:Y:S08]  /*4670*/  HMMA.16816.F32 R56, R4.reuse, R58, R44 ;  /* 0x0000003a0438723c */ /* 0x040ff0000000182c */
[C---:B-1----:R-:W-:Y:S08]  /*4680*/  HMMA.16816.F32 R44, R4.reuse, R28, R36 ;  /* 0x0000001c042c723c */ /* 0x042ff00000001824 */
[C---:B------:R-:W-:Y:S08]  /*4690*/  HMMA.16816.F32 R36, R4.reuse, R30, R24 ;  /* 0x0000001e0424723c */ /* 0x040ff00000001818 */
[C---:B----4-:R-:W-:Y:S01]  /*46a0*/  HMMA.16816.F32 R28, R4.reuse, R32, R12 ;  /* 0x00000020041c723c */ /* 0x050fe2000000180c */
[----:B------:R-:W-:Y:S07]  /*46b0*/  LDSM.16.M88.4 R12, [R104+0x4000] ;  /* 0x00400000680c783b */ /* 0x000fee0000000200 */
[C---:B------:R-:W-:Y:S01]  /*46c0*/  HMMA.16816.F32 R24, R4.reuse, R34, R60 ;  /* 0x000000220418723c */ /* 0x040fe2000000183c */
[----:B------:R-:W-:Y:S07]  /*46d0*/  LDSM.16.M88.4 R60, [R133+0xd800] ;  /* 0x00d80000853c783b */ /* 0x000fee0000000200 */
[C---:B------:R-:W-:Y:S08]  /*46e0*/  HMMA.16816.F32 R8, R4.reuse, R68, R64 ;  /* 0x000000440408723c */ /* 0x040ff00000001840 */
[----:B------:R-:W-:Y:S01]  /*46f0*/  HMMA.16816.F32 R4, R4, R70, R40 ;  /* 0x000000460404723c */ /* 0x000fe20000001828 */
[----:B------:R-:W1:Y:S07]  /*4700*/  LDSM.16.M88.4 R68, [R133+0xc000] ;  /* 0x00c000008544783b */ /* 0x000e6e0000000200 */
[C---:B------:R-:W-:Y:S08]  /*4710*/  HMMA.16816.F32 R32, R16.reuse, R88, R48 ;  /* 0x000000581020723c */ /* 0x040ff00000001830 */
        /* <DEDUP_REMOVED lines=8> */
[C---:B------:R-:W-:Y:S01]  /*47a0*/  HMMA.16816.F32 R44, R16.reuse, R92, R8 ;  /* 0x0000005c102c723c */ /* 0x040fe20000001808 */
[----:B------:R-:W2:Y:S07]  /*47b0*/  LDSM.16.M88.4 R8, [R3+0x4000] ;  /* 0x004000000308783b */ /* 0x000eae0000000200 */
[----:B------:R-:W-:Y:S01]  /*47c0*/  HMMA.16816.F32 R36, R16, R94, R4 ;  /* 0x0000005e1024723c */ /* 0x000fe20000001804 */
[----:B------:R-:W-:Y:S04]  /*47d0*/  LDSM.16.M88.4 R4, [R21+0x6000] ;  /* 0x006000001504783b */ /* 0x000fe80000000200 */
[----:B------:R-:W3:Y:S03]  /*47e0*/  LDSM.16.M88.4 R92, [R20+UR5+0xe000] ;  /* 0x00e00005145c783b */ /* 0x000ee60008000200 */
[C---:B-1----:R-:W-:Y:S08]  /*47f0*/  HMMA.16816.F32 R32, R12.reuse, R68, R32 ;  /* 0x000000440c20723c */ /* 0x042ff00000001820 */
[C---:B------:R-:W-:Y:S08]  /*4800*/  HMMA.16816.F32 R28, R12.reuse, R70, R56 ;  /* 0x000000460c1c723c */ /* 0x040ff00000001838 */
[C---:B------:R-:W-:Y:S08]  /*4810*/  HMMA.16816.F32 R68, R12.reuse, R78, R64 ;  /* 0x0000004e0c44723c */ /* 0x040ff00000001840 */
[C---:B------:R-:W-:Y:S08]  /*4820*/  HMMA.16816.F32 R64, R12.reuse, R60, R44 ;  /* 0x0000003c0c40723c */ /* 0x040ff0000000182c */
[C---:B------:R-:W-:Y:S08]  /*4830*/  HMMA.16816.F32 R24, R12.reuse, R72, R52 ;  /* 0x000000480c18723c */ /* 0x040ff00000001834 */
[C---:B------:R-:W-:Y:S01]  /*4840*/  HMMA.16816.F32 R16, R12.reuse, R74, R48 ;  /* 0x0000004a0c10723c */ /* 0x040fe20000001830 */
[----:B------:R-:W-:Y:S07]  /*4850*/  LDSM.16.M88.4 R72, [R20+UR5+0xf800] ;  /* 0x00f800051448783b */ /* 0x000fee0008000200 */
[C---:B------:R-:W-:Y:S01]  /*4860*/  HMMA.16816.F32 R56, R12.reuse, R62, R36 ;  /* 0x0000003e0c38723c */ /* 0x040fe20000001824 */
[----:B------:R-:W1:Y:S07]  /*4870*/  LDSM.16.M88.4 R36, [R20+UR5+0xf000] ;  /* 0x00f000051424783b */ /* 0x000e6e0008000200 */
[----:B------:R-:W-:Y:S01]  /*4880*/  HMMA.16816.F32 R40, R12, R76, R40 ;  /* 0x0000004c0c28723c */ /* 0x000fe20000001828 */
[----:B------:R4:W-:Y:S04]  /*4890*/  LDSM.16.M88.4 R12, [R22+0x6000] ;  /* 0x00600000160c783b */ /* 0x0009e80000000200 */
[----:B------:R-:W-:Y:S03]  /*48a0*/  LDSM.16.M88.4 R76, [R0+0xf000] ;  /* 0x00f00000004c783b */ /* 0x000fe60000000200 */
[C---:B--2---:R-:W-:Y:S08]  /*48b0*/  HMMA.16816.F32 R52, R8.reuse, R80, R32 ;  /* 0x000000500834723c */ /* 0x044ff00000001820 */
[C---:B------:R-:W-:Y:S08]  /*48c0*/  HMMA.16816.F32 R44, R8.reuse, R88, R24 ;  /* 0x00000058082c723c */ /* 0x040ff00000001818 */
[C---:B----4-:R-:W-:Y:S01]  /*48d0*/  HMMA.16816.F32 R20, R8.reuse, R84, R64 ;  /* 0x000000540814723c */ /* 0x050fe20000001840 */
[----:B------:R-:W2:Y:S07]  /*48e0*/  LDSM.16.M88.4 R64, [R0+0xe800] ;  /* 0x00e800000040783b */ /* 0x000eae0000000200 */
[C---:B------:R-:W-:Y:S01]  /*48f0*/  HMMA.16816.F32 R32, R8.reuse, R90, R16 ;  /* 0x0000005a0820723c */ /* 0x040fe20000001810 */
[----:B------:R-:W-:Y:S07]  /*4900*/  LDSM.16.M88.4 R88, [R0+0xf800] ;  /* 0x00f800000058783b */ /* 0x000fee0000000200 */
[C---:B------:R-:W-:Y:S01]  /*4910*/  HMMA.16816.F32 R48, R8.reuse, R82, R28 ;  /* 0x000000520830723c */ /* 0x040fe2000000181c */
[----:B------:R4:W5:Y:S07]  /*4920*/  LDSM.16.M88.4 R80, [R0+0xe000] ;  /* 0x00e000000050783b */ /* 0x00096e0000000200 */
[C---:B------:R-:W-:Y:S08]  /*4930*/  HMMA.16816.F32 R28, R8.reuse, R100, R40 ;  /* 0x00000064081c723c */ /* 0x040ff00000001828 */
[C---:B------:R-:W-:Y:S01]  /*4940*/  HMMA.16816.F32 R24, R8.reuse, R102, R68 ;  /* 0x000000660818723c */ /* 0x040fe20000001844 */
[----:B------:R-:W-:Y:S07]  /*4950*/  LDSM.16.M88.4 R68, [R133+0xf000] ;  /* 0x00f000008544783b */ /* 0x000fee0000000200 */
[----:B------:R-:W-:Y:S01]  /*4960*/  HMMA.16816.F32 R16, R8, R86, R56 ;  /* 0x000000560810723c */ /* 0x000fe20000001838 */
[----:B------:R-:W-:Y:S01]  /*4970*/  LDSM.16.M88.4 R84, [R2+0xe800] ;  /* 0x00e800000254783b */ /* 0x000fe20000000200 */
[----:B----4-:R-:W-:-:S06]  /*4980*/  IADD3 R0, PT, PT, R118, UR21, RZ ;  /* 0x0000001576007c10 */ /* 0x010fcc000fffe0ff */
[C---:B---3--:R-:W-:Y:S08]  /*4990*/  HMMA.16816.F32 R8, R4.reuse, R92, R52 ;  /* 0x0000005c0408723c */ /* 0x048ff00000001834 */
[C---:B------:R-:W-:Y:S08]  /*49a0*/  HMMA.16816.F32 R52, R4.reuse, R96, R44 ;  /* 0x000000600434723c */ /* 0x040ff0000000182c */
[C---:B------:R-:W-:Y:S01]  /*49b0*/  HMMA.16816.F32 R60, R4.reuse, R98, R32 ;  /* 0x00000062043c723c */ /* 0x040fe20000001820 */
[----:B------:R-:W-:Y:S07]  /*49c0*/  LDSM.16.M88.4 R32, [R133+0xe800] ;  /* 0x00e800008520783b */ /* 0x000fee0000000200 */
[C---:B------:R-:W-:Y:S08]  /*49d0*/  HMMA.16816.F32 R56, R4.reuse, R94, R48 ;  /* 0x0000005e0438723c */ /* 0x040ff00000001830 */
[C---:B-1----:R-:W-:Y:S01]  /*49e0*/  HMMA.16816.F32 R48, R4.reuse, R36, R28 ;  /* 0x000000240430723c */ /* 0x042fe2000000181c */
[----:B------:R-:W-:Y:S07]  /*49f0*/  LDSM.16.M88.4 R28, [R133+0xe000] ;  /* 0x00e00000851c783b */ /* 0x000fee0000000200 */
[C---:B------:R-:W-:Y:S08]  /*4a00*/  HMMA.16816.F32 R44, R4.reuse, R38, R24 ;  /* 0x00000026042c723c */ /* 0x040ff00000001818 */
[C---:B------:R-:W-:Y:S08]  /*4a10*/  HMMA.16816.F32 R40, R4.reuse, R72, R20 ;  /* 0x000000480428723c */ /* 0x040ff00000001814 */
[----:B------:R-:W-:Y:S01]  /*4a20*/  HMMA.16816.F32 R36, R4, R74, R16 ;  /* 0x0000004a0424723c */ /* 0x000fe20000001810 */
[----:B------:R-:W1:Y:S04]  /*4a30*/  LDSM.16.M88.4 R4, [R104+0x6000] ;  /* 0x006000006804783b */ /* 0x000e680000000200 */
[----:B------:R-:W-:Y:S03]  /*4a40*/  LDSM.16.M88.4 R72, [R2+0xe000] ;  /* 0x00e000000248783b */ /* 0x000fe60000000200 */
[C---:B--2---:R-:W-:Y:S08]  /*4a50*/  HMMA.16816.F32 R16, R12.reuse, R64, R52 ;  /* 0x000000400c10723c */ /* 0x044ff00000001834 */
[C---:B------:R-:W-:Y:S01]  /*4a60*/  HMMA.16816.F32 R60, R12.reuse, R66, R60 ;  /* 0x000000420c3c723c */ /* 0x040fe2000000183c */
[----:B------:R-:W2:Y:S07]  /*4a70*/  LDSM.16.M88.4 R64, [R133+0xf800] ;  /* 0x00f800008540783b */ /* 0x000eae0000000200 */
[C---:B-----5:R-:W-:Y:S01]  /*4a80*/  HMMA.16816.F32 R24, R12.reuse, R80, R8 ;  /* 0x000000500c18723c */ /* 0x060fe20000001808 */
[----:B------:R3:W4:Y:S07]  /*4a90*/  LDSM.16.M88.4 R8, [R3+0x6000] ;  /* 0x006000000308783b */ /* 0x00072e0000000200 */
[C---:B------:R-:W-:Y:S01]  /*4aa0*/  HMMA.16816.F32 R20, R12.reuse, R82, R56 ;  /* 0x000000520c14723c */ /* 0x040fe20000001838 */
[----:B------:R-:W5:Y:S07]  /*4ab0*/  LDSM.16.M88.4 R80, [R2+0xf000] ;  /* 0x00f000000250783b */ /* 0x000f6e0000000200 */
[C---:B------:R-:W-:Y:S08]  /*4ac0*/  HMMA.16816.F32 R56, R12.reuse, R76, R48 ;  /* 0x0000004c0c38723c */ /* 0x040ff00000001830 */
[----:B------:R-:W-:Y:S01]  /*4ad0*/  HMMA.16816.F32 R52, R12, R78, R44 ;  /* 0x0000004e0c34723c */ /* 0x000fe2000000182c */
[----:B------:R2:W5:Y:S01]  /*4ae0*/  LDSM.16.M88.4 R76, [R2+0xf800] ;  /* 0x00f80000024c783b */ /* 0x0005620000000200 */
[----:B------:R-:W-:-:S04]  /*4af0*/  DEPBAR.LE SB0, 0x0 ;  /* 0x000080000000791a */ /* 0x000fc80000000000 */
[----:B---3--:R-:W-:Y:S02]  /*4b00*/  IMAD.U32 R3, RZ, RZ, UR29 ;  /* 0x0000001dff037e24 */ /* 0x008fe4000f8e00ff */
[C---:B------:R-:W-:Y:S08]  /*4b10*/  HMMA.16816.F32 R48, R12.reuse, R88, R40 ;  /* 0x000000580c30723c */ /* 0x040ff00000001828 */
[----:B------:R-:W-:Y:S08]  /*4b20*/  HMMA.16816.F32 R44, R12, R90, R36 ;  /* 0x0000005a0c2c723c */ /* 0x000ff00000001824 */
[----:B-1----:R-:W-:Y:S01]  /*4b30*/  HMMA.16816.F32 R40, R4, R28, R24 ;  /* 0x0000001c0428723c */ /* 0x002fe20000001818 */
[----:B--2---:R-:W-:-:S07]  /*4b40*/  VIADD R2, R0, 0x1 ;  /* 0x0000000100027836 */ /* 0x004fce0000000000 */
[C---:B------:R-:W-:Y:S08]  /*4b50*/  HMMA.16816.F32 R36, R4.reuse, R30, R20 ;  /* 0x0000001e0424723c */ /* 0x040ff00000001814 */
[C---:B------:R-:W-:Y:S08]  /*4b60*/  HMMA.16816.F32 R20, R4.reuse, R34, R60 ;  /* 0x000000220414723c */ /* 0x040ff0000000183c */
[C---:B------:R-:W-:Y:S08]  /*4b70*/  HMMA.16816.F32 R24, R4.reuse, R32, R16 ;  /* 0x000000200418723c */ /* 0x040ff00000001810 */
[C---:B------:R-:W-:Y:S08]  /*4b80*/  HMMA.16816.F32 R16, R4.reuse, R68, R56 ;  /* 0x000000440410723c */ /* 0x040ff00000001838 */
[C---:B------:R-:W-:Y:S08]  /*4b90*/  HMMA.16816.F32 R12, R4.reuse, R70, R52 ;  /* 0x00000046040c723c */ /* 0x040ff00000001834 */
[C---:B------:R-:W-:Y:S08]  /*4ba0*/  HMMA.16816.F32 R28, R4.reuse, R64, R48 ;  /* 0x00000040041c723c */ /* 0x040ff00000001830 */
[----:B------:R-:W-:Y:S08]  /*4bb0*/  HMMA.16816.F32 R4, R4, R66, R44 ;  /* 0x000000420404723c */ /* 0x000ff0000000182c */
[C---:B----4-:R-:W-:Y:S08]  /*4bc0*/  HMMA.16816.F32 R56, R8.reuse, R72, R40 ;  /* 0x000000480838723c */ /* 0x050ff00000001828 */
[----:B------:R-:W-:Y:S01]  /*4bd0*/  HMMA.16816.F32 R40, R8, R86, R20 ;  /* 0x000000560828723c */ /* 0x000fe20000001814 */
[----:B------:R-:W-:-:S02]  /*4be0*/  VIMNMX R20, PT, PT, R105, UR29, PT ;  /* 0x0000001d69147c48 */ /* 0x000fc4000bfe0100 */
[----:B------:R-:W-:Y:S01]  /*4bf0*/  VIADDMNMX R21, R105, 0x8, R3, PT ;  /* 0x0000000869157846 */ /* 0x000fe20003800103 */
[----:B------:R-:W-:Y:S01]  /*4c00*/  BAR.SYNC.DEFER_BLOCKING 0x0 ;  /* 0x0000000000007b1d */ /* 0x000fe20000010000 */
[C---:B------:R-:W-:Y:S02]  /*4c10*/  ISETP.GE.AND P6, PT, R2.reuse, R20, PT ;  /* 0x000000140200720c */ /* 0x040fe40003fc6270 */
[----:B------:R-:W-:Y:S01]  /*4c20*/  ISETP.GE.AND P5, PT, R2, R21, PT ;  /* 0x000000150200720c */ /* 0x000fe20003fa6270 */
[C---:B------:R-:W-:Y:S08]  /*4c30*/  HMMA.16816.F32 R32, R8.reuse, R84, R24 ;  /* 0x000000540820723c */ /* 0x040ff00000001818 */
[C---:B------:R-:W-:Y:S08]  /*4c40*/  HMMA.16816.F32 R36, R8.reuse, R74, R36 ;  /* 0x0000004a0824723c */ /* 0x040ff00000001824 */
[C---:B-----5:R-:W-:Y:S08]  /*4c50*/  HMMA.16816.F32 R52, R8.reuse, R80, R16 ;  /* 0x000000500834723c */ /* 0x060ff00000001810 */
[C---:B------:R-:W-:Y:S08]  /*4c60*/  HMMA.16816.F32 R48, R8.reuse, R82, R12 ;  /* 0x000000520830723c */ /* 0x040ff0000000180c */
[C---:B------:R-:W-:Y:S08]  /*4c70*/  HMMA.16816.F32 R44, R8.reuse, R76, R28 ;  /* 0x0000004c082c723c */ /* 0x040ff0000000181c */
[----:B------:R-:W-:Y:S01]  /*4c80*/  HMMA.16816.F32 R24, R8, R78, R4 ;  /* 0x0000004e0818723c */ /* 0x000fe20000001804 */
[C---:B------:R-:W-:Y:S01]  /*4c90*/  IADD3 R10, PT, PT, R0.reuse, 0x8, RZ ;  /* 0x00000008000a7810 */ /* 0x040fe20007ffe0ff */
[----:B------:R-:W-:Y:S01]  /*4ca0*/  VIADD R11, R0, 0x9 ;  /* 0x00000009000b7836 */ /* 0x000fe20000000000 */
[----:B------:R-:W-:-:S02]  /*4cb0*/  NOP ;  /* 0x0000000000007918 */ /* 0x000fc40000000000 */
[----:B------:R-:W-:-:S15]  /*4cc0*/  BRA.U !UP1, `(.L_x_563) ;  /* 0x0000000509c47547 */ /* 0x000fde000b800000 */
        /* <DEDUP_REMOVED lines=13> */
[CC--:B------:R-:W-:Y:S01]  /*4da0*/  LEA R6, P0, R5.reuse, R114.reuse, 0x1 ;  /* 0x0000007205067211 */ /* 0x0c0fe200078008ff */
[----:B------:R-:W-:Y:S01]  /*4db0*/  IMAD.U32 R3, RZ, RZ, UR7 ;  /* 0x00000007ff037e24 */ /* 0x000fe2000f8e00ff */
[----:B------:R-:W-:Y:S01]  /*4dc0*/  UIADD3.X UR13, UPT, UPT, UR17, UR7, URZ, UP0, !UPT ;  /* 0x00000007110d7290 */ /* 0x000fe200087fe4ff */
[-C--:B------:R-:W-:Y:S01]  /*4dd0*/  LEA.HI.X R9, R2, R111.reuse, R4, 0x1, P1 ;  /* 0x0000006f02097211 */ /* 0x080fe200008f0c04 */
[----:B------:R-:W-:Y:S01]  /*4de0*/  IMAD.U32 R2, RZ, RZ, UR15 ;  /* 0x0000000fff027e24 */ /* 0x000fe2000f8e00ff */
        /* <DEDUP_REMOVED lines=95> */
.L_x_563:
[C---:B-1----:R-:W-:Y:S01]  /*53e0*/  VIADD R2, R0.reuse, 0x10 ;  /* 0x0000001000027836 */ /* 0x042fe20000000000 */
[----:B------:R-:W-:Y:S01]  /*53f0*/  FSEL R15, R57, -INF , !P6 ;  /* 0xff800000390f7808 */ /* 0x000fe20007000000 */
[----:B------:R-:W-:Y:S01]  /*5400*/  VIADD R3, R0, 0x11 ;  /* 0x0000001100037836 */ /* 0x000fe20000000000 */
[-C--:B------:R-:W-:Y:S01]  /*5410*/  ISETP.GE.AND P4, PT, R10, R20.reuse, PT ;  /* 0x000000140a00720c */ /* 0x080fe20003f86270 */
        /* <DEDUP_REMOVED lines=8> */
[----:B------:R-:W-:Y:S01]  /*54a0*/  IMAD.WIDE.U32 R66, R106, -0x326172a9, RZ ;  /* 0xcd9e8d576a427825 */ /* 0x000fe200078e00ff */
[----:B------:R-:W-:Y:S01]  /*54b0*/  FSEL R29, R59, -INF , !P5 ;  /* 0xff8000003b1d7808 */ /* 0x000fe20006800000 */
[----:B------:R-:W-:Y:S01]  /*54c0*/  USHF.L.U32 UR28, UR22, 0x1, URZ ;  /* 0x00000001161c7899 */ /* 0x000fe200080006ff */
[----:B------:R-:W-:Y:S01]  /*54d0*/  FSEL R16, R36, -INF , !P4 ;  /* 0xff80000024107808 */ /* 0x000fe20006000000 */
[----:B------:R-:W-:Y:S01]  /*54e0*/  UIADD3 UR6, UPT, UPT, UR33, -0x4498517b, URZ ;  /* 0xbb67ae8521067890 */ /* 0x000fe2000fffe0ff */
[CC--:B------:R-:W-:Y:S01]  /*54f0*/  ISETP.GE.AND P5, PT, R3.reuse, R20.reuse, PT ;  /* 0x000000140300720c */ /* 0x0c0fe20003fa6270 */
[----:B------:R-:W-:Y:S01]  /*5500*/  IMAD.WIDE.U32 R76, R108, -0x2daee0ad, RZ ;  /* 0xd2511f536c4c7825 */ /* 0x000fe200078e00ff */
[-C--:B------:R-:W-:Y:S01]  /*5510*/  ISETP.GE.AND P4, PT, R3, R21.reuse, PT ;  /* 0x000000150300720c */ /* 0x080fe20003f86270 */
[----:B------:R-:W1:Y:S01]  /*5520*/  LDCU UR29, c[0x0][0x45c] ;  /* 0x00008b80ff1d77ac */ /* 0x000e620008000800 */
[----:B------:R-:W-:Y:S01]  /*5530*/  FSEL R28, R38, -INF , !P1 ;  /* 0xff800000261c7808 */ /* 0x000fe20004800000 */
[----:B------:R-:W-:Y:S01]  /*5540*/  VIADD R3, R0, 0x20 ;  /* 0x0000002000037836 */ /* 0x000fe20000000000 */
[----:B------:R-:W-:Y:S01]  /*5550*/  FSEL R17, R37, -INF , !P3 ;  /* 0xff80000025117808 */ /* 0x000fe20005800000 */
[----:B------:R-:W-:Y:S01]  /*5560*/  UIADD3 UR25, UPT, UPT, UR32, -0x61c88647, URZ ;  /* 0x9e3779b920197890 */ /* 0x000fe2000fffe0ff */
[CC--:B------:R-:W-:Y:S01]  /*5570*/  ISETP.GE.AND P1, PT, R2.reuse, R20.reuse, PT ;  /* 0x000000140200720c */ /* 0x0c0fe20003f26270 */
[----:B------:R-:W-:Y:S01]  /*5580*/  UIADD3 UR22, UPT, UPT, UR32, 0x3c6ef372, URZ ;  /* 0x3c6ef37220167890 */ /* 0x000fe2000fffe0ff */
[-C--:B------:R-:W-:Y:S01]  /*5590*/  ISETP.GE.AND P3, PT, R2, R21.reuse, PT ;  /* 0x000000150200720c */ /* 0x080fe20003f66270 */
[----:B------:R-:W-:Y:S01]  /*55a0*/  VIADD R2, R0, 0x21 ;  /* 0x0000002100027836 */ /* 0x000fe20000000000 */
[-C--:B------:R-:W-:Y:S01]  /*55b0*/  ISETP.GE.AND P0, PT, R11, R21.reuse, PT ;  /* 0x000000150b00720c */ /* 0x080fe20003f06270 */
[----:B------:R-:W-:Y:S01]  /*55c0*/  UIADD3 UR21, UPT, UPT, UR33, 0x76cf5d0a, URZ ;  /* 0x76cf5d0a21157890 */ /* 0x000fe2000fffe0ff */
[----:B------:R-:W-:Y:S01]  /*55d0*/  FSEL R19, R32, -INF , !P2 ;  /* 0xff80000020137808 */ /* 0x000fe20005000000 */
[----:B------:R-:W-:Y:S01]  /*55e0*/  UIADD3 UR18, UPT, UPT, UR33, 0x32370b8f, URZ ;  /* 0x32370b8f21127890 */ /* 0x000fe2000fffe0ff */
[----:B------:R-:W-:Y:S01]  /*55f0*/  FSEL R32, R34, -INF , !P6 ;  /* 0xff80000022207808 */ /* 0x000fe20007000000 */
[----:B------:R-:W-:Y:S01]  /*5600*/  UIADD3 UR19, UPT, UPT, UR32, -0x255992d5, URZ ;  /* 0xdaa66d2b20137890 */ /* 0x000fe2000fffe0ff */
[----:B------:R-:W-:Y:S01]  /*5610*/  FSEL R22, R33, -INF , !P5 ;  /* 0xff80000021167808 */ /* 0x000fe20006800000 */
[----:B------:R-:W-:Y:S01]  /*5620*/  UIADD3 UR16, UPT, UPT, UR32, 0x78dde6e4, URZ ;  /* 0x78dde6e420107890 */ /* 0x000fe2000fffe0ff */
[----:B------:R-:W-:Y:S01]  /*5630*/  FSEL R34, R42, -INF , !P3 ;  /* 0xff8000002a227808 */ /* 0x000fe20005800000 */
[----:B------:R-:W-:Y:S01]  /*5640*/  UIADD3 UR15, UPT, UPT, UR33, -0x126145ec, URZ ;  /* 0xed9eba14210f7890 */ /* 0x000fe2000fffe0ff */
[----:B------:R-:W-:Y:S01]  /*5650*/  FSEL R30, R39, -INF , !P0 ;  /* 0xff800000271e7808 */ /* 0x000fe20004000000 */
[----:B------:R-:W-:Y:S01]  /*5660*/  UIADD3 UR12, UPT, UPT, UR33, -0x56f99767, URZ ;  /* 0xa9066899210c7890 */ /* 0x000fe2000fffe0ff */
[CC--:B------:R-:W-:Y:S01]  /*5670*/  ISETP.GE.AND P6, PT, R3.reuse, R20.reuse, PT ;  /* 0x000000140300720c */ /* 0x0c0fe20003fc6270 */
[----:B------:R-:W-:Y:S01]  /*5680*/  UIADD3 UR13, UPT, UPT, UR32, 0x1715609d, URZ ;  /* 0x1715609d200d7890 */ /* 0x000fe2000fffe0ff */
[----:B------:R-:W-:Y:S01]  /*5690*/  ISETP.GE.AND P5, PT, R3, R21, PT ;  /* 0x000000150300720c */ /* 0x000fe20003fa6270 */
[----:B------:R-:W-:Y:S01]  /*56a0*/  VIADD R3, R0, 0x28 ;  /* 0x0000002800037836 */ /* 0x000fe20000000000 */
[----:B------:R-:W-:Y:S01]  /*56b0*/  FSEL R31, R35, -INF , !P4 ;  /* 0xff800000231f7808 */ /* 0x000fe20006000000 */
[----:B------:R-:W-:Y:S01]  /*56c0*/  UIADD3 UR7, UPT, UPT, UR32, -0x4ab325aa, URZ ;  /* 0xb54cda5620077890 */ /* 0x000fe2000fffe0ff */
[----:B------:R-:W-:Y:S01]  /*56d0*/  FSEL R23, R40, -INF , !P1 ;  /* 0xff80000028177808 */ /* 0x000fe20004800000 */
[----:B------:R-:W-:Y:S01]  /*56e0*/  STL.64 [R1+0x78], R76 ;  /* 0x0000784c01007387 */ /* 0x000fe20000100a00 */
[----:B------:R-:W-:-:S02]  /*56f0*/  ISETP.GE.AND P3, PT, R0, R20, PT ;  /* 0x000000140000720c */ /* 0x000fc40003f66270 */
[-C--:B------:R-:W-:Y:S02]  /*5700*/  ISETP.GE.AND P0, PT, R4, R20.reuse, PT ;  /* 0x000000140400720c */ /* 0x080fe40003f06270 */
[C---:B------:R-:W-:Y:S02]  /*5710*/  ISETP.GE.AND P4, PT, R2.reuse, R20, PT ;  /* 0x000000140200720c */ /* 0x040fe40003f86270 */
[----:B------:R-:W-:Y:S01]  /*5720*/  ISETP.GE.AND P1, PT, R2, R21, PT ;  /* 0x000000150200720c */ /* 0x000fe20003f26270 */
[----:B------:R-:W-:Y:S01]  /*5730*/  VIADD R2, R0, 0x29 ;  /* 0x0000002900027836 */ /* 0x000fe20000000000 */
[----:B------:R-:W-:Y:S02]  /*5740*/  FSEL R9, R56, -INF , !P3 ;  /* 0xff80000038097808 */ /* 0x000fe40005800000 */
[----:B------:R-:W-:Y:S02]  /*5750*/  FSEL R33, R41, -INF , !P0 ;  /* 0xff80000029217808 */ /* 0x000fe40004000000 */
[----:B------:R-:W-:-:S02]  /*5760*/  FSEL R60, R52, -INF , !P6 ;  /* 0xff800000343c7808 */ /* 0x000fc40007000000 */
[CC--:B------:R-:W-:Y:S02]  /*5770*/  ISETP.GE.AND P0, PT, R3.reuse, R20.reuse, PT ;  /* 0x000000140300720c */ /* 0x0c0fe40003f06270 */
[-C--:B------:R-:W-:Y:S01]  /*5780*/  ISETP.GE.AND P6, PT, R3, R21.reuse, PT ;  /* 0x000000150300720c */ /* 0x080fe20003fc6270 */
[----:B------:R-:W-:Y:S01]  /*5790*/  VIADD R3, R0, 0x30 ;  /* 0x0000003000037836 */ /* 0x000fe20000000000 */
[----:B------:R-:W-:Y:S02]  /*57a0*/  FSEL R53, R53, -INF , !P4 ;  /* 0xff80000035357808 */ /* 0x000fe40006000000 */
[C---:B------:R-:W-:Y:S02]  /*57b0*/  ISETP.GE.AND P4, PT, R2.reuse, R20, PT ;  /* 0x000000140200720c */ /* 0x040fe40003f86270 */
[----:B------:R-:W-:Y:S02]  /*57c0*/  ISETP.GE.AND P3, PT, R2, R21, PT ;  /* 0x000000150200720c */ /* 0x000fe40003f66270 */
[----:B------:R-:W-:-:S02]  /*57d0*/  FMNMX3.FTZ R2, R9, R15, R16, !PT ;  /* 0x0000000f09027276 */ /* 0x000fc40007810010 */
[----:B------:R-:W-:Y:S02]  /*57e0*/  FSEL R74, R48, -INF , !P0 ;  /* 0xff800000304a7808 */ /* 0x000fe40004000000 */
[----:B------:R-:W-:Y:S02]  /*57f0*/  FMNMX3.FTZ R2, R2, R17, R19, !PT ;  /* 0x0000001102027276 */ /* 0x000fe40007810013 */
[----:B------:R-:W-:Y:S02]  /*5800*/  ISETP.GE.AND P0, PT, R3, R20, PT ;  /* 0x000000140300720c */ /* 0x000fe40003f06270 */
[----:B------:R-:W-:Y:S02]  /*5810*/  FMNMX3.FTZ R2, R2, R22, R23, !PT ;  /* 0x0000001602027276 */ /* 0x000fe40007810017 */
[----:B------:R-:W-:Y:S02]  /*5820*/  FSEL R99, R44, -INF , !P0 ;  /* 0xff8000002c637808 */ /* 0x000fe40004000000 */
[----:B------:R-:W-:-:S02]  /*5830*/  FSEL R75, R49, -INF , !P4 ;  /* 0xff800000314b7808 */ /* 0x000fc40006000000 */
[----:B------:R-:W-:Y:S02]  /*5840*/  ISETP.GE.AND P0, PT, R0, R21, PT ;  /* 0x000000150000720c */ /* 0x000fe40003f06270 */
[----:B------:R-:W-:Y:S02]  /*5850*/  ISETP.GE.AND P4, PT, R5, R20, PT ;  /* 0x000000140500720c */ /* 0x000fe40003f86270 */
[----:B------:R-:W-:Y:S02]  /*5860*/  FMNMX3.FTZ R2, R2, R33, R60, !PT ;  /* 0x0000002102027276 */ /* 0x000fe4000781003c */
[----:B------:R-:W-:Y:S02]  /*5870*/  FSEL R18, R58, -INF , !P0 ;  /* 0xff8000003a127808 */ /* 0x000fe40004000000 */
[----:B------:R-:W-:Y:S01]  /*5880*/  ISETP.GE.AND P2, PT, R4, R21, PT ;  /* 0x000000150400720c */ /* 0x000fe20003f46270 */
[----:B------:R-:W-:Y:S01]  /*5890*/  VIADD R4, R0, 0x39 ;  /* 0x0000003900047836 */ /* 0x000fe20000000000 */
[----:B------:R-:W-:-:S02]  /*58a0*/  FSEL R98, R45, -INF , !P4 ;  /* 0xff8000002d627808 */ /* 0x000fc40006000000 */
[-C--:B------:R-:W-:Y:S02]  /*58b0*/  ISETP.GE.AND P4, PT, R6, R20.reuse, PT ;  /* 0x000000140600720c */ /* 0x080fe40003f86270 */
[----:B------:R-:W-:Y:S02]  /*58c0*/  FMNMX3.FTZ R0, R2, R53, R74, !PT ;  /* 0x0000003502007276 */ /* 0x000fe4000781004a */
[----:B------:R-:W-:Y:S02]  /*58d0*/  FMNMX3.FTZ R7, R18, R29, R28, !PT ;  /* 0x0000001d12077276 */ /* 0x000fe4000781001c */
[----:B------:R-:W-:Y:S02]  /*58e0*/  FSEL R97, R24, -INF , !P4 ;  /* 0xff80000018617808 */ /* 0x000fe40006000000 */
[----:B------:R-:W-:Y:S02]  /*58f0*/  ISETP.GE.AND P4, PT, R4, R20, PT ;  /* 0x000000140400720c */ /* 0x000fe40003f86270 */
[----:B------:R-:W-:-:S02]  /*5900*/  FMNMX3.FTZ R2, R0, R75, R99, !PT ;  /* 0x0000004b00027276 */ /* 0x000fc40007810063 */
[----:B------:R-:W-:Y:S02]  /*5910*/  FMNMX3.FTZ R0, R7, R30, R32, !PT ;  /* 0x0000001e07007276 */ /* 0x000fe40007810020 */
[----:B------:R-:W-:Y:S02]  /*5920*/  FSEL R96, R25, -INF , !P4 ;  /* 0xff80000019607808 */ /* 0x000fe40006000000 */
[----:B------:R-:W-:Y:S02]  /*5930*/  FMNMX3.FTZ R2, R2, R98, R97, !PT ;  /* 0x0000006202027276 */ /* 0x000fe40007810061 */
[----:B------:R-:W-:Y:S02]  /*5940*/  FSEL R24, R43, -INF , !P2 ;  /* 0xff8000002b187808 */ /* 0x000fe40005000000 */
[----:B------:R-:W-:Y:S02]  /*5950*/  FSEL R54, R54, -INF , !P5 ;  /* 0xff80000036367808 */ /* 0x000fe40006800000 */
[----:B------:R-:W-:-:S02]  /*5960*/  FMNMX3.FTZ R0, R0, R31, R34, !PT ;  /* 0x0000001f00007276 */ /* 0x000fc40007810022 */
[----:B------:R-:W-:Y:S02]  /*5970*/  FMNMX.FTZ R2, R96, R2, !PT ;  /* 0x0000000260027209 */ /* 0x000fe40007810000 */
[-C--:B------:R-:W-:Y:S02]  /*5980*/  ISETP.GE.AND P0, PT, R3, R21.reuse, PT ;  /* 0x000000150300720c */ /* 0x080fe40003f06270 */
[----:B------:R-:W-:Y:S01]  /*5990*/  FSEL R55, R55, -INF , !P1 ;  /* 0xff80000037377808 */ /* 0x000fe20004800000 */
[----:B------:R-:W2:Y:S01]  /*59a0*/  SHFL.BFLY PT, R132, R2, 0x2, 0x1f ;  /* 0x0c401f0002847f89 */ /* 0x000ea200000e0000 */
[----:B------:R-:W-:Y:S02]  /*59b0*/  FSEL R69, R50, -INF , !P6 ;  /* 0xff80000032457808 */ /* 0x000fe40007000000 */
[----:B------:R-:W-:Y:S02]  /*59c0*/  FMNMX3.FTZ R0, R0, R24, R54, !PT ;  /* 0x0000001800007276 */ /* 0x000fe40007810036 */
[----:B------:R-:W-:-:S02]  /*59d0*/  ISETP.GE.AND P2, PT, R5, R21, PT ;  /* 0x000000150500720c */ /* 0x000fc40003f46270 */
[----:B------:R-:W-:Y:S02]  /*59e0*/  ISETP.GE.AND P1, PT, R6, R21, PT ;  /* 0x000000150600720c */ /* 0x000fe40003f26270 */
[----:B------:R-:W-:Y:S02]  /*59f0*/  FSEL R68, R51, -INF , !P3 ;  /* 0xff80000033447808 */ /* 0x000fe40005800000 */
[----:B------:R-:W-:Y:S02]  /*5a00*/  FSEL R92, R46, -INF , !P0 ;  /* 0xff8000002e5c7808 */ /* 0x000fe40004000000 */
[----:B------:R-:W-:Y:S02]  /*5a10*/  FMNMX3.FTZ R0, R0, R55, R69, !PT ;  /* 0x0000003700007276 */ /* 0x000fe40007810045 */
[----:B------:R-:W-:Y:S02]  /*5a20*/  ISETP.GE.AND P0, PT, R4, R21, PT ;  /* 0x000000150400720c */ /* 0x000fe40003f06270 */
[----:B------:R-:W-:-:S02]  /*5a30*/  FSEL R93, R47, -INF , !P2 ;  /* 0xff8000002f5d7808 */ /* 0x000fc40005000000 */
[----:B------:R-:W-:Y:S02]  /*5a40*/  FSEL R95, R26, -INF , !P1 ;  /* 0xff8000001a5f7808 */ /* 0x000fe40004800000 */
[----:B------:R-:W-:Y:S02]  /*5a50*/  FMNMX3.FTZ R0, R0, R68, R92, !PT ;  /* 0x0000004400007276 */ /* 0x000fe4000781005c */
[----:B------:R-:W-:Y:S02]  /*5a60*/  FSEL R94, R27, -INF , !P0 ;  /* 0xff8000001b5e7808 */ /* 0x000fe40004000000 */
[----:B------:R-:W-:Y:S02]  /*5a70*/  FMNMX3.FTZ R0, R0, R93, R95, !PT ;  /* 0x0000005d00007276 */ /* 0x000fe4000781005f */
[----:B--2---:R-:W-:Y:S01]  /*5a80*/  FMNMX.FTZ R132, R2, R132, !PT ;  /* 0x0000008402847209 */ /* 0x004fe20007810000 */
[----:B------:R-:W-:Y:S01]  /*5a90*/  IMAD.U32 R2, RZ, RZ, UR28 ;  /* 0x0000001cff027e24 */ /* 0x000fe2000f8e00ff */
[----:B------:R-:W-:Y:S01]  /*5aa0*/  FMNMX.FTZ R0, R94, R0, !PT ;  /* 0x000000005e007209 */ /* 0x000fe20007810000 */
[----:B------:R-:W-:Y:S01]  /*5ab0*/  UIADD3 UR28, UPT, UPT, UR28, 0x1, URZ ;  /* 0x000000011c1c7890 */ /* 0x000fe2000fffe0ff */
[----:B------:R-:W-:Y:S01]  /*5ac0*/  LOP3.LUT R3, R107, UR32, R67, 0x96, !PT ;  /* 0x000000206b037c12 */ /* 0x000fe2000f8e9643 */
[----:B------:R-:W2:Y:S01]  /*5ad0*/  SHFL.BFLY PT, R7, R132, 0x1, 0x1f ;  /* 0x0c201f0084077f89 */ /* 0x000ea200000e0000 */
[----:B------:R-:W-:-:S03]  /*5ae0*/  LOP3.LUT R2, R2, UR33, R77, 0x96, !PT ;  /* 0x0000002102027c12 */ /* 0x000fc6000f8e964d */
[----:B------:R-:W3:Y:S01]  /*5af0*/  SHFL.BFLY PT, R6, R0, 0x2, 0x1f ;  /* 0x0c401f0000067f89 */ /* 0x000ee200000e0000 */
[----:B------:R-:W-:-:S04]  /*5b00*/  IMAD.WIDE.U32 R64, R3, -0x2daee0ad, RZ ;  /* 0xd2511f5303407825 */ /* 0x000fc800078e00ff */
[----:B------:R-:W-:Y:S01]  /*5b10*/  IMAD.WIDE.U32 R2, R2, -0x326172a9, RZ ;  /* 0xcd9e8d5702027825 */ /* 0x000fe200078e00ff */
[----:B------:R-:W-:Y:S01]  /*5b20*/  LOP3.LUT R4, R76, UR6, R65, 0x96, !PT ;  /* 0x000000064c047c12 */ /* 0x000fe2000f8e9641 */
[----:B------:R-:W-:Y:S01]  /*5b30*/  UIADD3 UR6, UPT, UPT, UR33, 0x646e171e, URZ ;  /* 0x646e171e21067890 */ /* 0x000fe2000fffe0ff */
[----:B------:R-:W-:Y:S02]  /*5b40*/  STL.64 [R1+0x70], R64 ;  /* 0x0000704001007387 */ /* 0x000fe40000100a00 */
[----:B------:R-:W-:Y:S01]  /*5b50*/  LOP3.LUT R5, R66, UR25, R3, 0x96, !PT ;  /* 0x0000001942057c12 */ /* 0x000fe2000f8e9603 */
[----:B------:R-:W-:-:S04]  /*5b60*/  IMAD.WIDE.U32 R62, R4, -0x326172a9, RZ ;  /* 0xcd9e8d57043e7825 */ /* 0x000fc800078e00ff */
[----:B------:R-:W-:Y:S01]  /*5b70*/  IMAD.WIDE.U32 R4, R5, -0x2daee0ad, RZ ;  /* 0xd2511f5305047825 */ /* 0x000fe200078e00ff */
[----:B--2---:R-:W-:Y:S02]  /*5b80*/  FMNMX.FTZ R132, R132, R7, !PT ;  /* 0x0000000784847209 */ /* 0x004fe40007810000 */
[----:B---3--:R-:W-:-:S03]  /*5b90*/  FMNMX.FTZ R8, R0, R6, !PT ;  /* 0x0000000600087209 */ /* 0x008fc60007810000 */
[----:B-1----:R-:W-:Y:S01]  /*5ba0*/  FMUL.FTZ R0, R132, UR29 ;  /* 0x0000001d84007c20 */ /* 0x002fe20008410000 */
[----:B------:R-:W-:Y:S02]  /*5bb0*/  LOP3.LUT R6, R2, UR22, R63, 0x96, !PT ;  /* 0x0000001602067c12 */ /* 0x000fe4000f8e963f */
[----:B------:R-:W-:Y:S01]  /*5bc0*/  LOP3.LUT R2, R64, UR21, R5, 0x96, !PT ;  /* 0x0000001540027c12 */ /* 0x000fe2000f8e9605 */
[----:B------:R-:W1:Y:S01]  /*5bd0*/  SHFL.BFLY PT, R14, R8, 0x1, 0x1f ;  /* 0x0c201f00080e7f89 */ /* 0x000e6200000e0000 */
[----:B------:R-:W-:Y:S01]  /*5be0*/  FSETP.NEU.FTZ.AND P0, PT, R132, -INF , PT ;  /* 0xff8000008400780b */ /* 0x000fe20003f1d000 */
[----:B------:R-:W-:-:S04]  /*5bf0*/  IMAD.WIDE.U32 R6, R6, -0x2daee0ad, RZ ;  /* 0xd2511f5306067825 */ /* 0x000fc800078e00ff */
[----:B------:R-:W-:Y:S01]  /*5c00*/  IMAD.WIDE.U32 R2, R2, -0x326172a9, RZ ;  /* 0xcd9e8d5702027825 */ /* 0x000fe200078e00ff */
[----:B------:R-:W-:Y:S02]  /*5c10*/  LOP3.LUT R10, R4, UR18, R7, 0x96, !PT ;  /* 0x00000012040a7c12 */ /* 0x000fe4000f8e9607 */
[----:B------:R-:W-:Y:S02]  /*5c20*/  FSEL R4, R0, RZ, P0 ;  /* 0x000000ff00047208 */ /* 0x000fe40000000000 */
[----:B------:R-:W-:Y:S01]  /*5c30*/  LOP3.LUT R12, R62, UR19, R3, 0x96, !PT ;  /* 0x000000133e0c7c12 */ /* 0x000fe2000f8e9603 */
[----:B------:R-:W-:-:S04]  /*5c40*/  IMAD.WIDE.U32 R10, R10, -0x326172a9, RZ ;  /* 0xcd9e8d570a0a7825 */ /* 0x000fc800078e00ff */
[--C-:B------:R-:W-:Y:S01]  /*5c50*/  FFMA.FTZ R0, R9, UR29, -R4.reuse ;  /* 0x0000001d09007c23 */ /* 0x100fe20008010804 */
[----:B------:R-:W-:Y:S01]  /*5c60*/  FFMA.FTZ R5, R15, UR29, -R4 ;  /* 0x0000001d0f057c23 */ /* 0x000fe20008010804 */
[----:B------:R-:W-:Y:S01]  /*5c70*/  IMAD.WIDE.U32 R12, R12, -0x2daee0ad, RZ ;  /* 0xd2511f530c0c7825 */ /* 0x000fe200078e00ff */
[----:B------:R-:W-:-:S03]  /*5c80*/  LOP3.LUT R9, R2, UR16, R11, 0x96, !PT ;  /* 0x0000001002097c12 */ /* 0x000fc6000f8e960b */
[--C-:B------:R-:W-:Y:S01]  /*5c90*/  FFMA.FTZ R2, R16, UR29, -R4.reuse ;  /* 0x0000001d10027c23 */ /* 0x100fe20008010804 */
[----:B------:R2:W-:Y:S01]  /*5ca0*/  MUFU.EX2 R163, R0 ;  /* 0x0000000000a37308 */ /* 0x0005e20000000800 */
[--C-:B------:R-:W-:Y:S01]  /*5cb0*/  FFMA.FTZ R11, R22, UR29, -R4.reuse ;  /* 0x0000001d160b7c23 */ /* 0x100fe20008010804 */
[----:B------:R-:W-:Y:S02]  /*5cc0*/  LOP3.LUT R6, R6, UR15, R13, 0x96, !PT ;  /* 0x0000000f06067c12 */ /* 0x000fe4000f8e960d */
[----:B------:R3:W-:Y:S01]  /*5cd0*/  MUFU.EX2 R184, R2 ;  /* 0x0000000200b87308 */ /* 0x0007e20000000800 */
[----:B-1----:R-:W-:Y:S01]  /*5ce0*/  FMNMX.FTZ R3, R8, R14, !PT ;  /* 0x0000000e08037209 */ /* 0x002fe20007810000 */
[----:B------:R-:W-:Y:S02]  /*5cf0*/  IMAD.WIDE.U32 R8, R9, -0x2daee0ad, RZ ;  /* 0xd2511f5309087825 */ /* 0x000fe400078e00ff */
[----:B------:R1:W-:Y:S01]  /*5d00*/  MUFU.EX2 R162, R5 ;  /* 0x0000000500a27308 */ /* 0x0003e20000000800 */
[----:B------:R-:W-:Y:S01]  /*5d10*/  FSETP.NEU.FTZ.AND P0, PT, R3, -INF , PT ;  /* 0xff8000000300780b */ /* 0x000fe20003f1d000 */
[----:B------:R-:W-:Y:S01]  /*5d20*/  IMAD.WIDE.U32 R6, R6, -0x326172a9, RZ ;  /* 0xcd9e8d5706067825 */ /* 0x000fe200078e00ff */
[----:B------:R-:W-:Y:S01]  /*5d30*/  LOP3.LUT R12, R12, UR12, R9, 0x96, !PT ;  /* 0x0000000c0c0c7c12 */ /* 0x000fe2000f8e9609 */
[----:B------:R-:W-:Y:S02]  /*5d40*/  MUFU.EX2 R181, R11 ;  /* 0x0000000b00b57308 */ /* 0x000fe40000000800 */
[----:B--2---:R-:W-:Y:S01]  /*5d50*/  FFMA.FTZ R0, R17, UR29, -R4 ;  /* 0x0000001d11007c23 */ /* 0x004fe20008010804 */
[----:B------:R-:W-:Y:S01]  /*5d60*/  LOP3.LUT R10, R10, UR13, R7, 0x96, !PT ;  /* 0x0000000d0a0a7c12 */ /* 0x000fe2000f8e9607 */
[----:B------:R-:W-:-:S04]  /*5d70*/  IMAD.WIDE.U32 R70, R12, -0x326172a9, RZ ;  /* 0xcd9e8d570c467825 */ /* 0x000fc800078e00ff */
[----:B---3--:R-:W-:Y:S01]  /*5d80*/  FMUL.FTZ R2, R3, UR29 ;  /* 0x0000001d03027c20 */ /* 0x008fe20008410000 */
[----:B------:R2:W-:Y:S01]  /*5d90*/  MUFU.EX2 R223, R0 ;  /* 0x0000000000df7308 */ /* 0x0005e20000000800 */
[----:B------:R-:W-:Y:S01]  /*5da0*/  IMAD.WIDE.U32 R72, R10, -0x2daee0ad, RZ ;  /* 0xd2511f530a487825 */ /* 0x000fe200078e00ff */
[----:B------:R-:W-:-:S03]  /*5db0*/  PRMT R119, R70, 0x7771, RZ ;  /* 0x0000777146777816 */ /* 0x000fc600000000ff */
[----:B-1----:R-:W-:Y:S01]  /*5dc0*/  FFMA.FTZ R5, R19, UR29, -R4 ;  /* 0x0000001d13057c23 */ /* 0x002fe20008010804 */
[----:B------:R-:W-:Y:S01]  /*5dd0*/  FSEL R2, R2, RZ, P0 ;  /* 0x000000ff02027208 */ /* 0x000fe20000000000 */
[----:B------:R-:W1:Y:S01]  /*5de0*/  LDC R10, c[0x0][0x4f8] ;  /* 0x00013e00ff0a7b82 */ /* 0x000e620000000800 */
[C---:B------:R-:W-:Y:S01]  /*5df0*/  PRMT R118, R70.reuse, 0x7773, RZ ;  /* 0x0000777346767816 */ /* 0x040fe200000000ff */
[----:B------:R3:W4:Y:S01]  /*5e00*/  MUFU.EX2 R141, R5 ;  /* 0x00000005008d7308 */ /* 0x0007220000000800 */
[----:B------:R-:W-:Y:S01]  /*5e10*/  PRMT R120, R70, 0x7772, RZ ;  /* 0x0000777246787816 */ /* 0x000fe200000000ff */
[--C-:B------:R-:W-:Y:S01]  /*5e20*/  FFMA.FTZ R9, R28, UR29, -R2.reuse ;  /* 0x0000001d1c097c23 */ /* 0x100fe20008010802 */
[--C-:B------:R-:W-:Y:S01]  /*5e30*/  FFMA.FTZ R7, R30, UR29, -R2.reuse ;  /* 0x0000001d1e077c23 */ /* 0x100fe20008010802 */
[C---:B------:R-:W-:Y:S01]  /*5e40*/  PRMT R139, R72.reuse, 0x7771, RZ ;  /* 0x00007771488b7816 */ /* 0x040fe200000000ff */
[----:B------:R-:W-:Y:S01]  /*5e50*/  FFMA.FTZ R22, R93, UR29, -R2 ;  /* 0x0000001d5d167c23 */ /* 0x000fe20008010802 */
[----:B------:R5:W-:Y:S01]  /*5e60*/  MUFU.EX2 R161, R9 ;  /* 0x0000000900a17308 */ /* 0x000be20000000800 */
[----:B--2---:R-:W-:Y:S01]  /*5e70*/  FFMA.FTZ R0, R23, UR29, -R4 ;  /* 0x0000001d17007c23 */ /* 0x004fe20008010804 */
[----:B------:R-:W-:-:S02]  /*5e80*/  PRMT R157, R72, 0x7772, RZ ;  /* 0x00007772489d7816 */ /* 0x000fc400000000ff */
[----:B------:R2:W-:Y:S01]  /*5e90*/  MUFU.EX2 R222, R7 ;  /* 0x0000000700de7308 */ /* 0x0005e20000000800 */
[----:B------:R-:W-:Y:S02]  /*5ea0*/  PRMT R156, R72, 0x7773, RZ ;  /* 0x00007773489c7816 */ /* 0x000fe400000000ff */
[----:B------:R-:W-:Y:S01]  /*5eb0*/  ISETP.GT.U32.AND P3, PT, R119, UR4, PT ;  /* 0x0000000477007c0c */ /* 0x000fe2000bf64070 */
[----:B------:R4:W-:Y:S01]  /*5ec0*/  MUFU.EX2 R152, R0 ;  /* 0x0000000000987308 */ /* 0x0009e20000000800 */
[----:B---3--:R-:W-:Y:S01]  /*5ed0*/  FFMA.FTZ R5, R18, UR29, -R2 ;  /* 0x0000001d12057c23 */ /* 0x008fe20008010802 */
[----:B------:R-:W-:Y:S02]  /*5ee0*/  ISETP.GT.U32.AND P1, PT, R118, UR4, PT ;  /* 0x0000000476007c0c */ /* 0x000fe4000bf24070 */
[----:B------:R-:W-:Y:S01]  /*5ef0*/  MUFU.EX2 R250, R22 ;  /* 0x0000001600fa7308 */ /* 0x000fe20000000800 */
[----:B-----5:R-:W-:Y:S01]  /*5f00*/  LOP3.LUT R9, R8, UR6, R73, 0x96, !PT ;  /* 0x0000000608097c12 */ /* 0x020fe2000f8e9649 */
[----:B------:R-:W-:-:S02]  /*5f10*/  FFMA.FTZ R8, R33, UR29, -R4 ;  /* 0x0000001d21087c23 */ /* 0x000fc40008010804 */
[----:B------:R3:W-:Y:S01]  /*5f20*/  MUFU.EX2 R159, R5 ;  /* 0x00000005009f7308 */ /* 0x0007e20000000800 */
[--C-:B--2---:R-:W-:Y:S01]  /*5f30*/  FFMA.FTZ R7, R34, UR29, -R2.reuse ;  /* 0x0000001d22077c23 */ /* 0x104fe20008010802 */
[----:B------:R-:W-:Y:S02]  /*5f40*/  LOP3.LUT R123, R9, 0xff, RZ, 0xc0, !PT ;  /* 0x000000ff097b7812 */ /* 0x000fe400078ec0ff */
[----:B------:R2:W-:Y:S01]  /*5f50*/  MUFU.EX2 R224, R8 ;  /* 0x0000000800e07308 */ /* 0x0005e20000000800 */
[----:B------:R-:W-:Y:S01]  /*5f60*/  SHF.R.U32.HI R122, RZ, 0x18, R9 ;  /* 0x00000018ff7a7819 */ /* 0x000fe20000011609 */
[--C-:B----4-:R-:W-:Y:S02]  /*5f70*/  FFMA.FTZ R0, R29, UR29, -R2.reuse ;  /* 0x0000001d1d007c23 */ /* 0x110fe40008010802 */
[----:B------:R4:W-:Y:S04]  /*5f80*/  MUFU.EX2 R183, R7 ;  /* 0x0000000700b77308 */ /* 0x0009e80000000800 */
[----:B------:R5:W1:Y:S01]  /*5f90*/  MUFU.EX2 R158, R0 ;  /* 0x00000000009e7308 */ /* 0x000a620000000800 */
[----:B---3--:R-:W-:Y:S01]  /*5fa0*/  LOP3.LUT R5, R6, UR7, R71, 0x96, !PT ;  /* 0x0000000706057c12 */ /* 0x008fe2000f8e9647 */
[----:B------:R-:W-:-:S03]  /*5fb0*/  FFMA.FTZ R6, R32, UR29, -R2 ;  /* 0x0000001d20067c23 */ /* 0x000fc60008010802 */
[----:B------:R-:W-:Y:S01]  /*5fc0*/  LOP3.LUT R137, R5, 0xff, RZ, 0xc0, !PT ;  /* 0x000000ff05897812 */ /* 0x000fe200078ec0ff */
[----:B------:R1:W-:Y:S01]  /*5fd0*/  MUFU.EX2 R140, R6 ;  /* 0x00000006008c7308 */ /* 0x0003e20000000800 */
[----:B------:R-:W-:Y:S01]  /*5fe0*/  SHF.R.U32.HI R136, RZ, 0x18, R5 ;  /* 0x00000018ff887819 */ /* 0x000fe20000011605 */
[----:B--2---:R-:W-:Y:S01]  /*5ff0*/  IMAD.MOV.U32 R8, RZ, RZ, R70 ;  /* 0x000000ffff087224 */ /* 0x004fe200078e0046 */
[----:B----4-:R-:W-:Y:S02]  /*6000*/  F2FP.F16.F32.PACK_AB R7, R181, R141 ;  /* 0x0000008db507723e */ /* 0x010fe400000000ff */
[----:B-----5:R-:W-:Y:S02]  /*6010*/  F2FP.F16.F32.PACK_AB R0, R162, R163 ;  /* 0x000000a3a200723e */ /* 0x020fe400000000ff */
[----:B------:R-:W-:Y:S02]  /*6020*/  PRMT R212, R7, 0x7610, R212 ;  /* 0x0000761007d47816 */ /* 0x000fe400000000d4 */
[----:B------:R-:W-:-:S02]  /*6030*/  PRMT R200, R0, 0x7610, R200 ;  /* 0x0000761000c87816 */ /* 0x000fc400000000c8 */
[----:B------:R-:W-:Y:S01]  /*6040*/  PRMT R199, R0, 0x7632, R199 ;  /* 0x0000763200c77816 */ /* 0x000fe200000000c7 */
[----:B------:R-:W-:Y:S01]  /*6050*/  FFMA.FTZ R0, R31, UR29, -R2 ;  /* 0x0000001d1f007c23 */ /* 0x000fe20008010802 */
[----:B-1----:R-:W-:Y:S02]  /*6060*/  F2FP.F16.F32.PACK_AB R6, R158, R159 ;  /* 0x0000009f9e06723e */ /* 0x002fe400000000ff */
[----:B------:R-:W-:Y:S01]  /*6070*/  PRMT R207, R7, 0x7632, R207 ;  /* 0x0000763207cf7816 */ /* 0x000fe200000000cf */
[----:B------:R1:W2:Y:S01]  /*6080*/  MUFU.EX2 R225, R0 ;  /* 0x0000000000e17308 */ /* 0x0002a20000000800 */
[C---:B------:R-:W-:Y:S02]  /*6090*/  PRMT R202, R6.reuse, 0x7610, R202 ;  /* 0x0000761006ca7816 */ /* 0x040fe400000000ca */
[----:B------:R-:W-:Y:S01]  /*60a0*/  PRMT R201, R6, 0x7632, R201 ;  /* 0x0000763206c97816 */ /* 0x000fe200000000c9 */
[----:B------:R-:W-:Y:S01]  /*60b0*/  FFMA.FTZ R6, R24, UR29, -R2 ;  /* 0x0000001d18067c23 */ /* 0x000fe20008010802 */
[----:B------:R-:W-:-:S03]  /*60c0*/  LOP3.LUT R7, R109, 0x200, R110, 0xf8, !PT ;  /* 0x000002006d077812 */ /* 0x000fc600078ef86e */
[----:B------:R2:W3:Y:S01]  /*60d0*/  MUFU.EX2 R227, R6 ;  /* 0x0000000600e37308 */ /* 0x0004e20000000800 */
[----:B------:R-:W-:Y:S02]  /*60e0*/  LEA R23, R7, UR5, 0x1 ;  /* 0x0000000507177c11 */ /* 0x000fe4000f8e08ff */
[----:B------:R-:W-:Y:S02]  /*60f0*/  LOP3.LUT R7, R5, 0xffff, RZ, 0xc0, !PT ;  /* 0x0000ffff05077812 */ /* 0x000fe400078ec0ff */
[----:B-1----:R-:W-:Y:S01]  /*6100*/  F2FP.F16.F32.PACK_AB R0, R223, R184 ;  /* 0x000000b8df00723e */ /* 0x002fe200000000ff */
[----:B------:R-:W-:Y:S01]  /*6110*/  IMAD.IADD R52, R112, 0x1, R23 ;  /* 0x0000000170347824 */ /* 0x000fe200078e0217 */
[----:B------:R-:W-:Y:S02]  /*6120*/  SHF.R.U32.HI R121, RZ, 0x8, R7 ;  /* 0x00000008ff797819 */ /* 0x000fe40000011607 */
[C---:B------:R-:W-:Y:S02]  /*6130*/  PRMT R211, R0.reuse, 0x7610, R211 ;  /* 0x0000761000d37816 */ /* 0x040fe400000000d3 */
[----:B------:R-:W-:Y:S01]  /*6140*/  PRMT R203, R0, 0x7632, R203 ;  /* 0x0000763200cb7816 */ /* 0x000fe200000000cb */
[----:B------:R-:W1:Y:S01]  /*6150*/  LDSM.16.MT88.4 R28, [R52+0x10000] ;  /* 0x01000000341c783b */ /* 0x000e620000004200 */
[----:B------:R-:W-:-:S02]  /*6160*/  F2FP.F16.F32.PACK_AB R0, R222, R161 ;  /* 0x000000a1de00723e */ /* 0x000fc400000000ff */
[----:B--2---:R-:W-:Y:S01]  /*6170*/  F2FP.F16.F32.PACK_AB R6, R225, R140 ;  /* 0x0000008ce106723e */ /* 0x004fe200000000ff */
[----:B------:R-:W2:Y:S01]  /*6180*/  LDSM.16.MT88.4 R36, [R52+0x10800] ;  /* 0x010800003424783b */ /* 0x000ea20000004200 */
[C---:B------:R-:W-:Y:S02]  /*6190*/  PRMT R214, R0.reuse, 0x7632, R214 ;  /* 0x0000763200d67816 */ /* 0x040fe400000000d6 */
[----:B------:R-:W-:Y:S01]  /*61a0*/  PRMT R213, R0, 0x7610, R213 ;  /* 0x0000761000d57816 */ /* 0x000fe200000000d5 */
[----:B------:R-:W4:Y:S01]  /*61b0*/  LDSM.16.MT88.4 R24, [R52+0x12000] ;  /* 0x012000003418783b */ /* 0x000f220000004200 */
[----:B------:R-:W-:Y:S02]  /*61c0*/  F2FP.F16.F32.PACK_AB R0, R224, R152 ;  /* 0x00000098e000723e */ /* 0x000fe400000000ff */
[C---:B------:R-:W-:Y:S01]  /*61d0*/  PRMT R221, R6.reuse, 0x7610, R221 ;  /* 0x0000761006dd7816 */ /* 0x040fe200000000dd */
[----:B------:R-:W5:Y:S01]  /*61e0*/  LDSM.16.MT88.4 R44, [R52+0x12800] ;  /* 0x01280000342c783b */ /* 0x000f620000004200 */
[----:B------:R-:W-:-:S02]  /*61f0*/  PRMT R219, R6, 0x7632, R219 ;  /* 0x0000763206db7816 */ /* 0x000fc400000000db */
[C---:B------:R-:W-:Y:S01]  /*6200*/  PRMT R218, R0.reuse, 0x7610, R218 ;  /* 0x0000761000da7816 */ /* 0x040fe200000000da */
[----:B------:R-:W5:Y:S01]  /*6210*/  LDSM.16.MT88.4 R32, [R52+0x14000] ;  /* 0x014000003420783b */ /* 0x000f620000004200 */
[----:B------:R-:W-:Y:S02]  /*6220*/  PRMT R216, R0, 0x7632, R216 ;  /* 0x0000763200d87816 */ /* 0x000fe400000000d8 */
[----:B------:R-:W-:Y:S01]  /*6230*/  LOP3.LUT R0, R10, 0xff, RZ, 0xc0, !PT ;  /* 0x000000ff0a007812 */ /* 0x000fe200078ec0ff */
[----:B------:R-:W-:Y:S01]  /*6240*/  LDSM.16.MT88.4 R40, [R52+0x14800] ;  /* 0x014800003428783b */ /* 0x000fe20000004200 */
[----:B---3--:R-:W-:Y:S02]  /*6250*/  F2FP.F16.F32.PACK_AB R6, R227, R183 ;  /* 0x000000b7e306723e */ /* 0x008fe400000000ff */
[----:B------:R-:W-:Y:S01]  /*6260*/  PRMT R7, R5, 0x7632, R7 ;  /* 0x0000763205077816 */ /* 0x000fe20000000007 */
[----:B------:R-:W-:Y:S01]  /*6270*/  IMAD R0, R0, 0x10000, R0 ;  /* 0x0001000000007824 */ /* 0x000fe200078e0200 */
[C---:B------:R-:W-:Y:S01]  /*6280*/  PRMT R220, R6.reuse, 0x7610, R220 ;  /* 0x0000761006dc7816 */ /* 0x040fe200000000dc */
[----:B------:R-:W3:Y:S01]  /*6290*/  LDSM.16.MT88.4 R56, [R52+0x16000] ;  /* 0x016000003438783b */ /* 0x000ee20000004200 */
[----:B------:R-:W-:-:S02]  /*62a0*/  PRMT R217, R6, 0x7632, R217 ;  /* 0x0000763206d97816 */ /* 0x000fc400000000d9 */
[----:B------:R-:W-:Y:S01]  /*62b0*/  PRMT R6, R137, 0x5410, R121 ;  /* 0x0000541089067816 */ /* 0x000fe20000000079 */
[----:B------:R-:W3:Y:S01]  /*62c0*/  LDSM.16.MT88.4 R48, [R52+0x16800] ;  /* 0x016800003430783b */ /* 0x000ee20000004200 */
[----:B------:R-:W-:Y:S02]  /*62d0*/  PRMT R5, R200, 0x5410, R199 ;  /* 0x00005410c8057816 */ /* 0x000fe400000000c7 */
[----:B------:R-:W-:Y:S01]  /*62e0*/  LOP3.LUT R138, R7, 0xff, RZ, 0xc0, !PT ;  /* 0x000000ff078a7812 */ /* 0x000fe200078ec0ff */
[----:B------:R-:W-:Y:S01]  /*62f0*/  LDSM.16.MT88.4 R148, [R52+0x11800] ;  /* 0x011800003494783b */ /* 0x000fe20000004200 */
[----:B------:R-:W-:Y:S02]  /*6300*/  HSET2.LE.AND R6, R6, R0, PT ;  /* 0x0000000006067233 */ /* 0x000fe40003803000 */
[----:B------:R-:W-:-:S03]  /*6310*/  PRMT R7, R202, 0x5410, R201 ;  /* 0x00005410ca077816 */ /* 0x000fc600000000c9 */
[----:B------:R-:W-:Y:S02]  /*6320*/  LOP3.LUT R12, R5, R6, RZ, 0xc0, !PT ;  /* 0x00000006050c7212 */ /* 0x000fe400078ec0ff */
[----:B------:R-:W-:Y:S02]  /*6330*/  PRMT R5, R138, 0x5410, R136 ;  /* 0x000054108a057816 */ /* 0x000fe40000000088 */
[----:B------:R-:W-:-:S03]  /*6340*/  LOP3.LUT R6, R8, 0xff, RZ, 0xc0, !PT ;  /* 0x000000ff08067812 */ /* 0x000fc600078ec0ff */
[----:B------:R-:W-:Y:S02]  /*6350*/  HSET2.LE.AND R5, R5, R0, PT ;  /* 0x0000000005057233 */ /* 0x000fe40003803000 */
[----:B------:R-:W-:-:S03]  /*6360*/  PRMT R6, R6, 0x5410, R119 ;  /* 0x0000541006067816 */ /* 0x000fc60000000077 */
[----:B------:R-:W-:Y:S02]  /*6370*/  LOP3.LUT R13, R7, R5, RZ, 0xc0, !PT ;  /* 0x00000005070d7212 */ /* 0x000fe400078ec0ff */
[----:B------:R-:W-:Y:S02]  /*6380*/  HSET2.LE.AND R6, R6, R0, PT ;  /* 0x0000000006067233 */ /* 0x000fe40003803000 */
[----:B------:R-:W-:Y:S02]  /*6390*/  PRMT R5, R211, 0x5410, R203 ;  /* 0x00005410d3057816 */ /* 0x000fe400000000cb */
[----:B------:R-:W-:Y:S02]  /*63a0*/  PRMT R7, R120, 0x5410, R118 ;  /* 0x0000541078077816 */ /* 0x000fe40000000076 */
[----:B------:R-:W-:Y:S01]  /*63b0*/  LOP3.LUT R14, R5, R6, RZ, 0xc0, !PT ;  /* 0x00000006050e7212 */ /* 0x000fe200078ec0ff */
[----:B------:R-:W-:Y:S01]  /*63c0*/  IMAD.MOV.U32 R5, RZ, RZ, R72 ;  /* 0x000000ffff057224 */ /* 0x000fe200078e0048 */
[----:B------:R-:W-:-:S04]  /*63d0*/  LOP3.LUT R7, R7, 0xff00ff, RZ, 0xc0, !PT ;  /* 0x00ff00ff07077812 */ /* 0x000fc800078ec0ff */
[----:B------:R-:W-:Y:S02]  /*63e0*/  LOP3.LUT R6, R5, 0xff, RZ, 0xc0, !PT ;  /* 0x000000ff05067812 */ /* 0x000fe400078ec0ff */
[----:B------:R-:W-:Y:S02]  /*63f0*/  HSET2.LE.AND R5, R7, R0, PT ;  /* 0x0000000007057233 */ /* 0x000fe40003803000 */
[----:B------:R-:W-:Y:S02]  /*6400*/  PRMT R6, R6, 0x5410, R139 ;  /* 0x0000541006067816 */ /* 0x000fe4000000008b */
[----:B------:R-:W-:-:S03]  /*6410*/  PRMT R7, R213, 0x5410, R214 ;  /* 0x00005410d5077816 */ /* 0x000fc600000000d6 */
[----:B------:R-:W-:Y:S02]  /*6420*/  HSET2.LE.AND R6, R6, R0, PT ;  /* 0x0000000006067233 */ /* 0x000fe40003803000 */
[----:B------:R-:W-:Y:S02]  /*6430*/  LOP3.LUT R15, R7, R5, RZ, 0xc0, !PT ;  /* 0x00000005070f7212 */ /* 0x000fe400078ec0ff */
[----:B------:R-:W-:Y:S02]  /*6440*/  PRMT R5, R218, 0x5410, R216 ;  /* 0x00005410da057816 */ /* 0x000fe400000000d8 */
[----:B------:R-:W-:Y:S02]  /*6450*/  PRMT R7, R157, 0x5410, R156 ;  /* 0x000054109d077816 */ /* 0x000fe4000000009c */
[----:B------:R-:W-:Y:S01]  /*6460*/  LOP3.LUT R10, R5, R6, RZ, 0xc0, !PT ;  /* 0x00000006050a7212 */ /* 0x000fe200078ec0ff */
[----:B-1----:R-:W-:Y:S01]  /*6470*/  HMMA.16816.F32 R16, R12, R28, RZ ;  /* 0x0000001c0c10723c */ /* 0x002fe200000018ff */
[----:B------:R-:W-:-:S02]  /*6480*/  LOP3.LUT R5, R9, 0xffff, RZ, 0xc0, !PT ;  /* 0x0000ffff09057812 */ /* 0x000fc400078ec0ff */
[----:B------:R-:W-:Y:S02]  /*6490*/  LOP3.LUT R6, R7, 0xff00ff, RZ, 0xc0, !PT ;  /* 0x00ff00ff07067812 */ /* 0x000fe400078ec0ff */
[----:B------:R-:W-:Y:S02]  /*64a0*/  PRMT R7, R9, 0x7632, R7 ;  /* 0x0000763209077816 */ /* 0x000fe40000000007 */
[----:B------:R-:W-:Y:S01]  /*64b0*/  SHF.R.U32.HI R180, RZ, 0x8, R5 ;  /* 0x00000008ffb47819 */ /* 0x000fe20000011605 */
[----:B------:R-:W-:Y:S01]  /*64c0*/  HMMA.16816.F32 R28, R12, R30, RZ ;  /* 0x0000001e0c1c723c */ /* 0x000fe200000018ff */
[----:B------:R-:W-:Y:S02]  /*64d0*/  HSET2.LE.AND R5, R6, R0, PT ;  /* 0x0000000006057233 */ /* 0x000fe40003803000 */
[----:B------:R-:W-:Y:S02]  /*64e0*/  LOP3.LUT R160, R7, 0xff, RZ, 0xc0, !PT ;  /* 0x000000ff07a07812 */ /* 0x000fe400078ec0ff */
[----:B------:R-:W-:-:S02]  /*64f0*/  PRMT R7, R220, 0x5410, R217 ;  /* 0x00005410dc077816 */ /* 0x000fc400000000d9 */
[----:B------:R-:W-:Y:S02]  /*6500*/  PRMT R6, R123, 0x5410, R180 ;  /* 0x000054107b067816 */ /* 0x000fe400000000b4 */
[----:B------:R-:W-:Y:S02]  /*6510*/  LOP3.LUT R11, R7, R5, RZ, 0xc0, !PT ;  /* 0x00000005070b7212 */ /* 0x000fe400078ec0ff */
[----:B------:R-:W-:Y:S02]  /*6520*/  PRMT R5, R160, 0x5410, R122 ;  /* 0x00005410a0057816 */ /* 0x000fe4000000007a */
[--C-:B------:R-:W-:Y:S02]  /*6530*/  HSET2.LE.AND R6, R6, R0.reuse, PT ;  /* 0x0000000006067233 */ /* 0x100fe40003803000 */
[----:B------:R-:W-:Y:S02]  /*6540*/  PRMT R7, R212, 0x5410, R207 ;  /* 0x00005410d4077816 */ /* 0x000fe400000000cf */
[----:B------:R-:W-:-:S02]  /*6550*/  HSET2.LE.AND R5, R5, R0, PT ;  /* 0x0000000005057233 */ /* 0x000fc40003803000 */
[----:B------:R-:W-:Y:S02]  /*6560*/  LOP3.LUT R8, R7, R6, RZ, 0xc0, !PT ;  /* 0x0000000607087212 */ /* 0x000fe400078ec0ff */
[----:B------:R-:W-:-:S04]  /*6570*/  PRMT R6, R221, 0x5410, R219 ;  /* 0x00005410dd067816 */ /* 0x000fc800000000db */
[----:B------:R-:W-:Y:S01]  /*6580*/  LOP3.LUT R9, R6, R5, RZ, 0xc0, !PT ;  /* 0x0000000506097212 */ /* 0x000fe200078ec0ff */
[----:B------:R-:W-:-:S05]  /*6590*/  IMAD.U32 R5, RZ, RZ, UR28 ;  /* 0x0000001cff057e24 */ /* 0x000fca000f8e00ff */
[----:B------:R-:W-:Y:S01]  /*65a0*/  LOP3.LUT R5, R5, UR33, R77, 0x96, !PT ;  /* 0x0000002105057c12 */ /* 0x000fe2000f8e964d */
[----:B--2---:R-:W-:Y:S04]  /*65b0*/  HMMA.16816.F32 R144, R8, R36, R16 ;  /* 0x000000240890723c */ /* 0x004fe80000001810 */
[----:B------:R-:W-:-:S04]  /*65c0*/  IMAD.WIDE.U32 R6, R5, -0x326172a9, RZ ;  /* 0xcd9e8d5705067825 */ /* 0x000fc800078e00ff */
[----:B----4-:R-:W-:Y:S01]  /*65d0*/  HMMA.16816.F32 R16, R12, R24, RZ ;  /* 0x000000180c10723c */ /* 0x010fe200000018ff */
[----:B------:R-:W-:Y:S02]  /*65e0*/  LOP3.LUT R7, R66, UR25, R7, 0x96, !PT ;  /* 0x0000001942077c12 */ /* 0x000fe4000f8e9607 */
[----:B------:R-:W-:-:S03]  /*65f0*/  LOP3.LUT R5, R6, UR22, R63, 0x96, !PT ;  /* 0x0000001606057c12 */ /* 0x000fc6000f8e963f */
[----:B------:R-:W-:Y:S02]  /*6600*/  IMAD.WIDE.U32 R6, R7, -0x2daee0ad, RZ ;  /* 0xd2511f5307067825 */ /* 0x000fe400078e00ff */
[----:B------:R-:W-:Y:S08]  /*6610*/  HMMA.16816.F32 R24, R12, R26, RZ ;  /* 0x0000001a0c18723c */ /* 0x000ff000000018ff */
[C---:B------:R-:W-:Y:S08]  /*6620*/  HMMA.16816.F32 R88, R8.reuse, R38, R28 ;  /* 0x000000260858723c */ /* 0x040ff0000000181c */
[----:B-----5:R-:W-:Y:S01]  /*6630*/  HMMA.16816.F32 R76, R8, R44, R16 ;  /* 0x0000002c084c723c */ /* 0x020fe20000001810 */
[----:B------:R-:W-:Y:S01]  /*6640*/  IMAD.WIDE.U32 R16, R5, -0x2daee0ad, RZ ;  /* 0xd2511f5305107825 */ /* 0x000fe200078e00ff */
[----:B------:R-:W-:-:S04]  /*6650*/  LOP3.LUT R5, R64, UR21, R7, 0x96, !PT ;  /* 0x0000001540057c12 */ /* 0x000fc8000f8e9607 */
[----:B------:R-:W-:Y:S01]  /*6660*/  LOP3.LUT R6, R6, UR18, R17, 0x96, !PT ;  /* 0x0000001206067c12 */ /* 0x000fe2000f8e9611 */
[----:B------:R-:W-:Y:S01]  /*6670*/  IMAD.WIDE.U32 R18, R5, -0x326172a9, RZ ;  /* 0xcd9e8d5705127825 */ /* 0x000fe200078e00ff */
[----:B------:R-:W-:Y:S03]  /*6680*/  HMMA.16816.F32 R84, R8, R46, R24 ;  /* 0x0000002e0854723c */ /* 0x000fe60000001818 */
[----:B------:R-:W-:Y:S01]  /*6690*/  FFMA.FTZ R5, R60, UR29, -R4 ;  /* 0x0000001d3c057c23 */ /* 0x000fe20008010804 */
[----:B------:R-:W-:Y:S01]  /*66a0*/  LDSM.16.MT88.4 R44, [R52+0x15000] ;  /* 0x01500000342c783b */ /* 0x000fe20000004200 */
[----:B------:R-:W-:Y:S01]  /*66b0*/  IMAD.WIDE.U32 R38, R6, -0x326172a9, RZ ;  /* 0xcd9e8d5706267825 */ /* 0x000fe200078e00ff */
[----:B------:R-:W-:Y:S01]  /*66c0*/  LOP3.LUT R6, R62, UR19, R19, 0x96, !PT ;  /* 0x000000133e067c12 */ /* 0x000fe2000f8e9613 */
[----:B------:R1:W-:Y:S01]  /*66d0*/  MUFU.EX2 R143, R5 ;  /* 0x00000005008f7308 */ /* 0x0003e20000000800 */
[----:B------:R-:W-:Y:S02]  /*66e0*/  HMMA.16816.F32 R24, R12, R32, RZ ;  /* 0x000000200c18723c */ /* 0x000fe400000018ff */
[----:B------:R-:W-:Y:S01]  /*66f0*/  LOP3.LUT R17, R18, UR16, R39, 0x96, !PT ;  /* 0x0000001012117c12 */ /* 0x000fe2000f8e9627 */
[----:B------:R-:W-:-:S04]  /*6700*/  IMAD.WIDE.U32 R6, R6, -0x2daee0ad, RZ ;  /* 0xd2511f5306067825 */ /* 0x000fc800078e00ff */
[----:B------:R-:W-:Y:S01]  /*6710*/  FFMA.FTZ R18, R53, UR29, -R4 ;  /* 0x0000001d35127c23 */ /* 0x000fe20008010804 */
[----:B------:R-:W-:-:S03]  /*6720*/  IMAD.WIDE.U32 R36, R17, -0x2daee0ad, RZ ;  /* 0xd2511f5311247825 */ /* 0x000fc600078e00ff */
[----:B------:R-:W2:Y:S01]  /*6730*/  MUFU.EX2 R165, R18 ;  /* 0x0000001200a57308 */ /* 0x000ea20000000800 */
[----:B------:R-:W-:Y:S01]  /*6740*/  LOP3.LUT R7, R16, UR15, R7, 0x96, !PT ;  /* 0x0000000f10077c12 */ /* 0x000fe2000f8e9607 */
[--C-:B------:R-:W-:Y:S01]  /*6750*/  FFMA.FTZ R16, R55, UR29, -R2.reuse ;  /* 0x0000001d37107c23 */ /* 0x100fe20008010802 */
[----:B------:R-:W-:Y:S01]  /*6760*/  HMMA.16816.F32 R28, R12, R34, RZ ;  /* 0x000000220c1c723c */ /* 0x000fe200000018ff */
[--C-:B-1----:R-:W-:Y:S01]  /*6770*/  FFMA.FTZ R5, R54, UR29, -R2.reuse ;  /* 0x0000001d36057c23 */ /* 0x102fe20008010802 */
[----:B------:R-:W-:Y:S01]  /*6780*/  LOP3.LUT R6, R6, UR12, R37, 0x96, !PT ;  /* 0x0000000c06067c12 */ /* 0x000fe2000f8e9625 */
[----:B------:R1:W-:Y:S01]  /*6790*/  MUFU.EX2 R164, R16 ;  /* 0x0000001000a47308 */ /* 0x0003e20000000800 */
[----:B------:R-:W-:-:S03]  /*67a0*/  FFMA.FTZ R17, R69, UR29, -R2 ;  /* 0x0000001d45117c23 */ /* 0x000fc60008010802 */
[----:B------:R4:W5:Y:S01]  /*67b0*/  MUFU.EX2 R228, R5 ;  /* 0x0000000500e47308 */ /* 0x0009620000000800 */
[----:B---3--:R-:W-:Y:S03]  /*67c0*/  HMMA.16816.F32 R32, R12, R56, RZ ;  /* 0x000000380c20723c */ /* 0x008fe600000018ff */
[----:B------:R-:W3:Y:S05]  /*67d0*/  MUFU.EX2 R167, R17 ;  /* 0x0000001100a77308 */ /* 0x000eea0000000800 */
[----:B------:R-:W-:Y:S01]  /*67e0*/  HMMA.16816.F32 R64, R8, R40, R24 ;  /* 0x000000280840723c */ /* 0x000fe20000001818 */
[----:B------:R-:W-:-:S04]  /*67f0*/  IMAD.WIDE.U32 R26, R7, -0x326172a9, RZ ;  /* 0xcd9e8d57071a7825 */ /* 0x000fc800078e00ff */
[----:B------:R-:W-:Y:S01]  /*6800*/  FFMA.FTZ R7, R75, UR29, -R4 ;  /* 0x0000001d4b077c23 */ /* 0x000fe20008010804 */
[----:B-1----:R-:W-:Y:S01]  /*6810*/  FFMA.FTZ R16, R68, UR29, -R2 ;  /* 0x0000001d44107c23 */ /* 0x002fe20008010802 */
[----:B----4-:R-:W-:Y:S01]  /*6820*/  FFMA.FTZ R5, R74, UR29, -R4 ;  /* 0x0000001d4a057c23 */ /* 0x010fe20008010804 */
[----:B------:R-:W-:Y:S01]  /*6830*/  IMAD.WIDE.U32 R24, R6, -0x326172a9, RZ ;  /* 0xcd9e8d5706187825 */ /* 0x000fe200078e00ff */
[----:B------:R-:W-:Y:S01]  /*6840*/  MUFU.EX2 R191, R7 ;  /* 0x0000000700bf7308 */ /* 0x000fe20000000800 */
[----:B--2---:R-:W-:Y:S01]  /*6850*/  F2FP.F16.F32.PACK_AB R6, R165, R143 ;  /* 0x0000008fa506723e */ /* 0x004fe200000000ff */
[C---:B------:R-:W-:Y:S01]  /*6860*/  HMMA.16816.F32 R60, R8.reuse, R42, R28 ;  /* 0x0000002a083c723c */ /* 0x040fe2000000181c */
[----:B------:R-:W-:Y:S01]  /*6870*/  LDSM.16.MT88.4 R40, [R52+0x11000] ;  /* 0x011000003428783b */ /* 0x000fe20000004200 */
[----:B------:R1:W2:Y:S01]  /*6880*/  MUFU.EX2 R182, R5 ;  /* 0x0000000500b67308 */ /* 0x0002a20000000800 */
[C---:B------:R-:W-:Y:S01]  /*6890*/  PRMT R198, R6.reuse, 0x7610, R198 ;  /* 0x0000761006c67816 */ /* 0x040fe200000000c6 */
[----:B------:R-:W-:Y:S01]  /*68a0*/  IMAD.IADD R68, R113, 0x1, R23 ;  /* 0x0000000171447824 */ /* 0x000fe200078e0217 */
[----:B------:R-:W-:Y:S01]  /*68b0*/  PRMT R197, R6, 0x7632, R197 ;  /* 0x0000763206c57816 */ /* 0x000fe200000000c5 */
[----:B------:R4:W4:Y:S01]  /*68c0*/  MUFU.EX2 R226, R16 ;  /* 0x0000001000e27308 */ /* 0x0009220000000800 */
[----:B-----5:R-:W-:Y:S01]  /*68d0*/  F2FP.F16.F32.PACK_AB R6, R164, R228 ;  /* 0x000000e4a406723e */ /* 0x020fe200000000ff */
[----:B------:R-:W-:Y:S01]  /*68e0*/  HMMA.16816.F32 R80, R8, R48, R32 ;  /* 0x000000300850723c */ /* 0x000fe20000001820 */
[----:B------:R-:W5:Y:S01]  /*68f0*/  LDSM.16.MT88.4 R32, [R52+0x13000] ;  /* 0x013000003420783b */ /* 0x000f620000004200 */
[----:B------:R-:W-:Y:S01]  /*6900*/  PRMT R75, R24, 0x7772, RZ ;  /* 0x00007772184b7816 */ /* 0x000fe200000000ff */
[----:B---3--:R-:W-:Y:S01]  /*6910*/  IMAD.MOV.U32 R119, RZ, RZ, R167 ;  /* 0x000000ffff777224 */ /* 0x008fe200078e00a7 */
[----:B------:R-:W-:-:S02]  /*6920*/  PRMT R196, R6, 0x7610, R196 ;  /* 0x0000761006c47816 */ /* 0x000fc400000000c4 */
[----:B------:R-:W-:Y:S02]  /*6930*/  PRMT R195, R6, 0x7632, R195 ;  /* 0x0000763206c37816 */ /* 0x000fe400000000c3 */
[----:B-1----:R-:W-:Y:S01]  /*6940*/  LOP3.LUT R5, R26, UR7, R25, 0x96, !PT ;  /* 0x000000071a057c12 */ /* 0x002fe2000f8e9619 */
[----:B------:R-:W-:Y:S01]  /*6950*/  HMMA.16816.F32 R28, R12, R58, RZ ;  /* 0x0000003a0c1c723c */ /* 0x000fe200000018ff */
[----:B------:R-:W-:Y:S01]  /*6960*/  PRMT R104, R24, 0x7773, RZ ;  /* 0x0000777318687816 */ /* 0x000fe200000000ff */
[----:B------:R-:W-:Y:S01]  /*6970*/  IMAD.MOV.U32 R26, RZ, RZ, R183 ;  /* 0x000000ffff1a7224 */ /* 0x000fe200078e00b7 */
[C---:B------:R-:W-:Y:S02]  /*6980*/  LOP3.LUT R7, R5.reuse, 0xffff, RZ, 0xc0, !PT ;  /* 0x0000ffff05077812 */ /* 0x040fe400078ec0ff */
[----:B------:R-:W-:Y:S02]  /*6990*/  LOP3.LUT R116, R5, 0xff, RZ, 0xc0, !PT ;  /* 0x000000ff05747812 */ /* 0x000fe400078ec0ff */
[----:B------:R-:W-:-:S02]  /*69a0*/  SHF.R.U32.HI R117, RZ, 0x8, R7 ;  /* 0x00000008ff757819 */ /* 0x000fc40000011607 */
[----:B--2---:R-:W-:Y:S02]  /*69b0*/  F2FP.F16.F32.PACK_AB R7, R191, R182 ;  /* 0x000000b6bf07723e */ /* 0x004fe400000000ff */
[----:B------:R-:W-:Y:S02]  /*69c0*/  PRMT R6, R116, 0x5410, R117 ;  /* 0x0000541074067816 */ /* 0x000fe40000000075 */
[C---:B------:R-:W-:Y:S02]  /*69d0*/  PRMT R193, R7.reuse, 0x7610, R193 ;  /* 0x0000761007c17816 */ /* 0x040fe400000000c1 */
[----:B------:R-:W-:Y:S02]  /*69e0*/  PRMT R194, R7, 0x7632, R194 ;  /* 0x0000763207c27816 */ /* 0x000fe400000000c2 */
[----:B------:R-:W-:Y:S02]  /*69f0*/  HSET2.LE.AND R6, R6, R0, PT ;  /* 0x0000000006067233 */ /* 0x000fe40003803000 */
[----:B------:R-:W-:Y:S01]  /*6a00*/  PRMT R7, R198, 0x5410, R197 ;  /* 0x00005410c6077816 */ /* 0x000fe200000000c5 */
[----:B------:R-:W-:Y:S01]  /*6a10*/  HMMA.16816.F32 R56, R8, R50, R28 ;  /* 0x000000320838723c */ /* 0x000fe2000000181c */
[----:B------:R-:W-:Y:S01]  /*6a20*/  SHF.R.U32.HI R106, RZ, 0x18, R5 ;  /* 0x00000018ff6a7819 */ /* 0x000fe20000011605 */
[----:B------:R-:W-:Y:S01]  /*6a30*/  LDSM.16.MT88.4 R48, [R52+0x13800] ;  /* 0x013800003430783b */ /* 0x000fe20000004200 */
[----:B----4-:R-:W-:Y:S01]  /*6a40*/  LOP3.LUT R16, R7, R6, RZ, 0xc0, !PT ;  /* 0x0000000607107212 */ /* 0x010fe200078ec0ff */
[----:B------:R-:W-:Y:S01]  /*6a50*/  IMAD.MOV.U32 R6, RZ, RZ, R24 ;  /* 0x000000ffff067224 */ /* 0x000fe200078e0018 */
[----:B------:R-:W-:Y:S01]  /*6a60*/  PRMT R7, R5, 0x7632, R7 ;  /* 0x0000763205077816 */ /* 0x000fe20000000007 */
[----:B------:R-:W-:Y:S01]  /*6a70*/  LDSM.16.MT88.4 R28, [R23+0x10000] ;  /* 0x01000000171c783b */ /* 0x000fe20000004200 */
[----:B------:R-:W-:-:S02]  /*6a80*/  F2FP.F16.F32.PACK_AB R5, R226, R167 ;  /* 0x000000a7e205723e */ /* 0x000fc400000000ff */
[----:B------:R-:W-:Y:S02]  /*6a90*/  LOP3.LUT R107, R7, 0xff, RZ, 0xc0, !PT ;  /* 0x000000ff076b7812 */ /* 0x000fe400078ec0ff */
[----:B------:R-:W-:Y:S02]  /*6aa0*/  LOP3.LUT R7, R6, 0xff, RZ, 0xc0, !PT ;  /* 0x000000ff06077812 */ /* 0x000fe400078ec0ff */
[C---:B------:R-:W-:Y:S02]  /*6ab0*/  PRMT R192, R5.reuse, 0x7610, R192 ;  /* 0x0000761005c07816 */ /* 0x040fe400000000c0 */
[----:B------:R-:W-:Y:S02]  /*6ac0*/  PRMT R171, R5, 0x7632, R171 ;  /* 0x0000763205ab7816 */ /* 0x000fe400000000ab */
[----:B------:R-:W-:Y:S02]  /*6ad0*/  PRMT R6, R75, 0x5410, R104 ;  /* 0x000054104b067816 */ /* 0x000fe40000000068 */
[----:B------:R-:W-:-:S02]  /*6ae0*/  PRMT R5, R107, 0x5410, R106 ;  /* 0x000054106b057816 */ /* 0x000fc4000000006a */
[----:B------:R-:W-:Y:S02]  /*6af0*/  PRMT R74, R24, 0x7771, RZ ;  /* 0x00007771184a7816 */ /* 0x000fe400000000ff */
[----:B------:R-:W-:Y:S02]  /*6b00*/  LOP3.LUT R18, R6, 0xff00ff, RZ, 0xc0, !PT ;  /* 0x00ff00ff06127812 */ /* 0x000fe400078ec0ff */
[----:B------:R-:W-:Y:S02]  /*6b10*/  HSET2.LE.AND R5, R5, R0, PT ;  /* 0x0000000005057233 */ /* 0x000fe40003803000 */
[----:B------:R-:W-:Y:S02]  /*6b20*/  PRMT R6, R7, 0x5410, R74 ;  /* 0x0000541007067816 */ /* 0x000fe4000000004a */
[----:B------:R-:W-:-:S03]  /*6b30*/  PRMT R7, R196, 0x5410, R195 ;  /* 0x00005410c4077816 */ /* 0x000fc600000000c3 */
[--C-:B------:R-:W-:Y:S02]  /*6b40*/  HSET2.LE.AND R6, R6, R0.reuse, PT ;  /* 0x0000000006067233 */ /* 0x100fe40003803000 */
[----:B------:R-:W-:Y:S02]  /*6b50*/  LOP3.LUT R17, R7, R5, RZ, 0xc0, !PT ;  /* 0x0000000507117212 */ /* 0x000fe400078ec0ff */
[----:B------:R-:W-:Y:S02]  /*6b60*/  PRMT R7, R193, 0x5410, R194 ;  /* 0x00005410c1077816 */ /* 0x000fe400000000c2 */
[----:B------:R-:W-:Y:S02]  /*6b70*/  HSET2.LE.AND R5, R18, R0, PT ;  /* 0x0000000012057233 */ /* 0x000fe40003803000 */
[----:B------:R-:W-:Y:S01]  /*6b80*/  LOP3.LUT R18, R7, R6, RZ, 0xc0, !PT ;  /* 0x0000000607127212 */ /* 0x000fe200078ec0ff */
[----:B------:R-:W-:Y:S01]  /*6b90*/  FFMA.FTZ R7, R96, UR29, -R4 ;  /* 0x0000001d60077c23 */ /* 0x000fe20008010804 */
[----:B------:R-:W-:-:S03]  /*6ba0*/  PRMT R6, R192, 0x5410, R171 ;  /* 0x00005410c0067816 */ /* 0x000fc600000000ab */
[----:B------:R-:W-:Y:S01]  /*6bb0*/  MUFU.EX2 R251, R7 ;  /* 0x0000000700fb7308 */ /* 0x000fe20000000800 */
[----:B------:R-:W-:Y:S01]  /*6bc0*/  LOP3.LUT R19, R6, R5, RZ, 0xc0, !PT ;  /* 0x0000000506137212 */ /* 0x000fe200078ec0ff */
[--C-:B------:R-:W-:Y:S01]  /*6bd0*/  FFMA.FTZ R6, R98, UR29, -R4.reuse ;  /* 0x0000001d62067c23 */ /* 0x100fe20008010804 */
[----:B------:R-:W-:-:S03]  /*6be0*/  FFMA.FTZ R5, R99, UR29, -R4 ;  /* 0x0000001d63057c23 */ /* 0x000fc60008010804 */
[----:B------:R1:W-:Y:S02]  /*6bf0*/  MUFU.EX2 R142, R6 ;  /* 0x00000006008e7308 */ /* 0x0003e40000000800 */
[C---:B-----5:R-:W-:Y:S02]  /*6c00*/  HMMA.16816.F32 R76, R16.reuse, R32, R76 ;  /* 0x00000020104c723c */ /* 0x060fe4000000184c */
[----:B------:R2:W3:Y:S06]  /*6c10*/  MUFU.EX2 R166, R5 ;  /* 0x0000000500a67308 */ /* 0x0004ec0000000800 */
[----:B------:R-:W-:Y:S01]  /*6c20*/  HMMA.16816.F32 R84, R16, R34, R84 ;  /* 0x000000221054723c */ /* 0x000fe20000001854 */
[----:B------:R-:W4:Y:S01]  /*6c30*/  LDSM.16.MT88.4 R32, [R52+0x17000] ;  /* 0x017000003420783b */ /* 0x000f220000004200 */
[----:B-1----:R-:W-:Y:S01]  /*6c40*/  LOP3.LUT R6, R38, UR13, R27, 0x96, !PT ;  /* 0x0000000d26067c12 */ /* 0x002fe2000f8e961b */
[----:B------:R-:W-:-:S02]  /*6c50*/  IMAD.MOV.U32 R27, RZ, RZ, R224 ;  /* 0x000000ffff1b7224 */ /* 0x000fc400078e00e0 */
[----:B--2---:R-:W-:Y:S01]  /*6c60*/  FFMA.FTZ R5, R97, UR29, -R4 ;  /* 0x0000001d61057c23 */ /* 0x004fe20008010804 */
[----:B------:R-:W-:Y:S01]  /*6c70*/  FFMA.FTZ R4, R92, UR29, -R2 ;  /* 0x0000001d5c047c23 */ /* 0x000fe20008010802 */
[----:B------:R-:W-:Y:S01]  /*6c80*/  IMAD.WIDE.U32 R6, R6, -0x2daee0ad, RZ ;  /* 0xd2511f5306067825 */ /* 0x000fe200078e00ff */
[C---:B------:R-:W-:Y:S01]  /*6c90*/  HMMA.16816.F32 R100, R16.reuse, R44, R64 ;  /* 0x0000002c1064723c */ /* 0x040fe20000001840 */
[----:B------:R-:W1:Y:S01]  /*6ca0*/  LDSM.16.MT88.4 R64, [R68+0x10000] ;  /* 0x010000004440783b */ /* 0x000e620000004200 */
[----:B------:R2:W5:Y:S01]  /*6cb0*/  MUFU.EX2 R248, R4 ;  /* 0x0000000400f87308 */ /* 0x0005620000000800 */
[----:B---3--:R-:W-:Y:S01]  /*6cc0*/  F2FP.F16.F32.PACK_AB R25, R142, R166 ;  /* 0x000000a68e19723e */ /* 0x008fe200000000ff */
[----:B------:R-:W-:Y:S01]  /*6cd0*/  IMAD.MOV.U32 R118, RZ, RZ, R166 ;  /* 0x000000ffff767224 */ /* 0x000fe200078e00a6 */
[C---:B------:R-:W-:Y:S01]  /*6ce0*/  PRMT R71, R6.reuse, 0x7772, RZ ;  /* 0x0000777206477816 */ /* 0x040fe200000000ff */
[----:B------:R3:W5:Y:S01]  /*6cf0*/  MUFU.EX2 R252, R5 ;  /* 0x0000000500fc7308 */ /* 0x0007620000000800 */
[C---:B------:R-:W-:Y:S01]  /*6d00*/  PRMT R73, R6.reuse, 0x7773, RZ ;  /* 0x0000777306497816 */ /* 0x040fe200000000ff */
[----:B------:R-:W-:Y:S01]  /*6d10*/  HMMA.16816.F32 R144, R16, R40, R144 ;  /* 0x000000281090723c */ /* 0x000fe20000001890 */
[----:B------:R-:W-:-:S02]  /*6d20*/  PRMT R69, R6, 0x7771, RZ ;  /* 0x0000777106457816 */ /* 0x000fc400000000ff */
[C---:B------:R-:W-:Y:S02]  /*6d30*/  PRMT R127, R25.reuse, 0x7610, R127 ;  /* 0x00007610197f7816 */ /* 0x040fe4000000007f */
[----:B------:R-:W-:Y:S01]  /*6d40*/  PRMT R126, R25, 0x7632, R126 ;  /* 0x00007632197e7816 */ /* 0x000fe2000000007e */
[--C-:B--2---:R-:W-:Y:S02]  /*6d50*/  FFMA.FTZ R4, R94, UR29, -R2.reuse ;  /* 0x0000001d5e047c23 */ /* 0x104fe40008010802 */
[C---:B------:R-:W-:Y:S01]  /*6d60*/  HMMA.16816.F32 R40, R16.reuse, R42, R88 ;  /* 0x0000002a1028723c */ /* 0x040fe20000001858 */
[----:B---3--:R-:W-:Y:S01]  /*6d70*/  FFMA.FTZ R5, R95, UR29, -R2 ;  /* 0x0000001d5f057c23 */ /* 0x008fe20008010802 */
[--C-:B------:R-:W-:Y:S01]  /*6d80*/  LOP3.LUT R2, R36, UR6, R7.reuse, 0x96, !PT ;  /* 0x0000000624027c12 */ /* 0x100fe2000f8e9607 */
[----:B------:R2:W-:Y:S03]  /*6d90*/  MUFU.EX2 R235, R4 ;  /* 0x0000000400eb7308 */ /* 0x0005e60000000800 */
[C---:B------:R-:W-:Y:S01]  /*6da0*/  PRMT R7, R2.reuse, 0x7632, R7 ;  /* 0x0000763202077816 */ /* 0x040fe20000000007 */
[----:B------:R3:W5:Y:S01]  /*6db0*/  MUFU.EX2 R249, R5 ;  /* 0x0000000500f97308 */ /* 0x0007620000000800 */
[----:B------:R-:W-:Y:S01]  /*6dc0*/  LOP3.LUT R105, R2, 0xff, RZ, 0xc0, !PT ;  /* 0x000000ff02697812 */ /* 0x000fe200078ec0ff */
[----:B------:R-:W-:Y:S01]  /*6dd0*/  HMMA.16816.F32 R96, R16, R46, R60 ;  /* 0x0000002e1060723c */ /* 0x000fe2000000183c */
[----:B------:R-:W-:Y:S01]  /*6de0*/  SHF.R.U32.HI R232, RZ, 0x18, R2 ;  /* 0x00000018ffe87819 */ /* 0x000fe20000011602 */
[----:B------:R-:W-:Y:S01]  /*6df0*/  LDSM.16.MT88.4 R60, [R23+0x10800] ;  /* 0x01080000173c783b */ /* 0x000fe20000004200 */
[----:B------:R-:W-:-:S04]  /*6e00*/  LOP3.LUT R233, R7, 0xff, RZ, 0xc0, !PT ;  /* 0x000000ff07e97812 */ /* 0x000fc800078ec0ff */
[----:B------:R-:W-:Y:S01]  /*6e10*/  PRMT R22, R233, 0x5410, R232 ;  /* 0x00005410e9167816 */ /* 0x000fe200000000e8 */
[----:B--2---:R-:W-:Y:S01]  /*6e20*/  IMAD.MOV.U32 R4, RZ, RZ, R6 ;  /* 0x000000ffff047224 */ /* 0x004fe200078e0006 */
[C---:B----4-:R-:W-:Y:S01]  /*6e30*/  HMMA.16816.F32 R88, R16.reuse, R34, R56 ;  /* 0x000000221058723c */ /* 0x050fe20000001838 */
[----:B------:R-:W2:Y:S01]  /*6e40*/  LDSM.16.MT88.4 R56, [R68+0x10800] ;  /* 0x010800004438783b */ /* 0x000ea20000004200 */
[----:B---3--:R-:W-:Y:S02]  /*6e50*/  LOP3.LUT R5, R2, 0xffff, RZ, 0xc0, !PT ;  /* 0x0000ffff02057812 */ /* 0x008fe400078ec0ff */
[----:B------:R-:W-:Y:S02]  /*6e60*/  PRMT R2, R71, 0x5410, R73 ;  /* 0x0000541047027816 */ /* 0x000fe40000000049 */
[----:B------:R-:W-:Y:S02]  /*6e70*/  LOP3.LUT R4, R4, 0xff, RZ, 0xc0, !PT ;  /* 0x000000ff04047812 */ /* 0x000fe400078ec0ff */
[----:B------:R-:W-:Y:S01]  /*6e80*/  HMMA.16816.F32 R108, R16, R32, R80 ;  /* 0x00000020106c723c */ /* 0x000fe20000001850 */
[----:B------:R-:W-:Y:S01]  /*6e90*/  SHF.R.U32.HI R234, RZ, 0x8, R5 ;  /* 0x00000008ffea7819 */ /* 0x000fe20000011605 */
[----:B------:R-:W-:Y:S01]  /*6ea0*/  LDSM.16.MT88.4 R80, [R52+0x15800] ;  /* 0x015800003450783b */ /* 0x000fe20000004200 */
[----:B------:R-:W-:-:S02]  /*6eb0*/  LOP3.LUT R7, R2, 0xff00ff, RZ, 0xc0, !PT ;  /* 0x00ff00ff02077812 */ /* 0x000fc400078ec0ff */
[----:B------:R-:W-:Y:S02]  /*6ec0*/  PRMT R2, R4, 0x5410, R69 ;  /* 0x0000541004027816 */ /* 0x000fe40000000045 */
[----:B------:R-:W-:Y:S01]  /*6ed0*/  PRMT R5, R105, 0x5410, R234 ;  /* 0x0000541069057816 */ /* 0x000fe200000000ea */
[C---:B-1----:R-:W-:Y:S01]  /*6ee0*/  HMMA.16816.F32 R32, R12.reuse, R66, RZ ;  /* 0x000000420c20723c */ /* 0x042fe200000018ff */
[--C-:B------:R-:W-:Y:S01]  /*6ef0*/  HSET2.LE.AND R4, R7, R0.reuse, PT ;  /* 0x0000000007047233 */ /* 0x100fe20003803000 */
[----:B------:R-:W-:Y:S01]  /*6f00*/  IMAD.MOV.U32 R66, RZ, RZ, R143 ;  /* 0x000000ffff427224 */ /* 0x000fe200078e008f */
[--C-:B------:R-:W-:Y:S01]  /*6f10*/  HSET2.LE.AND R2, R2, R0.reuse, PT ;  /* 0x0000000002027233 */ /* 0x100fe20003803000 */
[----:B------:R-:W-:Y:S01]  /*6f20*/  IMAD.MOV.U32 R67, RZ, RZ, R152 ;  /* 0x000000ffff437224 */ /* 0x000fe200078e0098 */
[--C-:B------:R-:W-:Y:S02]  /*6f30*/  HSET2.LE.AND R5, R5, R0.reuse, PT ;  /* 0x0000000005057233 */ /* 0x100fe40003803000 */
[----:B------:R-:W-:Y:S01]  /*6f40*/  HSET2.LE.AND R0, R22, R0, PT ;  /* 0x0000000016007233 */ /* 0x000fe20003803000 */
[----:B------:R-:W-:Y:S01]  /*6f50*/  HMMA.16816.F32 R36, R12, R64, RZ ;  /* 0x000000400c24723c */ /* 0x000fe200000018ff */
[----:B-----5:R-:W-:Y:S01]  /*6f60*/  F2FP.F16.F32.PACK_AB R7, R250, R248 ;  /* 0x000000f8fa07723e */ /* 0x020fe200000000ff */
[----:B------:R-:W-:Y:S01]  /*6f70*/  IMAD.MOV.U32 R64, RZ, RZ, R191 ;  /* 0x000000ffff407224 */ /* 0x000fe200078e00bf */
[----:B------:R-:W-:Y:S01]  /*6f80*/  F2FP.F16.F32.PACK_AB R22, R251, R252 ;  /* 0x000000fcfb16723e */ /* 0x000fe200000000ff */
[----:B------:R1:W3:Y:S01]  /*6f90*/  LDL.LU.S16 R191, [R1+0x48] ;  /* 0x0000480001bf7983 */ /* 0x0002e20000300600 */
[C---:B------:R-:W-:Y:S01]  /*6fa0*/  PRMT R125, R7.reuse, 0x7610, R125 ;  /* 0x00007610077d7816 */ /* 0x040fe2000000007d */
[----:B------:R-:W-:Y:S01]  /*6fb0*/  IMAD.MOV.U32 R65, RZ, RZ, R27 ;  /* 0x000000ffff417224 */ /* 0x000fe200078e001b */
[----:B------:R-:W-:-:S02]  /*6fc0*/  PRMT R124, R7, 0x7632, R124 ;  /* 0x00007632077c7816 */ /* 0x000fc4000000007c */
[C---:B------:R-:W-:Y:S02]  /*6fd0*/  PRMT R170, R22.reuse, 0x7610, R170 ;  /* 0x0000761016aa7816 */ /* 0x040fe400000000aa */
[----:B------:R-:W-:Y:S02]  /*6fe0*/  PRMT R169, R22, 0x7632, R169 ;  /* 0x0000763216a97816 */ /* 0x000fe400000000a9 */
[----:B------:R-:W-:Y:S02]  /*6ff0*/  F2FP.F16.F32.PACK_AB R7, R235, R249 ;  /* 0x000000f9eb07723e */ /* 0x000fe400000000ff */
[----:B------:R-:W-:Y:S02]  /*7000*/  PRMT R22, R170, 0x5410, R169 ;  /* 0x00005410aa167816 */ /* 0x000fe400000000a9 */
[C---:B------:R-:W-:Y:S02]  /*7010*/  PRMT R168, R7.reuse, 0x7610, R168 ;  /* 0x0000761007a87816 */ /* 0x040fe400000000a8 */
[----:B------:R-:W-:Y:S01]  /*7020*/  PRMT R135, R7, 0x7632, R135 ;  /* 0x0000763207877816 */ /* 0x000fe20000000087 */
[----:B------:R-:W-:Y:S01]  /*7030*/  IMAD.IADD R7, R112, 0x1, R68 ;  /* 0x0000000170077824 */ /* 0x000fe200078e0244 */
[----:B------:R-:W-:Y:S01]  /*7040*/  LOP3.LUT R130, R22, R2, RZ, 0xc0, !PT ;  /* 0x0000000216827212 */ /* 0x000fe200078ec0ff */
[----:B------:R4:W-:Y:S01]  /*7050*/  LDSM.16.MT88.4 R112, [R52+0x17800] ;  /* 0x017800003470783b */ /* 0x0009e20000004200 */
[----:B------:R-:W-:Y:S01]  /*7060*/  PRMT R2, R168, 0x5410, R135 ;  /* 0x00005410a8027816 */ /* 0x000fe20000000087 */
[----:B--2---:R-:W-:Y:S02]  /*7070*/  HMMA.16816.F32 R152, R8, R56, R36 ;  /* 0x000000380898723c */ /* 0x004fe40000001824 */
[----:B------:R-:W2:Y:S01]  /*7080*/  LDSM.16.MT88.4 R92, [R7+0x10000] ;  /* 0x01000000075c783b */ /* 0x000ea20000004200 */
[----:B------:R-:W-:Y:S01]  /*7090*/  LOP3.LUT R131, R2, R4, RZ, 0xc0, !PT ;  /* 0x0000000402837212 */ /* 0x000fe200078ec0ff */
[----:B------:R-:W-:Y:S01]  /*70a0*/  IMAD.MOV.U32 R4, RZ, RZ, R182 ;  /* 0x000000ffff047224 */ /* 0x000fe200078e00b6 */
[----:B------:R-:W-:-:S04]  /*70b0*/  PRMT R2, R127, 0x5410, R126 ;  /* 0x000054107f027816 */ /* 0x000fc8000000007e */
[----:B------:R-:W-:Y:S01]  /*70c0*/  LOP3.LUT R128, R2, R5, RZ, 0xc0, !PT ;  /* 0x0000000502807212 */ /* 0x000fe200078ec0ff */
[----:B------:R-:W-:Y:S01]  /*70d0*/  IMAD.MOV.U32 R5, RZ, RZ, R142 ;  /* 0x000000ffff057224 */ /* 0x000fe200078e008e */
[----:B------:R-:W-:-:S04]  /*70e0*/  PRMT R2, R125, 0x5410, R124 ;  /* 0x000054107d027816 */ /* 0x000fc8000000007c */
[----:B------:R-:W-:Y:S01]  /*70f0*/  LOP3.LUT R129, R2, R0, RZ, 0xc0, !PT ;  /* 0x0000000002817212 */ /* 0x000fe200078ec0ff */
[----:B------:R-:W-:Y:S02]  /*7100*/  IMAD.MOV.U32 R0, RZ, RZ, R141 ;  /* 0x000000ffff007224 */ /* 0x000fe400078e008d */
[----:B------:R-:W-:Y:S02]  /*7110*/  IMAD.MOV.U32 R2, RZ, RZ, R140 ;  /* 0x000000ffff027224 */ /* 0x000fe400078e008c */
[----:B------:R-:W-:Y:S01]  /*7120*/  HMMA.16816.F32 R140, R8, R58, R32 ;  /* 0x0000003a088c723c */ /* 0x000fe20000001820 */
[----:B------:R-:W-:Y:S04]  /*7130*/  LDSM.16.MT88.4 R32, [R23+0x12000] ;  /* 0x012000001720783b */ /* 0x000fe80000004200 */
[----:B------:R-:W-:Y:S03]  /*7140*/  LDSM.16.MT88.4 R56, [R68+0x12800] ;  /* 0x012800004438783b */ /* 0x000fe60000004200 */
[C---:B------:R-:W-:Y:S08]  /*7150*/  HMMA.16816.F32 R44, R128.reuse, R48, R76 ;  /* 0x00000030802c723c */ /* 0x040ff0000000184c */
[C---:B------:R-:W-:Y:S01]  /*7160*/  HMMA.16816.F32 R48, R128.reuse, R50, R84 ;  /* 0x000000328030723c */ /* 0x040fe20000001854 */
[----:B------:R-:W5:Y:S07]  /*7170*/  LDSM.16.MT88.4 R84, [R7+0x10800] ;  /* 0x010800000754783b */ /* 0x000f6e0000004200 */
[C---:B------:R-:W-:Y:S08]  /*7180*/  HMMA.16816.F32 R144, R128.reuse, R148, R144 ;  /* 0x000000948090723c */ /* 0x040ff00000001890 */
[----:B------:R-:W-:Y:S08]  /*7190*/  HMMA.16816.F32 R148, R128, R150, R40 ;  /* 0x000000968094723c */ /* 0x000ff00000001828 */
[C---:B----4-:R-:W-:Y:S08]  /*71a0*/  HMMA.16816.F32 R52, R12.reuse, R28, RZ ;  /* 0x0000001c0c34723c */ /* 0x050ff000000018ff */
[C---:B------:R-:W-:Y:S08]  /*71b0*/  HMMA.16816.F32 R40, R12.reuse, R30, RZ ;  /* 0x0000001e0c28723c */ /* 0x040ff000000018ff */
[----:B--2---:R-:W-:Y:S08]  /*71c0*/  HMMA.16816.F32 R28, R12, R92, RZ ;  /* 0x0000005c0c1c723c */ /* 0x004ff000000018ff */
[C---:B------:R-:W-:Y:S01]  /*71d0*/  HMMA.16816.F32 R244, R8.reuse, R60, R52 ;  /* 0x0000003c08f4723c */ /* 0x040fe20000001834 */
[----:B------:R-:W2:Y:S07]  /*71e0*/  LDSM.16.MT88.4 R52, [R68+0x12000] ;  /* 0x012000004434783b */ /* 0x000eae0000004200 */
[C---:B------:R-:W-:Y:S01]  /*71f0*/  HMMA.16816.F32 R240, R8.reuse, R62, R40 ;  /* 0x0000003e08f0723c */ /* 0x040fe20000001828 */
[----:B------:R-:W4:Y:S07]  /*7200*/  LDSM.16.MT88.4 R40, [R23+0x12800] ;  /* 0x012800001728783b */ /* 0x000f2e0000004200 */
[----:B-----5:R-:W-:Y:S08]  /*7210*/  HMMA.16816.F32 R236, R8, R84, R28 ;  /* 0x0000005408ec723c */ /* 0x020ff0000000181c */
[C---:B------:R-:W-:Y:S08]  /*7220*/  HMMA.16816.F32 R28, R12.reuse, R94, RZ ;  /* 0x0000005e0c1c723c */ /* 0x040ff000000018ff */
[----:B------:R-:W-:Y:S08]  /*7230*/  HMMA.16816.F32 R36, R12, R32, RZ ;  /* 0x000000200c24723c */ /* 0x000ff000000018ff */
[C---:B------:R-:W-:Y:S08]  /*7240*/  HMMA.16816.F32 R108, R128.reuse, R112, R108 ;  /* 0x00000070806c723c */ /* 0x040ff0000000186c */
[----:B------:R-:W-:Y:S01]  /*7250*/  HMMA.16816.F32 R112, R128, R114, R88 ;  /* 0x000000728070723c */ /* 0x000fe20000001858 */
[----:B------:R-:W-:-:S02]  /*7260*/  IMAD.MOV.U32 R91, RZ, RZ, R228 ;  /* 0x000000ffff5b7224 */ /* 0x000fc400078e00e4 */
[----:B------:R-:W-:Y:S02]  /*7270*/  IMAD.MOV.U32 R90, RZ, RZ, R227 ;  /* 0x000000ffff5a7224 */ /* 0x000fe400078e00e3 */
[----:B------:R-:W-:Y:S02]  /*7280*/  IMAD.MOV.U32 R89, RZ, RZ, R226 ;  /* 0x000000ffff597224 */ /* 0x000fe400078e00e2 */
[----:B------:R-:W-:Y:S01]  /*7290*/  IMAD.MOV.U32 R88, RZ, RZ, R225 ;  /* 0x000000ffff587224 */ /* 0x000fe200078e00e1 */
[----:B------:R-:W-:Y:S08]  /*72a0*/  HMMA.16816.F32 R228, R8, R86, R28 ;  /* 0x0000005608e4723c */ /* 0x000ff0000000181c */
[----:B--2---:R-:W-:Y:S01]  /*72b0*/  HMMA.16816.F32 R28, R12, R52, RZ ;  /* 0x000000340c1c723c */ /* 0x004fe200000018ff */
[----:B------:R-:W-:-:S02]  /*72c0*/  IMAD.MOV.U32 R53, RZ, RZ, R181 ;  /* 0x000000ffff357224 */ /* 0x000fc400078e00b5 */
[----:B------:R-:W-:-:S05]  /*72d0*/  IMAD.MOV.U32 R52, RZ, RZ, R180 ;  /* 0x000000ffff347224 */ /* 0x000fca00078e00b4 */
[----:B------:R-:W-:Y:S08]  /*72e0*/  HMMA.16816.F32 R32, R12, R34, RZ ;  /* 0x000000220c20723c */ /* 0x000ff000000018ff */
[C---:B----4-:R-:W-:Y:S01]  /*72f0*/  HMMA.16816.F32 R224, R8.reuse, R40, R36 ;  /* 0x0000002808e0723c */ /* 0x050fe20000001824 */
[----:B------:R-:W2:Y:S07]  /*7300*/  LDSM.16.MT88.4 R36, [R7+0x12000] ;  /* 0x012000000724783b */ /* 0x000eae0000004200 */
[C---:B------:R-:W-:Y:S08]  /*7310*/  HMMA.16816.F32 R60, R8.reuse, R56, R28 ;  /* 0x00000038083c723c */ /* 0x040ff0000000181c */
[----:B------:R-:W-:Y:S01]  /*7320*/  HMMA.16816.F32 R180, R8, R42, R32 ;  /* 0x0000002a08b4723c */ /* 0x000fe20000001820 */
[----:B------:R-:W4:Y:S07]  /*7330*/  LDSM.16.MT88.4 R32, [R7+0x12800] ;  /* 0x012800000720783b */ /* 0x000f2e0000004200 */
[----:B------:R-:W-:Y:S01]  /*7340*/  HMMA.16816.F32 R28, R12, R54, RZ ;  /* 0x000000360c1c723c */ /* 0x000fe200000018ff */
[----:B------:R-:W-:Y:S01]  /*7350*/  IMAD.MOV.U32 R54, RZ, RZ, R0 ;  /* 0x000000ffff367224 */ /* 0x000fe200078e0000 */
[----:B------:R-:W-:Y:S01]  /*7360*/  PRMT R0, R70, 0x7770, RZ ;  /* 0x0000777046007816 */ /* 0x000fe200000000ff */
[----:B------:R-:W-:Y:S01]  /*7370*/  IMAD.MOV.U32 R70, RZ, RZ, R5 ;  /* 0x000000ffff467224 */ /* 0x000fe200078e0005 */
[----:B------:R-:W-:Y:S01]  /*7380*/  ISETP.LE.U32.AND P6, PT, R137, UR4, PT ;  /* 0x0000000489007c0c */ /* 0x000fe2000bfc3070 */
[----:B------:R-:W-:Y:S01]  /*7390*/  IMAD.MOV.U32 R5, RZ, RZ, R26 ;  /* 0x000000ffff057224 */ /* 0x000fe200078e001a */
[----:B------:R-:W-:Y:S01]  /*73a0*/  ISETP.LE.U32.AND P4, PT, R0, UR4, PT ;  /* 0x0000000400007c0c */ /* 0x000fe2000bf83070 */
[----:B------:R-:W-:Y:S01]  /*73b0*/  @P3 HADD2 R175, -R203.H0_H0, -RZ.H0_H0 ;  /* 0xa00000ffcbaf3230 */ /* 0x000fe20000000900 */
[----:B------:R-:W-:Y:S01]  /*73c0*/  HMMA.16816.F32 R76, R128, R80, R100 ;  /* 0x00000050804c723c */ /* 0x000fe20000001864 */
[----:B------:R-:W-:-:S02]  /*73d0*/  ISETP.GT.U32.AND P2, PT, R120, UR4, PT ;  /* 0x0000000478007c0c */ /* 0x000fc4000bf44070 */
[----:B------:R-:W-:Y:S01]  /*73e0*/  ISETP.LE.U32.AND P5, PT, R136, UR4, PT ;  /* 0x0000000488007c0c */ /* 0x000fe2000bfa3070 */
[----:B------:R-:W-:Y:S02]  /*73f0*/  @P1 HADD2 R177, -R214.H0_H0, -RZ.H0_H0 ;  /* 0xa00000ffd6b11230 */ /* 0x000fe40000000900 */
[----:B------:R-:W-:-:S06]  /*7400*/  IMAD.MOV.U32 R55, RZ, RZ, R2 ;  /* 0x000000ffff377224 */ /* 0x000fcc00078e0002 */
[----:B------:R-:W-:Y:S08]  /*7410*/  HMMA.16816.F32 R56, R8, R58, R28 ;  /* 0x0000003a0838723c */ /* 0x000ff0000000181c */
[----:B--2---:R-:W-:Y:S01]  /*7420*/  HMMA.16816.F32 R28, R12, R36, RZ ;  /* 0x000000240c1c723c */ /* 0x004fe200000018ff */
[----:B------:R-:W-:Y:S02]  /*7430*/  IMAD.MOV.U32 R37, RZ, RZ, R165 ;  /* 0x000000ffff257224 */ /* 0x000fe400078e00a5 */
[----:B------:R-:W-:Y:S01]  /*7440*/  IMAD.MOV.U32 R36, RZ, RZ, R164 ;  /* 0x000000ffff247224 */ /* 0x000fe200078e00a4 */
[----:B------:R-:W-:-:S04]  /*7450*/  LOP3.LUT R0, R121, 0xffff, RZ, 0xc0, !PT ;  /* 0x0000ffff79007812 */ /* 0x000fc800078ec0ff */
[----:B------:R-:W-:-:S12]  /*7460*/  HMMA.16816.F32 R80, R128, R82, R96 ;  /* 0x000000528050723c */ /* 0x000fd80000001860 */
[----:B----4-:R-:W-:Y:S08]  /*7470*/  HMMA.16816.F32 R164, R8, R32, R28 ;  /* 0x0000002008a4723c */ /* 0x010ff0000000181c */
[----:B------:R-:W-:Y:S01]  /*7480*/  HMMA.16816.F32 R28, R12, R38, RZ ;  /* 0x000000260c1c723c */ /* 0x000fe200000018ff */
[----:B------:R1:W2:Y:S01]  /*7490*/  LDL.LU.S16 R38, [R1+0x58] ;  /* 0x0000580001267983 */ /* 0x0002a20000300600 */
[----:B------:R-:W-:Y:S01]  /*74a0*/  ISETP.LE.U32.AND P0, PT, R0, UR4, PT ;  /* 0x0000000400007c0c */ /* 0x000fe2000bf03070 */
[----:B------:R-:W-:Y:S01]  /*74b0*/  @!P6 HADD2 R173, -R200.H0_H0, -RZ.H0_H0 ;  /* 0xa00000ffc8ade230 */ /* 0x000fe20000000900 */
[----:B------:R-:W-:Y:S01]  /*74c0*/  @P3 PRMT R203, R175, 0x5410, RZ ;  /* 0x00005410afcb3816 */ /* 0x000fe200000000ff */
[----:B------:R1:W4:Y:S01]  /*74d0*/  LDL.LU.S16 R121, [R1+0x5c] ;  /* 0x00005c0001797983 */ /* 0x0003220000300600 */
[----:B------:R-:W-:-:S02]  /*74e0*/  @!P5 HADD2 R178, -R201.H0_H0, -RZ.H0_H0 ;  /* 0xa00000ffc9b2d230 */ /* 0x000fc40000000900 */
[----:B------:R-:W-:Y:S01]  /*74f0*/  @!P4 HADD2 R176, -R211.H0_H0, -RZ.H0_H0 ;  /* 0xa00000ffd3b0c230 */ /* 0x000fe20000000900 */
[----:B------:R1:W5:Y:S01]  /*7500*/  LDL.LU.S16 R137, [R1+0x50] ;  /* 0x0000500001897983 */ /* 0x0003620000300600 */
[----:B------:R-:W-:Y:S01]  /*7510*/  @P2 HADD2 R179, -R213.H0_H0, -RZ.H0_H0 ;  /* 0xa00000ffd5b32230 */ /* 0x000fe20000000900 */
[----:B------:R-:W-:Y:S01]  /*7520*/  @P1 PRMT R214, R177, 0x5410, RZ ;  /* 0x00005410b1d61816 */ /* 0x000fe200000000ff */
[----:B------:R-:W-:-:S08]  /*7530*/  IMAD.MOV.U32 R39, RZ, RZ, R4 ;  /* 0x000000ffff277224 */ /* 0x000fd000078e0004 */
[----:B------:R-:W-:Y:S01]  /*7540*/  HMMA.16816.F32 R96, R8, R34, R28 ;  /* 0x000000220860723c */ /* 0x000fe2000000181c */
[----:B------:R-:W1:Y:S04]  /*7550*/  LDSM.16.MT88.4 R28, [R23+0x14000] ;  /* 0x01400000171c783b */ /* 0x000e680000004200 */
[----:B------:R-:W3:Y:S01]  /*7560*/  LDSM.16.MT88.4 R32, [R23+0x14800] ;  /* 0x014800001720783b */ /* 0x000ee20000004200 */
[----:B------:R-:W-:Y:S02]  /*7570*/  PRMT R0, R24, 0x7770, RZ ;  /* 0x0000777018007816 */ /* 0x000fe400000000ff */
[----:B-1----:R-:W-:-:S15]  /*7580*/  HMMA.16816.F32 R24, R12, R28, RZ ;  /* 0x0000001c0c18723c */ /* 0x002fde00000018ff */
[----:B------:R-:W-:-:S05]  /*7590*/  NOP ;  /* 0x0000000000007918 */ /* 0x000fca0000000000 */
[----:B---3--:R-:W-:Y:S08]  /*75a0*/  HMMA.16816.F32 R92, R8, R32, R24 ;  /* 0x00000020085c723c */ /* 0x008ff00000001818 */
[----:B------:R-:W-:Y:S01]  /*75b0*/  HMMA.16816.F32 R24, R12, R30, RZ ;  /* 0x0000001e0c18723c */ /* 0x000fe200000018ff */
[----:B------:R-:W1:-:S15]  /*75c0*/  LDSM.16.MT88.4 R28, [R68+0x14000] ;  /* 0x01400000441c783b */ /* 0x000e5e0000004200 */
[----:B------:R-:W-:-:S04]  /*75d0*/  NOP ;  /* 0x0000000000007918 */ /* 0x000fc80000000000 */
[----:B------:R-:W-:Y:S01]  /*75e0*/  HMMA.16816.F32 R100, R8, R34, R24 ;  /* 0x000000220864723c */ /* 0x000fe20000001818 */
[----:B------:R-:W3:Y:S07]  /*75f0*/  LDSM.16.MT88.4 R32, [R68+0x14800] ;  /* 0x014800004420783b */ /* 0x000eee0000004200 */
[----:B-1----:R-:W-:-:S15]  /*7600*/  HMMA.16816.F32 R24, R12, R28, RZ ;  /* 0x0000001c0c18723c */ /* 0x002fde00000018ff */
[----:B------:R-:W-:-:S05]  /*7610*/  NOP ;  /* 0x0000000000007918 */ /* 0x000fca0000000000 */
[----:B---3--:R-:W-:Y:S08]  /*7620*/  HMMA.16816.F32 R84, R8, R32, R24 ;  /* 0x000000200854723c */ /* 0x008ff00000001818 */
[----:B------:R-:W-:Y:S01]  /*7630*/  HMMA.16816.F32 R24, R12, R30, RZ ;  /* 0x0000001e0c18723c */ /* 0x000fe200000018ff */
[----:B------:R-:W1:-:S15]  /*7640*/  LDSM.16.MT88.4 R28, [R7+0x14000] ;  /* 0x01400000071c783b */ /* 0x000e5e0000004200 */
[----:B------:R-:W-:-:S04]  /*7650*/  NOP ;  /* 0x0000000000007918 */ /* 0x000fc80000000000 */
[----:B------:R-:W-:Y:S01]  /*7660*/  HMMA.16816.F32 R40, R8, R34, R24 ;  /* 0x000000220828723c */ /* 0x000fe20000001818 */
[----:B------:R-:W3:Y:S01]  /*7670*/  LDSM.16.MT88.4 R32, [R7+0x14800] ;  /* 0x014800000720783b */ /* 0x000ee20000004200 */
[----:B------:R-:W-:Y:S02]  /*7680*/  @!P6 PRMT R200, R173, 0x5410, RZ ;  /* 0x00005410adc8e816 */ /* 0x000fe400000000ff */
[----:B------:R-:W-:Y:S01]  /*7690*/  ISETP.LE.U32.AND P6, PT, R138, UR4, PT ;  /* 0x000000048a007c0c */ /* 0x000fe2000bfc3070 */
[----:B------:R-:W-:-:S03]  /*76a0*/  @!P0 HADD2 R172, -R199.H0_H0, -RZ.H0_H0 ;  /* 0xa00000ffc7ac8230 */ /* 0x000fc60000000900 */
[----:B-1----:R-:W-:Y:S09]  /*76b0*/  HMMA.16816.F32 R24, R12, R28, RZ ;  /* 0x0000001c0c18723c */ /* 0x002ff200000018ff */
[----:B------:R-:W-:Y:S01]  /*76c0*/  @!P6 HADD2 R174, -R202.H0_H0, -RZ.H0_H0 ;  /* 0xa00000ffcaaee230 */ /* 0x000fe20000000900 */
[----:B------:R-:W-:-:S04]  /*76d0*/  @!P0 PRMT R199, R172, 0x5410, RZ ;  /* 0x00005410acc78816 */ /* 0x000fc800000000ff */
[----:B------:R-:W-:-:S06]  /*76e0*/  @!P6 PRMT R202, R174, 0x5410, RZ ;  /* 0x00005410aecae816 */ /* 0x000fcc00000000ff */
[----:B---3--:R-:W-:Y:S08]  /*76f0*/  HMMA.16816.F32 R172, R8, R32, R24 ;  /* 0x0000002008ac723c */ /* 0x008ff00000001818 */
[----:B------:R-:W-:Y:S01]  /*7700*/  HMMA.16816.F32 R24, R12, R30, RZ ;  /* 0x0000001e0c18723c */ /* 0x000fe200000018ff */
[----:B------:R-:W1:Y:S01]  /*7710*/  LDSM.16.MT88.4 R28, [R23+0x16000] ;  /* 0x01600000171c783b */ /* 0x000e620000004200 */
[----:B------:R-:W-:-:S02]  /*7720*/  @!P5 PRMT R201, R178, 0x5410, RZ ;  /* 0x00005410b2c9d816 */ /* 0x000fc400000000ff */
[----:B------:R-:W-:Y:S02]  /*7730*/  @!P4 PRMT R211, R176, 0x5410, RZ ;  /* 0x00005410b0d3c816 */ /* 0x000fe400000000ff */
[----:B------:R-:W-:Y:S02]  /*7740*/  @P2 PRMT R213, R179, 0x5410, RZ ;  /* 0x00005410b3d52816 */ /* 0x000fe400000000ff */
[----:B------:R-:W-:Y:S02]  /*7750*/  PRMT R2, R72, 0x7770, RZ ;  /* 0x0000777048027816 */ /* 0x000fe400000000ff */
[----:B------:R-:W-:Y:S02]  /*7760*/  ISETP.LE.U32.AND P1, PT, R122, UR4, PT ;  /* 0x000000047a007c0c */ /* 0x000fe4000bf23070 */
[----:B------:R-:W-:-:S08]  /*7770*/  ISETP.LE.U32.AND P2, PT, R2, UR4, PT ;  /* 0x0000000402007c0c */ /* 0x000fd0000bf43070 */
[----:B------:R-:W-:Y:S01]  /*7780*/  HMMA.16816.F32 R176, R8, R34, R24 ;  /* 0x0000002208b0723c */ /* 0x000fe20000001818 */
[----:B------:R-:W3:Y:S02]  /*7790*/  LDSM.16.MT88.4 R32, [R23+0x16800] ;  /* 0x016800001720783b */ /* 0x000ee40000004200 */
[----:B------:R-:W-:Y:S02]  /*77a0*/  @!P1 HADD2 R185, -R219.H0_H0, -RZ.H0_H0 ;  /* 0xa00000ffdbb99230 */ /* 0x000fe40000000900 */
[----:B------:R-:W-:Y:S01]  /*77b0*/  @!P2 HADD2 R187, -R218.H0_H0, -RZ.H0_H0 ;  /* 0xa00000ffdabba230 */ /* 0x000fe20000000900 */
[----:B------:R-:W-:Y:S02]  /*77c0*/  ISETP.LE.U32.AND P3, PT, R123, UR4, PT ;  /* 0x000000047b007c0c */ /* 0x000fe4000bf63070 */
[----:B------:R-:W-:Y:S02]  /*77d0*/  @!P1 PRMT R219, R185, 0x5410, RZ ;  /* 0x00005410b9db9816 */ /* 0x000fe400000000ff */
[----:B------:R-:W-:-:S02]  /*77e0*/  @!P2 PRMT R218, R187, 0x5410, RZ ;  /* 0x00005410bbdaa816 */ /* 0x000fc400000000ff */
[----:B------:R-:W-:Y:S02]  /*77f0*/  ISETP.GT.U32.AND P2, PT, R156, UR4, PT ;  /* 0x000000049c007c0c */ /* 0x000fe4000bf44070 */
[----:B------:R-:W-:Y:S01]  /*7800*/  ISETP.GT.U32.AND P1, PT, R157, UR4, PT ;  /* 0x000000049d007c0c */ /* 0x000fe2000bf24070 */
[----:B-1----:R-:W-:Y:S04]  /*7810*/  HMMA.16816.F32 R24, R12, R28, RZ ;  /* 0x0000001c0c18723c */ /* 0x002fe800000018ff */
[----:B------:R-:W-:Y:S02]  /*7820*/  @!P3 HADD2 R186, -R212.H0_H0, -RZ.H0_H0 ;  /* 0xa00000ffd4bab230 */ /* 0x000fe40000000900 */
[----:B------:R-:W-:-:S04]  /*7830*/  FADD.FTZ R4, R163, R162 ;  /* 0x000000a2a3047221 */ /* 0x000fc80000010000 */
[----:B------:R-:W-:Y:S02]  /*7840*/  @P2 HADD2 R190, -R217.H0_H0, -RZ.H0_H0 ;  /* 0xa00000ffd9be2230 */ /* 0x000fe40000000900 */
[----:B------:R-:W-:Y:S01]  /*7850*/  @P1 HADD2 R189, -R220.H0_H0, -RZ.H0_H0 ;  /* 0xa00000ffdcbd1230 */ /* 0x000fe20000000900 */
[----:B------:R-:W-:Y:S01]  /*7860*/  @!P3 PRMT R212, R186, 0x5410, RZ ;  /* 0x00005410bad4b816 */ /* 0x000fe200000000ff */
[----:B------:R-:W-:Y:S01]  /*7870*/  FADD.FTZ R4, R184, R4 ;  /* 0x00000004b8047221 */ /* 0x000fe20000010000 */
[----:B------:R-:W-:Y:S02]  /*7880*/  @P2 PRMT R217, R190, 0x5410, RZ ;  /* 0x00005410bed92816 */ /* 0x000fe400000000ff */
[----:B------:R-:W-:Y:S02]  /*7890*/  ISETP.GT.U32.AND P3, PT, R139, UR4, PT ;  /* 0x000000048b007c0c */ /* 0x000fe4000bf64070 */
[----:B------:R-:W-:Y:S02]  /*78a0*/  ISETP.LE.U32.AND P2, PT, R107, UR4, PT ;  /* 0x000000046b007c0c */ /* 0x000fe4000bf43070 */
[----:B------:R-:W-:Y:S01]  /*78b0*/  @P1 PRMT R220, R189, 0x5410, RZ ;  /* 0x00005410bddc1816 */ /* 0x000fe200000000ff */
[----:B---3--:R-:W-:Y:S01]  /*78c0*/  HMMA.16816.F32 R184, R8, R32, R24 ;  /* 0x0000002008b8723c */ /* 0x008fe20000001818 */
[----:B------:R-:W-:-:S07]  /*78d0*/  ISETP.LE.U32.AND P1, PT, R106, UR4, PT ;  /* 0x000000046a007c0c */ /* 0x000fce000bf23070 */
[----:B------:R-:W-:Y:S01]  /*78e0*/  HMMA.16816.F32 R24, R12, R30, RZ ;  /* 0x0000001e0c18723c */ /* 0x000fe200000018ff */
[----:B------:R-:W-:Y:S02]  /*78f0*/  @P3 HADD2 R188, -R216.H0_H0, -RZ.H0_H0 ;  /* 0xa00000ffd8bc3230 */ /* 0x000fe40000000900 */
[----:B------:R-:W-:-:S03]  /*7900*/  @!P2 HADD2 R191, -R196.H0_H0, -RZ.H0_H0 ;  /* 0xa00000ffc4bfa230 */ /* 0x000fc60000000900 */
[----:B------:R-:W-:Y:S01]  /*7910*/  @P3 PRMT R216, R188, 0x5410, RZ ;  /* 0x00005410bcd83816 */ /* 0x000fe200000000ff */
[----:B----4-:R-:W-:Y:S01]  /*7920*/  @!P1 HADD2 R121, -R195.H0_H0, -RZ.H0_H0 ;  /* 0xa00000ffc3799230 */ /* 0x010fe20000000900 */
[----:B------:R-:W-:-:S04]  /*7930*/  PRMT R22, R191, 0x7610, R22 ;  /* 0x00007610bf167816 */ /* 0x000fc80000000016 */
[----:B------:R-:W-:Y:S02]  /*7940*/  @!P2 PRMT R196, R22, 0x5410, RZ ;  /* 0x0000541016c4a816 */ /* 0x000fe400000000ff */
[----:B------:R-:W3:Y:S06]  /*7950*/  LDL R22, [R1+0x4c] ;  /* 0x00004c0001167983 */ /* 0x000eec0000100800 */
[----:B------:R-:W-:Y:S01]  /*7960*/  HMMA.16816.F32 R188, R8, R34, R24 ;  /* 0x0000002208bc723c */ /* 0x000fe20000001818 */
[----:B------:R-:W-:Y:S01]  /*7970*/  PRMT R24, R121, 0x7610, R24 ;  /* 0x0000761079187816 */ /* 0x000fe20000000018 */
[----:B------:R1:W4:Y:S03]  /*7980*/  LDL.LU.S16 R72, [R1+0x90] ;  /* 0x0000900001487983 */ /* 0x0003260000300600 */
[----:B------:R-:W-:Y:S01]  /*7990*/  @!P1 PRMT R195, R24, 0x5410, RZ ;  /* 0x0000541018c39816 */ /* 0x000fe200000000ff */
[----:B------:R-:W-:Y:S01]  /*79a0*/  LDSM.16.MT88.4 R32, [R68+0x16800] ;  /* 0x016800004420783b */ /* 0x000fe20000004200 */
[----:B------:R-:W-:-:S03]  /*79b0*/  ISETP.GT.U32.AND P1, PT, R71, UR4, PT ;  /* 0x0000000447007c0c */ /* 0x000fc6000bf24070 */
[----:B------:R1:W3:Y:S01]  /*79c0*/  LDL.LU.S16 R71, [R1+0x94] ;  /* 0x0000940001477983 */ /* 0x0002e20000300600 */
[----:B------:R-:W-:Y:S02]  /*79d0*/  ISETP.LE.U32.AND P3, PT, R116, UR4, PT ;  /* 0x0000000474007c0c */ /* 0x000fe4000bf63070 */
[----:B------:R-:W-:Y:S02]  /*79e0*/  ISETP.LE.U32.AND P0, PT, R0, UR4, PT ;  /* 0x0000000400007c0c */ /* 0x000fe4000bf03070 */
[----:B------:R-:W-:-:S09]  /*79f0*/  PRMT R0, R6, 0x7770, RZ ;  /* 0x0000777006007816 */ /* 0x000fd200000000ff */
[----:B-----5:R-:W-:Y:S02]  /*7a00*/  @!P3 HADD2 R137, -R198.H0_H0, -RZ.H0_H0 ;  /* 0xa00000ffc689b230 */ /* 0x020fe40000000900 */
[----:B--2---:R-:W-:-:S03]  /*7a10*/  @!P0 HADD2 R38, -R193.H0_H0, -RZ.H0_H0 ;  /* 0xa00000ffc1268230 */ /* 0x004fc60000000900 */
[----:B------:R-:W-:-:S04]  /*7a20*/  PRMT R28, R137, 0x7610, R28 ;  /* 0x00007610891c7816 */ /* 0x000fc8000000001c */
[----:B------:R-:W-:Y:S02]  /*7a30*/  @!P3 PRMT R198, R28, 0x5410, RZ ;  /* 0x000054101cc6b816 */ /* 0x000fe400000000ff */
[----:B------:R-:W-:Y:S01]  /*7a40*/  ISETP.LE.U32.AND P3, PT, R0, UR4, PT ;  /* 0x0000000400007c0c */ /* 0x000fe2000bf63070 */
[----:B------:R-:W2:Y:S01]  /*7a50*/  LDSM.16.MT88.4 R28, [R68+0x16000] ;  /* 0x01600000441c783b */ /* 0x000ea20000004200 */
[----:B------:R-:W-:-:S04]  /*7a60*/  PRMT R0, R38, 0x7610, R0 ;  /* 0x0000761026007816 */ /* 0x000fc80000000000 */
[----:B------:R-:W-:Y:S02]  /*7a70*/  @!P0 PRMT R193, R0, 0x5410, RZ ;  /* 0x0000541000c18816 */ /* 0x000fe400000000ff */
[----:B------:R1:W5:Y:S01]  /*7a80*/  LDL.LU.S16 R0, [R1+0x9c] ;  /* 0x00009c0001007983 */ /* 0x0003620000300600 */
[----:B------:R-:W-:-:S03]  /*7a90*/  ISETP.GT.U32.AND P2, PT, R69, UR4, PT ;  /* 0x0000000445007c0c */ /* 0x000fc6000bf44070 */
[----:B------:R1:W5:Y:S01]  /*7aa0*/  LDL.LU.S16 R69, [R1+0x98] ;  /* 0x0000980001457983 */ /* 0x0003620000300600 */
[----:B------:R-:W-:Y:S02]  /*7ab0*/  IMAD.MOV.U32 R120, RZ, RZ, R39 ;  /* 0x000000ffff787224 */ /* 0x000fe400078e0027 */
[----:B------:R-:W-:Y:S02]  /*7ac0*/  IMAD.MOV.U32 R137, RZ, RZ, R36 ;  /* 0x000000ffff897224 */ /* 0x000fe400078e0024 */
[----:B------:R-:W-:Y:S01]  /*7ad0*/  IMAD.MOV.U32 R121, RZ, RZ, R37 ;  /* 0x000000ffff797224 */ /* 0x000fe200078e0025 */
[----:B--2---:R-:W-:-:S15]  /*7ae0*/  HMMA.16816.F32 R24, R12, R28, RZ ;  /* 0x0000001c0c18723c */ /* 0x004fde00000018ff */
[----:B------:R-:W-:-:S05]  /*7af0*/  NOP ;  /* 0x0000000000007918 */ /* 0x000fca0000000000 */
[----:B------:R-:W-:Y:S08]  /*7b00*/  HMMA.16816.F32 R36, R8, R32, R24 ;  /* 0x000000200824723c */ /* 0x000ff00000001818 */
[----:B------:R-:W-:Y:S01]  /*7b10*/  HMMA.16816.F32 R24, R12, R30, RZ ;  /* 0x0000001e0c18723c */ /* 0x000fe200000018ff */
[----:B------:R-:W-:-:S15]  /*7b20*/  ISETP.GT.U32.AND P6, PT, R74, UR4, PT ;  /* 0x000000044a007c0c */ /* 0x000fde000bfc4070 */
[----:B------:R-:W-:-:S04]  /*7b30*/  NOP ;  /* 0x0000000000007918 */ /* 0x000fc80000000000 */
[----:B------:R-:W-:Y:S01]  /*7b40*/  HMMA.16816.F32 R32, R8, R34, R24 ;  /* 0x000000220820723c */ /* 0x000fe20000001818 */
[----:B------:R-:W2:Y:S01]  /*7b50*/  LDSM.16.MT88.4 R24, [R7+0x16000] ;  /* 0x016000000718783b */ /* 0x000ea20000004200 */
[----:B------:R-:W-:Y:S02]  /*7b60*/  ISETP.GT.U32.AND P5, PT, R75, UR4, PT ;  /* 0x000000044b007c0c */ /* 0x000fe4000bfa4070 */
[----:B------:R-:W-:Y:S01]  /*7b70*/  ISETP.GT.U32.AND P4, PT, R104, UR4, PT ;  /* 0x0000000468007c0c */ /* 0x000fe2000bf84070 */
[----:B------:R-:W-:Y:S01]  /*7b80*/  FADD.FTZ R2, R159, R158 ;  /* 0x0000009e9f027221 */ /* 0x000fe20000010000 */
[----:B------:R-:W-:-:S03]  /*7b90*/  ISETP.GT.U32.AND P0, PT, R73, UR4, PT ;  /* 0x0000000449007c0c */ /* 0x000fc6000bf04070 */
[----:B------:R-:W-:Y:S01]  /*7ba0*/  FADD.FTZ R2, R161, R2 ;  /* 0x00000002a1027221 */ /* 0x000fe20000010000 */
[----:B------:R-:W-:Y:S02]  /*7bb0*/  IMAD.MOV.U32 R161, RZ, RZ, R65 ;  /* 0x000000ffffa17224 */ /* 0x000fe400078e0041 */
[----:B------:R-:W-:Y:S01]  /*7bc0*/  FADD.FTZ R4, R223, R4 ;  /* 0x00000004df047221 */ /* 0x000fe20000010000 */
[----:B------:R-:W-:Y:S02]  /*7bd0*/  IMAD.MOV.U32 R104, RZ, RZ, R120 ;  /* 0x000000ffff687224 */ /* 0x000fe400078e0078 */
[----:B------:R-:W-:Y:S02]  /*7be0*/  IMAD.MOV.U32 R107, RZ, RZ, R121 ;  /* 0x000000ffff6b7224 */ /* 0x000fe400078e0079 */
[----:B------:R-:W-:Y:S02]  /*7bf0*/  IMAD.MOV.U32 R223, RZ, RZ, R70 ;  /* 0x000000ffffdf7224 */ /* 0x000fe400078e0046 */
[----:B------:R-:W-:-:S02]  /*7c00*/  IMAD.MOV.U32 R70, RZ, RZ, R54 ;  /* 0x000000ffff467224 */ /* 0x000fc400078e0036 */
[----:B------:R-:W-:Y:S02]  /*7c10*/  IMAD.MOV.U32 R121, RZ, RZ, R55 ;  /* 0x000000ffff797224 */ /* 0x000fe400078e0037 */
[----:B------:R-:W-:Y:S02]  /*7c20*/  IMAD.MOV.U32 R120, RZ, RZ, R52 ;  /* 0x000000ffff787224 */ /* 0x000fe400078e0034 */
[----:B------:R-:W-:Y:S02]  /*7c30*/  IMAD.MOV.U32 R123, RZ, RZ, R53 ;  /* 0x000000ffff7b7224 */ /* 0x000fe400078e0035 */
[----:B----4-:R-:W-:Y:S02]  /*7c40*/  @P6 HADD2 R72, -R194.H0_H0, -RZ.H0_H0 ;  /* 0xa00000ffc2486230 */ /* 0x010fe40000000900 */
[----:B---3--:R-:W-:-:S03]  /*7c50*/  @P5 HADD2 R71, -R192.H0_H0, -RZ.H0_H0 ;  /* 0xa00000ffc0475230 */ /* 0x008fc60000000900 */
[----:B------:R-:W-:Y:S02]  /*7c60*/  PRMT R29, R72, 0x7610, R29 ;  /* 0x00007610481d7816 */ /* 0x000fe4000000001d */
[----:B------:R-:W-:Y:S02]  /*7c70*/  PRMT R28, R71, 0x7610, R28 ;  /* 0x00007610471c7816 */ /* 0x000fe4000000001c */
[----:B------:R-:W-:Y:S02]  /*7c80*/  @P6 PRMT R194, R29, 0x5410, RZ ;  /* 0x000054101dc26816 */ /* 0x000fe400000000ff */
[----:B------:R-:W-:Y:S02]  /*7c90*/  @P5 PRMT R192, R28, 0x5410, RZ ;  /* 0x000054101cc05816 */ /* 0x000fe400000000ff */
[C---:B--2---:R-:W-:Y:S08]  /*7ca0*/  HMMA.16816.F32 R28, R12.reuse, R24, RZ ;  /* 0x000000180c1c723c */ /* 0x044ff000000018ff */
[----:B------:R-:W-:Y:S01]  /*7cb0*/  HMMA.16816.F32 R12, R12, R26, RZ ;  /* 0x0000001a0c0c723c */ /* 0x000fe200000018ff */
[----:B------:R-:W2:Y:S01]  /*7cc0*/  LDSM.16.MT88.4 R24, [R7+0x16800] ;  /* 0x016800000718783b */ /* 0x000ea20000004200 */
[----:B-----5:R-:W-:-:S02]  /*7cd0*/  @P4 HADD2 R0, -R171.H0_H0, -RZ.H0_H0 ;  /* 0xa00000ffab004230 */ /* 0x020fc40000000900 */
[----:B------:R-:W-:-:S03]  /*7ce0*/  @!P3 HADD2 R69, -R170.H0_H0, -RZ.H0_H0 ;  /* 0xa00000ffaa45b230 */ /* 0x000fc60000000900 */
[----:B------:R-:W-:Y:S02]  /*7cf0*/  PRMT R68, R0, 0x7610, R68 ;  /* 0x0000761000447816 */ /* 0x000fe40000000044 */
[----:B------:R-:W-:Y:S02]  /*7d00*/  LOP3.LUT R0, R117, 0xffff, RZ, 0xc0, !PT ;  /* 0x0000ffff75007812 */ /* 0x000fe400078ec0ff */
[----:B------:R-:W-:Y:S02]  /*7d10*/  PRMT R6, R69, 0x7610, R6 ;  /* 0x0000761045067816 */ /* 0x000fe40000000006 */
[----:B------:R-:W-:Y:S01]  /*7d20*/  ISETP.LE.U32.AND P5, PT, R0, UR4, PT ;  /* 0x0000000400007c0c */ /* 0x000fe2000bfa3070 */
[----:B------:R-:W-:Y:S01]  /*7d30*/  IMAD.IADD R0, R22, 0x1, R23 ;  /* 0x0000000116007824 */ /* 0x000fe200078e0217 */
[----:B------:R-:W-:Y:S01]  /*7d40*/  @!P3 PRMT R170, R6, 0x5410, RZ ;  /* 0x0000541006aab816 */ /* 0x000fe200000000ff */
[----:B------:R-:W-:Y:S02]  /*7d50*/  IMAD.MOV.U32 R71, RZ, RZ, R66 ;  /* 0x000000ffff477224 */ /* 0x000fe400078e0042 */
[----:B------:R-:W-:Y:S01]  /*7d60*/  IMAD.MOV.U32 R6, RZ, RZ, R67 ;  /* 0x000000ffff067224 */ /* 0x000fe200078e0043 */
[C---:B--2---:R-:W-:Y:S01]  /*7d70*/  HMMA.16816.F32 R72, R8.reuse, R24, R28 ;  /* 0x000000180848723c */ /* 0x044fe2000000181c */
[----:B------:R-:W-:Y:S01]  /*7d80*/  IMAD.MOV.U32 R69, RZ, RZ, R64 ;  /* 0x000000ffff457224 */ /* 0x000fe200078e0040 */
[----:B------:R-:W-:Y:S01]  /*7d90*/  @P4 PRMT R171, R68, 0x5410, RZ ;  /* 0x0000541044ab4816 */ /* 0x000fe200000000ff */
[----:B------:R-:W-:Y:S01]  /*7da0*/  FADD.FTZ R2, R222, R2 ;  /* 0x00000002de027221 */ /* 0x000fe20000010000 */
[----:B------:R-:W-:Y:S01]  /*7db0*/  IMAD.MOV.U32 R106, RZ, RZ, R137 ;  /* 0x000000ffff6a7224 */ /* 0x000fe200078e0089 */
[----:B------:R-:W-:Y:S03]  /*7dc0*/  LDSM.16.MT88.4 R156, [R0+0x11800] ;  /* 0x01180000009c783b */ /* 0x000fe60000004200 */
[----:B------:R-:W-:Y:S01]  /*7dd0*/  HMMA.16816.F32 R64, R8, R26, R12 ;  /* 0x0000001a0840723c */ /* 0x000fe2000000180c */
[----:B------:R-:W2:Y:S04]  /*7de0*/  LDSM.16.MT88.4 R8, [R0+0x11000] ;  /* 0x011000000008783b */ /* 0x000ea80000004200 */
[----:B------:R-:W3:Y:S03]  /*7df0*/  LDSM.16.MT88.4 R12, [R0+0x13000] ;  /* 0x01300000000c783b */ /* 0x000ee60000004200 */
[C---:B--2---:R-:W-:Y:S08]  /*7e00*/  HMMA.16816.F32 R152, R16.reuse, R8, R152 ;  /* 0x000000081098723c */ /* 0x044ff00000001898 */
[----:B------:R-:W-:Y:S01]  /*7e10*/  HMMA.16816.F32 R24, R16, R10, R140 ;  /* 0x0000000a1018723c */ /* 0x000fe2000000188c */
[----:B------:R-:W2:Y:S01]  /*7e20*/  LDSM.16.MT88.4 R8, [R0+0x15000] ;  /* 0x015000000008783b */ /* 0x000ea20000004200 */
[----:B------:R-:W-:Y:S01]  /*7e30*/  ISETP.LE.U32.AND P4, PT, R105, UR4, PT ;  /* 0x0000000469007c0c */ /* 0x000fe2000bf83070 */
[----:B------:R-:W-:-:S02]  /*7e40*/  IMAD.MOV.U32 R222, RZ, RZ, R118 ;  /* 0x000000ffffde7224 */ /* 0x000fc400078e0076 */
[----:B------:R-:W-:Y:S02]  /*7e50*/  IMAD.MOV.U32 R122, RZ, RZ, R88 ;  /* 0x000000ffff7a7224 */ /* 0x000fe400078e0058 */
[----:B------:R-:W-:Y:S01]  /*7e60*/  IMAD.MOV.U32 R162, RZ, RZ, R89 ;  /* 0x000000ffffa27224 */ /* 0x000fe200078e0059 */
[C---:B---3--:R-:W-:Y:S01]  /*7e70*/  HMMA.16816.F32 R52, R16.reuse, R12, R60 ;  /* 0x0000000c1034723c */ /* 0x048fe2000000183c */
[----:B------:R-:W-:Y:S01]  /*7e80*/  IMAD.MOV.U32 R163, RZ, RZ, R90 ;  /* 0x000000ffffa37224 */ /* 0x000fe200078e005a */
[----:B------:R-:W-:Y:S01]  /*7e90*/  ISETP.LE.U32.AND P6, PT, R160, UR4, PT ;  /* 0x00000004a0007c0c */ /* 0x000fe2000bfc3070 */
[----:B------:R-:W-:Y:S01]  /*7ea0*/  IMAD.MOV.U32 R68, RZ, RZ, R91 ;  /* 0x000000ffff447224 */ /* 0x000fe200078e005b */
[----:B------:R-:W-:Y:S04]  /*7eb0*/  LDSM.16.MT88.4 R140, [R23+0x11800] ;  /* 0x01180000178c783b */ /* 0x000fe80000004200 */
[C---:B------:R-:W-:Y:S01]  /*7ec0*/  HMMA.16816.F32 R28, R16.reuse, R14, R56 ;  /* 0x0000000e101c723c */ /* 0x040fe20000001838 */
[----:B------:R-:W3:Y:S07]  /*7ed0*/  LDSM.16.MT88.4 R12, [R0+0x17000] ;  /* 0x01700000000c783b */ /* 0x000eee0000004200 */
[C---:B--2---:R-:W-:Y:S08]  /*7ee0*/  HMMA.16816.F32 R84, R16.reuse, R8, R84 ;  /* 0x000000081054723c */ /* 0x044ff00000001854 */
[----:B------:R-:W-:Y:S01]  /*7ef0*/  HMMA.16816.F32 R40, R16, R10, R40 ;  /* 0x0000000a1028723c */ /* 0x000fe20000001828 */
[----:B------:R-:W2:Y:S01]  /*7f00*/  LDSM.16.MT88.4 R8, [R23+0x11000] ;  /* 0x011000001708783b */ /* 0x000ea20000004200 */
[----:B------:R-:W-:-:S03]  /*7f10*/  IMAD.MOV.U32 R105, RZ, RZ, R119 ;  /* 0x000000ffff697224 */ /* 0x000fc600078e0077 */
[----:B------:R-:W-:Y:S03]  /*7f20*/  LDSM.16.MT88.4 R88, [R0+0x15800] ;  /* 0x015800000058783b */ /* 0x000fe60000004200 */
[C---:B---3--:R-:W-:Y:S01]  /*7f30*/  HMMA.16816.F32 R116, R16.reuse, R12, R36 ;  /* 0x0000000c1074723c */ /* 0x048fe20000001824 */
[----:B------:R-:W-:Y:S07]  /*7f40*/  LDSM.16.MT88.4 R56, [R0+0x13800] ;  /* 0x013800000038783b */ /* 0x000fee0000004200 */
[C---:B------:R-:W-:Y:S08]  /*7f50*/  HMMA.16816.F32 R32, R16.reuse, R14, R32 ;  /* 0x0000000e1020723c */ /* 0x040ff00000001820 */
[C---:B--2---:R-:W-:Y:S08]  /*7f60*/  HMMA.16816.F32 R136, R16.reuse, R8, R244 ;  /* 0x000000081088723c */ /* 0x044ff000000018f4 */
[----:B------:R-:W-:Y:S01]  /*7f70*/  HMMA.16816.F32 R12, R16, R10, R240 ;  /* 0x0000000a100c723c */ /* 0x000fe200000018f0 */
[----:B------:R-:W2:Y:S01]  /*7f80*/  LDSM.16.MT88.4 R8, [R7+0x11000] ;  /* 0x011000000708783b */ /* 0x000ea20000004200 */
[----:B------:R-:W-:-:S02]  /*7f90*/  IMAD.MOV.U32 R243, RZ, RZ, R161 ;  /* 0x000000fffff37224 */ /* 0x000fc400078e00a1 */
[----:B------:R-:W-:Y:S02]  /*7fa0*/  IMAD.MOV.U32 R242, RZ, RZ, R163 ;  /* 0x000000fffff27224 */ /* 0x000fe400078e00a3 */
[----:B------:R-:W-:Y:S02]  /*7fb0*/  IMAD.MOV.U32 R247, RZ, RZ, R162 ;  /* 0x000000fffff77224 */ /* 0x000fe400078e00a2 */
[C---:B------:R-:W-:Y:S08]  /*7fc0*/  HMMA.16816.F32 R152, R128.reuse, R156, R152 ;  /* 0x0000009c8098723c */ /* 0x040ff00000001898 */
[----:B------:R-:W-:Y:S08]  /*7fd0*/  HMMA.16816.F32 R156, R128, R158, R24 ;  /* 0x0000009e809c723c */ /* 0x000ff00000001818 */
[C---:B--2---:R-:W-:Y:S01]  /*7fe0*/  HMMA.16816.F32 R160, R16.reuse, R8, R236 ;  /* 0x0000000810a0723c */ /* 0x044fe200000018ec */
[----:B------:R1:W2:Y:S04]  /*7ff0*/  LDL.LU.S16 R237, [R1+0xa4] ;  /* 0x0000a40001ed7983 */ /* 0x0002a80000300600 */
[----:B------:R1:W3:Y:S03]  /*8000*/  LDL.LU.S16 R236, [R1+0xa0] ;  /* 0x0000a00001ec7983 */ /* 0x0002e60000300600 */
[----:B------:R-:W-:Y:S01]  /*8010*/  HMMA.16816.F32 R24, R16, R10, R228 ;  /* 0x0000000a1018723c */ /* 0x000fe200000018e4 */
[----:B------:R-:W4:Y:S07]  /*8020*/  LDSM.16.MT88.4 R8, [R23+0x13000] ;  /* 0x013000001708783b */ /* 0x000f2e0000004200 */
[C---:B------:R-:W-:Y:S08]  /*8030*/  HMMA.16816.F32 R84, R128.reuse, R88, R84 ;  /* 0x000000588054723c */ /* 0x040ff00000001854 */
[C---:B------:R-:W-:Y:S01]  /*8040*/  HMMA.16816.F32 R88, R128.reuse, R90, R40 ;  /* 0x0000005a8058723c */ /* 0x040fe20000001828 */
[----:B------:R-:W5:Y:S07]  /*8050*/  LDSM.16.MT88.4 R40, [R23+0x13800] ;  /* 0x013800001728783b */ /* 0x000f6e0000004200 */
[C---:B------:R-:W-:Y:S08]  /*8060*/  HMMA.16816.F32 R52, R128.reuse, R56, R52 ;  /* 0x000000388034723c */ /* 0x040ff00000001834 */
[----:B------:R-:W-:Y:S08]  /*8070*/  HMMA.16816.F32 R56, R128, R58, R28 ;  /* 0x0000003a8038723c */ /* 0x000ff0000000181c */
[C---:B----4-:R-:W-:Y:S08]  /*8080*/  HMMA.16816.F32 R36, R16.reuse, R8, R224 ;  /* 0x000000081024723c */ /* 0x050ff000000018e0 */
[----:B------:R-:W-:Y:S01]  /*8090*/  HMMA.16816.F32 R28, R16, R10, R180 ;  /* 0x0000000a101c723c */ /* 0x000fe200000018b4 */
[----:B------:R-:W4:Y:S11]  /*80a0*/  LDSM.16.MT88.4 R8, [R7+0x13000] ;  /* 0x013000000708783b */ /* 0x000f360000004200 */
[C---:B-----5:R-:W-:Y:S08]  /*80b0*/  HMMA.16816.F32 R36, R128.reuse, R40, R36 ;  /* 0x000000288024723c */ /* 0x060ff00000001824 */
[----:B------:R-:W-:Y:S01]  /*80c0*/  HMMA.16816.F32 R40, R128, R42, R28 ;  /* 0x0000002a8028723c */ /* 0x000fe2000000181c */
[----:B------:R1:W5:Y:S04]  /*80d0*/  LDL.LU.S16 R29, [R1+0xa8] ;  /* 0x0000a800011d7983 */ /* 0x0003680000300600 */
[----:B------:R1:W5:Y:S01]  /*80e0*/  LDL.LU.S16 R28, [R1+0xb4] ;  /* 0x0000b400011c7983 */ /* 0x0003620000300600 */
[----:B------:R-:W-:-:S02]  /*80f0*/  IMAD.MOV.U32 R245, RZ, RZ, R68 ;  /* 0x000000fffff57224 */ /* 0x000fc400078e0044 */
[----:B------:R-:W-:Y:S02]  /*8100*/  IMAD.MOV.U32 R244, RZ, RZ, R71 ;  /* 0x000000fffff47224 */ /* 0x000fe400078e0047 */
[----:B------:R-:W-:Y:S02]  /*8110*/  IMAD.MOV.U32 R246, RZ, RZ, R69 ;  /* 0x000000fffff67224 */ /* 0x000fe400078e0045 */
[----:B------:R-:W-:Y:S01]  /*8120*/  IMAD.MOV.U32 R231, RZ, RZ, R70 ;  /* 0x000000ffffe77224 */ /* 0x000fe200078e0046 */
[C---:B----4-:R-:W-:Y:S01]  /*8130*/  HMMA.16816.F32 R60, R16.reuse, R8, R164 ;  /* 0x00000008103c723c */ /* 0x050fe200000018a4 */
[----:B------:R-:W-:Y:S07]  /*8140*/  LDSM.16.MT88.4 R164, [R7+0x11800] ;  /* 0x0118000007a4783b */ /* 0x000fee0000004200 */
[----:B------:R-:W-:Y:S01]  /*8150*/  HMMA.16816.F32 R68, R16, R10, R96 ;  /* 0x0000000a1044723c */ /* 0x000fe20000001860 */
[----:B------:R-:W4:Y:S07]  /*8160*/  LDSM.16.MT88.4 R8, [R23+0x15000] ;  /* 0x015000001708783b */ /* 0x000f2e0000004200 */
[----:B------:R-:W-:Y:S01]  /*8170*/  HMMA.16816.F32 R136, R128, R140, R136 ;  /* 0x0000008c8088723c */ /* 0x000fe20000001888 */
[----:B--2---:R-:W-:-:S07]  /*8180*/  @P2 HADD2 R237, -R169.H0_H0, -RZ.H0_H0 ;  /* 0xa00000ffa9ed2230 */ /* 0x004fce0000000900 */
[----:B----4-:R-:W-:Y:S01]  /*8190*/  HMMA.16816.F32 R92, R16, R8, R92 ;  /* 0x00000008105c723c */ /* 0x010fe2000000185c */
[----:B---3--:R-:W-:Y:S02]  /*81a0*/  @P1 HADD2 R236, -R168.H0_H0, -RZ.H0_H0 ;  /* 0xa00000ffa8ec1230 */ /* 0x008fe40000000900 */
[----:B-----5:R-:W-:-:S05]  /*81b0*/  @!P6 HADD2 R28, -R221.H0_H0, -RZ.H0_H0 ;  /* 0xa00000ffdd1ce230 */ /* 0x020fca0000000900 */
[----:B------:R-:W-:Y:S01]  /*81c0*/  HMMA.16816.F32 R100, R16, R10, R100 ;  /* 0x0000000a1064723c */ /* 0x000fe20000001864 */
[----:B------:R-:W2:Y:S01]  /*81d0*/  LDSM.16.MT88.4 R8, [R7+0x15000] ;  /* 0x015000000708783b */ /* 0x000ea20000004200 */
[----:B------:R-:W-:Y:S02]  /*81e0*/  IMAD.MOV.U32 R239, RZ, RZ, R120 ;  /* 0x000000ffffef7224 */ /* 0x000fe400078e0078 */
[----:B------:R-:W-:Y:S02]  /*81f0*/  @P0 HADD2 R29, -R135.H0_H0, -RZ.H0_H0 ;  /* 0xa00000ff871d0230 */ /* 0x000fe40000000900 */
[----:B------:R-:W-:Y:S02]  /*8200*/  IMAD.MOV.U32 R241, RZ, RZ, R122 ;  /* 0x000000fffff17224 */ /* 0x000fe400078e007a */
[----:B------:R-:W-:Y:S02]  /*8210*/  IMAD.MOV.U32 R240, RZ, RZ, R123 ;  /* 0x000000fffff07224 */ /* 0x000fe400078e007b */
[----:B------:R-:W-:Y:S01]  /*8220*/  IMAD.MOV.U32 R238, RZ, RZ, R121 ;  /* 0x000000ffffee7224 */ /* 0x000fe200078e0079 */
[----:B------:R-:W-:Y:S01]  /*8230*/  HMMA.16816.F32 R140, R128, R142, R12 ;  /* 0x0000008e808c723c */ /* 0x000fe2000000180c */
[----:B------:R-:W-:Y:S01]  /*8240*/  ISETP.LE.U32.AND P3, PT, R232, UR4, PT ;  /* 0x00000004e8007c0c */ /* 0x000fe2000bf63070 */
[----:B------:R-:W-:Y:S01]  /*8250*/  LDSM.16.MT88.4 R120, [R0+0x17800] ;  /* 0x017800000078783b */ /* 0x000fe20000004200 */
[----:B------:R-:W-:-:S03]  /*8260*/  FADD.FTZ R4, R231, R4 ;  /* 0x00000004e7047221 */ /* 0x000fc60000010000 */
[----:B------:R-:W-:Y:S02]  /*8270*/  LDSM.16.MT88.4 R96, [R7+0x15800] ;  /* 0x015800000760783b */ /* 0x000fe40000004200 */
[C---:B--2---:R-:W-:Y:S08]  /*8280*/  HMMA.16816.F32 R172, R16.reuse, R8, R172 ;  /* 0x0000000810ac723c */ /* 0x044ff000000018ac */
[----:B------:R-:W-:Y:S01]  /*8290*/  HMMA.16816.F32 R176, R16, R10, R176 ;  /* 0x0000000a10b0723c */ /* 0x000fe200000018b0 */
[----:B------:R-:W2:Y:S01]  /*82a0*/  LDSM.16.MT88.4 R8, [R23+0x17000] ;  /* 0x017000001708783b */ /* 0x000ea20000004200 */
[----:B------:R-:W-:-:S02]  /*82b0*/  PRMT R14, R237, 0x7610, R14 ;  /* 0x00007610ed0e7816 */ /* 0x000fc4000000000e */
[----:B------:R-:W-:-:S04]  /*82c0*/  PRMT R13, R236, 0x7610, R13 ;  /* 0x00007610ec0d7816 */ /* 0x000fc8000000000d */
[C---:B--2---:R-:W-:Y:S08]  /*82d0*/  HMMA.16816.F32 R184, R16.reuse, R8, R184 ;  /* 0x0000000810b8723c */ /* 0x044ff000000018b8 */
[----:B------:R-:W-:Y:S01]  /*82e0*/  HMMA.16816.F32 R188, R16, R10, R188 ;  /* 0x0000000a10bc723c */ /* 0x000fe200000018bc */
[----:B------:R-:W2:Y:S01]  /*82f0*/  LDSM.16.MT88.4 R8, [R7+0x17000] ;  /* 0x017000000708783b */ /* 0x000ea20000004200 */
[----:B------:R-:W-:Y:S01]  /*8300*/  @P2 PRMT R169, R14, 0x5410, RZ ;  /* 0x000054100ea92816 */ /* 0x000fe200000000ff */
[----:B------:R-:W-:Y:S01]  /*8310*/  IMAD.MOV.U32 R237, RZ, RZ, R5 ;  /* 0x000000ffffed7224 */ /* 0x000fe200078e0005 */
[----:B------:R-:W-:-:S04]  /*8320*/  @P1 PRMT R168, R13, 0x5410, RZ ;  /* 0x000054100da81816 */ /* 0x000fc800000000ff */
[C---:B------:R-:W-:Y:S08]  /*8330*/  HMMA.16816.F32 R160, R128.reuse, R164, R160 ;  /* 0x000000a480a0723c */ /* 0x040ff000000018a0 */
[----:B------:R-:W-:Y:S01]  /*8340*/  HMMA.16816.F32 R164, R128, R166, R24 ;  /* 0x000000a680a4723c */ /* 0x000fe20000001818 */
[----:B------:R1:W3:Y:S04]  /*8350*/  LDL.LU.S16 R27, [R1+0xb0] ;  /* 0x0000b000011b7983 */ /* 0x0002e80000300600 */
[----:B------:R1:W4:Y:S04]  /*8360*/  LDL.LU.S16 R26, [R1+0xac] ;  /* 0x0000ac00011a7983 */ /* 0x0003280000300600 */
[----:B------:R1:W5:Y:S04]  /*8370*/  LDL.LU.S16 R14, [R1+0xb8] ;  /* 0x0000b800010e7983 */ /* 0x0003680000300600 */
[----:B------:R1:W3:Y:S04]  /*8380*/  LDL.LU.S16 R13, [R1+0xbc] ;  /* 0x0000bc00010d7983 */ /* 0x0002e80000300600 */
[----:B------:R1:W4:Y:S01]  /*8390*/  LDL.LU.S16 R5, [R1+0xc0] ;  /* 0x0000c00001057983 */ /* 0x0003220000300600 */
[----:B--2---:R-:W-:Y:S01]  /*83a0*/  HMMA.16816.F32 R180, R16, R8, R72 ;  /* 0x0000000810b4723c */ /* 0x004fe20000001848 */
[----:B------:R-:W-:-:S02]  /*83b0*/  PRMT R8, R28, 0x7610, R8 ;  /* 0x000076101c087816 */ /* 0x000fc40000000008 */
[----:B------:R-:W-:Y:S01]  /*83c0*/  LOP3.LUT R0, R239, 0xffff, RZ, 0xc0, !PT ;  /* 0x0000ffffef007812 */ /* 0x000fe200078ec0ff */
[----:B------:R-:W-:Y:S01]  /*83d0*/  FADD.FTZ R2, R238, R2 ;  /* 0x00000002ee027221 */ /* 0x000fe20000010000 */
[----:B------:R-:W-:Y:S01]  /*83e0*/  @!P6 PRMT R221, R8, 0x5410, RZ ;  /* 0x0000541008dde816 */ /* 0x000fe200000000ff */
[----:B------:R-:W-:Y:S01]  /*83f0*/  FADD.FTZ R4, R240, R4 ;  /* 0x00000004f0047221 */ /* 0x000fe20000010000 */
[----:B------:R1:W2:Y:S01]  /*8400*/  LDL.LU.S16 R8, [R1+0xc4] ;  /* 0x0000c40001087983 */ /* 0x0002a20000300600 */
[----:B------:R-:W-:Y:S02]  /*8410*/  ISETP.LE.U32.AND P2, PT, R0, UR4, PT ;  /* 0x0000000400007c0c */ /* 0x000fe4000bf43070 */
[----:B------:R-:W-:Y:S02]  /*8420*/  ISETP.LE.U32.AND P1, PT, R233, UR4, PT ;  /* 0x00000004e9007c0c */ /* 0x000fe4000bf23070 */
[----:B------:R-:W-:Y:S01]  /*8430*/  PRMT R25, R29, 0x7610, R25 ;  /* 0x000076101d197816 */ /* 0x000fe20000000019 */
[----:B------:R-:W-:Y:S01]  /*8440*/  HMMA.16816.F32 R16, R16, R10, R64 ;  /* 0x0000000a1010723c */ /* 0x000fe20000001840 */
[----:B------:R-:W-:Y:S01]  /*8450*/  LOP3.LUT R0, R234, 0xffff, RZ, 0xc0, !PT ;  /* 0x0000ffffea007812 */ /* 0x000fe200078ec0ff */
[----:B------:R-:W1:Y:S01]  /*8460*/  LDSM.16.MT88.4 R64, [R7+0x13800] ;  /* 0x013800000740783b */ /* 0x000e620000004200 */
[----:B------:R-:W-:-:S02]  /*8470*/  @P0 PRMT R135, R25, 0x5410, RZ ;  /* 0x0000541019870816 */ /* 0x000fc400000000ff */
[----:B------:R-:W-:Y:S01]  /*8480*/  ISETP.LE.U32.AND P0, PT, R0, UR4, PT ;  /* 0x0000000400007c0c */ /* 0x000fe2000bf03070 */
[----:B------:R-:W-:Y:S01]  /*8490*/  FADD.FTZ R2, R241, R2 ;  /* 0x00000002f1027221 */ /* 0x000fe20000010000 */
[----:B------:R-:W1:Y:S01]  /*84a0*/  LDSM.16.MT88.4 R72, [R23+0x15800] ;  /* 0x015800001748783b */ /* 0x000e620000004200 */
[----:B------:R-:W-:Y:S02]  /*84b0*/  IMAD.MOV.U32 R239, RZ, RZ, R242 ;  /* 0x000000ffffef7224 */ /* 0x000fe400078e00f2 */
[----:B------:R-:W-:Y:S02]  /*84c0*/  IMAD.MOV.U32 R238, RZ, RZ, R243 ;  /* 0x000000ffffee7224 */ /* 0x000fe400078e00f3 */
[----:B------:R-:W-:Y:S02]  /*84d0*/  IMAD.MOV.U32 R240, RZ, RZ, R244 ;  /* 0x000000fffff07224 */ /* 0x000fe400078e00f4 */
[----:B------:R-:W-:Y:S02]  /*84e0*/  IMAD.MOV.U32 R241, RZ, RZ, R245 ;  /* 0x000000fffff17224 */ /* 0x000fe400078e00f5 */
[----:B------:R-:W-:-:S02]  /*84f0*/  IMAD.MOV.U32 R245, RZ, RZ, R105 ;  /* 0x000000fffff57224 */ /* 0x000fc400078e0069 */
[----:B------:R-:W-:Y:S02]  /*8500*/  IMAD.MOV.U32 R242, RZ, RZ, R107 ;  /* 0x000000fffff27224 */ /* 0x000fe400078e006b */
[----:B------:R-:W-:Y:S02]  /*8510*/  IMAD.MOV.U32 R243, RZ, RZ, R106 ;  /* 0x000000fffff37224 */ /* 0x000fe400078e006a */
[----:B------:R-:W-:Y:S02]  /*8520*/  IMAD.MOV.U32 R244, RZ, RZ, R104 ;  /* 0x000000fffff47224 */ /* 0x000fe400078e0068 */
[----:B------:R-:W1:Y:S01]  /*8530*/  LDSM.16.MT88.4 R104, [R23+0x17800] ;  /* 0x017800001768783b */ /* 0x000e620000004200 */
[----:B------:R-:W-:Y:S01]  /*8540*/  USHF.L.U32 UR24, UR24, 0x3, URZ ;  /* 0x0000000318187899 */ /* 0x000fe200080006ff */
[----:B------:R-:W-:-:S05]  /*8550*/  FADD.FTZ R6, R6, R4 ;  /* 0x0000000406067221 */ /* 0x000fca0000010000 */
[----:B------:R-:W-:Y:S01]  /*8560*/  IMAD.U32 R0, RZ, RZ, UR24 ;  /* 0x00000018ff007e24 */ /* 0x000fe2000f8e00ff */
[----:B------:R-:W-:Y:S04]  /*8570*/  STG.E.U16 desc[UR26][R204.64], R200 ;  /* 0x000000c8cc007986 */ /* 0x000fe8000c10151a */
[----:B------:R-:W-:Y:S01]  /*8580*/  STG.E.U16 desc[UR26][R204.64+0x2], R199 ;  /* 0x000002c7cc007986 */ /* 0x000fe2000c10151a */
        /* <DEDUP_REMOVED lines=9> */
[----:B------:R-:W-:Y:S01]  /*8620*/  HMMA.16816.F32 R104, R128, R106, R188 ;  /* 0x0000006a8068723c */ /* 0x000fe200000018bc */
[----:B------:R-:W-:Y:S01]  /*8630*/  UMOV UR6, 0xffffffff ;  /* 0xffffffff00067882 */ /* 0x000fe20000000000 */
[----:B-----5:R-:W-:-:S02]  /*8640*/  @!P3 HADD2 R14, -R124.H0_H0, -RZ.H0_H0 ;  /* 0xa00000ff7c0eb230 */ /* 0x020fc40000000900 */
[----:B---3--:R-:W-:Y:S02]  /*8650*/  @!P2 HADD2 R13, -R207.H0_H0, -RZ.H0_H0 ;  /* 0xa00000ffcf0da230 */ /* 0x008fe40000000900 */
[----:B----4-:R-:W-:Y:S01]  /*8660*/  @!P1 HADD2 R5, -R125.H0_H0, -RZ.H0_H0 ;  /* 0xa00000ff7d059230 */ /* 0x010fe20000000900 */
[----:B------:R-:W-:Y:S02]  /*8670*/  PRMT R11, R14, 0x7610, R11 ;  /* 0x000076100e0b7816 */ /* 0x000fe4000000000b */
[----:B------:R-:W-:Y:S02]  /*8680*/  PRMT R10, R13, 0x7610, R10 ;  /* 0x000076100d0a7816 */ /* 0x000fe4000000000a */
[----:B------:R-:W-:Y:S02]  /*8690*/  PRMT R9, R5, 0x7610, R9 ;  /* 0x0000761005097816 */ /* 0x000fe40000000009 */
[----:B------:R-:W-:Y:S02]  /*86a0*/  @!P3 PRMT R124, R11, 0x5410, RZ ;  /* 0x000054100b7cb816 */ /* 0x000fe400000000ff */
[----:B------:R-:W-:Y:S01]  /*86b0*/  @!P2 PRMT R207, R10, 0x5410, RZ ;  /* 0x000054100acfa816 */ /* 0x000fe200000000ff */
[----:B--2---:R-:W-:Y:S01]  /*86c0*/  @!P0 HADD2 R8, -R126.H0_H0, -RZ.H0_H0 ;  /* 0xa00000ff7e088230 */ /* 0x004fe20000000900 */
[----:B------:R-:W-:-:S04]  /*86d0*/  @!P1 PRMT R125, R9, 0x5410, RZ ;  /* 0x00005410097d9816 */ /* 0x000fc800000000ff */
[----:B------:R-:W-:Y:S02]  /*86e0*/  PRMT R12, R8, 0x7610, R12 ;  /* 0x00007610080c7816 */ /* 0x000fe4000000000c */
[----:B------:R-:W1:Y:S01]  /*86f0*/  LDSM.16.MT88.4 R8, [R7+0x17800] ;  /* 0x017800000708783b */ /* 0x000e620000004200 */
[----:B------:R-:W-:Y:S02]  /*8700*/  @!P5 HADD2 R27, -R197.H0_H0, -RZ.H0_H0 ;  /* 0xa00000ffc51bd230 */ /* 0x000fe40000000900 */
[----:B------:R-:W-:-:S04]  /*8710*/  IMAD.WIDE R4, R0, 0x2, R204 ;  /* 0x0000000200047825 */ /* 0x000fc800078e02cc */
[----:B------:R-:W-:Y:S01]  /*8720*/  FADD.FTZ R0, R237, R2 ;  /* 0x00000002ed007221 */ /* 0x000fe20000010000 */
[----:B------:R-:W-:Y:S02]  /*8730*/  @!P4 HADD2 R26, -R127.H0_H0, -RZ.H0_H0 ;  /* 0xa00000ff7f1ac230 */ /* 0x000fe40000000900 */
[----:B------:R-:W-:Y:S01]  /*8740*/  FADD.FTZ R2, R238, R6 ;  /* 0x00000006ee027221 */ /* 0x000fe20000010000 */
[----:B------:R-:W-:Y:S01]  /*8750*/  PRMT R24, R27, 0x7610, R24 ;  /* 0x000076101b187816 */ /* 0x000fe20000000018 */
[----:B------:R-:W-:Y:S01]  /*8760*/  STG.E.U16 desc[UR26][R4.64], R202 ;  /* 0x000000ca04007986 */ /* 0x000fe2000c10151a */
[----:B------:R-:W-:Y:S01]  /*8770*/  FADD.FTZ R0, R239, R0 ;  /* 0x00000000ef007221 */ /* 0x000fe20000010000 */
[----:B------:R-:W-:Y:S02]  /*8780*/  PRMT R15, R26, 0x7610, R15 ;  /* 0x000076101a0f7816 */ /* 0x000fe4000000000f */
[----:B------:R-:W-:Y:S01]  /*8790*/  STG.E.U16 desc[UR26][R4.64+0x2], R201 ;  /* 0x000002c904007986 */ /* 0x000fe2000c10151a */
[----:B------:R-:W-:Y:S01]  /*87a0*/  @!P5 PRMT R197, R24, 0x5410, RZ ;  /* 0x0000541018c5d816 */ /* 0x000fe200000000ff */
[----:B------:R-:W-:-:S02]  /*87b0*/  FADD.FTZ R2, R240, R2 ;  /* 0x00000002f0027221 */ /* 0x000fc40000010000 */
[----:B------:R-:W-:Y:S01]  /*87c0*/  STG.E.U16 desc[UR26][R204.64+0x10], R211 ;  /* 0x000010d3cc007986 */ /* 0x000fe2000c10151a */
[----:B------:R-:W-:-:S03]  /*87d0*/  FADD.FTZ R0, R241, R0 ;  /* 0x00000000f1007221 */ /* 0x000fc60000010000 */
[----:B------:R-:W-:Y:S04]  /*87e0*/  STG.E.U16 desc[UR26][R204.64+0x12], R203 ;  /* 0x000012cbcc007986 */ /* 0x000fe8000c10151a */
[----:B------:R-:W-:Y:S04]  /*87f0*/  STG.E.U16 desc[UR26][R4.64+0x12], R214 ;  /* 0x000012d604007986 */ /* 0x000fe8000c10151a */
[----:B------:R-:W-:Y:S01]  /*8800*/  STG.E.U16 desc[UR26][R4.64+0x10], R213 ;  /* 0x000010d504007986 */ /* 0x000fe2000c10151a */
[----:B------:R-:W-:-:S03]  /*8810*/  @!P4 PRMT R127, R15, 0x5410, RZ ;  /* 0x000054100f7fc816 */ /* 0x000fc600000000ff */
[----:B------:R-:W-:Y:S01]  /*8820*/  STG.E.U16 desc[UR26][R204.64+0x20], R212 ;  /* 0x000020d4cc007986 */ /* 0x000fe2000c10151a */
[----:B------:R-:W-:-:S03]  /*8830*/  @!P0 PRMT R126, R12, 0x5410, RZ ;  /* 0x000054100c7e8816 */ /* 0x000fc600000000ff */
[----:B------:R-:W-:Y:S01]  /*8840*/  STG.E.U16 desc[UR26][R204.64+0x22], R207 ;  /* 0x000022cfcc007986 */ /* 0x000fe2000c10151a */
[----:B------:R-:W-:-:S03]  /*8850*/  FADD.FTZ R2, R242, R2 ;  /* 0x00000002f2027221 */ /* 0x000fc60000010000 */
[----:B------:R-:W-:Y:S04]  /*8860*/  STG.E.U16 desc[UR26][R4.64+0x20], R221 ;  /* 0x000020dd04007986 */ /* 0x000fe8000c10151a */
[----:B------:R-:W-:Y:S01]  /*8870*/  STG.E.U16 desc[UR26][R4.64+0x22], R219 ;  /* 0x000022db04007986 */ /* 0x000fe2000c10151a */
[----:B------:R-:W-:-:S03]  /*8880*/  FADD.FTZ R0, R243, R0 ;  /* 0x00000000f3007221 */ /* 0x000fc60000010000 */
[----:B------:R-:W-:Y:S04]  /*8890*/  STG.E.U16 desc[UR26][R204.64+0x30], R218 ;  /* 0x000030dacc007986 */ /* 0x000fe8000c10151a */
[----:B------:R-:W-:Y:S04]  /*88a0*/  STG.E.U16 desc[UR26][R204.64+0x32], R216 ;  /* 0x000032d8cc007986 */ /* 0x000fe8000c10151a */
[----:B------:R-:W-:Y:S04]  /*88b0*/  STG.E.U16 desc[UR26][R4.64+0x30], R220 ;  /* 0x000030dc04007986 */ /* 0x000fe8000c10151a */
[----:B------:R-:W-:Y:S04]  /*88c0*/  STG.E.U16 desc[UR26][R4.64+0x32], R217 ;  /* 0x000032d904007986 */ /* 0x000fe8000c10151a */
[----:B------:R-:W-:Y:S04]  /*88d0*/  STG.E.U16 desc[UR26][R204.64+0x40], R198 ;  /* 0x000040c6cc007986 */ /* 0x000fe8000c10151a */
        /* <DEDUP_REMOVED lines=13> */
[----:B------:R1:W-:Y:S01]  /*89b0*/  STG.E.U16 desc[UR26][R4.64+0x62], R124 ;  /* 0x0000627c04007986 */ /* 0x0003e2000c10151a */
[----:B------:R-:W-:-:S03]  /*89c0*/  FADD.FTZ R0, R247, R0 ;  /* 0x00000000f7007221 */ /* 0x000fc60000010000 */
[----:B------:R-:W-:Y:S04]  /*89d0*/  STG.E.U16 desc[UR26][R204.64+0x70], R170 ;  /* 0x000070aacc007986 */ /* 0x000fe8000c10151a */
[----:B------:R-:W-:Y:S04]  /*89e0*/  STG.E.U16 desc[UR26][R204.64+0x72], R169 ;  /* 0x000072a9cc007986 */ /* 0x000fe8000c10151a */
[----:B------:R-:W-:Y:S04]  /*89f0*/  STG.E.U16 desc[UR26][R4.64+0x70], R168 ;  /* 0x000070a804007986 */ /* 0x000fe8000c10151a */
[----:B------:R2:W-:Y:S01]  /*8a00*/  STG.E.U16 desc[UR26][R4.64+0x72], R135 ;  /* 0x0000728704007986 */ /* 0x0005e2000c10151a */
[C---:B-1----:R-:W-:Y:S08]  /*8a10*/  HMMA.16816.F32 R124, R128.reuse, R8, R180 ;  /* 0x00000008807c723c */ /* 0x042ff000000018b4 */
[----:B------:R-:W-:Y:S01]  /*8a20*/  HMMA.16816.F32 R128, R128, R10, R16 ;  /* 0x0000000a8080723c */ /* 0x000fe20000001810 */
[----:B--2---:R-:W-:Y:S01]  /*8a30*/  FADD.FTZ R4, R222, R2 ;  /* 0x00000002de047221 */ /* 0x004fe20000010000 */
[----:B------:R-:W-:-:S03]  /*8a40*/  FADD.FTZ R2, R248, R0 ;  /* 0x00000000f8027221 */ /* 0x000fc60000010000 */
[----:B------:R-:W-:Y:S01]  /*8a50*/  FADD.FTZ R0, R223, R4 ;  /* 0x00000004df007221 */ /* 0x000fe20000010000 */
[----:B------:R-:W-:Y:S01]  /*8a60*/  FADD.FTZ R240, R250, R2 ;  /* 0x00000002faf07221 */ /* 0x000fe20000010000 */
[----:B------:R-:W-:Y:S02]  /*8a70*/  IADD3 R244, P0, PT, R204, -0x80, RZ ;  /* 0xffffff80ccf47810 */ /* 0x000fe40007f1e0ff */
[----:B------:R-:W-:Y:S01]  /*8a80*/  FADD.FTZ R0, R252, R0 ;  /* 0x00000000fc007221 */ /* 0x000fe20000010000 */
[----:B------:R-:W-:Y:S01]  /*8a90*/  FADD.FTZ R240, R249, R240 ;  /* 0x000000f0f9f07221 */ /* 0x000fe20000010000 */
[----:B------:R-:W-:Y:S02]  /*8aa0*/  IADD3.X R241, PT, PT, R205, -0x1, RZ, P0, !PT ;  /* 0xffffffffcdf17810 */ /* 0x000fe400007fe4ff */
[----:B------:R-:W-:Y:S01]  /*8ab0*/  FADD.FTZ R231, R251, R0 ;  /* 0x00000000fbe77221 */ /* 0x000fe20000010000 */
[----:B------:R-:W-:Y:S01]  /*8ac0*/  FADD.FTZ R240, R235, R240 ;  /* 0x000000f0ebf07221 */ /* 0x000fe20000010000 */
[----:B------:R-:W-:Y:S06]  /*8ad0*/  BRA.U !UP1, `(.L_x_564) ;  /* 0x00000071098c7547 */ /* 0x000fec000b800000 */
[----:B------:R-:W2:Y:S01]  /*8ae0*/  LDL.LU R242, [R1+0xc8] ;  /* 0x0000c80001f27983 */ /* 0x000ea20000300800 */
[----:B------:R-:W-:Y:S01]  /*8af0*/  UIADD3 UR12, UPT, UPT, UR23, -0x2, URZ ;  /* 0xfffffffe170c7890 */ /* 0x000fe2000fffe0ff */
[----:B------:R-:W-:-:S04]  /*8b00*/  DEPBAR.LE SB0, 0x0 ;  /* 0x000080000000791a */ /* 0x000fc80000000000 */
[----:B------:R-:W2:Y:S01]  /*8b10*/  LDL.LU R243, [R1+0xcc] ;  /* 0x0000cc0001f37983 */ /* 0x000ea20000300800 */
[----:B------:R-:W1:Y:S03]  /*8b20*/  LDCU UR4, c[0x0][0x440] ;  /* 0x00008800ff0477ac */ /* 0x000e660008000800 */
[----:B------:R-:W3:Y:S04]  /*8b30*/  LDL R245, [R1+0x6c] ;  /* 0x00006c0001f57983 */ /* 0x000ee80000100800 */
[----:B------:R-:W4:Y:S04]  /*8b40*/  LDL R222, [R1+0x68] ;  /* 0x0000680001de7983 */ /* 0x000f280000100800 */
[----:B------:R-:W1:Y:S04]  /*8b50*/  LDL R223, [R1+0x8c] ;  /* 0x00008c0001df7983 */ /* 0x000e680000100800 */
[----:B------:R-:W5:Y:S04]  /*8b60*/  LDL R246, [R1+0x88] ;  /* 0x0000880001f67983 */ /* 0x000f680000100800 */
[----:B------:R-:W2:Y:S01]  /*8b70*/  LDL R247, [R1+0x84] ;  /* 0x0000840001f77983 */ /* 0x000ea20000100800 */
[----:B------:R-:W-:-:S02]  /*8b80*/  UIMAD.WIDE.U32 UR18, UR12, UR8, URZ ;  /* 0x000000080c1272a5 */ /* 0x000fc4000f8e00ff */
[----:B------:R-:W-:Y:S02]  /*8b90*/  UIMAD UR12, UR12, UR9, URZ ;  /* 0x000000090c0c72a4 */ /* 0x000fe4000f8e02ff */
[----:B------:R-:W-:Y:S02]  /*8ba0*/  USHF.L.U32 UR15, UR8, 0x4, URZ ;  /* 0x00000004080f7899 */ /* 0x000fe400080006ff */
[----:B------:R-:W-:Y:S02]  /*8bb0*/  USHF.L.U64.HI UR13, UR8, 0x4, UR9 ;  /* 0x00000004080d7899 */ /* 0x000fe40008010209 */
[----:B------:R-:W-:Y:S02]  /*8bc0*/  UIADD3 UR6, UPT, UPT, UR12, UR19, URZ ;  /* 0x000000130c067290 */ /* 0x000fe4000fffe0ff */
[----:B------:R-:W-:Y:S01]  /*8bd0*/  ULEA UR7, UP0, UR18, UR15, 0x6 ;  /* 0x0000000f12077291 */ /* 0x000fe2000f8030ff */
[----:B------:R-:W-:Y:S01]  /*8be0*/  IMAD.U32 R5, RZ, RZ, UR19 ;  /* 0x00000013ff057e24 */ /* 0x000fe2000f8e00ff */
[----:B------:R-:W-:-:S02]  /*8bf0*/  UIADD3 UR12, UPT, UPT, UR19, UR12, URZ ;  /* 0x0000000c130c7290 */ /* 0x000fc4000fffe0ff */
[----:B------:R-:W-:Y:S01]  /*8c00*/  ULEA.HI.X UR6, UR18, UR13, UR6, 0x6, UP0 ;  /* 0x0000000d12067291 */ /* 0x000fe200080f3406 */
[----:B------:R-:W-:Y:S02]  /*8c10*/  IMAD.U32 R4, RZ, RZ, UR18 ;  /* 0x00000012ff047e24 */ /* 0x000fe4000f8e00ff */
[----:B------:R-:W-:Y:S01]  /*8c20*/  IMAD.U32 R5, RZ, RZ, UR7 ;  /* 0x00000007ff057e24 */ /* 0x000fe2000f8e00ff */
[----:B------:R-:W-:Y:S01]  /*8c30*/  UIADD3 UR15, UP1, UPT, UR7, UR15, URZ ;  /* 0x0000000f070f7290 */ /* 0x000fe2000ff3e0ff */
[----:B------:R-:W-:Y:S01]  /*8c40*/  IMAD.U32 R2, RZ, RZ, UR12 ;  /* 0x0000000cff027e24 */ /* 0x000fe2000f8e00ff */
[----:B------:R-:W-:Y:S01]  /*8c50*/  ULEA UR7, UP0, UR8, UR7, 0x5 ;  /* 0x0000000708077291 */ /* 0x000fe2000f8028ff */
[----:B------:R-:W-:Y:S01]  /*8c60*/  IMAD.U32 R0, RZ, RZ, UR6 ;  /* 0x00000006ff007e24 */ /* 0x000fe2000f8e00ff */
[----:B------:R-:W-:Y:S02]  /*8c70*/  UIADD3.X UR13, UPT, UPT, UR6, UR13, URZ, UP1, !UPT ;  /* 0x0000000d060d7290 */ /* 0x000fe40008ffe4ff */
[----:B------:R-:W-:-:S06]  /*8c80*/  ULEA.HI.X UR6, UR8, UR6, UR9, 0x5, UP0 ;  /* 0x0000000608067291 */ /* 0x000fcc00080f2c09 */
[----:B------:R-:W-:Y:S01]  /*8c90*/  IMAD.U32 R13, RZ, RZ, UR6 ;  /* 0x00000006ff0d7e24 */ /* 0x000fe2000f8e00ff */
[----:B------:R-:W-:Y:S01]  /*8ca0*/  BAR.SYNC.DEFER_BLOCKING 0x0 ;  /* 0x0000000000007b1d */ /* 0x000fe20000010000 */
[CC--:B---3--:R-:W-:Y:S02]  /*8cb0*/  LEA R8, P0, R5.reuse, R245.reuse, 0x1 ;  /* 0x000000f505087211 */ /* 0x0c8fe400078008ff */
[CC--:B------:R-:W-:Y:S02]  /*8cc0*/  LEA R10, P1, R4.reuse, R245.reuse, 0x7 ;  /* 0x000000f5040a7211 */ /* 0x0c0fe400078238ff */
[-C--:B----4-:R-:W-:Y:S01]  /*8cd0*/  LEA.HI.X R9, R5, R222.reuse, R0, 0x1, P0 ;  /* 0x000000de05097211 */ /* 0x090fe200000f0c00 */
[----:B------:R-:W-:Y:S01]  /*8ce0*/  IMAD.U32 R5, RZ, RZ, UR15 ;  /* 0x0000000fff057e24 */ /* 0x000fe2000f8e00ff */
[----:B------:R-:W-:Y:S01]  /*8cf0*/  LEA.HI.X R11, R4, R222, R2, 0x7, P1 ;  /* 0x000000de040b7211 */ /* 0x000fe200008f3c02 */
[----:B------:R-:W-:Y:S02]  /*8d00*/  IMAD.U32 R2, RZ, RZ, UR7 ;  /* 0x00000007ff027e24 */ /* 0x000fe4000f8e00ff */
[----:B------:R-:W-:Y:S01]  /*8d10*/  IMAD.U32 R0, RZ, RZ, UR13 ;  /* 0x0000000dff007e24 */ /* 0x000fe2000f8e00ff */
[----:B------:R-:W-:-:S02]  /*8d20*/  LEA R6, P1, R5, R245, 0x1 ;  /* 0x000000f505067211 */ /* 0x000fc400078208ff */
[C---:B------:R-:W-:Y:S02]  /*8d30*/  LEA R4, P0, R2.reuse, R245, 0x1 ;  /* 0x000000f502047211 */ /* 0x040fe400078008ff */
[-C--:B------:R-:W-:Y:S02]  /*8d40*/  LEA.HI.X R7, R5, R222.reuse, R0, 0x1, P1 ;  /* 0x000000de05077211 */ /* 0x080fe400008f0c00 */
[----:B------:R-:W-:Y:S02]  /*8d50*/  LEA.HI.X R5, R2, R222, R13, 0x1, P0 ;  /* 0x000000de02057211 */ /* 0x000fe400000f0c0d */
[----:B-1----:R-:W-:Y:S02]  /*8d60*/  ISETP.GE.AND P0, PT, R223, UR4, PT ;  /* 0x00000004df007c0c */ /* 0x002fe4000bf06270 */
[----:B------:R-:W3:Y:S01]  /*8d70*/  LDL.LU R223, [R1+0xd0] ;  /* 0x0000d00001df7983 */ /* 0x000ee20000300800 */
[----:B------:R-:W-:Y:S02]  /*8d80*/  ISETP.GE.AND P3, PT, R206, UR4, PT ;  /* 0x00000004ce007c0c */ /* 0x000fe4000bf66270 */
[----:B-----5:R-:W-:-:S02]  /*8d90*/  ISETP.GE.AND P2, PT, R246, UR4, PT ;  /* 0x00000004f6007c0c */ /* 0x020fc4000bf46270 */
[----:B--2---:R-:W-:Y:S01]  /*8da0*/  LOP3.LUT R12, R243, R242, RZ, 0xfc, !PT ;  /* 0x000000f2f30c7212 */ /* 0x004fe200078efcff */
[----:B------:R-:W-:Y:S01]  /*8db0*/  IMAD.MOV.U32 R0, RZ, RZ, 0x20 ;  /* 0x00000020ff007424 */ /* 0x000fe200078e00ff */
[----:B------:R-:W-:Y:S01]  /*8dc0*/  ISETP.GE.AND P1, PT, R247, UR4, PT ;  /* 0x00000004f7007c0c */ /* 0x000fe2000bf26270 */
[----:B------:R-:W2:Y:S06]  /*8dd0*/  LDL.64 R238, [R1+0x78] ;  /* 0x0000780001ee7983 */ /* 0x000eac0000100a00 */
        /* <DEDUP_REMOVED lines=59> */
[----:B------:R-:W-:Y:S01]  /*9190*/  @P0 STS.128 [R215+0x17000], RZ ;  /* 0x017000ffd7000388 */ /* 0x000fe20000000c00 */
[----:B------:R-:W-:-:S03]  /*91a0*/  LEA R211, R12, UR5, 0x1 ;  /* 0x000000050cd37c11 */ /* 0x000fc6000f8e08ff */
        /* <DEDUP_REMOVED lines=20> */
[----:B------:R-:W-:Y:S04]  /*92f0*/  LDSM.16.M88.4 R16, [R134+0x8000] ;  /* 0x008000008610783b */ /* 0x000fe80000000200 */
[----:B------:R-:W-:Y:S04]  /*9300*/  LDSM.16.M88.4 R12, [R134+0x8800] ;  /* 0x00880000860c783b */ /* 0x000fe80000000200 */
[----:B------:R-:W-:Y:S04]  /*9310*/  LDSM.16.M88.4 R180, [R134+0x9800] ;  /* 0x0098000086b4783b */ /* 0x000fe80000000200 */
[----:B------:R-:W-:Y:S01]  /*9320*/  LDSM.16.M88.4 R28, [R134+0x9000] ;  /* 0x00900000861c783b */ /* 0x000fe20000000200 */
[----:B------:R-:W-:-:S03]  /*9330*/  IMAD.IADD R135, R22, 0x1, R211 ;  /* 0x0000000116877824 */ /* 0x000fc600078e02d3 */
[----:B------:R-:W2:Y:S04]  /*9340*/  LDL.64 R242, [R1+0x70] ;  /* 0x0000700001f27983 */ /* 0x000ea80000100a00 */
[----:B-1----:R-:W1:Y:S01]  /*9350*/  LDSM.16.M88.4 R4, [R211] ;  /* 0x00000000d304783b */ /* 0x002e620000000200 */
[----:B---3--:R-:W-:Y:S01]  /*9360*/  ISETP.NE.AND P4, PT, R223, RZ, PT ;  /* 0x000000ffdf00720c */ /* 0x008fe20003f85270 */
[----:B------:R-:W-:Y:S02]  /*9370*/  IMAD.SHL.U32 R247, R210, 0x2, RZ ;  /* 0x00000002d2f77824 */ /* 0x000fe400078e00ff */
[----:B------:R-:W0:Y:S01]  /*9380*/  LDGDEPBAR ;  /* 0x00000000000079af */ /* 0x000e220000000000 */
[----:B------:R-:W-:-:S05]  /*9390*/  SEL R2, R0, 0xffffffe0, !P4 ;  /* 0xffffffe000027807 */ /* 0x000fca0006000000 */
[----:B------:R-:W-:Y:S02]  /*93a0*/  IMAD.IADD R207, R2, 0x1, R211 ;  /* 0x0000000102cf7824 */ /* 0x000fe400078e02d3 */
[----:B------:R-:W-:-:S03]  /*93b0*/  IMAD.IADD R0, R134, 0x1, R2 ;  /* 0x0000000186007824 */ /* 0x000fc600078e0202 */
[----:B------:R-:W-:Y:S04]  /*93c0*/  LDSM.16.M88.4 R8, [R207] ;  /* 0x00000000cf08783b */ /* 0x000fe80000000200 */
[----:B------:R-:W3:Y:S04]  /*93d0*/  LDSM.16.M88.4 R192, [R0+0x8000] ;  /* 0x0080000000c0783b */ /* 0x000ee80000000200 */
[----:B------:R-:W4:Y:S04]  /*93e0*/  LDSM.16.M88.4 R188, [R0+0x8800] ;  /* 0x0088000000bc783b */ /* 0x000f280000000200 */
[----:B------:R-:W5:Y:S01]  /*93f0*/  LDSM.16.M88.4 R196, [R0+0x9800] ;  /* 0x0098000000c4783b */ /* 0x000f620000000200 */
[C---:B-1----:R-:W-:Y:S03]  /*9400*/  HMMA.16816.F32 R176, R4.reuse, R16, RZ ;  /* 0x0000001004b0723c */ /* 0x042fe600000018ff */
[----:B------:R-:W1:Y:S05]  /*9410*/  LDSM.16.M88.4 R184, [R0+0x9000] ;  /* 0x0090000000b8783b */ /* 0x000e6a0000000200 */
[C---:B------:R-:W-:Y:S08]  /*9420*/  HMMA.16816.F32 R172, R4.reuse, R18, RZ ;  /* 0x0000001204ac723c */ /* 0x040ff000000018ff */
[C---:B------:R-:W-:Y:S08]  /*9430*/  HMMA.16816.F32 R168, R4.reuse, R12, RZ ;  /* 0x0000000c04a8723c */ /* 0x040ff000000018ff */
[C---:B------:R-:W-:Y:S08]  /*9440*/  HMMA.16816.F32 R32, R4.reuse, R14, RZ ;  /* 0x0000000e0420723c */ /* 0x040ff000000018ff */
[C---:B------:R-:W-:Y:S08]  /*9450*/  HMMA.16816.F32 R12, R4.reuse, R180, RZ ;  /* 0x000000b4040c723c */ /* 0x040ff000000018ff */
[C---:B------:R-:W-:Y:S08]  /*9460*/  HMMA.16816.F32 R24, R4.reuse, R28, RZ ;  /* 0x0000001c0418723c */ /* 0x040ff000000018ff */
[C---:B------:R-:W-:Y:S08]  /*9470*/  HMMA.16816.F32 R16, R4.reuse, R30, RZ ;  /* 0x0000001e0410723c */ /* 0x040ff000000018ff */
[----:B------:R-:W-:Y:S01]  /*9480*/  HMMA.16816.F32 R28, R4, R182, RZ ;  /* 0x000000b6041c723c */ /* 0x000fe200000018ff */
[----:B------:R-:W-:Y:S07]  /*9490*/  LDSM.16.M88.4 R4, [R135] ;  /* 0x000000008704783b */ /* 0x000fee0000000200 */
[C---:B---3--:R-:W-:Y:S01]  /*94a0*/  HMMA.16816.F32 R216, R8.reuse, R192, R176 ;  /* 0x000000c008d8723c */ /* 0x048fe200000018b0 */
[----:B------:R-:W-:Y:S07]  /*94b0*/  LDSM.16.M88.4 R176, [R133+0x8800] ;  /* 0x0088000085b0783b */ /* 0x000fee0000000200 */
[C---:B------:R-:W-:Y:S08]  /*94c0*/  HMMA.16816.F32 R200, R8.reuse, R194, R172 ;  /* 0x000000c208c8723c */ /* 0x040ff000000018ac */
[C---:B----4-:R-:W-:Y:S08]  /*94d0*/  HMMA.16816.F32 R192, R8.reuse, R188, R168 ;  /* 0x000000bc08c0723c */ /* 0x050ff000000018a8 */
[C---:B------:R-:W-:Y:S01]  /*94e0*/  HMMA.16816.F32 R188, R8.reuse, R190, R32 ;  /* 0x000000be08bc723c */ /* 0x040fe20000001820 */
[----:B------:R-:W3:Y:S07]  /*94f0*/  LDSM.16.M88.4 R32, [R133+0x9000] ;  /* 0x009000008520783b */ /* 0x000eee0000000200 */
[C---:B-----5:R-:W-:Y:S01]  /*9500*/  HMMA.16816.F32 R168, R8.reuse, R196, R12 ;  /* 0x000000c408a8723c */ /* 0x060fe2000000180c */
[----:B------:R-:W4:Y:S07]  /*9510*/  LDSM.16.M88.4 R12, [R133+0x8000] ;  /* 0x00800000850c783b */ /* 0x000f2e0000000200 */
[C---:B-1----:R-:W-:Y:S08]  /*9520*/  HMMA.16816.F32 R180, R8.reuse, R184, R24 ;  /* 0x000000b808b4723c */ /* 0x042ff00000001818 */
[----:B------:R-:W-:Y:S01]  /*9530*/  HMMA.16816.F32 R24, R8, R198, R28 ;  /* 0x000000c60818723c */ /* 0x000fe2000000181c */
[----:B------:R-:W1:Y:S01]  /*9540*/  LDSM.16.M88.4 R28, [R133+0x9800] ;  /* 0x00980000851c783b */ /* 0x000e620000000200 */
[----:B------:R-:W-:-:S02]  /*9550*/  IMAD.IADD R22, R2, 0x1, R135 ;  /* 0x0000000102167824 */ /* 0x000fc400078e0287 */
[----:B------:R-:W-:-:S04]  /*9560*/  IMAD.IADD R2, R2, 0x1, R133 ;  /* 0x0000000102027824 */ /* 0x000fc800078e0285 */
[----:B------:R-:W-:Y:S01]  /*9570*/  HMMA.16816.F32 R184, R8, R186, R16 ;  /* 0x000000ba08b8723c */ /* 0x000fe20000001810 */
[----:B------:R-:W-:Y:S04]  /*9580*/  LDSM.16.M88.4 R8, [R22] ;  /* 0x000000001608783b */ /* 0x000fe80000000200 */
[----:B------:R-:W5:Y:S03]  /*9590*/  LDSM.16.M88.4 R172, [R2+0x8000] ;  /* 0x0080000002ac783b */ /* 0x000f660000000200 */
[C---:B---3--:R-:W-:Y:S01]  /*95a0*/  HMMA.16816.F32 R196, R4.reuse, R32, R180 ;  /* 0x0000002004c4723c */ /* 0x048fe200000018b4 */
[----:B------:R-:W3:Y:S07]  /*95b0*/  LDSM.16.M88.4 R180, [R2+0x8800] ;  /* 0x0088000002b4783b */ /* 0x000eee0000000200 */
[C---:B----4-:R-:W-:Y:S08]  /*95c0*/  HMMA.16816.F32 R16, R4.reuse, R12, R216 ;  /* 0x0000000c0410723c */ /* 0x050ff000000018d8 */
[C---:B------:R-:W-:Y:S08]  /*95d0*/  HMMA.16816.F32 R12, R4.reuse, R14, R200 ;  /* 0x0000000e040c723c */ /* 0x040ff000000018c8 */
[C---:B------:R-:W-:Y:S08]  /*95e0*/  HMMA.16816.F32 R216, R4.reuse, R176, R192 ;  /* 0x000000b004d8723c */ /* 0x040ff000000018c0 */
[C---:B------:R-:W-:Y:S01]  /*95f0*/  HMMA.16816.F32 R200, R4.reuse, R178, R188 ;  /* 0x000000b204c8723c */ /* 0x040fe200000018bc */
[----:B------:R-:W4:Y:S07]  /*9600*/  LDSM.16.M88.4 R176, [R2+0x9000] ;  /* 0x0090000002b0783b */ /* 0x000f2e0000000200 */
[C---:B------:R-:W-:Y:S01]  /*9610*/  HMMA.16816.F32 R192, R4.reuse, R34, R184 ;  /* 0x0000002204c0723c */ /* 0x040fe200000018b8 */
[----:B------:R-:W2:Y:S07]  /*9620*/  LDSM.16.M88.4 R32, [R2+0x9800] ;  /* 0x009800000220783b */ /* 0x000eae0000000200 */
[C---:B-1----:R-:W-:Y:S08]  /*9630*/  HMMA.16816.F32 R188, R4.reuse, R28, R168 ;  /* 0x0000001c04bc723c */ /* 0x042ff000000018a8 */
[----:B------:R-:W-:Y:S01]  /*9640*/  HMMA.16816.F32 R184, R4, R30, R24 ;  /* 0x0000001e04b8723c */ /* 0x000fe20000001818 */
[----:B------:R-:W-:Y:S04]  /*9650*/  LDSM.16.M88.4 R4, [R211+0x2000] ;  /* 0x00200000d304783b */ /* 0x000fe80000000200 */
[----:B------:R-:W1:Y:S04]  /*9660*/  LDSM.16.M88.4 R28, [R134+0xa000] ;  /* 0x00a00000861c783b */ /* 0x000e680000000200 */
[----:B------:R-:W1:Y:S01]  /*9670*/  LDSM.16.M88.4 R24, [R134+0xa800] ;  /* 0x00a800008618783b */ /* 0x000e620000000200 */
[C---:B-----5:R-:W-:Y:S08]  /*9680*/  HMMA.16816.F32 R168, R8.reuse, R172, R16 ;  /* 0x000000ac08a8723c */ /* 0x060ff00000001810 */
[C---:B------:R-:W-:Y:S08]  /*9690*/  HMMA.16816.F32 R16, R8.reuse, R174, R12 ;  /* 0x000000ae0810723c */ /* 0x040ff0000000180c */
[C---:B---3--:R-:W-:Y:S08]  /*96a0*/  HMMA.16816.F32 R12, R8.reuse, R180, R216 ;  /* 0x000000b4080c723c */ /* 0x048ff000000018d8 */
[C---:B------:R-:W-:Y:S08]  /*96b0*/  HMMA.16816.F32 R180, R8.reuse, R182, R200 ;  /* 0x000000b608b4723c */ /* 0x040ff000000018c8 */
[C---:B----4-:R-:W-:Y:S08]  /*96c0*/  HMMA.16816.F32 R216, R8.reuse, R176, R196 ;  /* 0x000000b008d8723c */ /* 0x050ff000000018c4 */
[C---:B--2---:R-:W-:Y:S01]  /*96d0*/  HMMA.16816.F32 R200, R8.reuse, R32, R188 ;  /* 0x0000002008c8723c */ /* 0x044fe200000018bc */
[----:B------:R-:W-:Y:S07]  /*96e0*/  LDSM.16.M88.4 R188, [R0+0xb000] ;  /* 0x00b0000000bc783b */ /* 0x000fee0000000200 */
[C---:B------:R-:W-:Y:S01]  /*96f0*/  HMMA.16816.F32 R196, R8.reuse, R34, R184 ;  /* 0x0000002208c4723c */ /* 0x040fe200000018b8 */
[----:B------:R-:W2:Y:S07]  /*9700*/  LDSM.16.M88.4 R32, [R134+0xb800] ;  /* 0x00b800008620783b */ /* 0x000eae0000000200 */
[----:B------:R-:W-:Y:S01]  /*9710*/  HMMA.16816.F32 R176, R8, R178, R192 ;  /* 0x000000b208b0723c */ /* 0x000fe200000018c0 */
[----:B------:R-:W-:Y:S07]  /*9720*/  LDSM.16.M88.4 R8, [R207+0x2000] ;  /* 0x00200000cf08783b */ /* 0x000fee0000000200 */
[C---:B-1----:R-:W-:Y:S01]  /*9730*/  HMMA.16816.F32 R192, R4.reuse, R28, R168 ;  /* 0x0000001c04c0723c */ /* 0x042fe200000018a8 */
[----:B------:R-:W1:Y:S07]  /*9740*/  LDSM.16.M88.4 R168, [R134+0xb000] ;  /* 0x00b0000086a8783b */ /* 0x000e6e0000000200 */
[C---:B------:R-:W-:Y:S01]  /*9750*/  HMMA.16816.F32 R184, R4.reuse, R30, R16 ;  /* 0x0000001e04b8723c */ /* 0x040fe20000001810 */
[----:B------:R-:W3:Y:S07]  /*9760*/  LDSM.16.M88.4 R28, [R0+0xa000] ;  /* 0x00a00000001c783b */ /* 0x000eee0000000200 */
[C---:B------:R-:W-:Y:S08]  /*9770*/  HMMA.16816.F32 R172, R4.reuse, R24, R12 ;  /* 0x0000001804ac723c */ /* 0x040ff0000000180c */
[C---:B------:R-:W-:Y:S01]  /*9780*/  HMMA.16816.F32 R16, R4.reuse, R26, R180 ;  /* 0x0000001a0410723c */ /* 0x040fe200000018b4 */
[----:B------:R-:W4:Y:S04]  /*9790*/  LDSM.16.M88.4 R24, [R0+0xa800] ;  /* 0x00a800000018783b */ /* 0x000f280000000200 */
[----:B------:R-:W5:Y:S03]  /*97a0*/  LDSM.16.M88.4 R180, [R0+0xb800] ;  /* 0x00b8000000b4783b */ /* 0x000f660000000200 */
[C---:B--2---:R-:W-:Y:S08]  /*97b0*/  HMMA.16816.F32 R220, R4.reuse, R32, R200 ;  /* 0x0000002004dc723c */ /* 0x044ff000000018c8 */
[C---:B------:R-:W-:Y:S01]  /*97c0*/  HMMA.16816.F32 R200, R4.reuse, R34, R196 ;  /* 0x0000002204c8723c */ /* 0x040fe200000018c4 */
[----:B------:R-:W-:Y:S07]  /*97d0*/  LDSM.16.M88.4 R32, [R133+0xa000] ;  /* 0x00a000008520783b */ /* 0x000fee0000000200 */
[----:B-1----:R-:W-:Y:S01]  /*97e0*/  HMMA.16816.F32 R12, R4, R168, R216 ;  /* 0x000000a8040c723c */ /* 0x002fe200000018d8 */
[----:B------:R-:W-:Y:S07]  /*97f0*/  LDSM.16.M88.4 R216, [R133+0xb800] ;  /* 0x00b8000085d8783b */ /* 0x000fee0000000200 */
[----:B---3--:R-:W-:Y:S08]  /*9800*/  HMMA.16816.F32 R196, R8, R28, R192 ;  /* 0x0000001c08c4723c */ /* 0x008ff000000018c0 */
[----:B------:R-:W-:Y:S01]  /*9810*/  HMMA.16816.F32 R176, R4, R170, R176 ;  /* 0x000000aa04b0723c */ /* 0x000fe200000018b0 */
[----:B------:R-:W1:Y:S07]  /*9820*/  LDSM.16.M88.4 R4, [R135+0x2000] ;  /* 0x002000008704783b */ /* 0x000e6e0000000200 */
[C---:B------:R-:W-:Y:S01]  /*9830*/  HMMA.16816.F32 R192, R8.reuse, R30, R184 ;  /* 0x0000001e08c0723c */ /* 0x040fe200000018b8 */
[----:B------:R-:W2:Y:S07]  /*9840*/  LDSM.16.M88.4 R28, [R133+0xa800] ;  /* 0x00a80000851c783b */ /* 0x000eae0000000200 */
[C---:B----4-:R-:W-:Y:S08]  /*9850*/  HMMA.16816.F32 R172, R8.reuse, R24, R172 ;  /* 0x0000001808ac723c */ /* 0x050ff000000018ac */
[C---:B------:R-:W-:Y:S01]  /*9860*/  HMMA.16816.F32 R168, R8.reuse, R26, R16 ;  /* 0x0000001a08a8723c */ /* 0x040fe20000001810 */
[----:B------:R-:W3:Y:S07]  /*9870*/  LDSM.16.M88.4 R24, [R133+0xb000] ;  /* 0x00b000008518783b */ /* 0x000eee0000000200 */
[C---:B------:R-:W-:Y:S08]  /*9880*/  HMMA.16816.F32 R16, R8.reuse, R188, R12 ;  /* 0x000000bc0810723c */ /* 0x040ff0000000180c */
[C---:B------:R-:W-:Y:S08]  /*9890*/  HMMA.16816.F32 R12, R8.reuse, R190, R176 ;  /* 0x000000be080c723c */ /* 0x040ff000000018b0 */
[C---:B-----5:R-:W-:Y:S08]  /*98a0*/  HMMA.16816.F32 R184, R8.reuse, R180, R220 ;  /* 0x000000b408b8723c */ /* 0x060ff000000018dc */
[----:B------:R-:W-:Y:S01]  /*98b0*/  HMMA.16816.F32 R200, R8, R182, R200 ;  /* 0x000000b608c8723c */ /* 0x000fe200000018c8 */
[----:B------:R-:W-:Y:S07]  /*98c0*/  LDSM.16.M88.4 R8, [R22+0x2000] ;  /* 0x002000001608783b */ /* 0x000fee0000000200 */
[C---:B-1----:R-:W-:Y:S08]  /*98d0*/  HMMA.16816.F32 R196, R4.reuse, R32, R196 ;  /* 0x0000002004c4723c */ /* 0x042ff000000018c4 */
[C---:B------:R-:W-:Y:S01]  /*98e0*/  HMMA.16816.F32 R192, R4.reuse, R34, R192 ;  /* 0x0000002204c0723c */ /* 0x040fe200000018c0 */
[----:B------:R-:W1:Y:S07]  /*98f0*/  LDSM.16.M88.4 R32, [R2+0xb000] ;  /* 0x00b000000220783b */ /* 0x000e6e0000000200 */
[C---:B--2---:R-:W-:Y:S08]  /*9900*/  HMMA.16816.F32 R188, R4.reuse, R28, R172 ;  /* 0x0000001c04bc723c */ /* 0x044ff000000018ac */
[C---:B------:R-:W-:Y:S01]  /*9910*/  HMMA.16816.F32 R180, R4.reuse, R30, R168 ;  /* 0x0000001e04b4723c */ /* 0x040fe200000018a8 */
[----:B------:R-:W2:Y:S07]  /*9920*/  LDSM.16.M88.4 R28, [R2+0xa000] ;  /* 0x00a00000021c783b */ /* 0x000eae0000000200 */
[C---:B---3--:R-:W-:Y:S01]  /*9930*/  HMMA.16816.F32 R176, R4.reuse, R24, R16 ;  /* 0x0000001804b0723c */ /* 0x048fe20000001810 */
[----:B------:R-:W-:Y:S07]  /*9940*/  LDSM.16.M88.4 R16, [R2+0xb800] ;  /* 0x00b800000210783b */ /* 0x000fee0000000200 */
[C---:B------:R-:W-:Y:S01]  /*9950*/  HMMA.16816.F32 R172, R4.reuse, R26, R12 ;  /* 0x0000001a04ac723c */ /* 0x040fe2000000180c */
[----:B------:R-:W3:Y:S07]  /*9960*/  LDSM.16.M88.4 R24, [R2+0xa800] ;  /* 0x00a800000218783b */ /* 0x000eee0000000200 */
[C---:B------:R-:W-:Y:S08]  /*9970*/  HMMA.16816.F32 R168, R4.reuse, R216, R184 ;  /* 0x000000d804a8723c */ /* 0x040ff000000018b8 */
[----:B------:R-:W-:Y:S01]  /*9980*/  HMMA.16816.F32 R12, R4, R218, R200 ;  /* 0x000000da040c723c */ /* 0x000fe200000018c8 */
[----:B------:R-:W-:Y:S07]  /*9990*/  LDSM.16.M88.4 R4, [R211+0x4000] ;  /* 0x00400000d304783b */ /* 0x000fee0000000200 */
[C---:B-1----:R-:W-:Y:S01]  /*99a0*/  HMMA.16816.F32 R184, R8.reuse, R32, R176 ;  /* 0x0000002008b8723c */ /* 0x042fe200000018b0 */
[----:B------:R-:W1:Y:S07]  /*99b0*/  LDSM.16.M88.4 R176, [R134+0xc000] ;  /* 0x00c0000086b0783b */ /* 0x000e6e0000000200 */
[C---:B--2---:R-:W-:Y:S08]  /*99c0*/  HMMA.16816.F32 R200, R8.reuse, R28, R196 ;  /* 0x0000001c08c8723c */ /* 0x044ff000000018c4 */
[C---:B------:R-:W-:Y:S01]  /*99d0*/  HMMA.16816.F32 R196, R8.reuse, R30, R192 ;  /* 0x0000001e08c4723c */ /* 0x040fe200000018c0 */
[----:B------:R-:W2:Y:S07]  /*99e0*/  LDSM.16.M88.4 R28, [R134+0xd000] ;  /* 0x00d00000861c783b */ /* 0x000eae0000000200 */
[C---:B---3--:R-:W-:Y:S08]  /*99f0*/  HMMA.16816.F32 R192, R8.reuse, R24, R188 ;  /* 0x0000001808c0723c */ /* 0x048ff000000018bc */
[C---:B------:R-:W-:Y:S01]  /*9a00*/  HMMA.16816.F32 R188, R8.reuse, R26, R180 ;  /* 0x0000001a08bc723c */ /* 0x040fe200000018b4 */
[----:B------:R-:W3:Y:S07]  /*9a10*/  LDSM.16.M88.4 R24, [R134+0xd800] ;  /* 0x00d800008618783b */ /* 0x000eee0000000200 */
[C---:B------:R-:W-:Y:S01]  /*9a20*/  HMMA.16816.F32 R180, R8.reuse, R34, R172 ;  /* 0x0000002208b4723c */ /* 0x040fe200000018ac */
[----:B------:R-:W4:Y:S07]  /*9a30*/  LDSM.16.M88.4 R32, [R134+0xc800] ;  /* 0x00c800008620783b */ /* 0x000f2e0000000200 */
[C---:B------:R-:W-:Y:S01]  /*9a40*/  HMMA.16816.F32 R172, R8.reuse, R16, R168 ;  /* 0x0000001008ac723c */ /* 0x040fe200000018a8 */
[----:B------:R-:W-:Y:S07]  /*9a50*/  LDSM.16.M88.4 R168, [R0+0xc000] ;  /* 0x00c0000000a8783b */ /* 0x000fee0000000200 */
[----:B------:R-:W-:Y:S01]  /*9a60*/  HMMA.16816.F32 R16, R8, R18, R12 ;  /* 0x000000120810723c */ /* 0x000fe2000000180c */
[----:B------:R-:W5:Y:S07]  /*9a70*/  LDSM.16.M88.4 R8, [R207+0x4000] ;  /* 0x00400000cf08783b */ /* 0x000f6e0000000200 */
[C---:B-1----:R-:W-:Y:S08]  /*9a80*/  HMMA.16816.F32 R12, R4.reuse, R176, R200 ;  /* 0x000000b0040c723c */ /* 0x042ff000000018c8 */
[C---:B------:R-:W-:Y:S08]  /*9a90*/  HMMA.16816.F32 R176, R4.reuse, R178, R196 ;  /* 0x000000b204b0723c */ /* 0x040ff000000018c4 */
[C---:B--2---:R-:W-:Y:S08]  /*9aa0*/  HMMA.16816.F32 R196, R4.reuse, R28, R184 ;  /* 0x0000001c04c4723c */ /* 0x044ff000000018b8 */
[C---:B---3--:R-:W-:Y:S08]  /*9ab0*/  HMMA.16816.F32 R184, R4.reuse, R24, R172 ;  /* 0x0000001804b8723c */ /* 0x048ff000000018ac */
[C---:B------:R-:W-:Y:S01]  /*9ac0*/  HMMA.16816.F32 R172, R4.reuse, R26, R16 ;  /* 0x0000001a04ac723c */ /* 0x040fe20000001810 */
[----:B------:R-:W1:Y:S04]  /*9ad0*/  LDSM.16.M88.4 R24, [R0+0xd000] ;  /* 0x00d000000018783b */ /* 0x000e680000000200 */
[----:B------:R-:W2:Y:S03]  /*9ae0*/  LDSM.16.M88.4 R16, [R0+0xd800] ;  /* 0x00d800000010783b */ /* 0x000ea60000000200 */
[C---:B----4-:R-:W-:Y:S08]  /*9af0*/  HMMA.16816.F32 R216, R4.reuse, R32, R192 ;  /* 0x0000002004d8723c */ /* 0x050ff000000018c0 */
[C---:B------:R-:W-:Y:S01]  /*9b00*/  HMMA.16816.F32 R192, R4.reuse, R30, R180 ;  /* 0x0000001e04c0723c */ /* 0x040fe200000018b4 */
[----:B------:R-:W3:Y:S07]  /*9b10*/  LDSM.16.M88.4 R28, [R0+0xc800] ;  /* 0x00c80000001c783b */ /* 0x000eee0000000200 */
[----:B------:R-:W-:Y:S01]  /*9b20*/  HMMA.16816.F32 R200, R4, R34, R188 ;  /* 0x0000002204c8723c */ /* 0x000fe200000018bc */
[----:B------:R-:W-:Y:S04]  /*9b30*/  LDSM.16.M88.4 R4, [R135+0x4000] ;  /* 0x004000008704783b */ /* 0x000fe80000000200 */
[----:B------:R-:W4:Y:S03]  /*9b40*/  LDSM.16.M88.4 R32, [R133+0xc000] ;  /* 0x00c000008520783b */ /* 0x000f260000000200 */
[C---:B-----5:R-:W-:Y:S01]  /*9b50*/  HMMA.16816.F32 R12, R8.reuse, R168, R12 ;  /* 0x000000a8080c723c */ /* 0x060fe2000000180c */
[----:B------:R-:W5:Y:S07]  /*9b60*/  LDSM.16.M88.4 R188, [R133+0xc800] ;  /* 0x00c8000085bc783b */ /* 0x000f6e0000000200 */
[C---:B------:R-:W-:Y:S08]  /*9b70*/  HMMA.16816.F32 R168, R8.reuse, R170, R176 ;  /* 0x000000aa08a8723c */ /* 0x040ff000000018b0 */
[C---:B-1----:R-:W-:Y:S08]  /*9b80*/  HMMA.16816.F32 R220, R8.reuse, R24, R196 ;  /* 0x0000001808dc723c */ /* 0x042ff000000018c4 */
[C---:B--2---:R-:W-:Y:S01]  /*9b90*/  HMMA.16816.F32 R196, R8.reuse, R16, R184 ;  /* 0x0000001008c4723c */ /* 0x044fe200000018b8 */
[----:B------:R-:W1:Y:S07]  /*9ba0*/  LDSM.16.M88.4 R184, [R133+0xd000] ;  /* 0x00d0000085b8783b */ /* 0x000e6e0000000200 */
[C---:B---3--:R-:W-:Y:S08]  /*9bb0*/  HMMA.16816.F32 R176, R8.reuse, R28, R216 ;  /* 0x0000001c08b0723c */ /* 0x048ff000000018d8 */
[C---:B------:R-:W-:Y:S01]  /*9bc0*/  HMMA.16816.F32 R216, R8.reuse, R26, R192 ;  /* 0x0000001a08d8723c */ /* 0x040fe200000018c0 */
[----:B------:R-:W-:Y:S07]  /*9bd0*/  LDSM.16.M88.4 R24, [R2+0xc000] ;  /* 0x00c000000218783b */ /* 0x000fee0000000200 */
[----:B------:R-:W-:Y:S08]  /*9be0*/  HMMA.16816.F32 R192, R8, R18, R172 ;  /* 0x0000001208c0723c */ /* 0x000ff000000018ac */
[----:B----4-:R-:W-:Y:S01]  /*9bf0*/  HMMA.16816.F32 R16, R4, R32, R12 ;  /* 0x000000200410723c */ /* 0x010fe2000000180c */
[----:B------:R-:W2:Y:S07]  /*9c00*/  LDSM.16.M88.4 R12, [R22+0x4000] ;  /* 0x00400000160c783b */ /* 0x000eae0000000200 */
[----:B------:R-:W-:Y:S01]  /*9c10*/  HMMA.16816.F32 R180, R8, R30, R200 ;  /* 0x0000001e08b4723c */ /* 0x000fe200000018c8 */
[----:B------:R-:W3:Y:S04]  /*9c20*/  LDSM.16.M88.4 R28, [R133+0xd800] ;  /* 0x00d80000851c783b */ /* 0x000ee80000000200 */
[----:B------:R-:W-:Y:S03]  /*9c30*/  LDSM.16.M88.4 R200, [R2+0xd000] ;  /* 0x00d0000002c8783b */ /* 0x000fe60000000200 */
[C---:B------:R-:W-:Y:S01]  /*9c40*/  HMMA.16816.F32 R8, R4.reuse, R34, R168 ;  /* 0x000000220408723c */ /* 0x040fe200000018a8 */
[----:B------:R-:W4:Y:S07]  /*9c50*/  LDSM.16.M88.4 R168, [R2+0xc800] ;  /* 0x00c8000002a8783b */ /* 0x000f2e0000000200 */
[C---:B-----5:R-:W-:Y:S08]  /*9c60*/  HMMA.16816.F32 R32, R4.reuse, R188, R176 ;  /* 0x000000bc0420723c */ /* 0x060ff000000018b0 */
[C---:B------:R-:W-:Y:S08]  /*9c70*/  HMMA.16816.F32 R172, R4.reuse, R190, R180 ;  /* 0x000000be04ac723c */ /* 0x040ff000000018b4 */
[C---:B-1----:R-:W-:Y:S08]  /*9c80*/  HMMA.16816.F32 R176, R4.reuse, R184, R220 ;  /* 0x000000b804b0723c */ /* 0x042ff000000018dc */
[----:B------:R-:W-:Y:S01]  /*9c90*/  HMMA.16816.F32 R216, R4, R186, R216 ;  /* 0x000000ba04d8723c */ /* 0x000fe200000018d8 */
[----:B------:R-:W1:Y:S07]  /*9ca0*/  LDSM.16.M88.4 R184, [R2+0xd800] ;  /* 0x00d8000002b8783b */ /* 0x000e6e0000000200 */
[----:B--2---:R-:W-:Y:S08]  /*9cb0*/  HMMA.16816.F32 R180, R12, R24, R16 ;  /* 0x000000180cb4723c */ /* 0x004ff00000001810 */
[C---:B---3--:R-:W-:Y:S08]  /*9cc0*/  HMMA.16816.F32 R188, R4.reuse, R28, R196 ;  /* 0x0000001c04bc723c */ /* 0x048ff000000018c4 */
[----:B------:R-:W-:Y:S01]  /*9cd0*/  HMMA.16816.F32 R192, R4, R30, R192 ;  /* 0x0000001e04c0723c */ /* 0x000fe200000018c0 */
[----:B------:R-:W-:Y:S07]  /*9ce0*/  LDSM.16.M88.4 R28, [R134+0xe800] ;  /* 0x00e80000861c783b */ /* 0x000fee0000000200 */
[C---:B------:R-:W-:Y:S01]  /*9cf0*/  HMMA.16816.F32 R24, R12.reuse, R26, R8 ;  /* 0x0000001a0c18723c */ /* 0x040fe20000001808 */
[----:B------:R-:W2:Y:S07]  /*9d00*/  LDSM.16.M88.4 R8, [R211+0x6000] ;  /* 0x00600000d308783b */ /* 0x000eae0000000200 */
[C---:B----4-:R-:W-:Y:S01]  /*9d10*/  HMMA.16816.F32 R16, R12.reuse, R168, R32 ;  /* 0x000000a80c10723c */ /* 0x050fe20000001820 */
[----:B------:R-:W3:Y:S07]  /*9d20*/  LDSM.16.M88.4 R32, [R134+0xe000] ;  /* 0x00e000008620783b */ /* 0x000eee0000000200 */
[C---:B------:R-:W-:Y:S08]  /*9d30*/  HMMA.16816.F32 R4, R12.reuse, R170, R172 ;  /* 0x000000aa0c04723c */ /* 0x040ff000000018ac */
[C---:B------:R-:W-:Y:S01]  /*9d40*/  HMMA.16816.F32 R172, R12.reuse, R200, R176 ;  /* 0x000000c80cac723c */ /* 0x040fe200000018b0 */
[----:B------:R-:W4:Y:S07]  /*9d50*/  LDSM.16.M88.4 R176, [R134+0xf000] ;  /* 0x00f0000086b0783b */ /* 0x000f2e0000000200 */
[C---:B------:R-:W-:Y:S08]  /*9d60*/  HMMA.16816.F32 R200, R12.reuse, R202, R216 ;  /* 0x000000ca0cc8723c */ /* 0x040ff000000018d8 */
[C---:B-1----:R-:W-:Y:S08]  /*9d70*/  HMMA.16816.F32 R216, R12.reuse, R184, R188 ;  /* 0x000000b80cd8723c */ /* 0x042ff000000018bc */
[----:B------:R-:W-:Y:S01]  /*9d80*/  HMMA.16816.F32 R196, R12, R186, R192 ;  /* 0x000000ba0cc4723c */ /* 0x000fe200000018c0 */
[----:B------:R-:W1:Y:S07]  /*9d90*/  LDSM.16.M88.4 R12, [R134+0xf800] ;  /* 0x00f80000860c783b */ /* 0x000e6e0000000200 */
[C---:B--2---:R-:W-:Y:S01]  /*9da0*/  HMMA.16816.F32 R184, R8.reuse, R28, R16 ;  /* 0x0000001c08b8723c */ /* 0x044fe20000001810 */
[----:B------:R-:W-:Y:S07]  /*9db0*/  LDSM.16.M88.4 R16, [R0+0xe000] ;  /* 0x00e000000010783b */ /* 0x000fee0000000200 */
[C---:B------:R-:W-:Y:S01]  /*9dc0*/  HMMA.16816.F32 R168, R8.reuse, R30, R4 ;  /* 0x0000001e08a8723c */ /* 0x040fe20000001804 */
[----:B------:R-:W2:Y:S07]  /*9dd0*/  LDSM.16.M88.4 R4, [R207+0x6000] ;  /* 0x00600000cf04783b */ /* 0x000eae0000000200 */
[C---:B---3--:R-:W-:Y:S01]  /*9de0*/  HMMA.16816.F32 R192, R8.reuse, R32, R180 ;  /* 0x0000002008c0723c */ /* 0x048fe200000018b4 */
[----:B------:R-:W-:Y:S07]  /*9df0*/  LDSM.16.M88.4 R180, [R0+0xf800] ;  /* 0x00f8000000b4783b */ /* 0x000fee0000000200 */
[C---:B------:R-:W-:Y:S01]  /*9e00*/  HMMA.16816.F32 R188, R8.reuse, R34, R24 ;  /* 0x0000002208bc723c */ /* 0x040fe20000001818 */
[----:B------:R-:W3:Y:S07]  /*9e10*/  LDSM.16.M88.4 R24, [R0+0xe800] ;  /* 0x00e800000018783b */ /* 0x000eee0000000200 */
[C---:B----4-:R-:W-:Y:S01]  /*9e20*/  HMMA.16816.F32 R32, R8.reuse, R176, R172 ;  /* 0x000000b00820723c */ /* 0x050fe200000018ac */
[----:B------:R-:W4:Y:S07]  /*9e30*/  LDSM.16.M88.4 R172, [R0+0xf000] ;  /* 0x00f0000000ac783b */ /* 0x000f2e0000000200 */
[C---:B------:R-:W-:Y:S08]  /*9e40*/  HMMA.16816.F32 R28, R8.reuse, R178, R200 ;  /* 0x000000b2081c723c */ /* 0x040ff000000018c8 */
[C---:B-1----:R-:W-:Y:S08]  /*9e50*/  HMMA.16816.F32 R176, R8.reuse, R12, R216 ;  /* 0x0000000c08b0723c */ /* 0x042ff000000018d8 */
[----:B------:R-:W-:Y:S01]  /*9e60*/  HMMA.16816.F32 R12, R8, R14, R196 ;  /* 0x0000000e080c723c */ /* 0x000fe200000018c4 */
[----:B------:R-:W-:Y:S07]  /*9e70*/  LDSM.16.M88.4 R8, [R135+0x6000] ;  /* 0x006000008708783b */ /* 0x000fee0000000200 */
[C---:B--2---:R-:W-:Y:S01]  /*9e80*/  HMMA.16816.F32 R216, R4.reuse, R18, R188 ;  /* 0x0000001204d8723c */ /* 0x044fe200000018bc */
[----:B------:R-:W1:Y:S07]  /*9e90*/  LDSM.16.M88.4 R188, [R133+0xe000] ;  /* 0x00e0000085bc783b */ /* 0x000e6e0000000200 */
[C---:B---3--:R-:W-:Y:S08]  /*9ea0*/  HMMA.16816.F32 R196, R4.reuse, R24, R184 ;  /* 0x0000001804c4723c */ /* 0x048ff000000018b8 */
[C---:B----4-:R-:W-:Y:S01]  /*9eb0*/  HMMA.16816.F32 R184, R4.reuse, R172, R32 ;  /* 0x000000ac04b8723c */ /* 0x050fe20000001820 */
[----:B------:R-:W2:Y:S07]  /*9ec0*/  LDSM.16.M88.4 R32, [R133+0xf800] ;  /* 0x00f800008520783b */ /* 0x000eae0000000200 */
[C---:B------:R-:W-:Y:S01]  /*9ed0*/  HMMA.16816.F32 R220, R4.reuse, R16, R192 ;  /* 0x0000001004dc723c */ /* 0x040fe200000018c0 */
[----:B------:R-:W3:Y:S04]  /*9ee0*/  LDSM.16.M88.4 R192, [R133+0xe800] ;  /* 0x00e8000085c0783b */ /* 0x000ee80000000200 */
[----:B------:R-:W-:Y:S03]  /*9ef0*/  LDSM.16.M88.4 R16, [R2+0xe000] ;  /* 0x00e000000210783b */ /* 0x000fe60000000200 */
[C---:B------:R-:W-:Y:S08]  /*9f00*/  HMMA.16816.F32 R200, R4.reuse, R26, R168 ;  /* 0x0000001a04c8723c */ /* 0x040ff000000018a8 */
[C---:B------:R-:W-:Y:S01]  /*9f10*/  HMMA.16816.F32 R172, R4.reuse, R174, R28 ;  /* 0x000000ae04ac723c */ /* 0x040fe2000000181c */
[----:B------:R-:W4:Y:S07]  /*9f20*/  LDSM.16.M88.4 R28, [R133+0xf000] ;  /* 0x00f00000851c783b */ /* 0x000f2e0000000200 */
[C---:B------:R-:W-:Y:S08]  /*9f30*/  HMMA.16816.F32 R168, R4.reuse, R180, R176 ;  /* 0x000000b404a8723c */ /* 0x040ff000000018b0 */
[----:B------:R-:W-:Y:S01]  /*9f40*/  HMMA.16816.F32 R176, R4, R182, R12 ;  /* 0x000000b604b0723c */ /* 0x000fe2000000180c */
[----:B------:R-:W5:Y:S07]  /*9f50*/  LDSM.16.M88.4 R4, [R22+0x6000] ;  /* 0x006000001604783b */ /* 0x000f6e0000000200 */
[C---:B-1----:R-:W-:Y:S08]  /*9f60*/  HMMA.16816.F32 R12, R8.reuse, R188, R220 ;  /* 0x000000bc080c723c */ /* 0x042ff000000018dc */
[C---:B------:R-:W-:Y:S01]  /*9f70*/  HMMA.16816.F32 R24, R8.reuse, R190, R216 ;  /* 0x000000be0818723c */ /* 0x040fe200000018d8 */
[----:B------:R-:W1:Y:S07]  /*9f80*/  LDSM.16.M88.4 R188, [R2+0xe800] ;  /* 0x00e8000002bc783b */ /* 0x000e6e0000000200 */
[----:B--2---:R-:W-:Y:S01]  /*9f90*/  HMMA.16816.F32 R216, R8, R32, R168 ;  /* 0x0000002008d8723c */ /* 0x004fe200000018a8 */
[----:B------:R-:W2:Y:S01]  /*9fa0*/  LDSM.16.M88.4 R168, [R2+0xf000] ;  /* 0x00f0000002a8783b */ /* 0x000ea20000000200 */
[----:B------:R-:W-:Y:S01]  /*9fb0*/  LOP3.LUT R247, R247, 0x6, RZ, 0xc0, !PT ;  /* 0x00000006f7f77812 */ /* 0x000fe200078ec0ff */
[----:B------:R-:W-:-:S05]  /*9fc0*/  IMAD.U32 R0, RZ, RZ, UR23 ;  /* 0x00000017ff007e24 */ /* 0x000fca000f8e00ff */
[C---:B---3--:R-:W-:Y:S08]  /*9fd0*/  HMMA.16816.F32 R180, R8.reuse, R192, R196 ;  /* 0x000000c008b4723c */ /* 0x048ff000000018c4 */
[----:B------:R-:W-:Y:S01]  /*9fe0*/  HMMA.16816.F32 R192, R8, R194, R200 ;  /* 0x000000c208c0723c */ /* 0x000fe200000018c8 */
[----:B------:R-:W-:-:S07]  /*9ff0*/  IMAD R0, R0, 0x40, R247 ;  /* 0x0000004000007824 */ /* 0x000fce00078e02f7 */
[C---:B----4-:R-:W-:Y:S08]  /*a000*/  HMMA.16816.F32 R196, R8.reuse, R28, R184 ;  /* 0x0000001c08c4723c */ /* 0x050ff000000018b8 */
[----:B------:R-:W-:Y:S01]  /*a010*/  HMMA.16816.F32 R200, R8, R30, R172 ;  /* 0x0000001e08c8723c */ /* 0x000fe200000018ac */
[----:B------:R3:W4:Y:S01]  /*a020*/  LDSM.16.M88.4 R172, [R2+0xf800] ;  /* 0x00f8000002ac783b */ /* 0x0007220000000200 */
[----:B------:R-:W-:-:S06]  /*a030*/  DEPBAR.LE SB0, 0x0 ;  /* 0x000080000000791a */ /* 0x000fcc0000000000 */
[----:B-----5:R-:W-:Y:S01]  /*a040*/  HMMA.16816.F32 R28, R4, R16, R12 ;  /* 0x00000010041c723c */ /* 0x020fe2000000180c */
[----:B------:R-:W-:-:S07]  /*a050*/  VIADD R12, R0, 0xffffff80 ;  /* 0xffffff80000c7836 */ /* 0x000fce0000000000 */
[----:B------:R-:W-:Y:S01]  /*a060*/  HMMA.16816.F32 R24, R4, R18, R24 ;  /* 0x000000120418723c */ /* 0x000fe20000001818 */
[C---:B------:R-:W-:Y:S02]  /*a070*/  ISETP.GE.AND P6, PT, R12.reuse, R20, PT ;  /* 0x000000140c00720c */ /* 0x040fe40003fc6270 */
[----:B------:R-:W-:-:S05]  /*a080*/  ISETP.GE.AND P5, PT, R12, R21, PT ;  /* 0x000000150c00720c */ /* 0x000fca0003fa6270 */
[----:B------:R-:W-:Y:S01]  /*a090*/  HMMA.16816.F32 R184, R8, R34, R176 ;  /* 0x0000002208b8723c */ /* 0x000fe200000018b0 */
[C---:B------:R-:W-:Y:S02]  /*a0a0*/  VIADD R8, R0.reuse, 0xffffff81 ;  /* 0xffffff8100087836 */ /* 0x040fe40000000000 */
[----:B------:R-:W-:Y:S01]  /*a0b0*/  VIADD R9, R0, 0xffffff88 ;  /* 0xffffff8800097836 */ /* 0x000fe20000000000 */
[----:B------:R-:W-:-:S04]  /*a0c0*/  FSEL R33, R28, -INF , !P6 ;  /* 0xff8000001c217808 */ /* 0x000fc80007000000 */
[C---:B-1----:R-:W-:Y:S01]  /*a0d0*/  HMMA.16816.F32 R12, R4.reuse, R188, R180 ;  /* 0x000000bc040c723c */ /* 0x042fe200000018b4 */
[CC--:B------:R-:W-:Y:S02]  /*a0e0*/  ISETP.GE.AND P4, PT, R8.reuse, R20.reuse, PT ;  /* 0x000000140800720c */ /* 0x0c0fe40003f86270 */
[----:B------:R-:W-:Y:S01]  /*a0f0*/  ISETP.GE.AND P6, PT, R8, R21, PT ;  /* 0x000000150800720c */ /* 0x000fe20003fc6270 */
[----:B------:R-:W-:Y:S01]  /*a100*/  VIADD R8, R0, 0xffffff89 ;  /* 0xffffff8900087836 */ /* 0x000fe20000000000 */
[----:B------:R-:W-:Y:S02]  /*a110*/  FSEL R35, R30, -INF , !P5 ;  /* 0xff8000001e237808 */ /* 0x000fe40006800000 */
[----:B------:R-:W-:Y:S01]  /*a120*/  ISETP.GE.AND P5, PT, R9, R20, PT ;  /* 0x000000140900720c */ /* 0x000fe20003fa6270 */
[----:B------:R-:W-:Y:S01]  /*a130*/  HMMA.16816.F32 R16, R4, R190, R192 ;  /* 0x000000be0410723c */ /* 0x000fe200000018c0 */
[----:B------:R-:W-:Y:S02]  /*a140*/  FSEL R32, R29, -INF , !P4 ;  /* 0xff8000001d207808 */ /* 0x000fe40006000000 */
[----:B------:R-:W-:-:S02]  /*a150*/  FSEL R34, R31, -INF , !P6 ;  /* 0xff8000001f227808 */ /* 0x000fc40007000000 */
[----:B------:R-:W-:Y:S02]  /*a160*/  FSEL R133, R24, -INF , !P5 ;  /* 0xff80000018857808 */ /* 0x000fe40006800000 */
[-C--:B------:R-:W-:Y:S02]  /*a170*/  ISETP.GE.AND P4, PT, R9, R21.reuse, PT ;  /* 0x000000150900720c */ /* 0x080fe40003f86270 */
[C---:B------:R-:W-:Y:S02]  /*a180*/  ISETP.GE.AND P6, PT, R8.reuse, R20, PT ;  /* 0x000000140800720c */ /* 0x040fe40003fc6270 */
[----:B------:R-:W-:Y:S01]  /*a190*/  ISETP.GE.AND P5, PT, R8, R21, PT ;  /* 0x000000150800720c */ /* 0x000fe20003fa6270 */
[----:B------:R-:W-:Y:S01]  /*a1a0*/  VIADD R8, R0, 0xffffff90 ;  /* 0xffffff9000087836 */ /* 0x000fe20000000000 */
[----:B------:R-:W-:Y:S01]  /*a1b0*/  FSEL R176, R26, -INF , !P4 ;  /* 0xff8000001ab07808 */ /* 0x000fe20006000000 */
[----:B---3--:R-:W-:Y:S01]  /*a1c0*/  VIADD R2, R0, 0xffffff91 ;  /* 0xffffff9100027836 */ /* 0x008fe20000000000 */
[----:B------:R-:W-:-:S02]  /*a1d0*/  FSEL R134, R25, -INF , !P6 ;  /* 0xff80000019867808 */ /* 0x000fc40007000000 */
[----:B------:R-:W-:Y:S02]  /*a1e0*/  FSEL R135, R27, -INF , !P5 ;  /* 0xff8000001b877808 */ /* 0x000fe40006800000 */
[----:B--2---:R-:W-:Y:S01]  /*a1f0*/  HMMA.16816.F32 R24, R4, R168, R196 ;  /* 0x000000a80418723c */ /* 0x004fe200000018c4 */
[----:B------:R-:W-:Y:S01]  /*a200*/  BAR.SYNC.DEFER_BLOCKING 0x0 ;  /* 0x0000000000007b1d */ /* 0x000fe20000010000 */
[CC--:B------:R-:W-:Y:S02]  /*a210*/  ISETP.GE.AND P4, PT, R8.reuse, R20.reuse, PT ;  /* 0x000000140800720c */ /* 0x0c0fe40003f86270 */
[----:B------:R-:W-:Y:S01]  /*a220*/  ISETP.GE.AND P6, PT, R8, R21, PT ;  /* 0x000000150800720c */ /* 0x000fe20003fc6270 */
[----:B------:R-:W-:Y:S01]  /*a230*/  VIADD R8, R0, 0xffffff98 ;  /* 0xffffff9800087836 */ /* 0x000fe20000000000 */
[----:B------:R-:W-:Y:S02]  /*a240*/  ISETP.GE.AND P5, PT, R2, R20, PT ;  /* 0x000000140200720c */ /* 0x000fe40003fa6270 */
[----:B------:R-:W-:-:S02]  /*a250*/  FSEL R177, R12, -INF , !P4 ;  /* 0xff8000000cb17808 */ /* 0x000fc40006000000 */
[-C--:B------:R-:W-:Y:S01]  /*a260*/  ISETP.GE.AND P4, PT, R2, R21.reuse, PT ;  /* 0x000000150200720c */ /* 0x080fe20003f86270 */
[----:B------:R-:W-:Y:S01]  /*a270*/  VIADD R2, R0, 0xffffff99 ;  /* 0xffffff9900027836 */ /* 0x000fe20000000000 */
[----:B------:R-:W-:Y:S02]  /*a280*/  FSEL R169, R14, -INF , !P6 ;  /* 0xff8000000ea97808 */ /* 0x000fe40007000000 */
[----:B------:R-:W-:Y:S02]  /*a290*/  FSEL R168, R13, -INF , !P5 ;  /* 0xff8000000da87808 */ /* 0x000fe40006800000 */
[C---:B------:R-:W-:Y:S02]  /*a2a0*/  ISETP.GE.AND P6, PT, R8.reuse, R20, PT ;  /* 0x000000140800720c */ /* 0x040fe40003fc6270 */
[----:B------:R-:W-:Y:S01]  /*a2b0*/  ISETP.GE.AND P5, PT, R8, R21, PT ;  /* 0x000000150800720c */ /* 0x000fe20003fa6270 */
[----:B------:R-:W-:Y:S01]  /*a2c0*/  VIADD R8, R0, 0xffffffa0 ;  /* 0xffffffa000087836 */ /* 0x000fe20000000000 */
[----:B------:R-:W-:-:S02]  /*a2d0*/  FSEL R178, R15, -INF , !P4 ;  /* 0xff8000000fb27808 */ /* 0x000fc40006000000 */
[----:B------:R-:W-:Y:S01]  /*a2e0*/  HMMA.16816.F32 R12, R4, R170, R200 ;  /* 0x000000aa040c723c */ /* 0x000fe200000018c8 */
[----:B------:R-:W-:Y:S02]  /*a2f0*/  FSEL R179, R16, -INF , !P6 ;  /* 0xff80000010b37808 */ /* 0x000fe40007000000 */
[CC--:B------:R-:W-:Y:S02]  /*a300*/  ISETP.GE.AND P4, PT, R2.reuse, R20.reuse, PT ;  /* 0x000000140200720c */ /* 0x0c0fe40003f86270 */
[----:B------:R-:W-:Y:S01]  /*a310*/  ISETP.GE.AND P6, PT, R2, R21, PT ;  /* 0x000000150200720c */ /* 0x000fe20003fc6270 */
[----:B------:R-:W-:Y:S01]  /*a320*/  VIADD R2, R0, 0xffffffa1 ;  /* 0xffffffa100027836 */ /* 0x000fe20000000000 */
[----:B------:R-:W-:Y:S02]  /*a330*/  FSEL R180, R18, -INF , !P5 ;  /* 0xff80000012b47808 */ /* 0x000fe40006800000 */
[----:B------:R-:W-:Y:S02]  /*a340*/  ISETP.GE.AND P5, PT, R8, R20, PT ;  /* 0x000000140800720c */ /* 0x000fe40003fa6270 */
[----:B------:R-:W-:-:S02]  /*a350*/  FSEL R171, R19, -INF , !P6 ;  /* 0xff80000013ab7808 */ /* 0x000fc40007000000 */
[----:B------:R-:W-:Y:S02]  /*a360*/  FSEL R181, R24, -INF , !P5 ;  /* 0xff80000018b57808 */ /* 0x000fe40006800000 */
[----:B------:R-:W-:Y:S02]  /*a370*/  FSEL R170, R17, -INF , !P4 ;  /* 0xff80000011aa7808 */ /* 0x000fe40006000000 */
[C---:B------:R-:W-:Y:S01]  /*a380*/  ISETP.GE.AND P6, PT, R2.reuse, R20, PT ;  /* 0x000000140200720c */ /* 0x040fe20003fc6270 */
[----:B----4-:R-:W-:Y:S01]  /*a390*/  HMMA.16816.F32 R16, R4, R172, R216 ;  /* 0x000000ac0410723c */ /* 0x010fe200000018d8 */
[-C--:B------:R-:W-:Y:S01]  /*a3a0*/  ISETP.GE.AND P5, PT, R2, R21.reuse, PT ;  /* 0x000000150200720c */ /* 0x080fe20003fa6270 */
[----:B------:R-:W-:Y:S01]  /*a3b0*/  VIADD R2, R0, 0xffffffa8 ;  /* 0xffffffa800027836 */ /* 0x000fe20000000000 */
[----:B------:R-:W-:Y:S01]  /*a3c0*/  ISETP.GE.AND P4, PT, R8, R21, PT ;  /* 0x000000150800720c */ /* 0x000fe20003f86270 */
[----:B------:R-:W-:Y:S01]  /*a3d0*/  VIADD R8, R0, 0xffffffa9 ;  /* 0xffffffa900087836 */ /* 0x000fe20000000000 */
[----:B------:R-:W-:-:S02]  /*a3e0*/  FSEL R172, R25, -INF , !P6 ;  /* 0xff80000019ac7808 */ /* 0x000fc40007000000 */
[----:B------:R-:W-:Y:S02]  /*a3f0*/  FSEL R182, R26, -INF , !P4 ;  /* 0xff8000001ab67808 */ /* 0x000fe40006000000 */
[----:B------:R-:W-:Y:S02]  /*a400*/  FSEL R173, R27, -INF , !P5 ;  /* 0xff8000001bad7808 */ /* 0x000fe40006800000 */
[CC--:B------:R-:W-:Y:S01]  /*a410*/  ISETP.GE.AND P4, PT, R2.reuse, R20.reuse, PT ;  /* 0x000000140200720c */ /* 0x0c0fe20003f86270 */
[----:B------:R-:W-:Y:S01]  /*a420*/  HMMA.16816.F32 R24, R4, R174, R184 ;  /* 0x000000ae0418723c */ /* 0x000fe200000018b8 */
        /* <DEDUP_REMOVED lines=8> */
[CC--:B------:R-:W-:Y:S02]  /*a4b0*/  ISETP.GE.AND P6, PT, R2.reuse, R20.reuse, PT ;  /* 0x000000140200720c */ /* 0x0c0fe40003fc6270 */
[----:B------:R-:W-:Y:S01]  /*a4c0*/  ISETP.GE.AND P5, PT, R2, R21, PT ;  /* 0x000000150200720c */ /* 0x000fe20003fa6270 */
[C---:B------:R-:W-:Y:S01]  /*a4d0*/  VIADD R2, R0.reuse, 0xffffffb8 ;  /* 0xffffffb800027836 */ /* 0x040fe20000000000 */
[----:B------:R-:W-:Y:S01]  /*a4e0*/  FSEL R175, R15, -INF , !P4 ;  /* 0xff8000000faf7808 */ /* 0x000fe20006000000 */
[----:B------:R-:W-:Y:S01]  /*a4f0*/  VIADD R0, R0, 0xffffffb9 ;  /* 0xffffffb900007836 */ /* 0x000fe20000000000 */
[----:B------:R-:W-:-:S02]  /*a500*/  ISETP.GE.AND P4, PT, R8, R20, PT ;  /* 0x000000140800720c */ /* 0x000fc40003f86270 */
[----:B------:R-:W-:Y:S02]  /*a510*/  FSEL R222, R18, -INF , !P5 ;  /* 0xff80000012de7808 */ /* 0x000fe40006800000 */
[-C--:B------:R-:W-:Y:S02]  /*a520*/  ISETP.GE.AND P5, PT, R2, R20.reuse, PT ;  /* 0x000000140200720c */ /* 0x080fe40003fa6270 */
[----:B------:R-:W-:Y:S02]  /*a530*/  FSEL R174, R17, -INF , !P4 ;  /* 0xff80000011ae7808 */ /* 0x000fe40006000000 */
[----:B------:R-:W-:Y:S02]  /*a540*/  ISETP.GE.AND P4, PT, R0, R20, PT ;  /* 0x000000140000720c */ /* 0x000fe40003f86270 */
[----:B------:R-:W-:Y:S02]  /*a550*/  FMNMX3.FTZ R4, R132, R33, R32, !PT ;  /* 0x0000002184047276 */ /* 0x000fe40007810020 */
[----:B------:R-:W-:-:S02]  /*a560*/  FSEL R22, R24, -INF , !P5 ;  /* 0xff80000018167808 */ /* 0x000fc40006800000 */
[----:B------:R-:W-:Y:S02]  /*a570*/  FSEL R207, R25, -INF , !P4 ;  /* 0xff80000019cf7808 */ /* 0x000fe40006000000 */
[----:B------:R-:W-:Y:S02]  /*a580*/  FMNMX3.FTZ R4, R4, R133, R134, !PT ;  /* 0x0000008504047276 */ /* 0x000fe40007810086 */
[----:B------:R-:W-:Y:S01]  /*a590*/  FSEL R183, R16, -INF , !P6 ;  /* 0xff80000010b77808 */ /* 0x000fe20007000000 */
[----:B------:R1:W-:Y:S01]  /*a5a0*/  STL [R1+0xe0], R22 ;  /* 0x0000e01601007387 */ /* 0x0003e20000100800 */
[----:B------:R-:W-:Y:S02]  /*a5b0*/  ISETP.GE.AND P6, PT, R8, R21, PT ;  /* 0x000000150800720c */ /* 0x000fe40003fc6270 */
[----:B------:R-:W-:Y:S01]  /*a5c0*/  FMNMX3.FTZ R4, R4, R177, R168, !PT ;  /* 0x000000b104047276 */ /* 0x000fe200078100a8 */
[----:B------:R1:W-:Y:S01]  /*a5d0*/  STL [R1+0xdc], R207 ;  /* 0x0000dccf01007387 */ /* 0x0003e20000100800 */
[----:B------:R-:W-:-:S02]  /*a5e0*/  FSEL R220, R19, -INF , !P6 ;  /* 0xff80000013dc7808 */ /* 0x000fc40007000000 */
[----:B------:R-:W-:Y:S02]  /*a5f0*/  ISETP.GE.AND P6, PT, R2, R21, PT ;  /* 0x000000150200720c */ /* 0x000fe40003fc6270 */
[----:B------:R-:W-:Y:S01]  /*a600*/  FMNMX3.FTZ R2, R4, R179, R170, !PT ;  /* 0x000000b304027276 */ /* 0x000fe200078100aa */
[----:B------:R-:W-:Y:S01]  /*a610*/  UISETP.GE.U32.AND UP0, UPT, UR23, 0x3, UPT ;  /* 0x000000031700788c */ /* 0x000fe2000bf06070 */
[----:B------:R-:W-:Y:S02]  /*a620*/  ISETP.GE.AND P5, PT, R0, R21, PT ;  /* 0x000000150000720c */ /* 0x000fe40003fa6270 */
[----:B------:R-:W-:Y:S02]  /*a630*/  FMNMX3.FTZ R2, R2, R181, R172, !PT ;  /* 0x000000b502027276 */ /* 0x000fe400078100ac */
[----:B------:R-:W-:Y:S02]  /*a640*/  FMNMX3.FTZ R0, R3, R35, R34, !PT ;  /* 0x0000002303007276 */ /* 0x000fe40007810022 */
[----:B------:R-:W-:Y:S01]  /*a650*/  FMNMX3.FTZ R2, R2, R189, R188, !PT ;  /* 0x000000bd02027276 */ /* 0x000fe200078100bc */
[----:B------:R-:W-:Y:S01]  /*a660*/  UIADD3 UR9, UPT, UPT, UR23, -0x1, URZ ;  /* 0xffffffff17097890 */ /* 0x000fe2000fffe0ff */
[----:B------:R-:W-:Y:S01]  /*a670*/  FMNMX3.FTZ R0, R0, R176, R135, !PT ;  /* 0x000000b000007276 */ /* 0x000fe20007810087 */
[----:B------:R-:W-:Y:S01]  /*a680*/  UIADD3 UR6, UPT, UPT, UR33, -0x4498517b, URZ ;  /* 0xbb67ae8521067890 */ /* 0x000fe2000fffe0ff */
[----:B------:R-:W-:Y:S01]  /*a690*/  FMNMX3.FTZ R2, R2, R183, R174, !PT ;  /* 0x000000b702027276 */ /* 0x000fe200078100ae */
[----:B------:R-:W-:Y:S01]  /*a6a0*/  USHF.L.U32 UR9, UR9, 0x1, URZ ;  /* 0x0000000109097899 */ /* 0x000fe200080006ff */
[----:B------:R-:W-:Y:S01]  /*a6b0*/  FMNMX3.FTZ R12, R0, R169, R178, !PT ;  /* 0x000000a9000c7276 */ /* 0x000fe200078100b2 */
[----:B------:R-:W-:Y:S01]  /*a6c0*/  IMAD.U32 R15, RZ, RZ, UR33 ;  /* 0x00000021ff0f7e24 */ /* 0x000fe2000f8e00ff */
[----:B------:R-:W-:-:S02]  /*a6d0*/  FMNMX3.FTZ R0, R2, R22, R207, !PT ;  /* 0x0000001602007276 */ /* 0x000fc400078100cf */
[----:B------:R-:W-:Y:S01]  /*a6e0*/  LOP3.LUT R16, R238, UR6, R243, 0x96, !PT ;  /* 0x00000006ee107c12 */ /* 0x000fe2000f8e96f3 */
[----:B------:R-:W-:Y:S02]  /*a6f0*/  UIADD3 UR12, UPT, UPT, UR9, -0x2, URZ ;  /* 0xfffffffe090c7890 */ /* 0x000fe4000fffe0ff */
[----:B------:R-:W-:Y:S02]  /*a700*/  UIADD3 UR4, UPT, UPT, UR32, -0x61c88647, URZ ;  /* 0x9e3779b920047890 */ /* 0x000fe4000fffe0ff */
[----:B------:R-:W-:Y:S01]  /*a710*/  UIADD3 UR9, UPT, UPT, UR9, -0x1, URZ ;  /* 0xffffffff09097890 */ /* 0x000fe2000fffe0ff */
[----:B-1----:R-:W-:Y:S11]  /*a720*/  BRA.U !UP0, `(.L_x_565) ;  /* 0x0000000508bc7547 */ /* 0x002ff6000b800000 */
[----:B------:R-:W2:Y:S04]  /*a730*/  LDL R246, [R1+0x64] ;  /* 0x0000640001f67983 */ /* 0x000ea80000100800 */
[----:B------:R-:W3:Y:S01]  /*a740*/  LDL R247, [R1+0x60] ;  /* 0x0000600001f77983 */ /* 0x000ee20000100800 */
        /* <DEDUP_REMOVED lines=10> */
[----:B------:R-:W-:Y:S01]  /*a7f0*/  ULEA.HI.X UR7, UR18, UR17, UR7, 0x6, UP0 ;  /* 0x0000001112077291 */ /* 0x000fe200080f3407 */
[----:B------:R-:W-:Y:S01]  /*a800*/  IMAD.U32 R2, RZ, RZ, UR8 ;  /* 0x00000008ff027e24 */ /* 0x000fe2000f8e00ff */
[----:B------:R-:W-:-:S02]  /*a810*/  ULEA UR6, UP0, UR10, UR6, 0x5 ;  /* 0x000000060a067291 */ /* 0x000fc4000f8028ff */
[----:B------:R-:W-:Y:S01]  /*a820*/  UIADD3.X UR17, UPT, UPT, UR17, UR7, URZ, UP1, !UPT ;  /* 0x0000000711117290 */ /* 0x000fe20008ffe4ff */
[----:B--2---:R-:W-:-:S04]  /*a830*/  LEA R10, P4, R4, R246, 0x7 ;  /* 0x000000f6040a7211 */ /* 0x004fc800078838ff */
[-C--:B---3--:R-:W-:Y:S01]  /*a840*/  LEA.HI.X R11, R4, R247.reuse, R2, 0x7, P4 ;  /* 0x000000f7040b7211 */ /* 0x088fe200020f3c02 */
[----:B------:R-:W-:Y:S01]  /*a850*/  IMAD.U32 R4, RZ, RZ, UR34 ;  /* 0x00000022ff047e24 */ /* 0x000fe2000f8e00ff */
        /* <DEDUP_REMOVED lines=92> */
.L_x_565:
[----:B------:R-:W2:Y:S01]  /*ae20*/  S2R R28, SR_CTAID.X ;  /* 0x00000000001c7919 */ /* 0x000ea20000002500 */
[----:B-1----:R-:W-:Y:S01]  /*ae30*/  FMNMX3.FTZ R8, R12, R180, R171, !PT ;  /* 0x000000b40c087276 */ /* 0x002fe200078100ab */
[----:B------:R-:W-:Y:S01]  /*ae40*/  IMAD.U32 R13, RZ, RZ, UR12 ;  /* 0x0000000cff0d7e24 */ /* 0x000fe2000f8e00ff */
[----:B------:R-:W-:Y:S01]  /*ae50*/  SHF.R.U32.HI R18, RZ, 0x5, R210 ;  /* 0x00000005ff127819 */ /* 0x000fe200000116d2 */
[----:B------:R-:W1:Y:S01]  /*ae60*/  SHFL.BFLY PT, R19, R0, 0x2, 0x1f ;  /* 0x0c401f0000137f89 */ /* 0x000e6200000e0000 */
[----:B------:R-:W-:Y:S01]  /*ae70*/  FMNMX3.FTZ R14, R8, R182, R173, !PT ;  /* 0x000000b6080e7276 */ /* 0x000fe200078100ad */
[----:B------:R-:W-:Y:S01]  /*ae80*/  IMAD.WIDE.U32 R8, R16, -0x326172a9, RZ ;  /* 0xcd9e8d5710087825 */ /* 0x000fe200078e00ff */
[----:B------:R-:W-:Y:S01]  /*ae90*/  LOP3.LUT R15, R15, UR9, R239, 0x96, !PT ;  /* 0x000000090f0f7c12 */ /* 0x000fe2000f8e96ef */
[----:B------:R-:W-:Y:S01]  /*aea0*/  STL [R1+0x124], R204 ;  /* 0x000124cc01007387 */ /* 0x000fe20000100800 */
[----:B------:R-:W-:Y:S01]  /*aeb0*/  FMNMX3.FTZ R14, R14, R190, R175, !PT ;  /* 0x000000be0e0e7276 */ /* 0x000fe200078100af */
[----:B------:R-:W-:Y:S01]  /*aec0*/  UIADD3 UR7, UPT, UPT, UR32, 0x3c6ef372, URZ ;  /* 0x3c6ef37220077890 */ /* 0x000fe2000fffe0ff */
[----:B------:R-:W-:Y:S01]  /*aed0*/  LOP3.LUT R13, R13, UR33, R239, 0x96, !PT ;  /* 0x000000210d0d7c12 */ /* 0x000fe2000f8e96ef */
[----:B------:R-:W-:Y:S01]  /*aee0*/  IMAD.WIDE.U32 R16, R15, -0x326172a9, RZ ;  /* 0xcd9e8d570f107825 */ /* 0x000fe200078e00ff */
[----:B------:R-:W-:Y:S01]  /*aef0*/  FSEL R22, R26, -INF , !P6 ;  /* 0xff8000001a167808 */ /* 0x000fe20007000000 */
[----:B------:R-:W-:Y:S01]  /*af00*/  STL [R1+0x120], R205 ;  /* 0x000120cd01007387 */ /* 0x000fe20000100800 */
[----:B------:R-:W-:Y:S01]  /*af10*/  FSEL R24, R27, -INF , !P5 ;  /* 0xff8000001b187808 */ /* 0x000fe20006800000 */
[----:B------:R-:W-:Y:S01]  /*af20*/  IMAD.WIDE.U32 R20, R13, -0x326172a9, RZ ;  /* 0xcd9e8d570d147825 */ /* 0x000fe200078e00ff */
[----:B------:R-:W-:Y:S01]  /*af30*/  FMNMX3.FTZ R14, R14, R222, R220, !PT ;  /* 0x000000de0e0e7276 */ /* 0x000fe200078100dc */
[----:B------:R-:W-:Y:S01]  /*af40*/  STL [R1+0x11c], R215 ;  /* 0x00011cd701007387 */ /* 0x000fe20000100800 */
[----:B------:R-:W-:Y:S01]  /*af50*/  LOP3.LUT R16, R16, UR7, R9, 0x96, !PT ;  /* 0x0000000710107c12 */ /* 0x000fe2000f8e9609 */
[----:B------:R-:W-:Y:S01]  /*af60*/  UIADD3 UR6, UPT, UPT, UR33, 0x32370b8f, URZ ;  /* 0x32370b8f21067890 */ /* 0x000fe2000fffe0ff */
[----:B------:R-:W-:Y:S01]  /*af70*/  FMNMX3.FTZ R25, R14, R22, R24, !PT ;  /* 0x000000160e197276 */ /* 0x000fe20007810018 */
[----:B------:R-:W-:Y:S01]  /*af80*/  STL [R1+0x118], R209 ;  /* 0x000118d101007387 */ /* 0x000fe20000100800 */
[----:B------:R-:W-:-:S03]  /*af90*/  UIADD3 UR8, UPT, UPT, UR32, 0x1715609d, URZ ;  /* 0x1715609d20087890 */ /* 0x000fc6000fffe0ff */
[----:B------:R-:W-:Y:S01]  /*afa0*/  STL [R1+0x114], R208 ;  /* 0x000114d001007387 */ /* 0x000fe20000100800 */
[----:B-1----:R-:W-:-:S03]  /*afb0*/  FMNMX.FTZ R0, R0, R19, !PT ;  /* 0x0000001300007209 */ /* 0x002fc60007810000 */
[----:B------:R-:W-:Y:S01]  /*afc0*/  STL [R1+0x110], R206 ;  /* 0x000110ce01007387 */ /* 0x000fe20000100800 */
[----:B--2---:R-:W-:Y:S01]  /*afd0*/  IMAD R28, R28, 0x4, R18 ;  /* 0x000000041c1c7824 */ /* 0x004fe200078e0212 */
[----:B------:R-:W-:Y:S02]  /*afe0*/  LOP3.LUT R18, R20, UR7, R9, 0x96, !PT ;  /* 0x0000000714127c12 */ /* 0x000fe4000f8e9609 */
[----:B------:R-:W-:Y:S01]  /*aff0*/  STL [R1+0xd8], R22 ;  /* 0x0000d81601007387 */ /* 0x000fe20000100800 */
[----:B------:R-:W-:Y:S01]  /*b000*/  UIADD3 UR7, UPT, UPT, UR32, -0x255992d5, URZ ;  /* 0xdaa66d2b20077890 */ /* 0x000fe2000fffe0ff */
[----:B------:R-:W-:Y:S02]  /*b010*/  IMAD.WIDE.U32 R28, R28, -0x326172a9, RZ ;  /* 0xcd9e8d571c1c7825 */ /* 0x000fe400078e00ff */
[----:B------:R-:W1:Y:S02]  /*b020*/  SHFL.BFLY PT, R22, R25, 0x2, 0x1f ;  /* 0x0c401f0019167f89 */ /* 0x000e6400000e0000 */
[----:B------:R-:W-:Y:S01]  /*b030*/  IMAD.WIDE.U32 R18, R18, -0x2daee0ad, RZ ;  /* 0xd2511f5312127825 */ /* 0x000fe200078e00ff */
[C---:B------:R-:W-:Y:S01]  /*b040*/  LOP3.LUT R13, R28.reuse, UR4, R17, 0x96, !PT ;  /* 0x000000041c0d7c12 */ /* 0x040fe2000f8e9611 */
[----:B------:R-:W-:Y:S01]  /*b050*/  STL [R1+0xd4], R24 ;  /* 0x0000d41801007387 */ /* 0x000fe20000100800 */
[----:B------:R-:W-:Y:S01]  /*b060*/  LOP3.LUT R14, R28, UR4, R21, 0x96, !PT ;  /* 0x000000041c0e7c12 */ /* 0x000fe2000f8e9615 */
[----:B------:R-:W-:Y:S01]  /*b070*/  UIADD3 UR4, UPT, UPT, UR33, 0x76cf5d0a, URZ ;  /* 0x76cf5d0a21047890 */ /* 0x000fe2000fffe0ff */
[----:B------:R-:W-:Y:S01]  /*b080*/  IMAD.WIDE.U32 R16, R16, -0x2daee0ad, RZ ;  /* 0xd2511f5310107825 */ /* 0x000fe200078e00ff */
[----:B------:R-:W2:Y:S03]  /*b090*/  SHFL.BFLY PT, R24, R0, 0x1, 0x1f ;  /* 0x0c201f0000187f89 */ /* 0x000ea600000e0000 */
[----:B------:R-:W-:-:S04]  /*b0a0*/  IMAD.WIDE.U32 R20, R13, -0x2daee0ad, RZ ;  /* 0xd2511f530d147825 */ /* 0x000fc800078e00ff */
[----:B------:R-:W-:Y:S01]  /*b0b0*/  IMAD.WIDE.U32 R14, R14, -0x2daee0ad, RZ ;  /* 0xd2511f530e0e7825 */ /* 0x000fe200078e00ff */
[----:B------:R-:W-:Y:S02]  /*b0c0*/  LOP3.LUT R13, R242, UR4, R21, 0x96, !PT ;  /* 0x00000004f20d7c12 */ /* 0x000fe4000f8e9615 */
[----:B------:R-:W-:Y:S02]  /*b0d0*/  LOP3.LUT R20, R20, UR6, R17, 0x96, !PT ;  /* 0x0000000614147c12 */ /* 0x000fe4000f8e9611 */
[----:B------:R-:W-:Y:S01]  /*b0e0*/  LOP3.LUT R9, R242, UR4, R15, 0x96, !PT ;  /* 0x00000004f2097c12 */ /* 0x000fe2000f8e960f */
[----:B------:R-:W-:Y:S01]  /*b0f0*/  UIADD3 UR4, UPT, UPT, UR32, 0x78dde6e4, URZ ;  /* 0x78dde6e420047890 */ /* 0x000fe2000fffe0ff */
[----:B------:R-:W-:Y:S01]  /*b100*/  LOP3.LUT R26, R14, UR6, R19, 0x96, !PT ;  /* 0x000000060e1a7c12 */ /* 0x000fe2000f8e9613 */
[----:B------:R-:W-:Y:S01]  /*b110*/  IMAD.WIDE.U32 R28, R13, -0x326172a9, RZ ;  /* 0xcd9e8d570d1c7825 */ /* 0x000fe200078e00ff */
[----:B------:R-:W-:Y:S01]  /*b120*/  UIADD3 UR6, UPT, UPT, UR33, -0x126145ec, URZ ;  /* 0xed9eba1421067890 */ /* 0x000fe2000fffe0ff */
[----:B-1----:R-:W-:-:S02]  /*b130*/  FMNMX.FTZ R19, R25, R22, !PT ;  /* 0x0000001619137209 */ /* 0x002fc40007810000 */
[----:B------:R-:W-:Y:S01]  /*b140*/  IMAD.WIDE.U32 R30, R9, -0x326172a9, RZ ;  /* 0xcd9e8d57091e7825 */ /* 0x000fe200078e00ff */
[----:B------:R-:W-:-:S03]  /*b150*/  LOP3.LUT R9, R8, UR7, R29, 0x96, !PT ;  /* 0x0000000708097c12 */ /* 0x000fc6000f8e961d */
[----:B------:R-:W-:Y:S01]  /*b160*/  IMAD.WIDE.U32 R20, R20, -0x326172a9, RZ ;  /* 0xcd9e8d5714147825 */ /* 0x000fe200078e00ff */
[----:B------:R-:W-:Y:S01]  /*b170*/  LOP3.LUT R14, R8, UR7, R31, 0x96, !PT ;  /* 0x00000007080e7c12 */ /* 0x000fe2000f8e961f */
[----:B------:R-:W-:Y:S01]  /*b180*/  UIADD3 UR7, UPT, UPT, UR33, -0x56f99767, URZ ;  /* 0xa906689921077890 */ /* 0x000fe2000fffe0ff */
[----:B--2---:R-:W-:Y:S01]  /*b190*/  FMNMX.FTZ R191, R0, R24, !PT ;  /* 0x0000001800bf7209 */ /* 0x004fe20007810000 */
[----:B------:R-:W-:Y:S01]  /*b1a0*/  IMAD.WIDE.U32 R26, R26, -0x326172a9, RZ ;  /* 0xcd9e8d571a1a7825 */ /* 0x000fe200078e00ff */
[----:B------:R-:W-:Y:S02]  /*b1b0*/  LOP3.LUT R17, R28, UR4, R21, 0x96, !PT ;  /* 0x000000041c117c12 */ /* 0x000fe4000f8e9615 */
[----:B------:R-:W-:Y:S01]  /*b1c0*/  FSETP.NEU.FTZ.AND P3, PT, R191, -INF , PT ;  /* 0xff800000bf00780b */ /* 0x000fe20003f7d000 */
[----:B------:R-:W-:Y:S01]  /*b1d0*/  IMAD.WIDE.U32 R8, R9, -0x2daee0ad, RZ ;  /* 0xd2511f5309087825 */ /* 0x000fe200078e00ff */
[----:B------:R-:W-:Y:S01]  /*b1e0*/  LOP3.LUT R30, R30, UR4, R27, 0x96, !PT ;  /* 0x000000041e1e7c12 */ /* 0x000fe2000f8e961b */
[----:B------:R-:W1:Y:S01]  /*b1f0*/  LDCU UR4, c[0x0][0x45c] ;  /* 0x00008b80ff0477ac */ /* 0x000e620008000800 */
[----:B------:R-:W-:Y:S01]  /*b200*/  STL [R1+0xb4], R191 ;  /* 0x0000b4bf01007387 */ /* 0x000fe20000100800 */
[----:B------:R-:W-:Y:S01]  /*b210*/  IMAD.WIDE.U32 R14, R14, -0x2daee0ad, RZ ;  /* 0xd2511f530e0e7825 */ /* 0x000fe200078e00ff */
[----:B------:R-:W-:-:S02]  /*b220*/  LOP3.LUT R28, R16, UR6, R9, 0x96, !PT ;  /* 0x00000006101c7c12 */ /* 0x000fc4000f8e9609 */
[----:B------:R-:W-:Y:S01]  /*b230*/  FSEL R21, R191, RZ, P3 ;  /* 0x000000ffbf157208 */ /* 0x000fe20001800000 */
[----:B------:R-:W-:Y:S01]  /*b240*/  IMAD.WIDE.U32 R30, R30, -0x2daee0ad, RZ ;  /* 0xd2511f531e1e7825 */ /* 0x000fe200078e00ff */
[----:B------:R-:W-:Y:S01]  /*b250*/  LOP3.LUT R15, R18, UR6, R15, 0x96, !PT ;  /* 0x00000006120f7c12 */ /* 0x000fe2000f8e960f */
[----:B------:R-:W2:Y:S01]  /*b260*/  LDCU.U8 UR6, c[0x0][0x4f8] ;  /* 0x00009f00ff0677ac */ /* 0x000ea20008000000 */
[----:B------:R-:W3:Y:S01]  /*b270*/  SHFL.BFLY PT, R18, R19, 0x1, 0x1f ;  /* 0x0c201f0013127f89 */ /* 0x000ee200000e0000 */
[----:B------:R-:W-:Y:S01]  /*b280*/  IMAD.WIDE.U32 R16, R17, -0x2daee0ad, RZ ;  /* 0xd2511f5311107825 */ /* 0x000fe200078e00ff */
[----:B------:R-:W-:-:S03]  /*b290*/  LOP3.LUT R9, R14, UR7, R31, 0x96, !PT ;  /* 0x000000070e097c12 */ /* 0x000fc6000f8e961f */
[----:B------:R-:W-:Y:S01]  /*b2a0*/  IMAD.WIDE.U32 R14, R15, -0x326172a9, RZ ;  /* 0xcd9e8d570f0e7825 */ /* 0x000fe200078e00ff */
[----:B------:R-:W-:Y:S01]  /*b2b0*/  LOP3.LUT R24, R8, UR7, R17, 0x96, !PT ;  /* 0x0000000708187c12 */ /* 0x000fe2000f8e9611 */
[----:B------:R-:W-:Y:S02]  /*b2c0*/  UIADD3 UR7, UPT, UPT, UR32, -0x4ab325aa, URZ ;  /* 0xb54cda5620077890 */ /* 0x000fe4000fffe0ff */
[----:B------:R-:W-:-:S04]  /*b2d0*/  IMAD.WIDE.U32 R8, R9, -0x326172a9, RZ ;  /* 0xcd9e8d5709087825 */ /* 0x000fc800078e00ff */
[----:B-1----:R-:W-:Y:S01]  /*b2e0*/  FMUL.FTZ R22, R191, UR4 ;  /* 0x00000004bf167c20 */ /* 0x002fe20008410000 */
[----:B------:R-:W-:Y:S01]  /*b2f0*/  LOP3.LUT R26, R26, UR8, R15, 0x96, !PT ;  /* 0x000000081a1a7c12 */ /* 0x000fe2000f8e960f */
[----:B------:R-:W-:Y:S01]  /*b300*/  IMAD.WIDE.U32 R28, R28, -0x326172a9, RZ ;  /* 0xcd9e8d571c1c7825 */ /* 0x000fe200078e00ff */
[----:B------:R-:W-:Y:S02]  /*b310*/  LOP3.LUT R13, R14, UR7, R9, 0x96, !PT ;  /* 0x000000070e0d7c12 */ /* 0x000fe4000f8e9609 */
[----:B------:R-:W-:Y:S01]  /*b320*/  FSEL R22, R22, RZ, P3 ;  /* 0x000000ff16167208 */ /* 0x000fe20001800000 */
[----:B------:R-:W-:Y:S01]  /*b330*/  IMAD.WIDE.U32 R24, R24, -0x326172a9, RZ ;  /* 0xcd9e8d5718187825 */ /* 0x000fe200078e00ff */
[----:B------:R-:W-:Y:S02]  /*b340*/  LOP3.LUT R0, R13, 0xff, RZ, 0xc0, !PT ;  /* 0x000000ff0d007812 */ /* 0x000fe400078ec0ff */
[----:B------:R-:W-:Y:S01]  /*b350*/  LOP3.LUT R27, R20, UR8, R29, 0x96, !PT ;  /* 0x00000008141b7c12 */ /* 0x000fe2000f8e961d */
[--C-:B------:R-:W-:Y:S01]  /*b360*/  FFMA.FTZ R9, R33, UR4, -R22.reuse ;  /* 0x0000000421097c23 */ /* 0x100fe20008010816 */
[----:B--2---:R-:W-:Y:S01]  /*b370*/  ISETP.LE.U32.AND P2, PT, R0, UR6, PT ;  /* 0x0000000600007c0c */ /* 0x004fe2000bf43070 */
[----:B------:R-:W-:Y:S01]  /*b380*/  FFMA.FTZ R0, R32, UR4, -R22 ;  /* 0x0000000420007c23 */ /* 0x000fe20008010816 */
[----:B---3--:R-:W-:Y:S01]  /*b390*/  FMNMX.FTZ R193, R19, R18, !PT ;  /* 0x0000001213c17209 */ /* 0x008fe20007810000 */
[----:B------:R-:W-:Y:S01]  /*b3a0*/  MUFU.EX2 R185, R9 ;  /* 0x0000000900b97308 */ /* 0x000fe20000000800 */
[----:B------:R-:W-:Y:S01]  /*b3b0*/  LOP3.LUT R28, R28, UR7, R25, 0x96, !PT ;  /* 0x000000071c1c7c12 */ /* 0x000fe2000f8e9619 */
[----:B------:R-:W-:Y:S01]  /*b3c0*/  IMAD.MOV.U32 R195, RZ, RZ, R8 ;  /* 0x000000ffffc37224 */ /* 0x000fe200078e0008 */
[C---:B------:R-:W-:Y:S01]  /*b3d0*/  FSETP.NEU.FTZ.AND P6, PT, R193.reuse, -INF , PT ;  /* 0xff800000c100780b */ /* 0x040fe20003fdd000 */
[----:B------:R-:W1:Y:S01]  /*b3e0*/  MUFU.EX2 R192, R0 ;  /* 0x0000000000c07308 */ /* 0x000e620000000800 */
[----:B------:R-:W-:Y:S01]  /*b3f0*/  FMUL.FTZ R32, R193, UR4 ;  /* 0x00000004c1207c20 */ /* 0x000fe20008410000 */
[----:B------:R2:W-:Y:S01]  /*b400*/  STL [R1+0xc8], R193 ;  /* 0x0000c8c101007387 */ /* 0x0005e20000100800 */
[----:B------:R-:W-:Y:S01]  /*b410*/  MOV R20, R8 ;  /* 0x0000000800147202 */ /* 0x000fe20000000f00 */
[----:B------:R-:W-:Y:S01]  /*b420*/  UIADD3 UR7, UPT, UPT, UR33, 0x646e171e, URZ ;  /* 0x646e171e21077890 */ /* 0x000fe2000fffe0ff */
[----:B------:R-:W-:-:S02]  /*b430*/  PRMT R14, R8, 0x7771, RZ ;  /* 0x00007771080e7816 */ /* 0x000fc400000000ff */
[----:B------:R-:W-:Y:S02]  /*b440*/  FSEL R32, R32, RZ, P6 ;  /* 0x000000ff20207208 */ /* 0x000fe40003000000 */
[C---:B------:R-:W-:Y:S02]  /*b450*/  PRMT R17, R8.reuse, 0x7772, RZ ;  /* 0x0000777208117816 */ /* 0x040fe400000000ff */
[C---:B------:R-:W-:Y:S02]  /*b460*/  PRMT R15, R8.reuse, 0x7773, RZ ;  /* 0x00007773080f7816 */ /* 0x040fe400000000ff */
[C---:B------:R-:W-:Y:S01]  /*b470*/  PRMT R203, R8.reuse, 0x7771, RZ ;  /* 0x0000777108cb7816 */ /* 0x040fe200000000ff */
[----:B-1----:R1:W-:Y:S01]  /*b480*/  STL [R1+0x100], R192 ;  /* 0x000100c001007387 */ /* 0x0023e20000100800 */
[----:B------:R-:W-:Y:S02]  /*b490*/  LOP3.LUT R0, R13, 0xffff, RZ, 0xc0, !PT ;  /* 0x0000ffff0d007812 */ /* 0x000fe400078ec0ff */
[----:B------:R-:W-:-:S02]  /*b4a0*/  PRMT R19, R8, 0x7773, RZ ;  /* 0x0000777308137816 */ /* 0x000fc400000000ff */
[----:B------:R-:W-:Y:S02]  /*b4b0*/  SHF.R.U32.HI R0, RZ, 0x8, R0 ;  /* 0x00000008ff007819 */ /* 0x000fe40000011600 */
[----:B------:R-:W-:Y:S02]  /*b4c0*/  PRMT R18, R8, 0x7772, RZ ;  /* 0x0000777208127816 */ /* 0x000fe400000000ff */
[----:B------:R-:W-:Y:S01]  /*b4d0*/  LOP3.LUT R9, R0, 0xffff, RZ, 0xc0, !PT ;  /* 0x0000ffff00097812 */ /* 0x000fe200078ec0ff */
[--C-:B------:R-:W-:Y:S01]  /*b4e0*/  FFMA.FTZ R0, R35, UR4, -R32.reuse ;  /* 0x0000000423007c23 */ /* 0x100fe20008010820 */
[----:B------:R-:W-:Y:S02]  /*b4f0*/  F2FP.F16.F32.PACK_AB R8, R192, R185 ;  /* 0x000000b9c008723e */ /* 0x000fe400000000ff */
[----:B------:R-:W-:Y:S01]  /*b500*/  ISETP.LE.U32.AND P0, PT, R9, UR6, PT ;  /* 0x0000000609007c0c */ /* 0x000fe2000bf03070 */
[----:B------:R-:W-:Y:S01]  /*b510*/  FFMA.FTZ R9, R34, UR4, -R32 ;  /* 0x0000000422097c23 */ /* 0x000fe20008010820 */
[----:B------:R3:W-:Y:S01]  /*b520*/  MUFU.EX2 R25, R0 ;  /* 0x0000000000197308 */ /* 0x0007e20000000800 */
[----:B------:R-:W-:-:S02]  /*b530*/  ISETP.GT.U32.AND P5, PT, R14, UR6, PT ;  /* 0x000000060e007c0c */ /* 0x000fc4000bfa4070 */
[----:B------:R-:W-:Y:S01]  /*b540*/  PRMT R197, R8, 0x7632, R197 ;  /* 0x0000763208c57816 */ /* 0x000fe200000000c5 */
[----:B--2---:R2:W4:Y:S01]  /*b550*/  MUFU.EX2 R193, R9 ;  /* 0x0000000900c17308 */ /* 0x0045220000000800 */
[----:B------:R-:W-:Y:S01]  /*b560*/  ISETP.GT.U32.AND P4, PT, R15, UR6, PT ;  /* 0x000000060f007c0c */ /* 0x000fe2000bf84070 */
[----:B------:R-:W-:Y:S01]  /*b570*/  FFMA.FTZ R15, R134, UR4, -R22 ;  /* 0x00000004860f7c23 */ /* 0x000fe20008010816 */
[----:B------:R-:W-:Y:S02]  /*b580*/  PRMT R186, R8, 0x7610, R186 ;  /* 0x0000761008ba7816 */ /* 0x000fe400000000ba */
[----:B------:R-:W-:Y:S01]  /*b590*/  ISETP.GT.U32.AND P1, PT, R17, UR6, PT ;  /* 0x0000000611007c0c */ /* 0x000fe2000bf24070 */
[----:B------:R4:W-:Y:S01]  /*b5a0*/  MUFU.EX2 R29, R15 ;  /* 0x0000000f001d7308 */ /* 0x0009e20000000800 */
[----:B------:R-:W-:Y:S01]  /*b5b0*/  @!P0 HADD2 R35, -R197.H0_H0, -RZ.H0_H0 ;  /* 0xa00000ffc5238230 */ /* 0x000fe20000000900 */
[----:B-1----:R-:W-:Y:S01]  /*b5c0*/  PRMT R192, R186, 0x5410, R197 ;  /* 0x00005410bac07816 */ /* 0x002fe200000000c5 */
[----:B------:R-:W-:Y:S01]  /*b5d0*/  @!P2 HADD2 R33, -R186.H0_H0, -RZ.H0_H0 ;  /* 0xa00000ffba21a230 */ /* 0x000fe20000000900 */
[----:B---3--:R-:W-:-:S02]  /*b5e0*/  PRMT R0, R13, 0x7632, R0 ;  /* 0x000076320d007816 */ /* 0x008fc40000000000 */
[----:B------:R-:W-:Y:S02]  /*b5f0*/  SHF.R.U32.HI R8, RZ, 0x18, R13 ;  /* 0x00000018ff087819 */ /* 0x000fe4000001160d */
[----:B------:R-:W-:Y:S01]  /*b600*/  LOP3.LUT R0, R0, 0xff, RZ, 0xc0, !PT ;  /* 0x000000ff00007812 */ /* 0x000fe200078ec0ff */
[----:B--2---:R-:W-:Y:S01]  /*b610*/  FFMA.FTZ R9, R133, UR4, -R22 ;  /* 0x0000000485097c23 */ /* 0x004fe20008010816 */
[----:B----4-:R-:W-:Y:S02]  /*b620*/  F2FP.F16.F32.PACK_AB R14, R193, R25 ;  /* 0x00000019c10e723e */ /* 0x010fe400000000ff */
[----:B------:R-:W-:Y:S01]  /*b630*/  ISETP.LE.U32.AND P3, PT, R0, UR6, PT ;  /* 0x0000000600007c0c */ /* 0x000fe2000bf63070 */
[----:B------:R-:W-:Y:S01]  /*b640*/  IMAD.MOV.U32 R0, RZ, RZ, R24 ;  /* 0x000000ffff007224 */ /* 0x000fe200078e0018 */
[----:B------:R-:W-:Y:S01]  /*b650*/  PRMT R187, R14, 0x7610, R187 ;  /* 0x000076100ebb7816 */ /* 0x000fe200000000bb */
[----:B------:R1:W2:Y:S01]  /*b660*/  MUFU.EX2 R17, R9 ;  /* 0x0000000900117308 */ /* 0x0002a20000000800 */
[----:B------:R-:W-:Y:S01]  /*b670*/  @!P0 PRMT R197, R35, 0x5410, RZ ;  /* 0x0000541023c58816 */ /* 0x000fe200000000ff */
[----:B------:R-:W-:Y:S01]  /*b680*/  FFMA.FTZ R15, R135, UR4, -R32 ;  /* 0x00000004870f7c23 */ /* 0x000fe20008010820 */
[----:B------:R-:W-:-:S02]  /*b690*/  LOP3.LUT R0, R0, 0xff, RZ, 0xc0, !PT ;  /* 0x000000ff00007812 */ /* 0x000fc400078ec0ff */
[----:B------:R-:W-:Y:S02]  /*b6a0*/  PRMT R194, R14, 0x7632, R194 ;  /* 0x000076320ec27816 */ /* 0x000fe400000000c2 */
[----:B------:R-:W-:Y:S02]  /*b6b0*/  ISETP.LE.U32.AND P0, PT, R0, UR6, PT ;  /* 0x0000000600007c0c */ /* 0x000fe4000bf03070 */
[----:B------:R-:W-:Y:S01]  /*b6c0*/  @!P2 PRMT R186, R33, 0x5410, RZ ;  /* 0x0000541021baa816 */ /* 0x000fe200000000ff */
[----:B------:R-:W-:Y:S01]  /*b6d0*/  @!P3 HADD2 R34, -R187.H0_H0, -RZ.H0_H0 ;  /* 0xa00000ffbb22b230 */ /* 0x000fe20000000900 */
[----:B------:R-:W-:Y:S02]  /*b6e0*/  LOP3.LUT R0, R20, 0xff, RZ, 0xc0, !PT ;  /* 0x000000ff14007812 */ /* 0x000fe400078ec0ff */
[----:B------:R-:W-:Y:S01]  /*b6f0*/  ISETP.LE.U32.AND P2, PT, R8, UR6, PT ;  /* 0x0000000608007c0c */ /* 0x000fe2000bf43070 */
[----:B-1----:R-:W-:Y:S01]  /*b700*/  IMAD.WIDE.U32 R8, R26, -0x2daee0ad, RZ ;  /* 0xd2511f531a087825 */ /* 0x002fe200078e00ff */
[----:B------:R-:W-:Y:S01]  /*b710*/  PRMT R31, R187, 0x5410, R194 ;  /* 0x00005410bb1f7816 */ /* 0x000fe200000000c2 */
[----:B--2---:R1:W-:Y:S01]  /*b720*/  STL [R1+0xf8], R17 ;  /* 0x0000f81101007387 */ /* 0x0043e20000100800 */
[----:B------:R-:W-:Y:S01]  /*b730*/  @!P3 PRMT R187, R34, 0x5410, RZ ;  /* 0x0000541022bbb816 */ /* 0x000fe200000000ff */
[----:B------:R-:W-:Y:S01]  /*b740*/  IMAD.WIDE.U32 R34, R27, -0x2daee0ad, RZ ;  /* 0xd2511f531b227825 */ /* 0x000fe200078e00ff */
[----:B------:R-:W-:-:S03]  /*b750*/  ISETP.LE.U32.AND P3, PT, R0, UR6, PT ;  /* 0x0000000600007c0c */ /* 0x000fc6000bf63070 */
[----:B------:R-:W-:Y:S01]  /*b760*/  FFMA.FTZ R0, R176, UR4, -R32 ;  /* 0x00000004b0007c23 */ /* 0x000fe20008010820 */
[----:B------:R-:W-:Y:S01]  /*b770*/  LOP3.LUT R14, R30, UR7, R9, 0x96, !PT ;  /* 0x000000071e0e7c12 */ /* 0x000fe2000f8e9609 */
[----:B------:R2:W-:Y:S01]  /*b780*/  STL [R1+0xfc], R29 ;  /* 0x0000fc1d01007387 */ /* 0x0005e20000100800 */
[----:B------:R-:W-:Y:S02]  /*b790*/  F2FP.F16.F32.PACK_AB R9, R29, R17 ;  /* 0x000000111d09723e */ /* 0x000fe400000000ff */
[----:B------:R-:W-:Y:S01]  /*b7a0*/  PRMT R191, R18, 0x5410, R19 ;  /* 0x0000541012bf7816 */ /* 0x000fe20000000013 */
[----:B------:R-:W-:Y:S01]  /*b7b0*/  @!P2 HADD2 R176, -R194.H0_H0, -RZ.H0_H0 ;  /* 0xa00000ffc2b0a230 */ /* 0x000fe20000000900 */
[----:B------:R3:W-:Y:S01]  /*b7c0*/  MUFU.EX2 R19, R0 ;  /* 0x0000000000137308 */ /* 0x0007e20000000800 */
[----:B------:R-:W-:Y:S02]  /*b7d0*/  PRMT R202, R9, 0x7610, R202 ;  /* 0x0000761009ca7816 */ /* 0x000fe400000000ca */
[----:B------:R-:W-:-:S02]  /*b7e0*/  PRMT R9, R28, 0x7632, R9 ;  /* 0x000076321c097816 */ /* 0x000fc40000000009 */
[----:B------:R-:W-:Y:S01]  /*b7f0*/  @!P2 PRMT R194, R176, 0x5410, RZ ;  /* 0x00005410b0c2a816 */ /* 0x000fe200000000ff */
[----:B------:R-:W-:Y:S01]  /*b800*/  @!P3 HADD2 R134, -R202.H0_H0, -RZ.H0_H0 ;  /* 0xa00000ffca86b230 */ /* 0x000fe20000000900 */
[C---:B------:R-:W-:Y:S02]  /*b810*/  PRMT R201, R9.reuse, 0x7632, R201 ;  /* 0x0000763209c97816 */ /* 0x040fe400000000c9 */
[----:B------:R-:W-:Y:S02]  /*b820*/  LOP3.LUT R9, R9, 0xff, RZ, 0xc0, !PT ;  /* 0x000000ff09097812 */ /* 0x000fe400078ec0ff */
[----:B------:R-:W-:Y:S01]  /*b830*/  PRMT R30, R202, 0x5410, R201 ;  /* 0x00005410ca1e7816 */ /* 0x000fe200000000c9 */
[----:B------:R-:W-:Y:S01]  /*b840*/  @P5 HADD2 R133, -R201.H0_H0, -RZ.H0_H0 ;  /* 0xa00000ffc9855230 */ /* 0x000fe20000000900 */
[----:B------:R-:W-:Y:S01]  /*b850*/  @!P3 PRMT R202, R134, 0x5410, RZ ;  /* 0x0000541086cab816 */ /* 0x000fe200000000ff */
[----:B-1----:R-:W1:Y:S01]  /*b860*/  MUFU.EX2 R17, R15 ;  /* 0x0000000f00117308 */ /* 0x002e620000000800 */
[----:B---3--:R-:W-:-:S02]  /*b870*/  LOP3.LUT R0, R28, 0xffff, RZ, 0xc0, !PT ;  /* 0x0000ffff1c007812 */ /* 0x008fc400078ec0ff */
[----:B------:R-:W-:Y:S01]  /*b880*/  ISETP.LE.U32.AND P2, PT, R9, UR6, PT ;  /* 0x0000000609007c0c */ /* 0x000fe2000bf43070 */
[----:B------:R-:W-:Y:S01]  /*b890*/  FFMA.FTZ R9, R177, UR4, -R22 ;  /* 0x00000004b1097c23 */ /* 0x000fe20008010816 */
[----:B------:R-:W-:Y:S02]  /*b8a0*/  SHF.R.U32.HI R0, RZ, 0x8, R0 ;  /* 0x00000008ff007819 */ /* 0x000fe40000011600 */
[----:B------:R-:W-:Y:S01]  /*b8b0*/  @P5 PRMT R201, R133, 0x5410, RZ ;  /* 0x0000541085c95816 */ /* 0x000fe200000000ff */
[----:B------:R3:W-:Y:S01]  /*b8c0*/  MUFU.EX2 R204, R9 ;  /* 0x0000000900cc7308 */ /* 0x0007e20000000800 */
[----:B------:R-:W-:Y:S02]  /*b8d0*/  LOP3.LUT R0, R0, 0xffff, RZ, 0xc0, !PT ;  /* 0x0000ffff00007812 */ /* 0x000fe400078ec0ff */
[----:B------:R-:W-:Y:S02]  /*b8e0*/  LOP3.LUT R33, R16, UR7, R35, 0x96, !PT ;  /* 0x0000000710217c12 */ /* 0x000fe4000f8e9623 */
[----:B------:R-:W-:Y:S01]  /*b8f0*/  ISETP.LE.U32.AND P3, PT, R0, UR6, PT ;  /* 0x0000000600007c0c */ /* 0x000fe2000bf63070 */
[----:B-1----:R1:W-:Y:S01]  /*b900*/  STL [R1+0xf4], R17 ;  /* 0x0000f41101007387 */ /* 0x0023e20000100800 */
[----:B------:R-:W-:-:S02]  /*b910*/  F2FP.F16.F32.PACK_AB R0, R17, R19 ;  /* 0x000000131100723e */ /* 0x000fc400000000ff */
[----:B------:R-:W-:Y:S02]  /*b920*/  PRMT R15, R14, 0x7632, R15 ;  /* 0x000076320e0f7816 */ /* 0x000fe4000000000f */
[C---:B------:R-:W-:Y:S02]  /*b930*/  PRMT R26, R0.reuse, 0x7610, R26 ;  /* 0x00007610001a7816 */ /* 0x040fe4000000001a */
[----:B------:R-:W-:Y:S02]  /*b940*/  PRMT R20, R0, 0x7632, R20 ;  /* 0x0000763200147816 */ /* 0x000fe40000000014 */
[----:B---3--:R-:W-:Y:S01]  /*b950*/  LOP3.LUT R9, R15, 0xff, RZ, 0xc0, !PT ;  /* 0x000000ff0f097812 */ /* 0x008fe200078ec0ff */
[----:B------:R-:W-:Y:S01]  /*b960*/  FFMA.FTZ R15, R178, UR4, -R32 ;  /* 0x00000004b20f7c23 */ /* 0x000fe20008010820 */
[----:B--2---:R-:W-:Y:S01]  /*b970*/  PRMT R29, R26, 0x5410, R20 ;  /* 0x000054101a1d7816 */ /* 0x004fe20000000014 */
[----:B------:R-:W-:Y:S01]  /*b980*/  @P4 HADD2 R135, -R20.H0_H0, -RZ.H0_H0 ;  /* 0xa00000ff14874230 */ /* 0x000fe20000000900 */
[----:B------:R-:W-:-:S02]  /*b990*/  ISETP.LE.U32.AND P5, PT, R9, UR6, PT ;  /* 0x0000000609007c0c */ /* 0x000fc4000bfa3070 */
[C---:B------:R-:W-:Y:S02]  /*b9a0*/  LOP3.LUT R9, R14.reuse, 0xff, RZ, 0xc0, !PT ;  /* 0x000000ff0e097812 */ /* 0x040fe400078ec0ff */
[----:B------:R-:W-:Y:S02]  /*b9b0*/  @P4 PRMT R20, R135, 0x5410, RZ ;  /* 0x0000541087144816 */ /* 0x000fe400000000ff */
[----:B------:R-:W-:-:S04]  /*b9c0*/  LOP3.LUT R0, R14, 0xffff, RZ, 0xc0, !PT ;  /* 0x0000ffff0e007812 */ /* 0x000fc800078ec0ff */
[----:B------:R-:W-:Y:S01]  /*b9d0*/  SHF.R.U32.HI R0, RZ, 0x8, R0 ;  /* 0x00000008ff007819 */ /* 0x000fe20000011600 */
[----:B-1----:R-:W-:Y:S01]  /*b9e0*/  FFMA.FTZ R17, R168, UR4, -R22 ;  /* 0x00000004a8117c23 */ /* 0x002fe20008010816 */
[----:B------:R-:W-:Y:S02]  /*b9f0*/  @P1 HADD2 R168, -R26.H0_H0, -RZ.H0_H0 ;  /* 0xa00000ff1aa81230 */ /* 0x000fe40000000900 */
[----:B------:R-:W-:Y:S01]  /*ba00*/  LOP3.LUT R0, R0, 0xffff, RZ, 0xc0, !PT ;  /* 0x0000ffff00007812 */ /* 0x000fe200078ec0ff */
[----:B------:R-:W1:Y:S02]  /*ba10*/  MUFU.EX2 R18, R17 ;  /* 0x0000001100127308 */ /* 0x000e640000000800 */
[----:B------:R-:W-:Y:S02]  /*ba20*/  @P1 PRMT R26, R168, 0x5410, RZ ;  /* 0x00005410a81a1816 */ /* 0x000fe400000000ff */
[----:B------:R-:W-:Y:S02]  /*ba30*/  ISETP.LE.U32.AND P1, PT, R9, UR6, PT ;  /* 0x0000000609007c0c */ /* 0x000fe4000bf23070 */
[----:B------:R-:W-:Y:S01]  /*ba40*/  ISETP.LE.U32.AND P4, PT, R0, UR6, PT ;  /* 0x0000000600007c0c */ /* 0x000fe2000bf83070 */
[----:B------:R-:W-:-:S04]  /*ba50*/  FFMA.FTZ R0, R169, UR4, -R32 ;  /* 0x00000004a9007c23 */ /* 0x000fc80008010820 */
[----:B------:R2:W-:Y:S01]  /*ba60*/  MUFU.EX2 R205, R0 ;  /* 0x0000000000cd7308 */ /* 0x0005e20000000800 */
[----:B-1----:R-:W-:Y:S01]  /*ba70*/  F2FP.F16.F32.PACK_AB R9, R18, R204 ;  /* 0x000000cc1209723e */ /* 0x002fe200000000ff */
[----:B------:R-:W-:Y:S03]  /*ba80*/  STL [R1+0x108], R18 ;  /* 0x0001081201007387 */ /* 0x000fe60000100800 */
[C---:B------:R-:W-:Y:S01]  /*ba90*/  PRMT R198, R9.reuse, 0x7610, R198 ;  /* 0x0000761009c67816 */ /* 0x040fe200000000c6 */
[----:B------:R-:W-:Y:S01]  /*baa0*/  STL [R1+0x54], R26 ;  /* 0x0000541a01007387 */ /* 0x000fe20000100800 */
[----:B------:R-:W-:Y:S02]  /*bab0*/  PRMT R199, R9, 0x7632, R199 ;  /* 0x0000763209c77816 */ /* 0x000fe400000000c7 */
[----:B------:R-:W1:Y:S01]  /*bac0*/  MUFU.EX2 R9, R15 ;  /* 0x0000000f00097308 */ /* 0x000e620000000800 */
[----:B------:R-:W-:Y:S01]  /*bad0*/  STL [R1+0x50], R20 ;  /* 0x0000501401007387 */ /* 0x000fe20000100800 */
[----:B------:R-:W-:Y:S01]  /*bae0*/  @!P1 HADD2 R169, -R198.H0_H0, -RZ.H0_H0 ;  /* 0xa00000ffc6a99230 */ /* 0x000fe20000000900 */
[----:B--2---:R-:W-:Y:S01]  /*baf0*/  MOV R0, R34 ;  /* 0x0000002200007202 */ /* 0x004fe20000000f00 */
[----:B------:R-:W-:Y:S01]  /*bb00*/  @!P4 HADD2 R177, -R199.H0_H0, -RZ.H0_H0 ;  /* 0xa00000ffc7b1c230 */ /* 0x000fe20000000900 */
[----:B------:R-:W-:-:S02]  /*bb10*/  PRMT R200, R198, 0x5410, R199 ;  /* 0x00005410c6c87816 */ /* 0x000fc400000000c7 */
[----:B------:R-:W-:Y:S01]  /*bb20*/  LOP3.LUT R0, R0, 0xff, RZ, 0xc0, !PT ;  /* 0x000000ff00007812 */ /* 0x000fe200078ec0ff */
[----:B-1----:R1:W-:Y:S04]  /*bb30*/  STL [R1+0x104], R9 ;  /* 0x0001040901007387 */ /* 0x0023e80000100800 */
[----:B------:R2:W-:Y:S01]  /*bb40*/  STL [R1+0x144], R14 ;  /* 0x0001440e01007387 */ /* 0x0005e20000100800 */
[----:B-1----:R-:W-:-:S03]  /*bb50*/  SHF.R.U32.HI R9, RZ, 0x18, R14 ;  /* 0x00000018ff097819 */ /* 0x002fc6000001160e */
[----:B--2---:R-:W2:Y:S01]  /*bb60*/  LDL.LU R14, [R1+0x104] ;  /* 0x00010400010e7983 */ /* 0x004ea20000300800 */
[----:B------:R-:W-:Y:S02]  /*bb70*/  @!P4 PRMT R199, R177, 0x5410, RZ ;  /* 0x00005410b1c7c816 */ /* 0x000fe400000000ff */
[----:B------:R-:W-:Y:S02]  /*bb80*/  ISETP.LE.U32.AND P4, PT, R0, UR6, PT ;  /* 0x0000000600007c0c */ /* 0x000fe4000bf83070 */
[----:B------:R-:W-:Y:S02]  /*bb90*/  @!P1 PRMT R198, R169, 0x5410, RZ ;  /* 0x00005410a9c69816 */ /* 0x000fe400000000ff */
[----:B------:R-:W-:Y:S01]  /*bba0*/  ISETP.LE.U32.AND P1, PT, R9, UR6, PT ;  /* 0x0000000609007c0c */ /* 0x000fe2000bf23070 */
[----:B------:R-:W-:-:S04]  /*bbb0*/  FFMA.FTZ R9, R179, UR4, -R22 ;  /* 0x00000004b3097c23 */ /* 0x000fc80008010816 */
[----:B------:R-:W1:Y:S01]  /*bbc0*/  MUFU.EX2 R208, R9 ;  /* 0x0000000900d07308 */ /* 0x000e620000000800 */
[----:B--2---:R-:W-:Y:S01]  /*bbd0*/  STL [R1+0x14c], R14 ;  /* 0x00014c0e01007387 */ /* 0x004fe20000100800 */
[----:B------:R-:W-:-:S03]  /*bbe0*/  F2FP.F16.F32.PACK_AB R0, R14, R205 ;  /* 0x000000cd0e00723e */ /* 0x000fc600000000ff */
[----:B------:R2:W-:Y:S04]  /*bbf0*/  STL [R1+0x128], R205 ;  /* 0x000128cd01007387 */ /* 0x0005e80000100800 */
[----:B--2---:R-:W2:Y:S01]  /*bc00*/  LDL.LU R205, [R1+0xc8] ;  /* 0x0000c80001cd7983 */ /* 0x004ea20000300800 */
[C---:B------:R-:W-:Y:S01]  /*bc10*/  PRMT R215, R0.reuse, 0x7610, R215 ;  /* 0x0000761000d77816 */ /* 0x040fe200000000d7 */
[----:B------:R-:W-:Y:S01]  /*bc20*/  IMAD.MOV.U32 R20, RZ, RZ, R192 ;  /* 0x000000ffff147224 */ /* 0x000fe200078e00c0 */
[----:B------:R-:W-:Y:S01]  /*bc30*/  PRMT R16, R0, 0x7632, R16 ;  /* 0x0000763200107816 */ /* 0x000fe20000000010 */
[----:B------:R-:W-:Y:S01]  /*bc40*/  FFMA.FTZ R0, R170, UR4, -R22 ;  /* 0x00000004aa007c23 */ /* 0x000fe20008010816 */
[----:B------:R-:W-:Y:S01]  /*bc50*/  MOV R26, R220 ;  /* 0x000000dc001a7202 */ /* 0x000fe20000000f00 */
[----:B------:R-:W-:Y:S01]  /*bc60*/  @!P5 HADD2 R178, -R215.H0_H0, -RZ.H0_H0 ;  /* 0xa00000ffd7b2d230 */ /* 0x000fe20000000900 */
[----:B------:R-:W-:Y:S01]  /*bc70*/  PRMT R134, R215, 0x5410, R16 ;  /* 0x00005410d7867816 */ /* 0x000fe20000000010 */
[----:B------:R3:W4:Y:S01]  /*bc80*/  MUFU.EX2 R196, R0 ;  /* 0x0000000000c47308 */ /* 0x0007220000000800 */
[----:B------:R-:W-:-:S02]  /*bc90*/  @!P1 HADD2 R170, -R16.H0_H0, -RZ.H0_H0 ;  /* 0xa00000ff10aa9230 */ /* 0x000fc40000000900 */
[----:B------:R-:W-:-:S03]  /*bca0*/  @!P5 PRMT R215, R178, 0x5410, RZ ;  /* 0x00005410b2d7d816 */ /* 0x000fc600000000ff */
[----:B------:R-:W-:Y:S02]  /*bcb0*/  @!P1 PRMT R16, R170, 0x5410, RZ ;  /* 0x00005410aa109816 */ /* 0x000fe400000000ff */
[----:B------:R-:W-:Y:S04]  /*bcc0*/  STL [R1+0x12c], R215 ;  /* 0x00012cd701007387 */ /* 0x000fe80000100800 */
[----:B------:R4:W-:Y:S01]  /*bcd0*/  STL [R1+0x40], R16 ;  /* 0x0000401001007387 */ /* 0x0009e20000100800 */
[----:B---3--:R-:W-:-:S03]  /*bce0*/  IMAD.MOV.U32 R0, RZ, RZ, R8 ;  /* 0x000000ffff007224 */ /* 0x008fc600078e0008 */
[----:B-1----:R-:W-:Y:S02]  /*bcf0*/  STL [R1+0x130], R208 ;  /* 0x000130d001007387 */ /* 0x002fe40000100800 */
[----:B------:R-:W-:-:S04]  /*bd00*/  LOP3.LUT R0, R0, 0xff, RZ, 0xc0, !PT ;  /* 0x000000ff00007812 */ /* 0x000fc800078ec0ff */
[----:B------:R-:W-:Y:S02]  /*bd10*/  ISETP.LE.U32.AND P5, PT, R0, UR6, PT ;  /* 0x0000000600007c0c */ /* 0x000fe4000bfa3070 */
[----:B------:R-:W-:-:S04]  /*bd20*/  PRMT R0, R8, 0x7771, RZ ;  /* 0x0000777108007816 */ /* 0x000fc800000000ff */
[----:B------:R-:W-:Y:S02]  /*bd30*/  ISETP.GT.U32.AND P1, PT, R0, UR6, PT ;  /* 0x0000000600007c0c */ /* 0x000fe4000bf24070 */
[----:B----4-:R-:W-:-:S04]  /*bd40*/  F2FP.F16.F32.PACK_AB R0, R196, R208 ;  /* 0x000000d0c400723e */ /* 0x010fc800000000ff */
[C---:B------:R-:W-:Y:S02]  /*bd50*/  PRMT R209, R0.reuse, 0x7610, R209 ;  /* 0x0000761000d17816 */ /* 0x040fe400000000d1 */
[----:B------:R-:W-:Y:S01]  /*bd60*/  PRMT R14, R0, 0x7632, R14 ;  /* 0x00007632000e7816 */ /* 0x000fe2000000000e */
[----:B------:R-:W-:Y:S01]  /*bd70*/  FADD.FTZ R16, R132, -R21 ;  /* 0x8000001584107221 */ /* 0x000fe20000010000 */
[----:B------:R-:W-:Y:S01]  /*bd80*/  PRMT R0, R33, 0x7632, R0 ;  /* 0x0000763221007816 */ /* 0x000fe20000000000 */
[----:B------:R-:W-:Y:S01]  /*bd90*/  @!P5 HADD2 R179, -R209.H0_H0, -RZ.H0_H0 ;  /* 0xa00000ffd1b3d230 */ /* 0x000fe20000000900 */
[----:B------:R-:W-:Y:S01]  /*bda0*/  PRMT R9, R209, 0x5410, R14 ;  /* 0x00005410d1097816 */ /* 0x000fe2000000000e */
[----:B------:R-:W-:Y:S01]  /*bdb0*/  @P1 HADD2 R184, -R14.H0_H0, -RZ.H0_H0 ;  /* 0xa00000ff0eb81230 */ /* 0x000fe20000000900 */
[----:B------:R-:W-:Y:S02]  /*bdc0*/  LOP3.LUT R0, R0, 0xff, RZ, 0xc0, !PT ;  /* 0x000000ff00007812 */ /* 0x000fe400078ec0ff */
[----:B------:R-:W-:Y:S01]  /*bdd0*/  @!P5 PRMT R209, R179, 0x5410, RZ ;  /* 0x00005410b3d1d816 */ /* 0x000fe200000000ff */
[----:B------:R1:W-:Y:S01]  /*bde0*/  STL [R1+0xc0], R9 ;  /* 0x0000c00901007387 */ /* 0x0003e20000100800 */
[----:B------:R-:W-:Y:S01]  /*bdf0*/  ISETP.LE.U32.AND P5, PT, R0, UR6, PT ;  /* 0x0000000600007c0c */ /* 0x000fe2000bfa3070 */
[--C-:B------:R-:W-:Y:S01]  /*be00*/  FFMA.FTZ R0, R171, UR4, -R32.reuse ;  /* 0x00000004ab007c23 */ /* 0x100fe20008010820 */
[----:B------:R-:W-:Y:S01]  /*be10*/  @P1 PRMT R14, R184, 0x5410, RZ ;  /* 0x00005410b80e1816 */ /* 0x000fe200000000ff */
[----:B------:R-:W-:Y:S01]  /*be20*/  STL [R1+0x134], R209 ;  /* 0x000134d101007387 */ /* 0x000fe20000100800 */
[----:B------:R-:W-:Y:S01]  /*be30*/  IADD3 R21, PT, PT, R23, 0x10040, RZ ;  /* 0x0001004017157810 */ /* 0x000fe20007ffe0ff */
[----:B------:R3:W-:Y:S02]  /*be40*/  MUFU.EX2 R18, R0 ;  /* 0x0000000000127308 */ /* 0x0007e40000000800 */
[----:B---3--:R-:W-:Y:S01]  /*be50*/  PRMT R0, R8, 0x7772, RZ ;  /* 0x0000777208007816 */ /* 0x008fe200000000ff */
[----:B-1----:R-:W-:-:S04]  /*be60*/  FFMA.FTZ R9, R180, UR4, -R32 ;  /* 0x00000004b4097c23 */ /* 0x002fc80008010820 */
[----:B------:R-:W1:Y:S02]  /*be70*/  MUFU.EX2 R206, R9 ;  /* 0x0000000900ce7308 */ /* 0x000e640000000800 */
[----:B-1----:R-:W-:-:S04]  /*be80*/  F2FP.F16.F32.PACK_AB R15, R18, R206 ;  /* 0x000000ce120f723e */ /* 0x002fc800000000ff */
[C---:B------:R-:W-:Y:S02]  /*be90*/  PRMT R215, R15.reuse, 0x7610, R215 ;  /* 0x000076100fd77816 */ /* 0x040fe400000000d7 */
[----:B------:R-:W-:Y:S01]  /*bea0*/  PRMT R208, R15, 0x7632, R208 ;  /* 0x000076320fd07816 */ /* 0x000fe200000000d0 */
[----:B------:R-:W-:Y:S01]  /*beb0*/  FFMA.FTZ R15, R172, UR4, -R22 ;  /* 0x00000004ac0f7c23 */ /* 0x000fe20008010816 */
[----:B------:R-:W-:Y:S02]  /*bec0*/  IMAD.MOV.U32 R172, RZ, RZ, R196 ;  /* 0x000000ffffac7224 */ /* 0x000fe400078e00c4 */
[----:B------:R-:W-:Y:S02]  /*bed0*/  PRMT R27, R215, 0x5410, R208 ;  /* 0x00005410d71b7816 */ /* 0x000fe400000000d0 */
[----:B--2---:R-:W-:Y:S01]  /*bee0*/  FSEL R9, R205, RZ, P6 ;  /* 0x000000ffcd097208 */ /* 0x004fe20003000000 */
[----:B------:R-:W-:Y:S01]  /*bef0*/  STL [R1+0x138], R205 ;  /* 0x000138cd01007387 */ /* 0x000fe20000100800 */
[----:B------:R-:W-:-:S02]  /*bf00*/  ISETP.GT.U32.AND P6, PT, R0, UR6, PT ;  /* 0x0000000600007c0c */ /* 0x000fc4000bfc4070 */
[----:B------:R-:W-:Y:S01]  /*bf10*/  PRMT R0, R8, 0x7773, RZ ;  /* 0x0000777308007816 */ /* 0x000fe200000000ff */
[----:B------:R1:W-:Y:S03]  /*bf20*/  STL [R1+0x13c], R206 ;  /* 0x00013cce01007387 */ /* 0x0003e60000100800 */
[----:B------:R-:W-:Y:S01]  /*bf30*/  ISETP.GT.U32.AND P1, PT, R0, UR6, PT ;  /* 0x0000000600007c0c */ /* 0x000fe2000bf24070 */
[----:B------:R-:W-:Y:S01]  /*bf40*/  FADD.FTZ R0, R3, -R9 ;  /* 0x8000000903007221 */ /* 0x000fe20000010000 */
[----:B------:R-:W-:Y:S01]  /*bf50*/  LOP3.LUT R9, R33, 0xffff, RZ, 0xc0, !PT ;  /* 0x0000ffff21097812 */ /* 0x000fe200078ec0ff */
[----:B------:R-:W-:Y:S01]  /*bf60*/  FMUL.FTZ R3, R16, UR4 ;  /* 0x0000000410037c20 */ /* 0x000fe20008410000 */
[----:B------:R-:W-:Y:S01]  /*bf70*/  STL [R1+0x140], R27 ;  /* 0x0001401b01007387 */ /* 0x000fe20000100800 */
[----:B------:R-:W-:Y:S01]  /*bf80*/  FMUL.FTZ R0, R0, UR4 ;  /* 0x0000000400007c20 */ /* 0x000fe20008410000 */
[----:B------:R-:W-:Y:S01]  /*bf90*/  SHF.R.U32.HI R9, RZ, 0x8, R9 ;  /* 0x00000008ff097819 */ /* 0x000fe20000011609 */
[----:B------:R-:W-:-:S02]  /*bfa0*/  @P6 HADD2 R171, -R215.H0_H0, -RZ.H0_H0 ;  /* 0xa00000ffd7ab6230 */ /* 0x000fc40000000900 */
[----:B------:R-:W2:Y:S01]  /*bfb0*/  MUFU.EX2 R3, R3 ;  /* 0x0000000300037308 */ /* 0x000ea20000000800 */
[----:B------:R-:W-:Y:S02]  /*bfc0*/  LOP3.LUT R9, R9, 0xffff, RZ, 0xc0, !PT ;  /* 0x0000ffff09097812 */ /* 0x000fe400078ec0ff */
[----:B------:R-:W-:Y:S01]  /*bfd0*/  @P6 PRMT R215, R171, 0x5410, RZ ;  /* 0x00005410abd76816 */ /* 0x000fe200000000ff */
[----:B------:R-:W3:Y:S01]  /*bfe0*/  MUFU.EX2 R0, R0 ;  /* 0x0000000000007308 */ /* 0x000ee20000000800 */
[----:B------:R-:W-:Y:S01]  /*bff0*/  ISETP.LE.U32.AND P6, PT, R9, UR6, PT ;  /* 0x0000000609007c0c */ /* 0x000fe2000bfc3070 */
[----:B------:R-:W-:Y:S01]  /*c000*/  FFMA.FTZ R9, R181, UR4, -R22 ;  /* 0x00000004b5097c23 */ /* 0x000fe20008010816 */
[----:B------:R-:W-:Y:S01]  /*c010*/  @P1 HADD2 R132, -R208.H0_H0, -RZ.H0_H0 ;  /* 0xa00000ffd0841230 */ /* 0x000fe20000000900 */
[----:B------:R4:W-:Y:S04]  /*c020*/  STL [R1+0x148], R215 ;  /* 0x000148d701007387 */ /* 0x0009e80000100800 */
[----:B------:R-:W-:Y:S01]  /*c030*/  @P1 PRMT R208, R132, 0x5410, RZ ;  /* 0x0000541084d01816 */ /* 0x000fe200000000ff */
[----:B-1----:R1:W-:Y:S01]  /*c040*/  MUFU.EX2 R206, R9 ;  /* 0x0000000900ce7308 */ /* 0x0023e20000000800 */
[-C--:B--2---:R-:W-:Y:S01]  /*c050*/  FFMA.FTZ R209, R231, R3.reuse, R185 ;  /* 0x00000003e7d17223 */ /* 0x084fe200000100b9 */
[-C--:B------:R-:W-:Y:S01]  /*c060*/  FMUL.FTZ R112, R112, R3.reuse ;  /* 0x0000000370707220 */ /* 0x080fe20000410000 */
[-C--:B------:R-:W-:Y:S01]  /*c070*/  FMUL.FTZ R133, R37, R3.reuse ;  /* 0x0000000325857220 */ /* 0x080fe20000410000 */
[-C--:B------:R-:W-:Y:S01]  /*c080*/  FMUL.FTZ R169, R49, R3.reuse ;  /* 0x0000000331a97220 */ /* 0x080fe20000410000 */
[-C--:B------:R-:W-:Y:S01]  /*c090*/  FMUL.FTZ R176, R52, R3.reuse ;  /* 0x0000000334b07220 */ /* 0x080fe20000410000 */
[----:B------:R-:W-:Y:S01]  /*c0a0*/  STL [R1+0x150], R209 ;  /* 0x000150d101007387 */ /* 0x000fe20000100800 */
[-C--:B------:R-:W-:Y:S01]  /*c0b0*/  FMUL.FTZ R177, R53, R3.reuse ;  /* 0x0000000335b17220 */ /* 0x080fe20000410000 */
[----:B---3--:R-:W-:Y:S01]  /*c0c0*/  FFMA.FTZ R135, R240, R0, R25 ;  /* 0x00000000f0877223 */ /* 0x008fe20000010019 */
[-C--:B------:R-:W-:Y:S01]  /*c0d0*/  FMUL.FTZ R16, R140, R3.reuse ;  /* 0x000000038c107220 */ /* 0x080fe20000410000 */
[----:B------:R-:W-:Y:S01]  /*c0e0*/  STL [R1+0x154], R208 ;  /* 0x000154d001007387 */ /* 0x000fe20000100800 */
[----:B------:R-:W-:Y:S01]  /*c0f0*/  FMUL.FTZ R17, R141, R3 ;  /* 0x000000038d117220 */ /* 0x000fe20000410000 */
[----:B------:R-:W-:Y:S01]  /*c100*/  IMAD.MOV.U32 R49, RZ, RZ, R201 ;  /* 0x000000ffff317224 */ /* 0x000fe200078e00c9 */
[----:B------:R-:W-:Y:S01]  /*c110*/  MOV R52, R200 ;  /* 0x000000c800347202 */ /* 0x000fe20000000f00 */
[----:B------:R-:W-:Y:S01]  /*c120*/  IMAD.MOV.U32 R37, RZ, RZ, R197 ;  /* 0x000000ffff257224 */ /* 0x000fe200078e00c5 */
[----:B-1----:R-:W-:Y:S01]  /*c130*/  LOP3.LUT R9, R28, 0xff, RZ, 0xc0, !PT ;  /* 0x000000ff1c097812 */ /* 0x002fe200078ec0ff */
[----:B------:R1:W-:Y:S01]  /*c140*/  STL [R1+0x158], R112 ;  /* 0x0001587001007387 */ /* 0x0003e20000100800 */
[----:B------:R-:W-:Y:S01]  /*c150*/  MOV R53, R193 ;  /* 0x000000c100357202 */ /* 0x000fe20000000f00 */
[-C--:B------:R-:W-:Y:S01]  /*c160*/  FMUL.FTZ R136, R136, R3.reuse ;  /* 0x0000000388887220 */ /* 0x080fe20000410000 */
[----:B------:R-:W-:Y:S01]  /*c170*/  ISETP.LE.U32.AND P1, PT, R9, UR6, PT ;  /* 0x0000000609007c0c */ /* 0x000fe2000bf23070 */
[----:B----4-:R-:W2:Y:S01]  /*c180*/  MUFU.EX2 R215, R15 ;  /* 0x0000000f00d77308 */ /* 0x010ea20000000800 */
[-C--:B------:R-:W-:Y:S01]  /*c190*/  FMUL.FTZ R137, R137, R3.reuse ;  /* 0x0000000389897220 */ /* 0x080fe20000410000 */
        /* <DEDUP_REMOVED lines=48> */
[-C--:B-1----:R-:W-:Y:S01]  /*c4a0*/  FMUL.FTZ R112, R117, R3.reuse ;  /* 0x0000000375707220 */ /* 0x082fe20000410000 */
[-C--:B------:R-:W-:Y:S01]  /*c4b0*/  FMUL.FTZ R120, R120, R3.reuse ;  /* 0x0000000378787220 */ /* 0x080fe20000410000 */
[-C--:B------:R-:W-:Y:S01]  /*c4c0*/  FMUL.FTZ R121, R121, R3.reuse ;  /* 0x0000000379797220 */ /* 0x080fe20000410000 */
[-C--:B------:R-:W-:Y:S01]  /*c4d0*/  FMUL.FTZ R124, R124, R3.reuse ;  /* 0x000000037c7c7220 */ /* 0x080fe20000410000 */
[-C--:B------:R-:W-:Y:S01]  /*c4e0*/  FMUL.FTZ R125, R125, R3.reuse ;  /* 0x000000037d7d7220 */ /* 0x080fe20000410000 */
[-C--:B------:R-:W-:Y:S01]  /*c4f0*/  FMUL.FTZ R180, R128, R3.reuse ;  /* 0x0000000380b47220 */ /* 0x080fe20000410000 */
[----:B------:R-:W-:Y:S01]  /*c500*/  FMUL.FTZ R181, R129, R3 ;  /* 0x0000000381b57220 */ /* 0x000fe20000410000 */
[----:B--2---:R-:W-:Y:S01]  /*c510*/  F2FP.F16.F32.PACK_AB R3, R215, R206 ;  /* 0x000000ced703723e */ /* 0x004fe200000000ff */
[--C-:B------:R-:W-:Y:S01]  /*c520*/  FFMA.FTZ R15, R182, UR4, -R32.reuse ;  /* 0x00000004b60f7c23 */ /* 0x100fe20008010820 */
[----:B------:R-:W-:Y:S01]  /*c530*/  FFMA.FTZ R9, R173, UR4, -R32 ;  /* 0x00000004ad097c23 */ /* 0x000fe20008010820 */
[----:B------:R-:W-:Y:S01]  /*c540*/  MOV R76, R19 ;  /* 0x00000013004c7202 */ /* 0x000fe20000000f00 */
[----:B------:R-:W-:Y:S01]  /*c550*/  IMAD.MOV.U32 R68, RZ, RZ, R18 ;  /* 0x000000ffff447224 */ /* 0x000fe200078e0012 */
[C---:B------:R-:W-:Y:S01]  /*c560*/  PRMT R252, R3.reuse, 0x7610, R252 ;  /* 0x0000761003fc7816 */ /* 0x040fe200000000fc */
[----:B------:R-:W-:Y:S01]  /*c570*/  MUFU.EX2 R56, R15 ;  /* 0x0000000f00387308 */ /* 0x000fe20000000800 */
[----:B------:R-:W-:Y:S01]  /*c580*/  PRMT R247, R3, 0x7632, R247 ;  /* 0x0000763203f77816 */ /* 0x000fe200000000f7 */
[----:B------:R-:W-:Y:S01]  /*c590*/  IMAD.MOV.U32 R85, RZ, RZ, R203 ;  /* 0x000000ffff557224 */ /* 0x000fe200078e00cb */
[----:B------:R-:W-:Y:S01]  /*c5a0*/  SHF.R.U32.HI R3, RZ, 0x18, R28 ;  /* 0x00000018ff037819 */ /* 0x000fe2000001161c */
[----:B------:R-:W1:Y:S01]  /*c5b0*/  MUFU.EX2 R84, R9 ;  /* 0x0000000900547308 */ /* 0x000e620000000800 */
[----:B------:R-:W-:Y:S01]  /*c5c0*/  @!P1 HADD2 R36, -R252.H0_H0, -RZ.H0_H0 ;  /* 0xa00000fffc249230 */ /* 0x000fe20000000900 */
[----:B------:R-:W-:Y:S01]  /*c5d0*/  PRMT R72, R252, 0x5410, R247 ;  /* 0x00005410fc487816 */ /* 0x000fe200000000f7 */
[----:B------:R-:W-:Y:S01]  /*c5e0*/  IMAD.MOV.U32 R48, RZ, RZ, R202 ;  /* 0x000000ffff307224 */ /* 0x000fe200078e00ca */
[----:B------:R-:W-:Y:S01]  /*c5f0*/  MOV R61, R199 ;  /* 0x000000c7003d7202 */ /* 0x000fe20000000f00 */
[----:B------:R-:W-:Y:S01]  /*c600*/  IMAD.MOV.U32 R64, RZ, RZ, R198 ;  /* 0x000000ffff407224 */ /* 0x000fe200078e00c6 */
[----:B------:R-:W-:Y:S01]  /*c610*/  @!P1 PRMT R252, R36, 0x5410, RZ ;  /* 0x0000541024fc9816 */ /* 0x000fe200000000ff */
[----:B------:R-:W-:Y:S01]  /*c620*/  IMAD.MOV.U32 R57, RZ, RZ, R222 ;  /* 0x000000ffff397224 */ /* 0x000fe200078e00de */
[----:B------:R-:W-:Y:S01]  /*c630*/  ISETP.LE.U32.AND P1, PT, R3, UR6, PT ;  /* 0x0000000603007c0c */ /* 0x000fe2000bf23070 */
[----:B------:R-:W-:Y:S01]  /*c640*/  IMAD.MOV.U32 R88, RZ, RZ, R195 ;  /* 0x000000ffff587224 */ /* 0x000fe200078e00c3 */
[----:B------:R-:W-:Y:S01]  /*c650*/  MOV R65, R135 ;  /* 0x0000008700417202 */ /* 0x000fe20000000f00 */
[----:B------:R-:W-:Y:S01]  /*c660*/  IMAD.MOV.U32 R81, RZ, RZ, R134 ;  /* 0x000000ffff517224 */ /* 0x000fe200078e0086 */
[----:B------:R-:W-:Y:S01]  /*c670*/  MOV R41, R186 ;  /* 0x000000ba00297202 */ /* 0x000fe20000000f00 */
[----:B------:R-:W-:-:S02]  /*c680*/  IMAD.MOV.U32 R73, RZ, RZ, R194 ;  /* 0x000000ffff497224 */ /* 0x000fc400078e00c2 */
[-C--:B------:R-:W-:Y:S01]  /*c690*/  FMUL.FTZ R18, R142, R0.reuse ;  /* 0x000000008e127220 */ /* 0x080fe20000410000 */
[----:B------:R-:W-:Y:S02]  /*c6a0*/  IMAD.MOV.U32 R69, RZ, RZ, R187 ;  /* 0x000000ffff457224 */ /* 0x000fe400078e00bb */
        /* <DEDUP_REMOVED lines=64> */
[----:B------:R-:W-:-:S02]  /*cab0*/  IMAD.MOV.U32 R60, RZ, RZ, R204 ;  /* 0x000000ffff3c7224 */ /* 0x000fc400078e00cc */
[----:B------:R-:W-:Y:S02]  /*cac0*/  @!P3 HADD2 R5, -R247.H0_H0, -RZ.H0_H0 ;  /* 0xa00000fff705b230 */ /* 0x000fe40000000900 */
[----:B------:R-:W-:Y:S01]  /*cad0*/  FFMA.FTZ R3, R183, UR4, -R22 ;  /* 0x00000004b7037c23 */ /* 0x000fe20008010816 */
[C---:B------:R-:W-:Y:S01]  /*cae0*/  PRMT R245, R0.reuse, 0x7632, R245 ;  /* 0x0000763200f57816 */ /* 0x040fe200000000f5 */
[----:B------:R-:W-:Y:S01]  /*caf0*/  IMAD.MOV.U32 R89, RZ, RZ, 0x20 ;  /* 0x00000020ff597424 */ /* 0x000fe200078e00ff */
[----:B------:R-:W-:Y:S01]  /*cb00*/  PRMT R246, R0, 0x7610, R246 ;  /* 0x0000761000f67816 */ /* 0x000fe200000000f6 */
[----:B------:R-:W-:Y:S01]  /*cb10*/  FFMA.FTZ R0, R189, UR4, -R22 ;  /* 0x00000004bd007c23 */ /* 0x000fe20008010816 */
[----:B------:R-:W-:Y:S01]  /*cb20*/  @!P3 PRMT R247, R5, 0x5410, RZ ;  /* 0x0000541005f7b816 */ /* 0x000fe200000000ff */
[----:B------:R-:W-:Y:S01]  /*cb30*/  @!P1 HADD2 R2, -R245.H0_H0, -RZ.H0_H0 ;  /* 0xa00000fff5029230 */ /* 0x000fe20000000900 */
[----:B------:R-:W-:Y:S01]  /*cb40*/  PRMT R95, R246, 0x5410, R245 ;  /* 0x00005410f65f7816 */ /* 0x000fe200000000f5 */
[----:B------:R1:W-:Y:S01]  /*cb50*/  MUFU.EX2 R204, R0 ;  /* 0x0000000000cc7308 */ /* 0x0003e20000000800 */
[----:B------:R-:W-:Y:S01]  /*cb60*/  @!P2 HADD2 R4, -R246.H0_H0, -RZ.H0_H0 ;  /* 0xa00000fff604a230 */ /* 0x000fe20000000900 */
[----:B------:R-:W-:Y:S01]  /*cb70*/  MOV R92, R88 ;  /* 0x00000058005c7202 */ /* 0x000fe20000000f00 */
[----:B------:R-:W-:Y:S01]  /*cb80*/  IMAD.MOV.U32 R15, RZ, RZ, R8 ;  /* 0x000000ffff0f7224 */ /* 0x000fe200078e0008 */
[----:B------:R-:W-:Y:S01]  /*cb90*/  @!P1 PRMT R245, R2, 0x5410, RZ ;  /* 0x0000541002f59816 */ /* 0x000fe200000000ff */
[----:B------:R-:W-:Y:S01]  /*cba0*/  FFMA.FTZ R2, R188, UR4, -R22 ;  /* 0x00000004bc027c23 */ /* 0x000fe20008010816 */
[----:B------:R-:W-:Y:S01]  /*cbb0*/  @!P2 PRMT R246, R4, 0x5410, RZ ;  /* 0x0000541004f6a816 */ /* 0x000fe200000000ff */
[----:B------:R-:W-:Y:S01]  /*cbc0*/  MUFU.EX2 R40, R3 ;  /* 0x0000000300287308 */ /* 0x000fe20000000800 */
[----:B------:R-:W-:Y:S01]  /*cbd0*/  MOV R88, R20 ;  /* 0x0000001400587202 */ /* 0x000fe20000000f00 */
[----:B------:R-:W-:Y:S01]  /*cbe0*/  IMAD.MOV.U32 R183, RZ, RZ, R131 ;  /* 0x000000ffffb77224 */ /* 0x000fe200078e0083 */
[----:B------:R-:W2:Y:S01]  /*cbf0*/  LDC R20, c[0x0][0x4f8] ;  /* 0x00013e00ff147b82 */ /* 0x000ea20000000800 */
[----:B------:R3:W4:Y:S01]  /*cc00*/  MUFU.EX2 R77, R2 ;  /* 0x00000002004d7308 */ /* 0x0007220000000800 */
[----:B------:R-:W-:-:S02]  /*cc10*/  PRMT R25, R8, 0x7771, RZ ;  /* 0x0000777108197816 */ /* 0x000fc400000000ff */
[----:B-1----:R-:W-:Y:S02]  /*cc20*/  PRMT R0, R24, 0x7771, RZ ;  /* 0x0000777118007816 */ /* 0x002fe400000000ff */
[----:B------:R-:W-:Y:S02]  /*cc30*/  MOV R188, R56 ;  /* 0x0000003800bc7202 */ /* 0x000fe40000000f00 */
[----:B------:R-:W-:Y:S02]  /*cc40*/  ISETP.GT.U32.AND P3, PT, R0, UR6, PT ;  /* 0x0000000600007c0c */ /* 0x000fe4000bf64070 */
[----:B------:R-:W-:-:S04]  /*cc50*/  PRMT R0, R24, 0x7772, RZ ;  /* 0x0000777218007816 */ /* 0x000fc800000000ff */
[----:B------:R-:W-:Y:S01]  /*cc60*/  ISETP.GT.U32.AND P2, PT, R0, UR6, PT ;  /* 0x0000000600007c0c */ /* 0x000fe2000bf44070 */
[--C-:B---3--:R-:W-:Y:S01]  /*cc70*/  FFMA.FTZ R2, R190, UR4, -R32.reuse ;  /* 0x00000004be027c23 */ /* 0x108fe20008010820 */
[----:B------:R-:W-:Y:S01]  /*cc80*/  PRMT R0, R24, 0x7773, RZ ;  /* 0x0000777318007816 */ /* 0x000fe200000000ff */
[----:B------:R-:W-:Y:S02]  /*cc90*/  IMAD.MOV.U32 R190, RZ, RZ, R57 ;  /* 0x000000ffffbe7224 */ /* 0x000fe400078e0039 */
[----:B------:R4:W-:Y:S01]  /*cca0*/  MUFU.EX2 R205, R2 ;  /* 0x0000000200cd7308 */ /* 0x0009e20000000800 */
[----:B------:R-:W-:Y:S01]  /*ccb0*/  ISETP.GT.U32.AND P1, PT, R0, UR6, PT ;  /* 0x0000000600007c0c */ /* 0x000fe2000bf24070 */
[----:B------:R-:W-:Y:S01]  /*ccc0*/  FFMA.FTZ R0, R175, UR4, -R32 ;  /* 0x00000004af007c23 */ /* 0x000fe20008010820 */
[----:B------:R-:W-:Y:S01]  /*ccd0*/  IMAD.MOV.U32 R175, RZ, RZ, R84 ;  /* 0x000000ffffaf7224 */ /* 0x000fe200078e0054 */
[----:B------:R-:W-:Y:S01]  /*cce0*/  MOV R84, R73 ;  /* 0x0000004900547202 */ /* 0x000fe20000000f00 */
[----:B------:R-:W-:Y:S01]  /*ccf0*/  IMAD.MOV.U32 R73, RZ, RZ, R68 ;  /* 0x000000ffff497224 */ /* 0x000fe200078e0044 */
[----:B------:R1:W3:Y:S01]  /*cd00*/  MUFU.EX2 R80, R0 ;  /* 0x0000000000507308 */ /* 0x0002e20000000800 */
[----:B--2---:R-:W-:-:S05]  /*cd10*/  LOP3.LUT R20, R20, 0xff, RZ, 0xc0, !PT ;  /* 0x000000ff14147812 */ /* 0x004fca00078ec0ff */
[----:B------:R-:W-:Y:S01]  /*cd20*/  IMAD R20, R20, 0x10000, R20 ;  /* 0x0001000014147824 */ /* 0x000fe200078e0214 */
[----:B----4-:R-:W-:-:S04]  /*cd30*/  F2FP.F16.F32.PACK_AB R2, R77, R204 ;  /* 0x000000cc4d02723e */ /* 0x010fc800000000ff */
[----:B------:R-:W-:Y:S01]  /*cd40*/  PRMT R244, R2, 0x7610, R244 ;  /* 0x0000761002f47816 */ /* 0x000fe200000000f4 */
[----:B-1----:R-:W-:Y:S01]  /*cd50*/  FFMA.FTZ R0, R174, UR4, -R22 ;  /* 0x00000004ae007c23 */ /* 0x002fe20008010816 */
[----:B------:R-:W-:-:S03]  /*cd60*/  PRMT R214, R2, 0x7632, R214 ;  /* 0x0000763202d67816 */ /* 0x000fc600000000d6 */
[----:B------:R-:W-:Y:S01]  /*cd70*/  @!P0 HADD2 R6, -R244.H0_H0, -RZ.H0_H0 ;  /* 0xa00000fff4068230 */ /* 0x000fe20000000900 */
[----:B------:R1:W2:Y:S01]  /*cd80*/  MUFU.EX2 R27, R0 ;  /* 0x00000000001b7308 */ /* 0x0002a20000000800 */
[----:B------:R-:W-:Y:S01]  /*cd90*/  PRMT R94, R244, 0x5410, R214 ;  /* 0x00005410f45e7816 */ /* 0x000fe200000000d6 */
[----:B------:R-:W-:Y:S01]  /*cda0*/  @P3 HADD2 R10, -R214.H0_H0, -RZ.H0_H0 ;  /* 0xa00000ffd60a3230 */ /* 0x000fe20000000900 */
[----:B------:R-:W-:Y:S02]  /*cdb0*/  PRMT R2, R8, 0x7773, RZ ;  /* 0x0000777308027816 */ /* 0x000fe400000000ff */
[----:B------:R-:W-:Y:S02]  /*cdc0*/  @!P0 PRMT R244, R6, 0x5410, RZ ;  /* 0x0000541006f48816 */ /* 0x000fe400000000ff */
[----:B------:R-:W-:Y:S02]  /*cdd0*/  @P3 PRMT R214, R10, 0x5410, RZ ;  /* 0x000054100ad63816 */ /* 0x000fe400000000ff */
[----:B------:R-:W-:Y:S01]  /*cde0*/  MOV R174, R81 ;  /* 0x0000005100ae7202 */ /* 0x000fe20000000f00 */
[----:B------:R-:W-:Y:S01]  /*cdf0*/  IMAD.MOV.U32 R81, RZ, RZ, R69 ;  /* 0x000000ffff517224 */ /* 0x000fe200078e0045 */
[----:B-1----:R-:W-:-:S04]  /*ce00*/  LOP3.LUT R0, R33, 0xff, RZ, 0xc0, !PT ;  /* 0x000000ff21007812 */ /* 0x002fc800078ec0ff */
[----:B------:R-:W-:Y:S02]  /*ce10*/  ISETP.LE.U32.AND P0, PT, R0, UR6, PT ;  /* 0x0000000600007c0c */ /* 0x000fe4000bf03070 */
[----:B---3--:R-:W-:-:S04]  /*ce20*/  F2FP.F16.F32.PACK_AB R0, R80, R205 ;  /* 0x000000cd5000723e */ /* 0x008fc800000000ff */
[C---:B------:R-:W-:Y:S02]  /*ce30*/  PRMT R213, R0.reuse, 0x7610, R213 ;  /* 0x0000761000d57816 */ /* 0x040fe400000000d5 */
[----:B------:R-:W-:Y:S02]  /*ce40*/  PRMT R212, R0, 0x7632, R212 ;  /* 0x0000763200d47816 */ /* 0x000fe400000000d4 */
[----:B--2---:R-:W-:Y:S01]  /*ce50*/  F2FP.F16.F32.PACK_AB R0, R27, R40 ;  /* 0x000000281b00723e */ /* 0x004fe200000000ff */
[----:B------:R-:W-:Y:S01]  /*ce60*/  @P2 HADD2 R11, -R213.H0_H0, -RZ.H0_H0 ;  /* 0xa00000ffd50b2230 */ /* 0x000fe20000000900 */
[----:B------:R-:W-:Y:S01]  /*ce70*/  PRMT R93, R213, 0x5410, R212 ;  /* 0x00005410d55d7816 */ /* 0x000fe200000000d4 */
[----:B------:R-:W-:Y:S01]  /*ce80*/  @P1 HADD2 R7, -R212.H0_H0, -RZ.H0_H0 ;  /* 0xa00000ffd4071230 */ /* 0x000fe20000000900 */
[C---:B------:R-:W-:Y:S02]  /*ce90*/  PRMT R211, R0.reuse, 0x7610, R211 ;  /* 0x0000761000d37816 */ /* 0x040fe400000000d3 */
[----:B------:R-:W-:-:S02]  /*cea0*/  PRMT R207, R0, 0x7632, R207 ;  /* 0x0000763200cf7816 */ /* 0x000fc400000000cf */
[----:B------:R-:W-:Y:S01]  /*ceb0*/  @P2 PRMT R213, R11, 0x5410, RZ ;  /* 0x000054100bd52816 */ /* 0x000fe200000000ff */
[----:B------:R-:W-:Y:S01]  /*cec0*/  @!P0 HADD2 R12, -R211.H0_H0, -RZ.H0_H0 ;  /* 0xa00000ffd30c8230 */ /* 0x000fe20000000900 */
[----:B------:R-:W-:Y:S02]  /*ced0*/  @P1 PRMT R212, R7, 0x5410, RZ ;  /* 0x0000541007d41816 */ /* 0x000fe400000000ff */
[----:B------:R-:W-:Y:S02]  /*cee0*/  PRMT R0, R34, 0x7771, RZ ;  /* 0x0000777122007816 */ /* 0x000fe400000000ff */
[----:B------:R-:W-:Y:S02]  /*cef0*/  R2P PR, R210, 0x6 ;  /* 0x00000006d2007804 */ /* 0x000fe40000000000 */
[----:B------:R-:W-:Y:S02]  /*cf00*/  ISETP.GT.U32.AND P3, PT, R0, UR6, PT ;  /* 0x0000000600007c0c */ /* 0x000fe4000bf64070 */
[----:B------:R-:W-:-:S02]  /*cf10*/  PRMT R0, R34, 0x7772, RZ ;  /* 0x0000777222007816 */ /* 0x000fc400000000ff */
[----:B------:R-:W-:Y:S02]  /*cf20*/  PRMT R189, R211, 0x5410, R207 ;  /* 0x00005410d3bd7816 */ /* 0x000fe400000000cf */
[----:B------:R-:W-:Y:S02]  /*cf30*/  @!P0 PRMT R211, R12, 0x5410, RZ ;  /* 0x000054100cd38816 */ /* 0x000fe400000000ff */
[----:B------:R-:W-:Y:S01]  /*cf40*/  ISETP.GT.U32.AND P0, PT, R0, UR6, PT ;  /* 0x0000000600007c0c */ /* 0x000fe2000bf04070 */
[----:B------:R-:W-:Y:S01]  /*cf50*/  VIADD R0, R23, 0x10000 ;  /* 0x0001000017007836 */ /* 0x000fe20000000000 */
[----:B------:R-:W-:Y:S01]  /*cf60*/  SEL R12, R89, 0xffffffe0, !P1 ;  /* 0xffffffe0590c7807 */ /* 0x000fe20004800000 */
[----:B------:R-:W-:Y:S02]  /*cf70*/  IMAD.MOV.U32 R89, RZ, RZ, R85 ;  /* 0x000000ffff597224 */ /* 0x000fe400078e0055 */
[----:B------:R-:W-:Y:S01]  /*cf80*/  @P2 VIADD R21, R0, 0xffffffc0 ;  /* 0xffffffc000152836 */ /* 0x000fe20000000000 */
[----:B------:R-:W-:Y:S01]  /*cf90*/  PRMT R0, R34, 0x7773, RZ ;  /* 0x0000777322007816 */ /* 0x000fe200000000ff */
[----:B------:R-:W-:-:S02]  /*cfa0*/  IMAD.MOV.U32 R85, RZ, RZ, R26 ;  /* 0x000000ffff557224 */ /* 0x000fc400078e001a */
[----:B------:R-:W-:Y:S01]  /*cfb0*/  IMAD.IADD R35, R23, 0x1, R12 ;  /* 0x0000000117237824 */ /* 0x000fe200078e020c */
[----:B------:R-:W-:Y:S01]  /*cfc0*/  ISETP.GT.U32.AND P2, PT, R0, UR6, PT ;  /* 0x0000000600007c0c */ /* 0x000fe2000bf44070 */
[----:B------:R-:W-:Y:S01]  /*cfd0*/  IMAD.MOV.U32 R173, RZ, RZ, R85 ;  /* 0x000000ffffad7224 */ /* 0x000fe200078e0055 */
[----:B------:R-:W-:-:S04]  /*cfe0*/  SHF.R.U32.HI R0, RZ, 0x18, R33 ;  /* 0x00000018ff007819 */ /* 0x000fc80000011621 */
[----:B------:R-:W-:Y:S02]  /*cff0*/  ISETP.LE.U32.AND P1, PT, R0, UR6, PT ;  /* 0x0000000600007c0c */ /* 0x000fe4000bf23070 */
[----:B------:R-:W-:Y:S02]  /*d000*/  PRMT R0, R8, 0x7772, RZ ;  /* 0x0000777208007816 */ /* 0x000fe400000000ff */
[----:B------:R-:W1:Y:S02]  /*d010*/  LDSM.16.MT88.4 R8, [R23+0x10000] ;  /* 0x010000001708783b */ /* 0x000e640000004200 */
[----:B------:R-:W-:Y:S02]  /*d020*/  PRMT R26, R0, 0x5410, R2 ;  /* 0x00005410001a7816 */ /* 0x000fe40000000002 */
[C---:B------:R-:W-:Y:S02]  /*d030*/  LOP3.LUT R0, R13.reuse, 0xffff, RZ, 0xc0, !PT ;  /* 0x0000ffff0d007812 */ /* 0x040fe400078ec0ff */
[----:B------:R-:W-:-:S02]  /*d040*/  LOP3.LUT R2, R13, 0xff, RZ, 0xc0, !PT ;  /* 0x000000ff0d027812 */ /* 0x000fc400078ec0ff */
[----:B------:R-:W-:-:S04]  /*d050*/  SHF.R.U32.HI R0, RZ, 0x8, R0 ;  /* 0x00000008ff007819 */ /* 0x000fc80000011600 */
[--C-:B------:R-:W-:Y:S02]  /*d060*/  PRMT R4, R2, 0x5410, R0.reuse ;  /* 0x0000541002047816 */ /* 0x100fe40000000000 */
[----:B------:R-:W-:Y:S02]  /*d070*/  PRMT R0, R13, 0x7632, R0 ;  /* 0x000076320d007816 */ /* 0x000fe40000000000 */
[----:B------:R-:W-:Y:S01]  /*d080*/  SHF.R.U32.HI R2, RZ, 0x18, R13 ;  /* 0x00000018ff027819 */ /* 0x000fe2000001160d */
[----:B------:R-:W-:Y:S01]  /*d090*/  IMAD.MOV.U32 R13, RZ, RZ, R73 ;  /* 0x000000ffff0d7224 */ /* 0x000fe200078e0049 */
[----:B------:R-:W-:-:S04]  /*d0a0*/  LOP3.LUT R0, R0, 0xff, RZ, 0xc0, !PT ;  /* 0x000000ff00007812 */ /* 0x000fc800078ec0ff */
[----:B------:R-:W-:Y:S02]  /*d0b0*/  PRMT R2, R0, 0x5410, R2 ;  /* 0x0000541000027816 */ /* 0x000fe40000000002 */
[----:B------:R-:W-:Y:S02]  /*d0c0*/  LOP3.LUT R0, R92, 0xff, RZ, 0xc0, !PT ;  /* 0x000000ff5c007812 */ /* 0x000fe400078ec0ff */
[----:B------:R-:W-:Y:S01]  /*d0d0*/  IADD3 R92, PT, PT, R12, R21, RZ ;  /* 0x000000150c5c7210 */ /* 0x000fe20007ffe0ff */
[----:B------:R-:W-:Y:S01]  /*d0e0*/  IMAD.MOV.U32 R12, RZ, RZ, R81 ;  /* 0x000000ffff0c7224 */ /* 0x000fe200078e0051 */
[----:B------:R-:W-:Y:S02]  /*d0f0*/  PRMT R3, R0, 0x5410, R89 ;  /* 0x0000541000037816 */ /* 0x000fe40000000059 */
[--C-:B------:R-:W-:Y:S02]  /*d100*/  HSET2.LE.AND R0, R4, R20.reuse, PT ;  /* 0x0000001404007233 */ /* 0x100fe40003803000 */
[----:B------:R-:W-:-:S02]  /*d110*/  HSET2.LE.AND R2, R2, R20, PT ;  /* 0x0000001402027233 */ /* 0x000fc40003803000 */
[--C-:B------:R-:W-:Y:S02]  /*d120*/  HSET2.LE.AND R3, R3, R20.reuse, PT ;  /* 0x0000001403037233 */ /* 0x100fe40003803000 */
[----:B------:R-:W-:Y:S02]  /*d130*/  LOP3.LUT R4, R88, R0, RZ, 0xc0, !PT ;  /* 0x0000000058047212 */ /* 0x000fe400078ec0ff */
[----:B------:R-:W-:Y:S02]  /*d140*/  LOP3.LUT R0, R191, 0xff00ff, RZ, 0xc0, !PT ;  /* 0x00ff00ffbf007812 */ /* 0x000fe400078ec0ff */
[----:B------:R-:W-:Y:S01]  /*d150*/  LOP3.LUT R5, R31, R2, RZ, 0xc0, !PT ;  /* 0x000000021f057212 */ /* 0x000fe200078ec0ff */
[----:B------:R-:W-:Y:S01]  /*d160*/  IMAD.MOV.U32 R31, RZ, RZ, R37 ;  /* 0x000000ffff1f7224 */ /* 0x000fe200078e0025 */
[----:B------:R-:W-:Y:S01]  /*d170*/  LOP3.LUT R6, R30, R3, RZ, 0xc0, !PT ;  /* 0x000000031e067212 */ /* 0x000fe200078ec0ff */
[----:B------:R-:W-:Y:S01]  /*d180*/  IMAD.MOV.U32 R3, RZ, RZ, R77 ;  /* 0x000000ffff037224 */ /* 0x000fe200078e004d */
[----:B------:R-:W-:Y:S01]  /*d190*/  HSET2.LE.AND R0, R0, R20, PT ;  /* 0x0000001400007233 */ /* 0x000fe20003803000 */
[----:B------:R-:W-:Y:S01]  /*d1a0*/  IMAD.MOV.U32 R30, RZ, RZ, R76 ;  /* 0x000000ffff1e7224 */ /* 0x000fe200078e004c */
[----:B------:R-:W-:Y:S01]  /*d1b0*/  MOV R191, R65 ;  /* 0x0000004100bf7202 */ /* 0x000fe20000000f00 */
[----:B------:R-:W-:Y:S01]  /*d1c0*/  IMAD.MOV.U32 R65, RZ, RZ, R64 ;  /* 0x000000ffff417224 */ /* 0x000fe200078e0040 */
[----:B------:R-:W-:Y:S01]  /*d1d0*/  MOV R2, R116 ;  /* 0x0000007400027202 */ /* 0x000fe20000000f00 */
[----:B------:R-:W-:Y:S01]  /*d1e0*/  IMAD.MOV.U32 R64, RZ, RZ, R61 ;  /* 0x000000ffff407224 */ /* 0x000fe200078e003d */
[----:B------:R-:W-:Y:S01]  /*d1f0*/  LOP3.LUT R7, R29, R0, RZ, 0xc0, !PT ;  /* 0x000000001d077212 */ /* 0x000fe200078ec0ff */
[----:B------:R-:W-:Y:S01]  /*d200*/  IMAD.MOV.U32 R29, RZ, RZ, R52 ;  /* 0x000000ffff1d7224 */ /* 0x000fe200078e0034 */
[----:B------:R-:W-:-:S05]  /*d210*/  MOV R0, R53 ;  /* 0x0000003500007202 */ /* 0x000fca0000000f00 */
[C---:B-1----:R-:W-:Y:S08]  /*d220*/  HMMA.16816.F32 R52, R4.reuse, R8, R136 ;  /* 0x000000080434723c */ /* 0x042ff00000001888 */
[C---:B------:R-:W-:Y:S01]  /*d230*/  HMMA.16816.F32 R16, R4.reuse, R10, R16 ;  /* 0x0000000a0410723c */ /* 0x040fe20000001810 */
[----:B------:R-:W1:Y:S07]  /*d240*/  LDSM.16.MT88.4 R8, [R35+0x10000] ;  /* 0x010000002308783b */ /* 0x000e6e0000004200 */
[C---:B-1----:R-:W-:Y:S08]  /*d250*/  HMMA.16816.F32 R88, R4.reuse, R8, R144 ;  /* 0x000000080458723c */ /* 0x042ff00000001890 */
[C---:B------:R-:W-:Y:S01]  /*d260*/  HMMA.16816.F32 R76, R4.reuse, R10, R148 ;  /* 0x0000000a044c723c */ /* 0x040fe20000001894 */
[----:B------:R-:W1:Y:S07]  /*d270*/  LDSM.16.MT88.4 R8, [R21] ;  /* 0x000000001508783b */ /* 0x000e6e0000004200 */
[----:B-1----:R-:W-:Y:S01]  /*d280*/  HMMA.16816.F32 R68, R4, R8, R152 ;  /* 0x000000080444723c */ /* 0x002fe20000001898 */
[----:B------:R-:W-:Y:S01]  /*d290*/  MOV R155, R60 ;  /* 0x0000003c009b7202 */ /* 0x000fe20000000f00 */
[----:B------:R-:W-:Y:S01]  /*d2a0*/  IMAD.MOV.U32 R154, RZ, RZ, R49 ;  /* 0x000000ffff9a7224 */ /* 0x000fe200078e0031 */
[----:B------:R-:W-:Y:S01]  /*d2b0*/  MOV R152, R80 ;  /* 0x0000005000987202 */ /* 0x000fe20000000f00 */
[----:B------:R-:W-:-:S04]  /*d2c0*/  IMAD.MOV.U32 R153, RZ, RZ, R48 ;  /* 0x000000ffff997224 */ /* 0x000fc800078e0030 */
[C---:B------:R-:W-:Y:S01]  /*d2d0*/  HMMA.16816.F32 R60, R4.reuse, R10, R156 ;  /* 0x0000000a043c723c */ /* 0x040fe2000000189c */
[----:B------:R-:W1:Y:S01]  /*d2e0*/  LDSM.16.MT88.4 R8, [R92] ;  /* 0x000000005c08783b */ /* 0x000e620000004200 */
[----:B------:R-:W-:Y:S01]  /*d2f0*/  IMAD.MOV.U32 R156, RZ, RZ, R104 ;  /* 0x000000ffff9c7224 */ /* 0x000fe200078e0068 */
[----:B------:R-:W-:Y:S01]  /*d300*/  MOV R157, R105 ;  /* 0x00000069009d7202 */ /* 0x000fe20000000f00 */
[----:B------:R-:W-:Y:S02]  /*d310*/  IMAD.MOV.U32 R158, RZ, RZ, R106 ;  /* 0x000000ffff9e7224 */ /* 0x000fe400078e006a */
[----:B------:R-:W-:Y:S02]  /*d320*/  IMAD.MOV.U32 R159, RZ, RZ, R107 ;  /* 0x000000ffff9f7224 */ /* 0x000fe400078e006b */
[----:B-1----:R-:W-:Y:S01]  /*d330*/  HMMA.16816.F32 R48, R4, R8, R160 ;  /* 0x000000080430723c */ /* 0x002fe200000018a0 */
[----:B------:R-:W-:Y:S01]  /*d340*/  MOV R161, R41 ;  /* 0x0000002900a17202 */ /* 0x000fe20000000f00 */
[----:B------:R-:W-:-:S02]  /*d350*/  IMAD.MOV.U32 R160, RZ, RZ, R40 ;  /* 0x000000ffffa07224 */ /* 0x000fc400078e0028 */
[----:B------:R-:W-:Y:S02]  /*d360*/  IMAD.MOV.U32 R163, RZ, RZ, R84 ;  /* 0x000000ffffa37224 */ /* 0x000fe400078e0054 */
[----:B------:R-:W-:Y:S02]  /*d370*/  IMAD.MOV.U32 R162, RZ, RZ, R72 ;  /* 0x000000ffffa27224 */ /* 0x000fe400078e0048 */
[----:B------:R-:W-:Y:S01]  /*d380*/  HMMA.16816.F32 R40, R4, R10, R164 ;  /* 0x0000000a0428723c */ /* 0x000fe200000018a4 */
[----:B------:R-:W1:Y:S01]  /*d390*/  LDSM.16.MT88.4 R8, [R23+0x12000] ;  /* 0x012000001708783b */ /* 0x000e620000004200 */
[----:B------:R-:W-:Y:S01]  /*d3a0*/  IMAD.MOV.U32 R167, RZ, RZ, R65 ;  /* 0x000000ffffa77224 */ /* 0x000fe200078e0041 */
[----:B------:R-:W-:Y:S01]  /*d3b0*/  MOV R166, R64 ;  /* 0x0000004000a67202 */ /* 0x000fe20000000f00 */
[----:B------:R-:W-:Y:S01]  /*d3c0*/  IMAD.MOV.U32 R165, RZ, RZ, R111 ;  /* 0x000000ffffa57224 */ /* 0x000fe200078e006f */
[----:B------:R-:W-:-:S03]  /*d3d0*/  MOV R164, R110 ;  /* 0x0000006e00a47202 */ /* 0x000fc60000000f00 */
[C---:B-1----:R-:W-:Y:S08]  /*d3e0*/  HMMA.16816.F32 R84, R4.reuse, R8, R132 ;  /* 0x000000080454723c */ /* 0x042ff00000001884 */
[----:B------:R-:W-:Y:S01]  /*d3f0*/  HMMA.16816.F32 R72, R4, R10, R140 ;  /* 0x0000000a0448723c */ /* 0x000fe2000000188c */
[----:B------:R-:W1:Y:S01]  /*d400*/  LDSM.16.MT88.4 R8, [R35+0x12000] ;  /* 0x012000002308783b */ /* 0x000e620000004200 */
[----:B------:R-:W-:Y:S01]  /*d410*/  MOV R143, R109 ;  /* 0x0000006d008f7202 */ /* 0x000fe20000000f00 */
[----:B------:R-:W-:-:S04]  /*d420*/  IMAD.MOV.U32 R142, RZ, RZ, R108 ;  /* 0x000000ffff8e7224 */ /* 0x000fc800078e006c */
[----:B------:R-:W-:Y:S02]  /*d430*/  IMAD.MOV.U32 R141, RZ, RZ, R143 ;  /* 0x000000ffff8d7224 */ /* 0x000fe400078e008f */
[----:B------:R-:W-:Y:S02]  /*d440*/  IMAD.MOV.U32 R143, RZ, RZ, R165 ;  /* 0x000000ffff8f7224 */ /* 0x000fe400078e00a5 */
[----:B------:R-:W-:Y:S01]  /*d450*/  IMAD.MOV.U32 R165, RZ, RZ, R166 ;  /* 0x000000ffffa57224 */ /* 0x000fe200078e00a6 */
[----:B------:R-:W-:Y:S01]  /*d460*/  MOV R166, R167 ;  /* 0x000000a700a67202 */ /* 0x000fe20000000f00 */
[----:B------:R-:W-:Y:S02]  /*d470*/  IMAD.MOV.U32 R167, RZ, RZ, R160 ;  /* 0x000000ffffa77224 */ /* 0x000fe400078e00a0 */
[----:B------:R-:W-:Y:S01]  /*d480*/  IMAD.MOV.U32 R160, RZ, RZ, R161 ;  /* 0x000000ffffa07224 */ /* 0x000fe200078e00a1 */
[----:B------:R-:W-:Y:S01]  /*d490*/  MOV R161, R162 ;  /* 0x000000a200a17202 */ /* 0x000fe20000000f00 */
[----:B------:R-:W-:-:S02]  /*d4a0*/  IMAD.MOV.U32 R162, RZ, RZ, R153 ;  /* 0x000000ffffa27224 */ /* 0x000fc400078e0099 */
[----:B------:R-:W-:Y:S01]  /*d4b0*/  IMAD.MOV.U32 R153, RZ, RZ, R154 ;  /* 0x000000ffff997224 */ /* 0x000fe200078e009a */
[----:B------:R-:W-:Y:S01]  /*d4c0*/  MOV R154, R155 ;  /* 0x0000009b009a7202 */ /* 0x000fe20000000f00 */
[----:B------:R-:W-:Y:S02]  /*d4d0*/  IMAD.MOV.U32 R155, RZ, RZ, R29 ;  /* 0x000000ffff9b7224 */ /* 0x000fe400078e001d */
[----:B------:R-:W-:Y:S01]  /*d4e0*/  IMAD.MOV.U32 R29, RZ, RZ, R0 ;  /* 0x000000ffff1d7224 */ /* 0x000fe200078e0000 */
[----:B------:R-:W-:Y:S01]  /*d4f0*/  MOV R0, R191 ;  /* 0x000000bf00007202 */ /* 0x000fe20000000f00 */
[----:B------:R-:W-:Y:S02]  /*d500*/  IMAD.MOV.U32 R191, RZ, RZ, R30 ;  /* 0x000000ffffbf7224 */ /* 0x000fe400078e001e */
[----:B------:R-:W-:Y:S01]  /*d510*/  IMAD.MOV.U32 R30, RZ, RZ, R3 ;  /* 0x000000ffff1e7224 */ /* 0x000fe200078e0003 */
[C---:B-1----:R-:W-:Y:S08]  /*d520*/  HMMA.16816.F32 R64, R4.reuse, R8, R44 ;  /* 0x000000080440723c */ /* 0x042ff0000000182c */
[----:B------:R-:W-:Y:S01]  /*d530*/  HMMA.16816.F32 R56, R4, R10, R168 ;  /* 0x0000000a0438723c */ /* 0x000fe200000018a8 */
[----:B------:R-:W1:Y:S01]  /*d540*/  LDSM.16.MT88.4 R8, [R21+0x2000] ;  /* 0x002000001508783b */ /* 0x000e620000004200 */
[----:B------:R-:W-:-:S02]  /*d550*/  IMAD.MOV.U32 R3, RZ, RZ, R14 ;  /* 0x000000ffff037224 */ /* 0x000fc400078e000e */
[----:B------:R-:W-:Y:S01]  /*d560*/  IMAD.MOV.U32 R140, RZ, RZ, R142 ;  /* 0x000000ffff8c7224 */ /* 0x000fe200078e008e */
[----:B------:R-:W-:-:S03]  /*d570*/  MOV R142, R164 ;  /* 0x000000a4008e7202 */ /* 0x000fc60000000f00 */
[C---:B-1----:R-:W-:Y:S01]  /*d580*/  HMMA.16816.F32 R44, R4.reuse, R8, R176 ;  /* 0x00000008042c723c */ /* 0x042fe200000018b0 */
[----:B------:R-:W-:Y:S01]  /*d590*/  IMAD.MOV.U32 R177, RZ, RZ, R112 ;  /* 0x000000ffffb17224 */ /* 0x000fe200078e0070 */
[----:B------:R-:W-:Y:S01]  /*d5a0*/  MOV R179, R209 ;  /* 0x000000d100b37202 */ /* 0x000fe20000000f00 */
[----:B------:R-:W2:Y:S01]  /*d5b0*/  LDL.LU R112, [R1+0x158] ;  /* 0x0001580001707983 */ /* 0x000ea20000300800 */
[----:B------:R-:W-:Y:S01]  /*d5c0*/  IMAD.MOV.U32 R178, RZ, RZ, R208 ;  /* 0x000000ffffb27224 */ /* 0x000fe200078e00d0 */
[----:B------:R-:W-:Y:S02]  /*d5d0*/  MOV R176, R2 ;  /* 0x0000000200b07202 */ /* 0x000fe40000000f00 */
[----:B------:R-:W3:Y:S01]  /*d5e0*/  LDL.LU R208, [R1+0x154] ;  /* 0x0001540001d07983 */ /* 0x000ee20000300800 */
[C---:B------:R-:W-:Y:S03]  /*d5f0*/  HMMA.16816.F32 R36, R4.reuse, R10, R184 ;  /* 0x0000000a0424723c */ /* 0x040fe600000018b8 */
[----:B------:R-:W4:Y:S04]  /*d600*/  LDL.LU R209, [R1+0x150] ;  /* 0x0001500001d17983 */ /* 0x000f280000300800 */
[----:B------:R-:W3:Y:S04]  /*d610*/  LDL.LU R2, [R1+0x108] ;  /* 0x0001080001027983 */ /* 0x000ee80000300800 */
[----:B------:R-:W2:Y:S04]  /*d620*/  LDL.LU R14, [R1+0x14c] ;  /* 0x00014c00010e7983 */ /* 0x000ea80000300800 */
[----:B------:R-:W1:Y:S02]  /*d630*/  LDSM.16.MT88.4 R8, [R92+0x2000] ;  /* 0x002000005c08783b */ /* 0x000e640000004200 */
[C---:B-1----:R-:W-:Y:S08]  /*d640*/  HMMA.16816.F32 R100, R4.reuse, R8, R192 ;  /* 0x000000080464723c */ /* 0x042ff000000018c0 */
[C---:B------:R-:W-:Y:S01]  /*d650*/  HMMA.16816.F32 R96, R4.reuse, R10, R196 ;  /* 0x0000000a0460723c */ /* 0x040fe200000018c4 */
[----:B------:R-:W1:Y:S07]  /*d660*/  LDSM.16.MT88.4 R8, [R23+0x14000] ;  /* 0x014000001708783b */ /* 0x000e6e0000004200 */
        /* <DEDUP_REMOVED lines=13> */
[----:B------:R-:W-:Y:S01]  /*d740*/  HMMA.16816.F32 R156, R4, R10, R156 ;  /* 0x0000000a049c723c */ /* 0x000fe2000000189c */
[----:B------:R-:W1:Y:S01]  /*d750*/  LDSM.16.MT88.4 R8, [R35+0x16000] ;  /* 0x016000002308783b */ /* 0x000e620000004200 */
[----:B------:R-:W-:-:S02]  /*d760*/  IMAD.MOV.U32 R164, RZ, RZ, R160 ;  /* 0x000000ffffa47224 */ /* 0x000fc400078e00a0 */
[----:B------:R-:W-:Y:S02]  /*d770*/  IMAD.MOV.U32 R160, RZ, RZ, R154 ;  /* 0x000000ffffa07224 */ /* 0x000fe400078e009a */
[----:B------:R-:W-:Y:S01]  /*d780*/  IMAD.MOV.U32 R154, RZ, RZ, R0 ;  /* 0x000000ffff9a7224 */ /* 0x000fe200078e0000 */
[----:B------:R-:W-:Y:S02]  /*d790*/  MOV R0, R175 ;  /* 0x000000af00007202 */ /* 0x000fe40000000f00 */
[----:B------:R-:W-:Y:S01]  /*d7a0*/  MOV R198, R164 ;  /* 0x000000a400c67202 */ /* 0x000fe20000000f00 */
[----:B-1----:R-:W-:Y:S01]  /*d7b0*/  HMMA.16816.F32 R168, R4, R8, R140 ;  /* 0x0000000804a8723c */ /* 0x002fe2000000188c */
[----:B------:R-:W-:Y:S01]  /*d7c0*/  MOV R142, R166 ;  /* 0x000000a6008e7202 */ /* 0x000fe20000000f00 */
[----:B------:R-:W-:Y:S01]  /*d7d0*/  IMAD.MOV.U32 R141, RZ, RZ, R165 ;  /* 0x000000ffff8d7224 */ /* 0x000fe200078e00a5 */
[----:B------:R-:W-:Y:S01]  /*d7e0*/  MOV R166, R155 ;  /* 0x0000009b00a67202 */ /* 0x000fe20000000f00 */
[----:B------:R-:W-:-:S02]  /*d7f0*/  IMAD.MOV.U32 R143, RZ, RZ, R167 ;  /* 0x000000ffff8f7224 */ /* 0x000fc400078e00a7 */
[----:B------:R-:W-:Y:S02]  /*d800*/  IMAD.MOV.U32 R155, RZ, RZ, R29 ;  /* 0x000000ffff9b7224 */ /* 0x000fe400078e001d */
[----:B------:R-:W-:Y:S02]  /*d810*/  IMAD.MOV.U32 R167, RZ, RZ, R30 ;  /* 0x000000ffffa77224 */ /* 0x000fe400078e001e */
[----:B------:R-:W-:Y:S02]  /*d820*/  IMAD.MOV.U32 R29, RZ, RZ, R174 ;  /* 0x000000ffff1d7224 */ /* 0x000fe400078e00ae */
[----:B------:R-:W-:Y:S01]  /*d830*/  IMAD.MOV.U32 R30, RZ, RZ, R172 ;  /* 0x000000ffff1e7224 */ /* 0x000fe200078e00ac */
[----:B------:R-:W-:Y:S01]  /*d840*/  MOV R193, R141 ;  /* 0x0000008d00c17202 */ /* 0x000fe20000000f00 */
[----:B------:R-:W-:Y:S02]  /*d850*/  IMAD.MOV.U32 R192, RZ, RZ, R142 ;  /* 0x000000ffffc07224 */ /* 0x000fe400078e008e */
[----:B------:R-:W-:-:S02]  /*d860*/  IMAD.MOV.U32 R141, RZ, RZ, R29 ;  /* 0x000000ffff8d7224 */ /* 0x000fc400078e001d */
[----:B------:R-:W-:Y:S01]  /*d870*/  IMAD.MOV.U32 R164, RZ, RZ, R30 ;  /* 0x000000ffffa47224 */ /* 0x000fe200078e001e */
[----:B------:R-:W4:Y:S01]  /*d880*/  LDL R29, [R1+0xe0] ;  /* 0x0000e000011d7983 */ /* 0x000f220000100800 */
[----:B------:R-:W-:Y:S01]  /*d890*/  IMAD.MOV.U32 R142, RZ, RZ, R0 ;  /* 0x000000ffff8e7224 */ /* 0x000fe200078e0000 */
[----:B--2---:R-:W-:Y:S01]  /*d8a0*/  MOV R0, R14 ;  /* 0x0000000e00007202 */ /* 0x004fe20000000f00 */
[----:B------:R-:W-:Y:S02]  /*d8b0*/  IMAD.MOV.U32 R30, RZ, RZ, R215 ;  /* 0x000000ffff1e7224 */ /* 0x000fe400078e00d7 */
[----:B------:R-:W2:Y:S04]  /*d8c0*/  LDL.LU R215, [R1+0x148] ;  /* 0x0001480001d77983 */ /* 0x000ea80000300800 */
[----:B------:R-:W4:Y:S01]  /*d8d0*/  LDL.LU R14, [R1+0x144] ;  /* 0x00014400010e7983 */ /* 0x000f220000300800 */
[----:B------:R-:W-:Y:S01]  /*d8e0*/  MOV R165, R161 ;  /* 0x000000a100a57202 */ /* 0x000fe20000000f00 */
[----:B------:R-:W-:Y:S01]  /*d8f0*/  IMAD.MOV.U32 R161, RZ, RZ, R153 ;  /* 0x000000ffffa17224 */ /* 0x000fe200078e0099 */
[----:B------:R-:W-:Y:S01]  /*d900*/  MOV R153, R191 ;  /* 0x000000bf00997202 */ /* 0x000fe20000000f00 */
[----:B------:R-:W-:-:S02]  /*d910*/  IMAD.MOV.U32 R191, RZ, RZ, R173 ;  /* 0x000000ffffbf7224 */ /* 0x000fc400078e00ad */
[----:B------:R-:W-:Y:S01]  /*d920*/  HMMA.16816.F32 R172, R4, R10, R112 ;  /* 0x0000000a04ac723c */ /* 0x000fe20000001870 */
[----:B------:R-:W1:Y:S01]  /*d930*/  LDSM.16.MT88.4 R8, [R21+0x6000] ;  /* 0x006000001508783b */ /* 0x000e620000004200 */
[----:B------:R-:W-:Y:S01]  /*d940*/  IMAD.MOV.U32 R194, RZ, RZ, R165 ;  /* 0x000000ffffc27224 */ /* 0x000fe200078e00a5 */
[----:B------:R-:W-:Y:S01]  /*d950*/  MOV R140, R167 ;  /* 0x000000a7008c7202 */ /* 0x000fe20000000f00 */
[----:B------:R-:W-:Y:S02]  /*d960*/  IMAD.MOV.U32 R195, RZ, RZ, R166 ;  /* 0x000000ffffc37224 */ /* 0x000fe400078e00a6 */
[----:B------:R-:W-:Y:S01]  /*d970*/  IMAD.MOV.U32 R197, RZ, RZ, R194 ;  /* 0x000000ffffc57224 */ /* 0x000fe200078e00c2 */
[----:B------:R-:W-:Y:S01]  /*d980*/  MOV R194, R140 ;  /* 0x0000008c00c27202 */ /* 0x000fe20000000f00 */
[----:B------:R-:W-:Y:S01]  /*d990*/  IMAD.MOV.U32 R140, RZ, RZ, R164 ;  /* 0x000000ffff8c7224 */ /* 0x000fe200078e00a4 */
[----:B------:R-:W-:Y:S01]  /*d9a0*/  MOV R166, R188 ;  /* 0x000000bc00a67202 */ /* 0x000fe20000000f00 */
[----:B------:R-:W-:-:S02]  /*d9b0*/  IMAD.MOV.U32 R164, RZ, RZ, R0 ;  /* 0x000000ffffa47224 */ /* 0x000fc400078e0000 */
[----:B------:R-:W-:Y:S01]  /*d9c0*/  IMAD.MOV.U32 R196, RZ, RZ, R142 ;  /* 0x000000ffffc47224 */ /* 0x000fe200078e008e */
[C---:B-1----:R-:W-:Y:S08]  /*d9d0*/  HMMA.16816.F32 R176, R4.reuse, R8, R176 ;  /* 0x0000000804b0723c */ /* 0x042ff000000018b0 */
[----:B------:R-:W-:Y:S01]  /*d9e0*/  HMMA.16816.F32 R184, R4, R10, R120 ;  /* 0x0000000a04b8723c */ /* 0x000fe20000001878 */
[----:B------:R-:W1:Y:S01]  /*d9f0*/  LDSM.16.MT88.4 R8, [R92+0x6000] ;  /* 0x006000005c08783b */ /* 0x000e620000004200 */
[----:B------:R-:W-:Y:S01]  /*da00*/  IMAD.MOV.U32 R165, RZ, RZ, R190 ;  /* 0x000000ffffa57224 */ /* 0x000fe200078e00be */
[----:B------:R-:W-:Y:S01]  /*da10*/  MOV R142, R166 ;  /* 0x000000a6008e7202 */ /* 0x000fe20000000f00 */
[----:B---3--:R-:W-:-:S02]  /*da20*/  IMAD.MOV.U32 R166, RZ, RZ, R2 ;  /* 0x000000ffffa67224 */ /* 0x008fc400078e0002 */
[----:B------:R-:W-:Y:S02]  /*da30*/  IMAD.MOV.U32 R203, RZ, RZ, R141 ;  /* 0x000000ffffcb7224 */ /* 0x000fe400078e008d */
[----:B------:R-:W-:Y:S01]  /*da40*/  IMAD.MOV.U32 R141, RZ, RZ, R165 ;  /* 0x000000ffff8d7224 */ /* 0x000fe200078e00a5 */
[----:B------:R-:W-:Y:S01]  /*da50*/  MOV R165, R3 ;  /* 0x0000000300a57202 */ /* 0x000fe20000000f00 */
[----:B------:R-:W-:Y:S01]  /*da60*/  IMAD.MOV.U32 R199, RZ, RZ, R143 ;  /* 0x000000ffffc77224 */ /* 0x000fe200078e008f */
[----:B------:R-:W-:Y:S01]  /*da70*/  MOV R143, R191 ;  /* 0x000000bf008f7202 */ /* 0x000fe20000000f00 */
[----:B------:R-:W-:Y:S02]  /*da80*/  IMAD.MOV.U32 R167, RZ, RZ, R189 ;  /* 0x000000ffffa77224 */ /* 0x000fe400078e00bd */
[----:B------:R-:W-:Y:S01]  /*da90*/  IMAD.MOV.U32 R202, RZ, RZ, R195 ;  /* 0x000000ffffca7224 */ /* 0x000fe200078e00c3 */
[----:B------:R-:W-:Y:S01]  /*daa0*/  MOV R195, R143 ;  /* 0x0000008f00c37202 */ /* 0x000fe20000000f00 */
[----:B------:R-:W-:-:S02]  /*dab0*/  IMAD.MOV.U32 R143, RZ, RZ, R167 ;  /* 0x000000ffff8f7224 */ /* 0x000fc400078e00a7 */
[----:B------:R-:W3:Y:S01]  /*dac0*/  LDL.LU R167, [R1+0x40] ;  /* 0x0000400001a77983 */ /* 0x000ee20000300800 */
[C---:B-1----:R-:W-:Y:S08]  /*dad0*/  HMMA.16816.F32 R188, R4.reuse, R8, R124 ;  /* 0x0000000804bc723c */ /* 0x042ff0000000187c */
[----:B------:R-:W-:Y:S01]  /*dae0*/  HMMA.16816.F32 R180, R4, R10, R180 ;  /* 0x0000000a04b4723c */ /* 0x000fe200000018b4 */
[----:B------:R-:W-:Y:S01]  /*daf0*/  LOP3.LUT R4, R15, 0xff, RZ, 0xc0, !PT ;  /* 0x000000ff0f047812 */ /* 0x000fe200078ec0ff */
[----:B------:R-:W1:Y:S03]  /*db00*/  LDSM.16.MT88.4 R8, [R23+0x10800] ;  /* 0x010800001708783b */ /* 0x000e660000004200 */
[----:B------:R-:W-:-:S02]  /*db10*/  PRMT R6, R4, 0x5410, R25 ;  /* 0x0000541004067816 */ /* 0x000fc40000000019 */
[C---:B----4-:R-:W-:Y:S02]  /*db20*/  LOP3.LUT R0, R14.reuse, 0xffff, RZ, 0xc0, !PT ;  /* 0x0000ffff0e007812 */ /* 0x050fe400078ec0ff */
[----:B------:R-:W-:Y:S02]  /*db30*/  LOP3.LUT R2, R14, 0xff, RZ, 0xc0, !PT ;  /* 0x000000ff0e027812 */ /* 0x000fe400078ec0ff */
[----:B------:R-:W-:-:S04]  /*db40*/  SHF.R.U32.HI R0, RZ, 0x8, R0 ;  /* 0x00000008ff007819 */ /* 0x000fc80000011600 */
[--C-:B------:R-:W-:Y:S02]  /*db50*/  PRMT R3, R2, 0x5410, R0.reuse ;  /* 0x0000541002037816 */ /* 0x100fe40000000000 */
[----:B------:R-:W-:Y:S02]  /*db60*/  PRMT R0, R14, 0x7632, R0 ;  /* 0x000076320e007816 */ /* 0x000fe40000000000 */
[----:B------:R-:W-:Y:S02]  /*db70*/  SHF.R.U32.HI R5, RZ, 0x18, R14 ;  /* 0x00000018ff057819 */ /* 0x000fe4000001160e */
[----:B------:R-:W-:Y:S02]  /*db80*/  LOP3.LUT R2, R0, 0xff, RZ, 0xc0, !PT ;  /* 0x000000ff00027812 */ /* 0x000fe400078ec0ff */
[----:B------:R-:W-:Y:S02]  /*db90*/  HSET2.LE.AND R0, R3, R20, PT ;  /* 0x0000001403007233 */ /* 0x000fe40003803000 */
[----:B------:R-:W-:-:S03]  /*dba0*/  PRMT R2, R2, 0x5410, R5 ;  /* 0x0000541002027816 */ /* 0x000fc60000000005 */
[----:B------:R-:W-:Y:S01]  /*dbb0*/  LOP3.LUT R4, R202, R0, RZ, 0xc0, !PT ;  /* 0x00000000ca047212 */ /* 0x000fe200078ec0ff */
[----:B------:R-:W-:Y:S01]  /*dbc0*/  IMAD.MOV.U32 R202, RZ, RZ, R203 ;  /* 0x000000ffffca7224 */ /* 0x000fe200078e00cb */
[----:B------:R-:W-:Y:S01]  /*dbd0*/  MOV R203, R196 ;  /* 0x000000c400cb7202 */ /* 0x000fe20000000f00 */
[----:B------:R-:W-:Y:S01]  /*dbe0*/  IMAD.MOV.U32 R196, RZ, RZ, R197 ;  /* 0x000000ffffc47224 */ /* 0x000fe200078e00c5 */
[----:B------:R-:W-:Y:S01]  /*dbf0*/  HSET2.LE.AND R0, R2, R20, PT ;  /* 0x0000001402007233 */ /* 0x000fe20003803000 */
[----:B------:R-:W-:Y:S01]  /*dc00*/  IMAD.MOV.U32 R197, RZ, RZ, R198 ;  /* 0x000000ffffc57224 */ /* 0x000fe200078e00c6 */
[----:B------:R-:W-:Y:S01]  /*dc10*/  MOV R198, R199 ;  /* 0x000000c700c67202 */ /* 0x000fe20000000f00 */
[----:B------:R-:W-:Y:S02]  /*dc20*/  IMAD.MOV.U32 R199, RZ, RZ, R192 ;  /* 0x000000ffffc77224 */ /* 0x000fe400078e00c0 */
[----:B------:R-:W-:Y:S01]  /*dc30*/  IMAD.MOV.U32 R192, RZ, RZ, R193 ;  /* 0x000000ffffc07224 */ /* 0x000fe200078e00c1 */
[----:B------:R-:W-:-:S02]  /*dc40*/  MOV R193, R27 ;  /* 0x0000001b00c17202 */ /* 0x000fc40000000f00 */
[----:B------:R-:W4:Y:S01]  /*dc50*/  LDL.LU R27, [R1+0x140] ;  /* 0x00014000011b7983 */ /* 0x000f220000300800 */
[----:B------:R-:W-:-:S03]  /*dc60*/  LOP3.LUT R5, R202, R0, RZ, 0xc0, !PT ;  /* 0x00000000ca057212 */ /* 0x000fc600078ec0ff */
[----:B------:R-:W2:Y:S01]  /*dc70*/  LDL.LU R202, [R1+0xc0] ;  /* 0x0000c00001ca7983 */ /* 0x000ea20000300800 */
[----:B------:R-:W-:Y:S02]  /*dc80*/  LOP3.LUT R3, R26, 0xff00ff, RZ, 0xc0, !PT ;  /* 0x00ff00ff1a037812 */ /* 0x000fe400078ec0ff */
[----:B------:R-:W-:-:S03]  /*dc90*/  HSET2.LE.AND R2, R6, R20, PT ;  /* 0x0000001406027233 */ /* 0x000fc60003803000 */
[----:B------:R-:W-:Y:S01]  /*dca0*/  HSET2.LE.AND R3, R3, R20, PT ;  /* 0x0000001403037233 */ /* 0x000fe20003803000 */
[----:B------:R-:W-:Y:S02]  /*dcb0*/  IMAD.MOV.U32 R249, RZ, RZ, R12 ;  /* 0x000000fffff97224 */ /* 0x000fe400078e000c */
[----:B------:R-:W-:Y:S02]  /*dcc0*/  IMAD.MOV.U32 R240, RZ, RZ, R13 ;  /* 0x000000fffff07224 */ /* 0x000fe400078e000d */
        /* <DEDUP_REMOVED lines=8> */
[----:B------:R-:W-:Y:S01]  /*dd50*/  IMAD.MOV.U32 R229, RZ, RZ, R198 ;  /* 0x000000ffffe57224 */ /* 0x000fe200078e00c6 */
[----:B------:R-:W-:Y:S01]  /*dd60*/  MOV R251, R162 ;  /* 0x000000a200fb7202 */ /* 0x000fe20000000f00 */
[----:B------:R-:W-:-:S02]  /*dd70*/  IMAD.MOV.U32 R228, RZ, RZ, R199 ;  /* 0x000000ffffe47224 */ /* 0x000fc400078e00c7 */
[----:B------:R-:W-:Y:S02]  /*dd80*/  IMAD.MOV.U32 R234, RZ, RZ, R193 ;  /* 0x000000ffffea7224 */ /* 0x000fe400078e00c1 */
[----:B------:R-:W-:Y:S02]  /*dd90*/  IMAD.MOV.U32 R0, RZ, RZ, R194 ;  /* 0x000000ffff007224 */ /* 0x000fe400078e00c2 */
[----:B------:R-:W-:Y:S02]  /*dda0*/  IMAD.MOV.U32 R243, RZ, RZ, R160 ;  /* 0x000000fffff37224 */ /* 0x000fe400078e00a0 */
[----:B------:R-:W-:Y:S02]  /*ddb0*/  IMAD.MOV.U32 R242, RZ, RZ, R161 ;  /* 0x000000fffff27224 */ /* 0x000fe400078e00a1 */
[----:B------:R-:W-:Y:S01]  /*ddc0*/  IMAD.MOV.U32 R250, RZ, RZ, R163 ;  /* 0x000000fffffa7224 */ /* 0x000fe200078e00a3 */
[----:B---3--:R-:W-:Y:S01]  /*ddd0*/  MOV R237, R167 ;  /* 0x000000a700ed7202 */ /* 0x008fe20000000f00 */
[----:B------:R-:W-:Y:S01]  /*dde0*/  IMAD.MOV.U32 R235, RZ, RZ, R140 ;  /* 0x000000ffffeb7224 */ /* 0x000fe200078e008c */
[----:B------:R-:W-:Y:S01]  /*ddf0*/  MOV R248, R152 ;  /* 0x0000009800f87202 */ /* 0x000fe20000000f00 */
[----:B------:R-:W-:-:S02]  /*de00*/  IMAD.MOV.U32 R231, RZ, RZ, R142 ;  /* 0x000000ffffe77224 */ /* 0x000fc400078e008e */
[----:B------:R-:W-:Y:S01]  /*de10*/  IMAD.MOV.U32 R232, RZ, RZ, R143 ;  /* 0x000000ffffe87224 */ /* 0x000fe200078e008f */
[----:B----4-:R-:W-:Y:S02]  /*de20*/  LOP3.LUT R7, R27, R3, RZ, 0xc0, !PT ;  /* 0x000000031b077212 */ /* 0x010fe400078ec0ff */
[----:B--2---:R-:W-:-:S07]  /*de30*/  LOP3.LUT R6, R202, R2, RZ, 0xc0, !PT ;  /* 0x00000002ca067212 */ /* 0x004fce00078ec0ff */
[C---:B-1----:R-:W-:Y:S08]  /*de40*/  HMMA.16816.F32 R224, R4.reuse, R8, R52 ;  /* 0x0000000804e0723c */ /* 0x042ff00000001834 */
[C---:B------:R-:W-:Y:S01]  /*de50*/  HMMA.16816.F32 R220, R4.reuse, R10, R16 ;  /* 0x0000000a04dc723c */ /* 0x040fe20000001810 */
[----:B------:R-:W1:Y:S04]  /*de60*/  LDSM.16.MT88.4 R16, [R35+0x10800] ;  /* 0x010800002310783b */ /* 0x000e680000004200 */
[----:B------:R-:W2:Y:S03]  /*de70*/  LDSM.16.MT88.4 R8, [R92+0x800] ;  /* 0x000800005c08783b */ /* 0x000ea60000004200 */
[----:B------:R-:W-:Y:S01]  /*de80*/  HMMA.16816.F32 R164, R4, R12, R68 ;  /* 0x0000000c04a4723c */ /* 0x000fe20000001844 */
[----:B------:R-:W-:-:S07]  /*de90*/  IMAD.MOV.U32 R3, RZ, RZ, R195 ;  /* 0x000000ffff037224 */ /* 0x000fce00078e00c3 */
[C---:B------:R-:W-:Y:S01]  /*dea0*/  HMMA.16816.F32 R200, R4.reuse, R14, R60 ;  /* 0x0000000e04c8723c */ /* 0x040fe2000000183c */
[----:B------:R-:W3:Y:S07]  /*deb0*/  LDSM.16.MT88.4 R12, [R35+0x12800] ;  /* 0x01280000230c783b */ /* 0x000eee0000004200 */
[C---:B-1----:R-:W-:Y:S08]  /*dec0*/  HMMA.16816.F32 R216, R4.reuse, R16, R88 ;  /* 0x0000001004d8723c */ /* 0x042ff00000001858 */
[C---:B------:R-:W-:Y:S01]  /*ded0*/  HMMA.16816.F32 R196, R4.reuse, R18, R76 ;  /* 0x0000001204c4723c */ /* 0x040fe2000000184c */
[----:B------:R-:W1:Y:S07]  /*dee0*/  LDSM.16.MT88.4 R16, [R23+0x12800] ;  /* 0x012800001710783b */ /* 0x000e6e0000004200 */
[C---:B--2---:R-:W-:Y:S08]  /*def0*/  HMMA.16816.F32 R192, R4.reuse, R8, R48 ;  /* 0x0000000804c0723c */ /* 0x044ff00000001830 */
[----:B------:R-:W-:Y:S01]  /*df00*/  HMMA.16816.F32 R160, R4, R10, R40 ;  /* 0x0000000a04a0723c */ /* 0x000fe20000001828 */
[----:B------:R-:W2:Y:S01]  /*df10*/  LDSM.16.MT88.4 R8, [R21+0x2800] ;  /* 0x002800001508783b */ /* 0x000ea20000004200 */
[----:B------:R-:W-:Y:S01]  /*df20*/  MOV R27, R141 ;  /* 0x0000008d001b7202 */ /* 0x000fe20000000f00 */
[----:B------:R-:W-:Y:S01]  /*df30*/  IMAD.MOV.U32 R77, RZ, RZ, R153 ;  /* 0x000000ffff4d7224 */ /* 0x000fe200078e0099 */
[----:B------:R-:W-:Y:S01]  /*df40*/  MOV R78, R154 ;  /* 0x0000009a004e7202 */ /* 0x000fe20000000f00 */
[----:B------:R-:W-:-:S03]  /*df50*/  IMAD.MOV.U32 R79, RZ, RZ, R155 ;  /* 0x000000ffff4f7224 */ /* 0x000fc600078e009b */
        /* <DEDUP_REMOVED lines=26> */
[----:B------:R-:W2:Y:S01]  /*e100*/  LDSM.16.MT88.4 R8, [R92+0x6800] ;  /* 0x006800005c08783b */ /* 0x000ea20000004200 */
[----:B------:R-:W-:Y:S01]  /*e110*/  MOV R2, R206 ;  /* 0x000000ce00027202 */ /* 0x000fe20000000f00 */
[----:B------:R-:W-:Y:S01]  /*e120*/  IMAD.MOV.U32 R108, RZ, RZ, R0 ;  /* 0x000000ffff6c7224 */ /* 0x000fe200078e0000 */
[C---:B------:R-:W-:Y:S01]  /*e130*/  PRMT R0, R24.reuse, 0x7772, RZ ;  /* 0x0000777218007816 */ /* 0x040fe200000000ff */
[----:B------:R-:W-:Y:S01]  /*e140*/  IMAD.MOV.U32 R117, RZ, RZ, R77 ;  /* 0x000000ffff757224 */ /* 0x000fe200078e004d */
[----:B------:R-:W-:Y:S01]  /*e150*/  MOV R109, R2 ;  /* 0x00000002006d7202 */ /* 0x000fe20000000f00 */
[----:B------:R-:W-:Y:S01]  /*e160*/  IMAD.MOV.U32 R119, RZ, RZ, R79 ;  /* 0x000000ffff777224 */ /* 0x000fe200078e004f */
[C---:B---3--:R-:W-:Y:S01]  /*e170*/  HMMA.16816.F32 R36, R4.reuse, R12, R176 ;  /* 0x0000000c0424723c */ /* 0x048fe200000018b0 */
[----:B------:R-:W-:Y:S01]  /*e180*/  PRMT R2, R24, 0x7773, RZ ;  /* 0x0000777318027816 */ /* 0x000fe200000000ff */
[----:B------:R-:W-:Y:S01]  /*e190*/  IMAD.MOV.U32 R110, RZ, RZ, R3 ;  /* 0x000000ffff6e7224 */ /* 0x000fe200078e0003 */
[----:B------:R-:W-:Y:S01]  /*e1a0*/  MOV R118, R78 ;  /* 0x0000004e00767202 */ /* 0x000fe20000000f00 */
[----:B------:R-:W3:Y:S04]  /*e1b0*/  LDL.LU R206, [R1+0x13c] ;  /* 0x00013c0001ce7983 */ /* 0x000ee80000300800 */
[C---:B------:R-:W-:Y:S01]  /*e1c0*/  HMMA.16816.F32 R104, R4.reuse, R14, R184 ;  /* 0x0000000e0468723c */ /* 0x040fe200000018b8 */
[----:B------:R-:W4:Y:S07]  /*e1d0*/  LDSM.16.MT88.4 R12, [R23+0x11000] ;  /* 0x01100000170c783b */ /* 0x000f2e0000004200 */
[C---:B-1----:R-:W-:Y:S08]  /*e1e0*/  HMMA.16816.F32 R76, R4.reuse, R16, R168 ;  /* 0x00000010044c723c */ /* 0x042ff000000018a8 */
[C---:B------:R-:W-:Y:S01]  /*e1f0*/  HMMA.16816.F32 R64, R4.reuse, R18, R172 ;  /* 0x000000120440723c */ /* 0x040fe200000018ac */
[----:B------:R-:W-:Y:S01]  /*e200*/  MOV R116, R26 ;  /* 0x0000001a00747202 */ /* 0x000fe20000000f00 */
[----:B------:R-:W-:Y:S06]  /*e210*/  LDSM.16.MT88.4 R16, [R92+0x1000] ;  /* 0x001000005c10783b */ /* 0x000fec0000004200 */
[C---:B--2---:R-:W-:Y:S08]  /*e220*/  HMMA.16816.F32 R128, R4.reuse, R8, R188 ;  /* 0x000000080480723c */ /* 0x044ff000000018bc */
[----:B------:R-:W-:Y:S01]  /*e230*/  HMMA.16816.F32 R132, R4, R10, R180 ;  /* 0x0000000a0484723c */ /* 0x000fe200000018b4 */
[----:B------:R-:W-:Y:S01]  /*e240*/  PRMT R7, R0, 0x5410, R2 ;  /* 0x0000541000077816 */ /* 0x000fe20000000002 */
[----:B------:R-:W1:Y:S01]  /*e250*/  LDSM.16.MT88.4 R8, [R35+0x11000] ;  /* 0x011000002308783b */ /* 0x000e620000004200 */
[----:B------:R-:W-:-:S02]  /*e260*/  LOP3.LUT R0, R28, 0xffff, RZ, 0xc0, !PT ;  /* 0x0000ffff1c007812 */ /* 0x000fc400078ec0ff */
[----:B------:R-:W-:Y:S02]  /*e270*/  LOP3.LUT R2, R28, 0xff, RZ, 0xc0, !PT ;  /* 0x000000ff1c027812 */ /* 0x000fe400078ec0ff */
[----:B------:R-:W-:Y:S01]  /*e280*/  SHF.R.U32.HI R0, RZ, 0x8, R0 ;  /* 0x00000008ff007819 */ /* 0x000fe20000011600 */
[----:B------:R-:W-:-:S03]  /*e290*/  IMAD.MOV.U32 R4, RZ, RZ, R24 ;  /* 0x000000ffff047224 */ /* 0x000fc600078e0018 */
[--C-:B------:R-:W-:Y:S02]  /*e2a0*/  PRMT R3, R2, 0x5410, R0.reuse ;  /* 0x0000541002037816 */ /* 0x100fe40000000000 */
[----:B------:R-:W-:Y:S02]  /*e2b0*/  PRMT R0, R28, 0x7632, R0 ;  /* 0x000076321c007816 */ /* 0x000fe40000000000 */
[----:B------:R-:W-:Y:S02]  /*e2c0*/  SHF.R.U32.HI R5, RZ, 0x18, R28 ;  /* 0x00000018ff057819 */ /* 0x000fe4000001161c */
[----:B------:R-:W-:Y:S02]  /*e2d0*/  LOP3.LUT R2, R0, 0xff, RZ, 0xc0, !PT ;  /* 0x000000ff00027812 */ /* 0x000fe400078ec0ff */
[----:B------:R-:W-:Y:S02]  /*e2e0*/  PRMT R6, R24, 0x7771, RZ ;  /* 0x0000777118067816 */ /* 0x000fe400000000ff */
[----:B------:R-:W-:-:S02]  /*e2f0*/  LOP3.LUT R4, R4, 0xff, RZ, 0xc0, !PT ;  /* 0x000000ff04047812 */ /* 0x000fc400078ec0ff */
[--C-:B------:R-:W-:Y:S02]  /*e300*/  HSET2.LE.AND R0, R3, R20.reuse, PT ;  /* 0x0000001403007233 */ /* 0x100fe40003803000 */
[----:B------:R-:W-:Y:S02]  /*e310*/  PRMT R2, R2, 0x5410, R5 ;  /* 0x0000541002027816 */ /* 0x000fe40000000005 */
[----:B------:R-:W-:Y:S02]  /*e320*/  PRMT R6, R4, 0x5410, R6 ;  /* 0x0000541004067816 */ /* 0x000fe40000000006 */
[----:B------:R-:W-:Y:S02]  /*e330*/  LOP3.LUT R3, R7, 0xff00ff, RZ, 0xc0, !PT ;  /* 0x00ff00ff07037812 */ /* 0x000fe400078ec0ff */
[----:B------:R-:W-:Y:S02]  /*e340*/  LOP3.LUT R4, R116, R0, RZ, 0xc0, !PT ;  /* 0x0000000074047212 */ /* 0x000fe400078ec0ff */
[----:B------:R-:W-:-:S02]  /*e350*/  HSET2.LE.AND R0, R2, R20, PT ;  /* 0x0000001402007233 */ /* 0x000fc40003803000 */
[--C-:B------:R-:W-:Y:S02]  /*e360*/  HSET2.LE.AND R2, R6, R20.reuse, PT ;  /* 0x0000001406027233 */ /* 0x100fe40003803000 */
[----:B------:R-:W-:Y:S02]  /*e370*/  HSET2.LE.AND R3, R3, R20, PT ;  /* 0x0000001403037233 */ /* 0x000fe40003803000 */
[----:B------:R-:W-:Y:S02]  /*e380*/  LOP3.LUT R5, R95, R0, RZ, 0xc0, !PT ;  /* 0x000000005f057212 */ /* 0x000fe400078ec0ff */
[----:B------:R-:W-:Y:S02]  /*e390*/  LOP3.LUT R6, R94, R2, RZ, 0xc0, !PT ;  /* 0x000000025e067212 */ /* 0x000fe400078ec0ff */
[----:B------:R-:W-:Y:S02]  /*e3a0*/  LOP3.LUT R7, R93, R3, RZ, 0xc0, !PT ;  /* 0x000000035d077212 */ /* 0x000fe400078ec0ff */
[----:B------:R-:W-:-:S02]  /*e3b0*/  MOV R111, R27 ;  /* 0x0000001b006f7202 */ /* 0x000fc40000000f00 */
[----:B------:R-:W2:Y:S03]  /*e3c0*/  LDSM.16.MT88.4 R24, [R21+0x1000] ;  /* 0x001000001518783b */ /* 0x000ea60000004200 */
[C---:B----4-:R-:W-:Y:S08]  /*e3d0*/  HMMA.16816.F32 R136, R4.reuse, R12, R224 ;  /* 0x0000000c0488723c */ /* 0x050ff000000018e0 */
[C---:B------:R-:W-:Y:S01]  /*e3e0*/  HMMA.16816.F32 R148, R4.reuse, R14, R220 ;  /* 0x0000000e0494723c */ /* 0x040fe200000018dc */
[----:B------:R-:W4:Y:S07]  /*e3f0*/  LDSM.16.MT88.4 R12, [R23+0x13000] ;  /* 0x01300000170c783b */ /* 0x000f2e0000004200 */
[C---:B-1----:R-:W-:Y:S08]  /*e400*/  HMMA.16816.F32 R216, R4.reuse, R8, R216 ;  /* 0x0000000804d8723c */ /* 0x042ff000000018d8 */
[C---:B------:R-:W-:Y:S01]  /*e410*/  HMMA.16816.F32 R196, R4.reuse, R10, R196 ;  /* 0x0000000a04c4723c */ /* 0x040fe200000018c4 */
[----:B------:R-:W1:Y:S01]  /*e420*/  LDSM.16.MT88.4 R8, [R35+0x13000] ;  /* 0x013000002308783b */ /* 0x000e620000004200 */
[----:B------:R-:W-:Y:S01]  /*e430*/  IMAD.MOV.U32 R95, RZ, RZ, R108 ;  /* 0x000000ffff5f7224 */ /* 0x000fe200078e006c */
[----:B------:R-:W-:Y:S01]  /*e440*/  MOV R108, R109 ;  /* 0x0000006d006c7202 */ /* 0x000fe20000000f00 */
[----:B------:R-:W-:Y:S01]  /*e450*/  IMAD.MOV.U32 R109, RZ, RZ, R110 ;  /* 0x000000ffff6d7224 */ /* 0x000fe200078e006e */
[----:B------:R-:W-:Y:S01]  /*e460*/  MOV R110, R111 ;  /* 0x0000006f006e7202 */ /* 0x000fe20000000f00 */
[----:B------:R-:W-:Y:S01]  /*e470*/  IMAD.MOV.U32 R111, RZ, RZ, R29 ;  /* 0x000000ffff6f7224 */ /* 0x000fe200078e001d */
[----:B------:R-:W-:Y:S01]  /*e480*/  MOV R94, R30 ;  /* 0x0000001e005e7202 */ /* 0x000fe20000000f00 */
[----:B------:R-:W-:Y:S01]  /*e490*/  IMAD.MOV.U32 R93, RZ, RZ, R31 ;  /* 0x000000ffff5d7224 */ /* 0x000fe200078e001f */
[C---:B------:R-:W-:Y:S01]  /*e4a0*/  HMMA.16816.F32 R220, R4.reuse, R16, R192 ;  /* 0x0000001004dc723c */ /* 0x040fe200000018c0 */
[----:B------:R-:W1:Y:S07]  /*e4b0*/  LDSM.16.MT88.4 R28, [R21+0x3000] ;  /* 0x00300000151c783b */ /* 0x000e6e0000004200 */
[C---:B--2---:R-:W-:Y:S08]  /*e4c0*/  HMMA.16816.F32 R184, R4.reuse, R24, R164 ;  /* 0x0000001804b8723c */ /* 0x044ff000000018a4 */
[C---:B----4-:R-:W-:Y:S08]  /*e4d0*/  HMMA.16816.F32 R152, R4.reuse, R12, R152 ;  /* 0x0000000c0498723c */ /* 0x050ff00000001898 */
[C---:B------:R-:W-:Y:S01]  /*e4e0*/  HMMA.16816.F32 R144, R4.reuse, R14, R140 ;  /* 0x0000000e0490723c */ /* 0x040fe2000000188c */
[----:B------:R-:W2:Y:S07]  /*e4f0*/  LDSM.16.MT88.4 R12, [R23+0x15000] ;  /* 0x01500000170c783b */ /* 0x000eae0000004200 */
[C---:B------:R-:W-:Y:S01]  /*e500*/  HMMA.16816.F32 R224, R4.reuse, R18, R160 ;  /* 0x0000001204e0723c */ /* 0x040fe200000018a0 */
[----:B------:R-:W4:Y:S07]  /*e510*/  LDSM.16.MT88.4 R16, [R92+0x3000] ;  /* 0x003000005c10783b */ /* 0x000f2e0000004200 */
[C---:B-1----:R-:W-:Y:S08]  /*e520*/  HMMA.16816.F32 R156, R4.reuse, R8, R124 ;  /* 0x00000008049c723c */ /* 0x042ff0000000187c */
[C---:B------:R-:W-:Y:S01]  /*e530*/  HMMA.16816.F32 R164, R4.reuse, R10, R112 ;  /* 0x0000000a04a4723c */ /* 0x040fe20000001870 */
[----:B------:R-:W1:Y:S07]  /*e540*/  LDSM.16.MT88.4 R8, [R35+0x15000] ;  /* 0x015000002308783b */ /* 0x000e6e0000004200 */
[C---:B------:R-:W-:Y:S08]  /*e550*/  HMMA.16816.F32 R172, R4.reuse, R28, R52 ;  /* 0x0000001c04ac723c */ /* 0x040ff00000001834 */
[C---:B--2---:R-:W-:Y:S08]  /*e560*/  HMMA.16816.F32 R60, R4.reuse, R12, R60 ;  /* 0x0000000c043c723c */ /* 0x044ff0000000183c */
[C---:B------:R-:W-:Y:S01]  /*e570*/  HMMA.16816.F32 R56, R4.reuse, R14, R56 ;  /* 0x0000000e0438723c */ /* 0x040fe20000001838 */
[----:B------:R-:W2:Y:S07]  /*e580*/  LDSM.16.MT88.4 R12, [R23+0x17000] ;  /* 0x01700000170c783b */ /* 0x000eae0000004200 */
[C---:B----4-:R-:W-:Y:S08]  /*e590*/  HMMA.16816.F32 R192, R4.reuse, R16, R88 ;  /* 0x0000001004c0723c */ /* 0x050ff00000001858 */
[C---:B-1----:R-:W-:Y:S08]  /*e5a0*/  HMMA.16816.F32 R88, R4.reuse, R8, R48 ;  /* 0x000000080458723c */ /* 0x042ff00000001830 */
[----:B------:R-:W-:Y:S01]  /*e5b0*/  HMMA.16816.F32 R52, R4, R10, R44 ;  /* 0x0000000a0434723c */ /* 0x000fe2000000182c */
[----:B------:R-:W1:Y:S01]  /*e5c0*/  LDSM.16.MT88.4 R8, [R35+0x17000] ;  /* 0x017000002308783b */ /* 0x000e620000004200 */
[----:B------:R-:W-:-:S02]  /*e5d0*/  PRMT R2, R34, 0x7773, RZ ;  /* 0x0000777322027816 */ /* 0x000fc400000000ff */
[----:B------:R-:W-:Y:S01]  /*e5e0*/  PRMT R0, R34, 0x7772, RZ ;  /* 0x0000777222007816 */ /* 0x000fe200000000ff */
[----:B------:R-:W-:Y:S01]  /*e5f0*/  IMAD.MOV.U32 R126, RZ, RZ, R109 ;  /* 0x000000ffff7e7224 */ /* 0x000fe200078e006d */
[----:B------:R-:W-:Y:S01]  /*e600*/  MOV R127, R108 ;  /* 0x0000006c007f7202 */ /* 0x000fe20000000f00 */
[----:B------:R-:W-:Y:S01]  /*e610*/  IMAD.MOV.U32 R124, RZ, RZ, R111 ;  /* 0x000000ffff7c7224 */ /* 0x000fe200078e006f */
[----:B------:R-:W-:Y:S01]  /*e620*/  MOV R125, R110 ;  /* 0x0000006e007d7202 */ /* 0x000fe20000000f00 */
[----:B--2---:R-:W-:Y:S01]  /*e630*/  HMMA.16816.F32 R100, R4, R12, R100 ;  /* 0x0000000c0464723c */ /* 0x004fe20000001864 */
[----:B------:R-:W-:Y:S02]  /*e640*/  PRMT R13, R0, 0x5410, R2 ;  /* 0x00005410000d7816 */ /* 0x000fe40000000002 */
[----:B------:R-:W-:-:S04]  /*e650*/  LOP3.LUT R2, R33, 0xffff, RZ, 0xc0, !PT ;  /* 0x0000ffff21027812 */ /* 0x000fc800078ec0ff */
[----:B------:R-:W-:Y:S02]  /*e660*/  SHF.R.U32.HI R2, RZ, 0x8, R2 ;  /* 0x00000008ff027819 */ /* 0x000fe40000011602 */
[----:B------:R-:W-:Y:S02]  /*e670*/  MOV R116, R205 ;  /* 0x000000cd00747202 */ /* 0x000fe40000000f00 */
[----:B------:R-:W2:Y:S01]  /*e680*/  LDL.LU R205, [R1+0x138] ;  /* 0x0001380001cd7983 */ /* 0x000ea20000300800 */
[----:B-1----:R-:W-:Y:S01]  /*e690*/  HMMA.16816.F32 R108, R4, R8, R76 ;  /* 0x00000008046c723c */ /* 0x002fe2000000184c */
[----:B------:R-:W-:-:S07]  /*e6a0*/  LOP3.LUT R9, R33, 0xff, RZ, 0xc0, !PT ;  /* 0x000000ff21097812 */ /* 0x000fce00078ec0ff */
[----:B------:R-:W-:Y:S01]  /*e6b0*/  HMMA.16816.F32 R64, R4, R10, R64 ;  /* 0x0000000a0440723c */ /* 0x000fe20000001840 */
[----:B------:R-:W-:Y:S01]  /*e6c0*/  PRMT R11, R9, 0x5410, R2 ;  /* 0x00005410090b7816 */ /* 0x000fe20000000002 */
[----:B------:R-:W-:Y:S02]  /*e6d0*/  FFMA.FTZ R2, R124, UR4, -R22 ;  /* 0x000000047c027c23 */ /* 0x000fe40008010816 */
[----:B------:R-:W4:Y:S01]  /*e6e0*/  LDL R124, [R1+0xdc] ;  /* 0x0000dc00017c7983 */ /* 0x000f220000100800 */
[----:B------:R-:W-:Y:S02]  /*e6f0*/  PRMT R0, R33, 0x7632, R0 ;  /* 0x0000763221007816 */ /* 0x000fe40000000000 */
[----:B------:R-:W-:Y:S02]  /*e700*/  SHF.R.U32.HI R8, RZ, 0x18, R33 ;  /* 0x00000018ff087819 */ /* 0x000fe40000011621 */
[----:B------:R-:W-:-:S04]  /*e710*/  LOP3.LUT R0, R0, 0xff, RZ, 0xc0, !PT ;  /* 0x000000ff00007812 */ /* 0x000fc800078ec0ff */
[----:B------:R-:W-:Y:S01]  /*e720*/  PRMT R9, R0, 0x5410, R8 ;  /* 0x0000541000097816 */ /* 0x000fe20000000008 */
[----:B------:R-:W-:Y:S01]  /*e730*/  HMMA.16816.F32 R200, R4, R26, R200 ;  /* 0x0000001a04c8723c */ /* 0x000fe200000018c8 */
[----:B------:R-:W1:Y:S01]  /*e740*/  LDSM.16.MT88.4 R24, [R21+0x5000] ;  /* 0x005000001518783b */ /* 0x000e620000004200 */
[----:B------:R-:W-:Y:S02]  /*e750*/  IMAD.MOV.U32 R140, RZ, RZ, R119 ;  /* 0x000000ffff8c7224 */ /* 0x000fe400078e0077 */
[----:B------:R-:W-:Y:S02]  /*e760*/  IMAD.MOV.U32 R142, RZ, RZ, R117 ;  /* 0x000000ffff8e7224 */ /* 0x000fe400078e0075 */
[----:B----4-:R-:W-:Y:S02]  /*e770*/  FFMA.FTZ R0, R124, UR4, -R22 ;  /* 0x000000047c007c23 */ /* 0x010fe40008010816 */
[----:B------:R-:W4:Y:S01]  /*e780*/  LDL.LU R124, [R1+0x100] ;  /* 0x00010000017c7983 */ /* 0x000f220000300800 */
[----:B------:R-:W-:-:S02]  /*e790*/  IMAD.MOV.U32 R115, RZ, RZ, R125 ;  /* 0x000000ffff737224 */ /* 0x000fc400078e007d */
[----:B------:R-:W-:Y:S02]  /*e7a0*/  IMAD.MOV.U32 R125, RZ, RZ, R140 ;  /* 0x000000ffff7d7224 */ /* 0x000fe400078e008c */
[----:B------:R-:W-:Y:S02]  /*e7b0*/  IMAD.MOV.U32 R140, RZ, RZ, R142 ;  /* 0x000000ffff8c7224 */ /* 0x000fe400078e008e */
[----:B------:R-:W-:Y:S01]  /*e7c0*/  IMAD.MOV.U32 R142, RZ, RZ, R93 ;  /* 0x000000ffff8e7224 */ /* 0x000fe200078e005d */
[----:B------:R-:W-:Y:S01]  /*e7d0*/  MOV R93, R94 ;  /* 0x0000005e005d7202 */ /* 0x000fe20000000f00 */
[----:B------:R-:W-:Y:S01]  /*e7e0*/  IMAD.MOV.U32 R94, RZ, RZ, R95 ;  /* 0x000000ffff5e7224 */ /* 0x000fe200078e005f */
[----:B------:R-:W-:Y:S01]  /*e7f0*/  MOV R95, R248 ;  /* 0x000000f8005f7202 */ /* 0x000fe20000000f00 */
[----:B------:R-:W-:Y:S01]  /*e800*/  IMAD.MOV.U32 R248, RZ, RZ, R249 ;  /* 0x000000fffff87224 */ /* 0x000fe200078e00f9 */
[----:B------:R-:W-:Y:S01]  /*e810*/  MOV R249, R250 ;  /* 0x000000fa00f97202 */ /* 0x000fe20000000f00 */
[----:B------:R-:W-:Y:S01]  /*e820*/  IMAD.MOV.U32 R250, RZ, RZ, R251 ;  /* 0x000000fffffa7224 */ /* 0x000fe200078e00fb */
[----:B------:R-:W-:Y:S01]  /*e830*/  HMMA.16816.F32 R188, R4, R18, R96 ;  /* 0x0000001204bc723c */ /* 0x000fe20000001860 */
[----:B------:R-:W-:-:S07]  /*e840*/  MOV R251, R242 ;  /* 0x000000f200fb7202 */ /* 0x000fce0000000f00 */
[C---:B-1----:R-:W-:Y:S01]  /*e850*/  HMMA.16816.F32 R160, R4.reuse, R24, R40 ;  /* 0x0000001804a0723c */ /* 0x042fe20000001828 */
[----:B------:R-:W-:Y:S02]  /*e860*/  MOV R242, R236 ;  /* 0x000000ec00f27202 */ /* 0x000fe40000000f00 */
[----:B------:R-:W-:Y:S02]  /*e870*/  MOV R141, R118 ;  /* 0x00000076008d7202 */ /* 0x000fe40000000f00 */
[----:B------:R-:W-:Y:S02]  /*e880*/  MOV R143, R116 ;  /* 0x00000074008f7202 */ /* 0x000fe40000000f00 */
[----:B------:R-:W-:Y:S01]  /*e890*/  MOV R3, R34 ;  /* 0x0000002200037202 */ /* 0x000fe20000000f00 */
[C---:B------:R-:W-:Y:S01]  /*e8a0*/  HMMA.16816.F32 R96, R4.reuse, R26, R84 ;  /* 0x0000001a0460723c */ /* 0x040fe20000001854 */
[----:B------:R-:W-:Y:S02]  /*e8b0*/  MOV R236, R232 ;  /* 0x000000e800ec7202 */ /* 0x000fe40000000f00 */
[----:B------:R-:W-:Y:S01]  /*e8c0*/  PRMT R10, R34, 0x7771, RZ ;  /* 0x00007771220a7816 */ /* 0x000fe200000000ff */
[----:B------:R-:W-:Y:S01]  /*e8d0*/  FFMA.FTZ R8, R115, UR4, -R32 ;  /* 0x0000000473087c23 */ /* 0x000fe20008010820 */
[----:B------:R-:W-:Y:S01]  /*e8e0*/  MOV R232, R228 ;  /* 0x000000e400e87202 */ /* 0x000fe20000000f00 */
[----:B------:R-:W1:Y:S02]  /*e8f0*/  LDSM.16.MT88.4 R16, [R92+0x5000] ;  /* 0x005000005c10783b */ /* 0x000e640000004200 */
[----:B------:R-:W-:Y:S01]  /*e900*/  HMMA.16816.F32 R24, R4, R14, R68 ;  /* 0x0000000e0418723c */ /* 0x000fe20000001844 */
[----:B------:R-:W-:Y:S01]  /*e910*/  MOV R228, R230 ;  /* 0x000000e600e47202 */ /* 0x000fe20000000f00 */
[----:B------:R-:W-:Y:S01]  /*e920*/  LDSM.16.MT88.4 R40, [R23+0x13800] ;  /* 0x013800001728783b */ /* 0x000fe20000004200 */
[----:B----4-:R-:W-:-:S03]  /*e930*/  FADD.FTZ R14, R124, R209 ;  /* 0x000000d17c0e7221 */ /* 0x010fc60000010000 */
[----:B------:R-:W4:Y:S04]  /*e940*/  LDL.LU R209, [R1+0x134] ;  /* 0x0001340001d17983 */ /* 0x000f280000300800 */
[----:B------:R-:W3:Y:S01]  /*e950*/  LDL.LU R230, [R1+0x50] ;  /* 0x0000500001e67983 */ /* 0x000ee20000300800 */
[----:B------:R-:W-:Y:S02]  /*e960*/  MOV R124, R126 ;  /* 0x0000007e007c7202 */ /* 0x000fe40000000f00 */
[----:B------:R-:W-:Y:S02]  /*e970*/  MOV R126, R141 ;  /* 0x0000008d007e7202 */ /* 0x000fe40000000f00 */
[----:B------:R-:W-:Y:S01]  /*e980*/  MOV R141, R143 ;  /* 0x0000008f008d7202 */ /* 0x000fe20000000f00 */
[----:B------:R-:W-:-:S02]  /*e990*/  IMAD.MOV.U32 R143, RZ, RZ, R243 ;  /* 0x000000ffff8f7224 */ /* 0x000fc400078e00f3 */
[----:B------:R-:W-:Y:S02]  /*e9a0*/  IMAD.MOV.U32 R243, RZ, RZ, R239 ;  /* 0x000000fffff37224 */ /* 0x000fe400078e00ef */
[----:B------:R-:W-:Y:S01]  /*e9b0*/  IMAD.MOV.U32 R114, RZ, RZ, R124 ;  /* 0x000000ffff727224 */ /* 0x000fe200078e007c */
[----:B------:R-:W-:Y:S01]  /*e9c0*/  LOP3.LUT R3, R3, 0xff, RZ, 0xc0, !PT ;  /* 0x000000ff03037812 */ /* 0x000fe200078ec0ff */
[----:B------:R-:W-:Y:S02]  /*e9d0*/  IMAD.MOV.U32 R124, RZ, RZ, R126 ;  /* 0x000000ffff7c7224 */ /* 0x000fe400078e007e */
[----:B------:R-:W-:Y:S02]  /*e9e0*/  IMAD.MOV.U32 R126, RZ, RZ, R141 ;  /* 0x000000ffff7e7224 */ /* 0x000fe400078e008d */
[----:B------:R-:W-:Y:S02]  /*e9f0*/  IMAD.MOV.U32 R141, RZ, RZ, R143 ;  /* 0x000000ffff8d7224 */ /* 0x000fe400078e008f */
[----:B------:R-:W-:Y:S01]  /*ea00*/  IMAD.MOV.U32 R143, RZ, RZ, R243 ;  /* 0x000000ffff8f7224 */ /* 0x000fe200078e00f3 */
[----:B------:R-:W-:-:S02]  /*ea10*/  MOV R243, R232 ;  /* 0x000000e800f37202 */ /* 0x000fc40000000f00 */
[----:B------:R-:W-:Y:S01]  /*ea20*/  PRMT R10, R3, 0x5410, R10 ;  /* 0x00005410030a7816 */ /* 0x000fe2000000000a */
[----:B------:R-:W-:Y:S01]  /*ea30*/  FFMA.FTZ R3, R114, UR4, -R32 ;  /* 0x0000000472037c23 */ /* 0x000fe20008010820 */
[----:B---3--:R-:W-:Y:S02]  /*ea40*/  MOV R232, R230 ;  /* 0x000000e600e87202 */ /* 0x008fe40000000f00 */
[----:B------:R-:W3:Y:S04]  /*ea50*/  LDL.LU R230, [R1+0xb4] ;  /* 0x0000b40001e67983 */ /* 0x000ee80000300800 */
[----:B------:R-:W2:Y:S01]  /*ea60*/  LDL.LU R114, [R1+0xd8] ;  /* 0x0000d80001727983 */ /* 0x000ea20000300800 */
[----:B------:R-:W-:Y:S02]  /*ea70*/  IMAD.MOV.U32 R239, RZ, RZ, R233 ;  /* 0x000000ffffef7224 */ /* 0x000fe400078e00e9 */
[----:B------:R-:W-:-:S02]  /*ea80*/  IMAD.MOV.U32 R233, RZ, RZ, R229 ;  /* 0x000000ffffe97224 */ /* 0x000fc400078e00e5 */
[----:B------:R2:W-:Y:S01]  /*ea90*/  MUFU.EX2 R229, R2 ;  /* 0x0000000200e57308 */ /* 0x0005e20000000800 */
[----:B------:R-:W-:Y:S01]  /*eaa0*/  MOV R115, R125 ;  /* 0x0000007d00737202 */ /* 0x000fe20000000f00 */
[----:B--2---:R-:W-:Y:S02]  /*eab0*/  FFMA.FTZ R2, R114, UR4, -R32 ;  /* 0x0000000472027c23 */ /* 0x004fe40008010820 */
[----:B------:R-:W2:Y:S01]  /*eac0*/  LDL.LU R114, [R1+0xd4] ;  /* 0x0000d40001727983 */ /* 0x000ea20000300800 */
[----:B------:R-:W-:Y:S02]  /*ead0*/  MOV R125, R140 ;  /* 0x0000008c007d7202 */ /* 0x000fe40000000f00 */
[----:B------:R-:W-:Y:S02]  /*eae0*/  MOV R140, R142 ;  /* 0x0000008e008c7202 */ /* 0x000fe40000000f00 */
[----:B------:R-:W-:Y:S02]  /*eaf0*/  MOV R142, R242 ;  /* 0x000000f2008e7202 */ /* 0x000fe40000000f00 */
[----:B------:R-:W-:Y:S01]  /*eb00*/  MOV R242, R236 ;  /* 0x000000ec00f27202 */ /* 0x000fe20000000f00 */
[----:B------:R-:W-:-:S02]  /*eb10*/  IMAD.MOV.U32 R236, RZ, RZ, R239 ;  /* 0x000000ffffec7224 */ /* 0x000fc400078e00ef */
[----:B------:R-:W-:Y:S02]  /*eb20*/  IMAD.MOV.U32 R239, RZ, RZ, R228 ;  /* 0x000000ffffef7224 */ /* 0x000fe400078e00e4 */
[----:B------:R-:W-:Y:S02]  /*eb30*/  IMAD.MOV.U32 R228, RZ, RZ, R231 ;  /* 0x000000ffffe47224 */ /* 0x000fe400078e00e7 */
[----:B------:R2:W4:Y:S01]  /*eb40*/  MUFU.EX2 R231, R0 ;  /* 0x0000000000e77308 */ /* 0x0005220000000800 */
[----:B------:R-:W-:Y:S02]  /*eb50*/  IMAD.MOV.U32 R113, RZ, RZ, R124 ;  /* 0x000000ffff717224 */ /* 0x000fe400078e007c */
[----:B------:R-:W-:Y:S01]  /*eb60*/  IMAD.MOV.U32 R124, RZ, RZ, R126 ;  /* 0x000000ffff7c7224 */ /* 0x000fe200078e007e */
[----:B------:R-:W-:Y:S01]  /*eb70*/  HMMA.16816.F32 R168, R4, R30, R120 ;  /* 0x0000001e04a8723c */ /* 0x000fe20000001878 */
[----:B------:R-:W-:Y:S01]  /*eb80*/  IMAD.MOV.U32 R126, RZ, RZ, R141 ;  /* 0x000000ffff7e7224 */ /* 0x000fe200078e008d */
[----:B------:R1:W-:Y:S01]  /*eb90*/  MUFU.EX2 R15, R2 ;  /* 0x00000002000f7308 */ /* 0x0003e20000000800 */
[----:B------:R-:W-:Y:S01]  /*eba0*/  IMAD.MOV.U32 R141, RZ, RZ, R143 ;  /* 0x000000ffff8d7224 */ /* 0x000fe200078e008f */
[----:B------:R-:W-:Y:S01]  /*ebb0*/  MOV R123, R124 ;  /* 0x0000007c007b7202 */ /* 0x000fe20000000f00 */
[----:B------:R-:W-:Y:S01]  /*ebc0*/  IMAD.MOV.U32 R143, RZ, RZ, R239 ;  /* 0x000000ffff8f7224 */ /* 0x000fe200078e00ef */
[----:B------:R-:W-:Y:S01]  /*ebd0*/  MOV R239, R215 ;  /* 0x000000d700ef7202 */ /* 0x000fe20000000f00 */
[----:B------:R3:W-:Y:S01]  /*ebe0*/  MUFU.EX2 R34, R8 ;  /* 0x0000000800227308 */ /* 0x0007e20000000800 */
[----:B------:R-:W4:Y:S01]  /*ebf0*/  LDSM.16.MT88.4 R28, [R21+0x7000] ;  /* 0x00700000151c783b */ /* 0x000f220000004200 */
[----:B--2---:R-:W-:Y:S01]  /*ec00*/  FFMA.FTZ R0, R114, UR4, -R32 ;  /* 0x0000000472007c23 */ /* 0x004fe20008010820 */
[----:B------:R-:W-:-:S02]  /*ec10*/  MOV R114, R115 ;  /* 0x0000007300727202 */ /* 0x000fc40000000f00 */
[----:B------:R-:W-:Y:S02]  /*ec20*/  MOV R115, R125 ;  /* 0x0000007d00737202 */ /* 0x000fe40000000f00 */
[----:B------:R-:W-:Y:S02]  /*ec30*/  MOV R125, R140 ;  /* 0x0000008c007d7202 */ /* 0x000fe40000000f00 */
[----:B------:R-:W-:Y:S01]  /*ec40*/  MOV R140, R142 ;  /* 0x0000008e008c7202 */ /* 0x000fe20000000f00 */
[----:B------:R-:W-:Y:S01]  /*ec50*/  IMAD.MOV.U32 R122, RZ, RZ, R115 ;  /* 0x000000ffff7a7224 */ /* 0x000fe200078e0073 */
        /* <DEDUP_REMOVED lines=12> */
[----:B------:R-:W2:Y:S01]  /*ed20*/  LDL.LU R208, [R1+0x130] ;  /* 0x0001300001d07983 */ /* 0x000ea20000300800 */
[----:B------:R-:W-:Y:S01]  /*ed30*/  MOV R124, R125 ;  /* 0x0000007d007c7202 */ /* 0x000fe20000000f00 */
[----:B------:R-:W-:Y:S01]  /*ed40*/  FADD.FTZ R12, R114, R113 ;  /* 0x00000071720c7221 */ /* 0x000fe20000010000 */
[----:B------:R-:W-:Y:S01]  /*ed50*/  IMAD.MOV.U32 R125, RZ, RZ, R126 ;  /* 0x000000ffff7d7224 */ /* 0x000fe200078e007e */
[----:B------:R-:W2:Y:S01]  /*ed60*/  LDL.LU R215, [R1+0x12c] ;  /* 0x00012c0001d77983 */ /* 0x000ea20000300800 */
[----:B------:R-:W-:Y:S01]  /*ed70*/  MOV R126, R127 ;  /* 0x0000007f007e7202 */ /* 0x000fe20000000f00 */
[----:B------:R-:W-:-:S02]  /*ed80*/  IMAD.MOV.U32 R127, RZ, RZ, R235 ;  /* 0x000000ffff7f7224 */ /* 0x000fc400078e00eb */
[----:B------:R-:W3:Y:S01]  /*ed90*/  LDL.LU R114, [R1+0xf8] ;  /* 0x0000f80001727983 */ /* 0x000ee20000300800 */
[----:B------:R-:W-:Y:S01]  /*eda0*/  MOV R235, R205 ;  /* 0x000000cd00eb7202 */ /* 0x000fe20000000f00 */
[----:B-1----:R-:W-:Y:S02]  /*edb0*/  FADD.FTZ R2, R121, R12 ;  /* 0x0000000c79027221 */ /* 0x002fe40000010000 */
[----:B------:R1:W2:Y:S04]  /*edc0*/  LDL.LU.S16 R22, [R1+0xdc] ;  /* 0x0000dc0001167983 */ /* 0x0002a80000300600 */
[----:B------:R-:W2:Y:S04]  /*edd0*/  LDL.LU R205, [R1+0x128] ;  /* 0x0001280001cd7983 */ /* 0x000ea80000300800 */
[----:B------:R-:W2:Y:S01]  /*ede0*/  LDL.LU R121, [R1+0xfc] ;  /* 0x0000fc0001797983 */ /* 0x000ea20000300800 */
[C---:B------:R-:W-:Y:S08]  /*edf0*/  HMMA.16816.F32 R180, R4.reuse, R16, R80 ;  /* 0x0000001004b4723c */ /* 0x040ff00000001850 */
[----:B------:R-:W-:Y:S01]  /*ee00*/  HMMA.16816.F32 R176, R4, R18, R72 ;  /* 0x0000001204b0723c */ /* 0x000fe20000001848 */
[----:B------:R-:W1:Y:S01]  /*ee10*/  LDSM.16.MT88.4 R16, [R92+0x7000] ;  /* 0x007000005c10783b */ /* 0x000e620000004200 */
[----:B------:R2:W-:Y:S01]  /*ee20*/  MUFU.EX2 R228, R3 ;  /* 0x0000000300e47308 */ /* 0x0005e20000000800 */
[----:B------:R-:W-:-:S05]  /*ee30*/  MOV R113, R141 ;  /* 0x0000008d00717202 */ /* 0x000fca0000000f00 */
[----:B----4-:R-:W-:Y:S01]  /*ee40*/  HMMA.16816.F32 R116, R4, R28, R36 ;  /* 0x0000001c0474723c */ /* 0x010fe20000001824 */
[----:B------:R-:W-:Y:S01]  /*ee50*/  IMAD.MOV.U32 R49, RZ, RZ, R112 ;  /* 0x000000ffff317224 */ /* 0x000fe200078e0070 */
[----:B------:R-:W-:Y:S01]  /*ee60*/  MOV R50, R123 ;  /* 0x0000007b00327202 */ /* 0x000fe20000000f00 */
[----:B------:R-:W-:Y:S01]  /*ee70*/  IMAD.MOV.U32 R51, RZ, RZ, R122 ;  /* 0x000000ffff337224 */ /* 0x000fe200078e007a */
[----:B------:R-:W-:Y:S01]  /*ee80*/  MOV R120, R124 ;  /* 0x0000007c00787202 */ /* 0x000fe20000000f00 */
[----:B------:R-:W-:Y:S01]  /*ee90*/  LDSM.16.MT88.4 R80, [R35+0x15800] ;  /* 0x015800002350783b */ /* 0x000fe20000004200 */
[----:B---3--:R-:W-:-:S03]  /*eea0*/  FADD.FTZ R8, R114, R14 ;  /* 0x0000000e72087221 */ /* 0x008fc60000010000 */
[----:B------:R-:W-:Y:S01]  /*eeb0*/  LDSM.16.MT88.4 R72, [R23+0x15800] ;  /* 0x015800001748783b */ /* 0x000fe20000004200 */
[----:B--2---:R-:W-:-:S03]  /*eec0*/  FADD.FTZ R33, R121, R8 ;  /* 0x0000000879217221 */ /* 0x004fc60000010000 */
[----:B------:R-:W2:Y:S01]  /*eed0*/  LDL.LU R121, [R1+0xf4] ;  /* 0x0000f40001797983 */ /* 0x000ea20000300800 */
[----:B------:R-:W-:Y:S02]  /*eee0*/  IMAD.MOV.U32 R114, RZ, RZ, R140 ;  /* 0x000000ffff727224 */ /* 0x000fe400078e008c */
[----:B------:R-:W-:Y:S01]  /*eef0*/  @!P6 HADD2 R22, -R207.H0_H0, -RZ.H0_H0 ;  /* 0xa00000ffcf16e230 */ /* 0x000fe20000000900 */
[----:B------:R-:W3:Y:S01]  /*ef00*/  LDSM.16.MT88.4 R140, [R23+0x11800] ;  /* 0x01180000178c783b */ /* 0x000ee20000004200 */
[----:B------:R-:W-:Y:S03]  /*ef10*/  HMMA.16816.F32 R28, R4, R30, R104 ;  /* 0x0000001e041c723c */ /* 0x000fe60000001868 */
[----:B------:R-:W-:Y:S01]  /*ef20*/  PRMT R3, R22, 0x7610, R3 ;  /* 0x0000761016037816 */ /* 0x000fe20000000003 */
[----:B------:R-:W4:Y:S01]  /*ef30*/  LDSM.16.MT88.4 R104, [R23+0x17800] ;  /* 0x017800001768783b */ /* 0x000f220000004200 */
[----:B------:R1:W1:Y:S02]  /*ef40*/  MUFU.EX2 R22, R0 ;  /* 0x0000000000167308 */ /* 0x0002640000000800 */
[----:B------:R-:W-:Y:S01]  /*ef50*/  @!P6 PRMT R207, R3, 0x5410, RZ ;  /* 0x0000541003cfe816 */ /* 0x000fe200000000ff */
[----:B------:R-:W-:Y:S01]  /*ef60*/  IMAD.MOV.U32 R123, RZ, RZ, R127 ;  /* 0x000000ffff7b7224 */ /* 0x000fe200078e007f */
[----:B------:R-:W-:-:S02]  /*ef70*/  HSET2.LE.AND R3, R10, R20, PT ;  /* 0x000000140a037233 */ /* 0x000fc40003803000 */
[----:B------:R-:W-:Y:S02]  /*ef80*/  MOV R122, R126 ;  /* 0x0000007e007a7202 */ /* 0x000fe40000000f00 */
[----:B------:R-:W-:Y:S02]  /*ef90*/  F2FP.F16.F32.PACK_AB R10, R231, R229 ;  /* 0x000000e5e70a723e */ /* 0x000fe400000000ff */
[----:B-1----:R-:W-:Y:S02]  /*efa0*/  LOP3.LUT R0, R13, 0xff00ff, RZ, 0xc0, !PT ;  /* 0x00ff00ff0d007812 */ /* 0x002fe400078ec0ff */
[----:B------:R-:W-:-:S03]  /*efb0*/  PRMT R14, R10, 0x7610, R14 ;  /* 0x000076100a0e7816 */ /* 0x000fc6000000000e */
[--C-:B------:R-:W-:Y:S02]  /*efc0*/  HSET2.LE.AND R8, R0, R20.reuse, PT ;  /* 0x0000001400087233 */ /* 0x100fe40003803000 */
[----:B------:R-:W-:Y:S02]  /*efd0*/  HSET2.LE.AND R0, R9, R20, PT ;  /* 0x0000001409007233 */ /* 0x000fe40003803000 */
[----:B------:R-:W-:Y:S02]  /*efe0*/  F2FP.F16.F32.PACK_AB R9, R22, R15 ;  /* 0x0000000f1609723e */ /* 0x000fe400000000ff */
[----:B------:R-:W-:Y:S02]  /*eff0*/  PRMT R13, R10, 0x7632, R13 ;  /* 0x000076320a0d7816 */ /* 0x000fe4000000000d */
[C---:B------:R-:W-:Y:S02]  /*f000*/  PRMT R10, R9.reuse, 0x7610, R10 ;  /* 0x00007610090a7816 */ /* 0x040fe4000000000a */
[----:B------:R-:W-:-:S02]  /*f010*/  PRMT R9, R9, 0x7632, R9 ;  /* 0x0000763209097816 */ /* 0x000fc40000000009 */
[----:B------:R-:W-:Y:S01]  /*f020*/  MOV R112, R240 ;  /* 0x000000f000707202 */ /* 0x000fe20000000f00 */
[----:B------:R-:W-:Y:S01]  /*f030*/  HMMA.16816.F32 R132, R4, R18, R132 ;  /* 0x000000120484723c */ /* 0x000fe20000001884 */
[----:B------:R-:W4:Y:S01]  /*f040*/  LDL.LU R240, [R1+0x54] ;  /* 0x0000540001f07983 */ /* 0x000f220000300800 */
[----:B--2---:R-:W-:Y:S01]  /*f050*/  FADD.FTZ R32, R121, R2 ;  /* 0x0000000279207221 */ /* 0x004fe20000010000 */
[----:B------:R-:W-:Y:S02]  /*f060*/  HSET2.LE.AND R2, R11, R20, PT ;  /* 0x000000140b027233 */ /* 0x000fe40003803000 */
[----:B------:R-:W-:Y:S01]  /*f070*/  F2FP.F16.F32.PACK_AB R11, R228, R34 ;  /* 0x00000022e40b723e */ /* 0x000fe200000000ff */
[----:B------:R-:W-:-:S03]  /*f080*/  IMAD.MOV.U32 R121, RZ, RZ, R125 ;  /* 0x000000ffff797224 */ /* 0x000fc600078e007d */
[C---:B------:R-:W-:Y:S02]  /*f090*/  PRMT R12, R11.reuse, 0x7610, R12 ;  /* 0x000076100b0c7816 */ /* 0x040fe4000000000c */
[----:B------:R-:W-:Y:S01]  /*f0a0*/  PRMT R11, R11, 0x7632, R11 ;  /* 0x000076320b0b7816 */ /* 0x000fe2000000000b */
[----:B------:R-:W-:Y:S01]  /*f0b0*/  HMMA.16816.F32 R124, R4, R16, R128 ;  /* 0x00000010047c723c */ /* 0x000fe20000001880 */
[----:B------:R-:W-:Y:S02]  /*f0c0*/  LOP3.LUT R128, R49, R2, RZ, 0xc0, !PT ;  /* 0x0000000231807212 */ /* 0x000fe400078ec0ff */
[----:B------:R-:W-:-:S04]  /*f0d0*/  PRMT R2, R12, 0x5410, R11 ;  /* 0x000054100c027816 */ /* 0x000fc8000000000b */
[----:B------:R-:W-:Y:S02]  /*f0e0*/  LOP3.LUT R129, R2, R0, RZ, 0xc0, !PT ;  /* 0x0000000002817212 */ /* 0x000fe400078ec0ff */
[----:B------:R-:W-:-:S04]  /*f0f0*/  PRMT R0, R14, 0x5410, R13 ;  /* 0x000054100e007816 */ /* 0x000fc8000000000d */
[----:B------:R-:W-:Y:S02]  /*f100*/  LOP3.LUT R130, R0, R3, RZ, 0xc0, !PT ;  /* 0x0000000300827212 */ /* 0x000fe400078ec0ff */
[----:B------:R-:W-:-:S04]  /*f110*/  PRMT R0, R10, 0x5410, R9 ;  /* 0x000054100a007816 */ /* 0x000fc80000000009 */
[----:B------:R-:W-:Y:S02]  /*f120*/  LOP3.LUT R131, R0, R8, RZ, 0xc0, !PT ;  /* 0x0000000800837212 */ /* 0x000fe400078ec0ff */
[----:B------:R-:W-:Y:S01]  /*f130*/  MOV R0, R114 ;  /* 0x0000007200007202 */ /* 0x000fe20000000f00 */
[----:B------:R-:W-:Y:S01]  /*f140*/  IMAD.MOV.U32 R20, RZ, RZ, R50 ;  /* 0x000000ffff147224 */ /* 0x000fe200078e0032 */
[----:B------:R-:W-:Y:S01]  /*f150*/  MOV R17, R51 ;  /* 0x0000003300117202 */ /* 0x000fe20000000f00 */
[----:B------:R-:W-:Y:S01]  /*f160*/  IMAD.MOV.U32 R8, RZ, RZ, R113 ;  /* 0x000000ffff087224 */ /* 0x000fe200078e0071 */
[----:B------:R-:W-:Y:S01]  /*f170*/  MOV R6, R112 ;  /* 0x0000007000067202 */ /* 0x000fe20000000f00 */
[----:B---3--:R-:W-:Y:S01]  /*f180*/  HMMA.16816.F32 R136, R128, R140, R136 ;  /* 0x0000008c8088723c */ /* 0x008fe20000001888 */
[----:B------:R-:W-:Y:S01]  /*f190*/  IMAD.MOV.U32 R2, RZ, RZ, R115 ;  /* 0x000000ffff027224 */ /* 0x000fe200078e0073 */
[----:B------:R-:W1:Y:S01]  /*f1a0*/  LDSM.16.MT88.4 R48, [R35+0x13800] ;  /* 0x013800002330783b */ /* 0x000e620000004200 */
[----:B------:R-:W-:-:S03]  /*f1b0*/  IMAD.MOV.U32 R16, RZ, RZ, R204 ;  /* 0x000000ffff107224 */ /* 0x000fc600078e00cc */
[----:B------:R-:W2:Y:S02]  /*f1c0*/  LDSM.16.MT88.4 R112, [R35+0x17800] ;  /* 0x017800002370783b */ /* 0x000ea40000004200 */
[C---:B------:R-:W-:Y:S02]  /*f1d0*/  HMMA.16816.F32 R140, R128.reuse, R142, R148 ;  /* 0x0000008e808c723c */ /* 0x040fe40000001894 */
[----:B------:R3:W-:Y:S04]  /*f1e0*/  LDSM.16.MT88.4 R148, [R35+0x11800] ;  /* 0x011800002394783b */ /* 0x0007e80000004200 */
[----:B------:R-:W2:Y:S02]  /*f1f0*/  LDL.LU R204, [R1+0x124] ;  /* 0x0001240001cc7983 */ /* 0x000ea40000300800 */
[C---:B----4-:R-:W-:Y:S08]  /*f200*/  HMMA.16816.F32 R100, R128.reuse, R104, R100 ;  /* 0x000000688064723c */ /* 0x050ff00000001864 */
[----:B------:R-:W-:Y:S01]  /*f210*/  HMMA.16816.F32 R104, R128, R106, R24 ;  /* 0x0000006a8068723c */ /* 0x000fe20000001818 */
[----:B---3--:R-:W-:Y:S01]  /*f220*/  MOV R35, R0 ;  /* 0x0000000000237202 */ /* 0x008fe20000000f00 */
[----:B------:R-:W-:-:S02]  /*f230*/  FADD.FTZ R0, R205, R32 ;  /* 0x00000020cd007221 */ /* 0x000fc40000010000 */
[----:B------:R-:W3:Y:S04]  /*f240*/  LDL.LU R205, [R1+0x120] ;  /* 0x0001200001cd7983 */ /* 0x000ee80000300800 */
[----:B------:R4:W4:Y:S01]  /*f250*/  LDL.LU.S16 R25, [R1+0xe0] ;  /* 0x0000e00001197983 */ /* 0x0009220000300600 */
[----:B------:R-:W-:Y:S01]  /*f260*/  IMAD.MOV.U32 R7, RZ, RZ, R123 ;  /* 0x000000ffff077224 */ /* 0x000fe200078e007b */
[----:B------:R-:W-:Y:S01]  /*f270*/  MOV R18, R122 ;  /* 0x0000007a00127202 */ /* 0x000fe20000000f00 */
[----:B------:R-:W-:Y:S01]  /*f280*/  HMMA.16816.F32 R68, R128, R72, R60 ;  /* 0x000000488044723c */ /* 0x000fe2000000183c */
        /* <DEDUP_REMOVED lines=24> */
[----:B----4-:R-:W-:Y:S01]  /*f410*/  @!P1 HADD2 R25, -R11.H0_H0, -RZ.H0_H0 ;  /* 0xa00000ff0b199230 */ /* 0x010fe20000000900 */
[----:B------:R-:W-:Y:S01]  /*f420*/  MOV R7, R19 ;  /* 0x0000001300077202 */ /* 0x000fe20000000f00 */
[----:B------:R-:W-:Y:S01]  /*f430*/  @!P5 HADD2 R23, -R12.H0_H0, -RZ.H0_H0 ;  /* 0xa00000ff0c17d230 */ /* 0x000fe20000000900 */
[----:B------:R-:W-:Y:S01]  /*f440*/  MOV R242, R243 ;  /* 0x000000f300f27202 */ /* 0x000fe20000000f00 */
[----:B------:R-:W-:Y:S01]  /*f450*/  IMAD.MOV.U32 R243, RZ, RZ, R236 ;  /* 0x000000fffff37224 */ /* 0x000fe200078e00ec */
[----:B------:R-:W-:Y:S01]  /*f460*/  MOV R19, R16 ;  /* 0x0000001000137202 */ /* 0x000fe20000000f00 */
[----:B------:R-:W-:Y:S01]  /*f470*/  IMAD.MOV.U32 R16, RZ, RZ, R17 ;  /* 0x000000ffff107224 */ /* 0x000fe200078e0011 */
[----:B------:R-:W-:Y:S01]  /*f480*/  MOV R236, R215 ;  /* 0x000000d700ec7202 */ /* 0x000fe20000000f00 */
[----:B------:R-:W-:Y:S01]  /*f490*/  FADD.FTZ R2, R2, R33 ;  /* 0x0000002102027221 */ /* 0x000fe20000010000 */
[----:B------:R-:W-:Y:S01]  /*f4a0*/  MOV R17, R240 ;  /* 0x000000f000117202 */ /* 0x000fe20000000f00 */
[----:B------:R-:W-:Y:S01]  /*f4b0*/  IMAD.MOV.U32 R240, RZ, RZ, R241 ;  /* 0x000000fffff07224 */ /* 0x000fe200078e00f1 */
[----:B------:R-:W-:Y:S01]  /*f4c0*/  MOV R241, R242 ;  /* 0x000000f200f17202 */ /* 0x000fe20000000f00 */
[----:B------:R-:W-:Y:S01]  /*f4d0*/  IMAD.MOV.U32 R242, RZ, RZ, R243 ;  /* 0x000000fffff27224 */ /* 0x000fe200078e00f3 */
[----:B------:R-:W-:Y:S01]  /*f4e0*/  MOV R243, R236 ;  /* 0x000000ec00f37202 */ /* 0x000fe20000000f00 */
[----:B------:R-:W-:Y:S01]  /*f4f0*/  IMAD.MOV.U32 R236, RZ, RZ, R237 ;  /* 0x000000ffffec7224 */ /* 0x000fe200078e00ed */
[----:B------:R4:W5:Y:S01]  /*f500*/  LDL.LU R215, [R1+0x11c] ;  /* 0x00011c0001d77983 */ /* 0x0009620000300800 */
[----:B------:R-:W-:-:S02]  /*f510*/  MOV R237, R209 ;  /* 0x000000d100ed7202 */ /* 0x000fc40000000f00 */
[----:B------:R-:W-:Y:S01]  /*f520*/  PRMT R24, R25, 0x7610, R24 ;  /* 0x0000761019187816 */ /* 0x000fe20000000018 */
[----:B------:R4:W5:Y:S04]  /*f530*/  LDL.LU R209, [R1+0x118] ;  /* 0x0001180001d17983 */ /* 0x0009680000300800 */
[----:B------:R4:W2:Y:S01]  /*f540*/  LDL.LU.S16 R25, [R1+0xe4] ;  /* 0x0000e40001197983 */ /* 0x0008a20000300600 */
[----:B------:R-:W-:Y:S01]  /*f550*/  @!P5 PRMT R12, R23, 0x5410, RZ ;  /* 0x00005410170cd816 */ /* 0x000fe200000000ff */
[----:B------:R-:W-:Y:S01]  /*f560*/  FADD.FTZ R2, R63, R2 ;  /* 0x000000023f027221 */ /* 0x000fe20000010000 */
[----:B------:R-:W-:Y:S01]  /*f570*/  FADD.FTZ R0, R62, R0 ;  /* 0x000000003e007221 */ /* 0x000fe20000010000 */
[----:B------:R-:W-:Y:S01]  /*f580*/  HMMA.16816.F32 R72, R128, R74, R56 ;  /* 0x0000004a8048723c */ /* 0x000fe20000001838 */
[----:B------:R-:W-:Y:S01]  /*f590*/  LDSM.16.MT88.4 R56, [R21+0x3800] ;  /* 0x003800001538783b */ /* 0x000fe20000004200 */
[----:B------:R-:W-:Y:S01]  /*f5a0*/  FADD.FTZ R2, R208, R2 ;  /* 0x00000002d0027221 */ /* 0x000fe20000010000 */
[----:B------:R-:W-:-:S02]  /*f5b0*/  FADD.FTZ R0, R206, R0 ;  /* 0x00000000ce007221 */ /* 0x000fc40000010000 */
[----:B------:R4:W5:Y:S04]  /*f5c0*/  LDL.LU R208, [R1+0x114] ;  /* 0x0001140001d07983 */ /* 0x0009680000300800 */
[----:B------:R4:W5:Y:S01]  /*f5d0*/  LDL.LU R206, [R1+0x110] ;  /* 0x0001100001ce7983 */ /* 0x0009620000300800 */
[----:B-1----:R-:W-:Y:S01]  /*f5e0*/  HMMA.16816.F32 R44, R128, R48, R156 ;  /* 0x00000030802c723c */ /* 0x002fe2000000189c */
[----:B------:R-:W-:Y:S02]  /*f5f0*/  @!P1 PRMT R11, R24, 0x5410, RZ ;  /* 0x00005410180b9816 */ /* 0x000fe400000000ff */
[----:B------:R-:W-:Y:S04]  /*f600*/  LDSM.16.MT88.4 R156, [R21+0x1800] ;  /* 0x00180000159c783b */ /* 0x000fe80000004200 */
[----:B------:R-:W-:Y:S01]  /*f610*/  LDSM.16.MT88.4 R120, [R21+0x7800] ;  /* 0x007800001578783b */ /* 0x000fe20000004200 */
[----:B--2---:R-:W-:-:S05]  /*f620*/  @!P4 HADD2 R25, -R14.H0_H0, -RZ.H0_H0 ;  /* 0xa00000ff0e19c230 */ /* 0x004fca0000000900 */
[----:B------:R-:W-:-:S04]  /*f630*/  PRMT R23, R25, 0x7610, R23 ;  /* 0x0000761019177816 */ /* 0x000fc80000000017 */
[----:B------:R-:W-:Y:S02]  /*f640*/  @!P4 PRMT R14, R23, 0x5410, RZ ;  /* 0x00005410170ec816 */ /* 0x000fe400000000ff */
[----:B------:R4:W2:Y:S01]  /*f650*/  LDL.LU.S16 R23, [R1+0xe8] ;  /* 0x0000e80001177983 */ /* 0x0008a20000300600 */
[----:B------:R-:W-:Y:S03]  /*f660*/  HMMA.16816.F32 R76, R128, R80, R88 ;  /* 0x00000050804c723c */ /* 0x000fe60000001858 */
[----:B------:R1:W3:Y:S04]  /*f670*/  LDSM.16.MT88.4 R88, [R21+0x5800] ;  /* 0x005800001558783b */ /* 0x0002e80000004200 */
[----:B------:R4:W4:Y:S01]  /*f680*/  LDL.LU.S16 R24, [R1+0xf0] ;  /* 0x0000f00001187983 */ /* 0x0009220000300600 */
[----:B------:R-:W-:-:S02]  /*f690*/  IMAD.MOV.U32 R63, RZ, RZ, R6 ;  /* 0x000000ffff3f7224 */ /* 0x000fc400078e0006 */
[----:B------:R-:W-:Y:S02]  /*f6a0*/  IMAD.MOV.U32 R6, RZ, RZ, R18 ;  /* 0x000000ffff067224 */ /* 0x000fe400078e0012 */
[----:B--2---:R-:W-:-:S05]  /*f6b0*/  @P3 HADD2 R23, -R13.H0_H0, -RZ.H0_H0 ;  /* 0xa00000ff0d173230 */ /* 0x004fca0000000900 */
[----:B-1----:R-:W-:Y:S02]  /*f6c0*/  PRMT R21, R23, 0x7610, R21 ;  /* 0x0000761017157816 */ /* 0x002fe40000000015 */
[----:B------:R1:W2:Y:S01]  /*f6d0*/  LDL.LU.S16 R23, [R1+0xec] ;  /* 0x0000ec0001177983 */ /* 0x0002a20000300600 */
[----:B------:R-:W-:Y:S02]  /*f6e0*/  IMAD.MOV.U32 R18, RZ, RZ, R3 ;  /* 0x000000ffff127224 */ /* 0x000fe400078e0003 */
[----:B------:R-:W1:Y:S01]  /*f6f0*/  LDC R3, c[0x0][0x448] ;  /* 0x00011200ff037b82 */ /* 0x000e620000000800 */
[----:B------:R-:W-:Y:S01]  /*f700*/  FADD.FTZ R2, R63, R2 ;  /* 0x000000023f027221 */ /* 0x000fe20000010000 */
[----:B------:R-:W-:Y:S01]  /*f710*/  FADD.FTZ R0, R35, R0 ;  /* 0x0000000023007221 */ /* 0x000fe20000010000 */
[----:B----4-:R-:W-:Y:S02]  /*f720*/  @P0 HADD2 R24, -R10.H0_H0, -RZ.H0_H0 ;  /* 0xa00000ff0a180230 */ /* 0x010fe40000000900 */
[----:B------:R-:W-:Y:S01]  /*f730*/  FADD.FTZ R2, R8, R2 ;  /* 0x0000000208027221 */ /* 0x000fe20000010000 */
[----:B------:R-:W-:Y:S01]  /*f740*/  FADD.FTZ R0, R6, R0 ;  /* 0x0000000006007221 */ /* 0x000fe20000010000 */
[----:B------:R-:W-:Y:S01]  /*f750*/  HMMA.16816.F32 R108, R128, R112, R108 ;  /* 0x00000070806c723c */ /* 0x000fe2000000186c */
[----:B------:R-:W-:Y:S01]  /*f760*/  IMAD.MOV.U32 R8, RZ, RZ, R7 ;  /* 0x000000ffff087224 */ /* 0x000fe200078e0007 */
[----:B------:R-:W-:Y:S01]  /*f770*/  MOV R6, R18 ;  /* 0x0000001200067202 */ /* 0x000fe20000000f00 */
[----:B------:R-:W-:-:S02]  /*f780*/  IMAD.MOV.U32 R7, RZ, RZ, R19 ;  /* 0x000000ffff077224 */ /* 0x000fc400078e0013 */
[----:B------:R-:W-:Y:S01]  /*f790*/  FADD.FTZ R2, R16, R2 ;  /* 0x0000000210027221 */ /* 0x000fe20000010000 */
[----:B------:R-:W-:Y:S02]  /*f7a0*/  FADD.FTZ R0, R17, R0 ;  /* 0x0000000011007221 */ /* 0x000fe40000010000 */
[C---:B---3--:R-:W-:Y:S01]  /*f7b0*/  HMMA.16816.F32 R84, R128.reuse, R88, R160 ;  /* 0x000000588054723c */ /* 0x048fe200000018a0 */
[----:B------:R-:W-:Y:S01]  /*f7c0*/  PRMT R5, R24, 0x7610, R5 ;  /* 0x0000761018057816 */ /* 0x000fe20000000005 */
[----:B------:R-:W-:Y:S06]  /*f7d0*/  LDSM.16.MT88.4 R16, [R92+0x7800] ;  /* 0x007800005c10783b */ /* 0x000fec0000004200 */
[----:B------:R-:W-:Y:S01]  /*f7e0*/  HMMA.16816.F32 R48, R128, R50, R164 ;  /* 0x000000328030723c */ /* 0x000fe200000018a4 */
[----:B------:R-:W3:Y:S01]  /*f7f0*/  LDSM.16.MT88.4 R164, [R92+0x1800] ;  /* 0x001800005ca4783b */ /* 0x000ee20000004200 */
[----:B------:R-:W-:-:S06]  /*f800*/  @P0 PRMT R10, R5, 0x5410, RZ ;  /* 0x00005410050a0816 */ /* 0x000fcc00000000ff */
[C---:B------:R-:W-:Y:S01]  /*f810*/  HMMA.16816.F32 R112, R128.reuse, R114, R64 ;  /* 0x000000728070723c */ /* 0x040fe20000001840 */
[----:B------:R-:W4:Y:S07]  /*f820*/  LDSM.16.MT88.4 R64, [R92+0x3800] ;  /* 0x003800005c40783b */ /* 0x000f2e0000004200 */
[----:B------:R-:W-:Y:S01]  /*f830*/  HMMA.16816.F32 R88, R128, R90, R96 ;  /* 0x0000005a8058723c */ /* 0x000fe20000001860 */
[----:B------:R-:W2:Y:S01]  /*f840*/  LDSM.16.MT88.4 R96, [R92+0x5800] ;  /* 0x005800005c60783b */ /* 0x000ea20000004200 */
[----:B-1----:R-:W-:-:S02]  /*f850*/  SHF.L.U32 R3, R3, 0x3, RZ ;  /* 0x0000000303037819 */ /* 0x002fc400000006ff */
[----:B------:R-:W-:Y:S01]  /*f860*/  MOV R5, R205 ;  /* 0x000000cd00057202 */ /* 0x000fe20000000f00 */
[----:B------:R-:W-:Y:S01]  /*f870*/  FADD.FTZ R6, R6, R2 ;  /* 0x0000000206067221 */ /* 0x000fe20000010000 */
[----:B------:R-:W-:Y:S01]  /*f880*/  FADD.FTZ R0, R7, R0 ;  /* 0x0000000007007221 */ /* 0x000fe20000010000 */
[----:B------:R-:W-:Y:S02]  /*f890*/  @P3 PRMT R13, R21, 0x5410, RZ ;  /* 0x00005410150d3816 */ /* 0x000fe400000000ff */
[----:B------:R-:W-:Y:S01]  /*f8a0*/  FADD.FTZ R6, R93, R6 ;  /* 0x000000065d067221 */ /* 0x000fe20000010000 */
[----:B------:R-:W-:-:S04]  /*f8b0*/  FADD.FTZ R0, R94, R0 ;  /* 0x000000005e007221 */ /* 0x000fc80000010000 */
[----:B------:R-:W-:Y:S01]  /*f8c0*/  FADD.FTZ R0, R34, R0 ;  /* 0x0000000022007221 */ /* 0x000fe20000010000 */
[----:B------:R-:W-:Y:S03]  /*f8d0*/  HMMA.16816.F32 R36, R128, R40, R152 ;  /* 0x000000288024723c */ /* 0x000fe60000001898 */
[----:B------:R-:W-:-:S04]  /*f8e0*/  FADD.FTZ R0, R228, R0 ;  /* 0x00000000e4007221 */ /* 0x000fc80000010000 */
[----:B------:R-:W-:Y:S01]  /*f8f0*/  FADD.FTZ R0, R15, R0 ;  /* 0x000000000f007221 */ /* 0x000fe20000010000 */
[----:B------:R-:W-:Y:S01]  /*f900*/  HMMA.16816.F32 R40, R128, R42, R144 ;  /* 0x0000002a8028723c */ /* 0x000fe20000001890 */
[----:B------:R-:W-:-:S07]  /*f910*/  UIADD3 UR6, UPT, UPT, UR23, -0x3, URZ ;  /* 0xfffffffd17067890 */ /* 0x000fce000fffe0ff */
[C---:B------:R-:W-:Y:S08]  /*f920*/  HMMA.16816.F32 R80, R128.reuse, R82, R52 ;  /* 0x000000528050723c */ /* 0x040ff00000001834 */
[C---:B------:R-:W-:Y:S08]  /*f930*/  HMMA.16816.F32 R144, R128.reuse, R148, R216 ;  /* 0x000000948090723c */ /* 0x040ff000000018d8 */
[C---:B------:R-:W-:Y:S08]  /*f940*/  HMMA.16816.F32 R152, R128.reuse, R156, R184 ;  /* 0x0000009c8098723c */ /* 0x040ff000000018b8 */
[C---:B------:R-:W-:Y:S08]  /*f950*/  HMMA.16816.F32 R52, R128.reuse, R56, R172 ;  /* 0x000000388034723c */ /* 0x040ff000000018ac */
[C---:B------:R-:W-:Y:S08]  /*f960*/  HMMA.16816.F32 R116, R128.reuse, R120, R116 ;  /* 0x000000788074723c */ /* 0x040ff00000001874 */
[C---:B---3--:R-:W-:Y:S08]  /*f970*/  HMMA.16816.F32 R160, R128.reuse, R164, R220 ;  /* 0x000000a480a0723c */ /* 0x048ff000000018dc */
[C---:B----4-:R-:W-:Y:S08]  /*f980*/  HMMA.16816.F32 R60, R128.reuse, R64, R192 ;  /* 0x00000040803c723c */ /* 0x050ff000000018c0 */
[C---:B------:R-:W-:Y:S08]  /*f990*/  HMMA.16816.F32 R148, R128.reuse, R150, R196 ;  /* 0x000000968094723c */ /* 0x040ff000000018c4 */
[C---:B------:R-:W-:Y:S08]  /*f9a0*/  HMMA.16816.F32 R156, R128.reuse, R158, R200 ;  /* 0x0000009e809c723c */ /* 0x040ff000000018c8 */
[C---:B------:R-:W-:Y:S08]  /*f9b0*/  HMMA.16816.F32 R56, R128.reuse, R58, R168 ;  /* 0x0000003a8038723c */ /* 0x040ff000000018a8 */
[C---:B------:R-:W-:Y:S08]  /*f9c0*/  HMMA.16816.F32 R120, R128.reuse, R122, R28 ;  /* 0x0000007a8078723c */ /* 0x040ff0000000181c */
[C---:B------:R-:W-:Y:S08]  /*f9d0*/  HMMA.16816.F32 R164, R128.reuse, R166, R224 ;  /* 0x000000a680a4723c */ /* 0x040ff000000018e0 */
[C---:B------:R-:W-:Y:S08]  /*f9e0*/  HMMA.16816.F32 R64, R128.reuse, R66, R188 ;  /* 0x000000428040723c */ /* 0x040ff000000018bc */
[----:B------:R-:W-:Y:S01]  /*f9f0*/  HMMA.16816.F32 R124, R128, R16, R124 ;  /* 0x00000010807c723c */ /* 0x000fe2000000187c */
[----:B--2---:R-:W-:-:S05]  /*fa00*/  @P2 HADD2 R23, -R9.H0_H0, -RZ.H0_H0 ;  /* 0xa00000ff09172230 */ /* 0x004fca0000000900 */
[----:B------:R-:W-:-:S04]  /*fa10*/  PRMT R4, R23, 0x7610, R4 ;  /* 0x0000761017047816 */ /* 0x000fc80000000004 */
[----:B------:R-:W-:Y:S01]  /*fa20*/  @P2 PRMT R9, R4, 0x5410, RZ ;  /* 0x0000541004092816 */ /* 0x000fe200000000ff */
[----:B------:R-:W-:-:S04]  /*fa30*/  IMAD.MOV.U32 R4, RZ, RZ, R204 ;  /* 0x000000ffff047224 */ /* 0x000fc800078e00cc */
[----:B------:R-:W-:Y:S01]  /*fa40*/  IMAD.WIDE R2, R3, 0x2, R4 ;  /* 0x0000000203027825 */ /* 0x000fe200078e0204 */
[----:B------:R-:W-:Y:S04]  /*fa50*/  STG.E.U16 desc[UR26][R4.64+-0x80], R8 ;  /* 0xffff800804007986 */ /* 0x000fe8000c10151a */
        /* <DEDUP_REMOVED lines=19> */
[----:B------:R1:W-:Y:S04]  /*fb90*/  STG.E.U16 desc[UR26][R4.64+-0x30], R244 ;  /* 0xffffd0f404007986 */ /* 0x0003e8000c10151a */
        /* <DEDUP_REMOVED lines=10> */
[----:B------:R2:W-:Y:S01]  /*fc40*/  STG.E.U16 desc[UR26][R2.64+-0xe], R9 ;  /* 0xfffff20902007986 */ /* 0x0005e2000c10151a */
[----:B-1----:R-:W-:Y:S01]  /*fc50*/  IADD3 R244, P0, PT, R204, -0x100, RZ ;  /* 0xffffff00ccf47810 */ /* 0x002fe20007f1e0ff */
[----:B------:R-:W-:Y:S01]  /*fc60*/  HMMA.16816.F32 R92, R128, R96, R180 ;  /* 0x00000060805c723c */ /* 0x000fe200000018b4 */
[----:B------:R-:W-:-:S02]  /*fc70*/  FADD.FTZ R240, R22, R0 ;  /* 0x0000000016f07221 */ /* 0x000fc40000010000 */
[----:B------:R-:W-:-:S05]  /*fc80*/  IADD3.X R241, PT, PT, R205, -0x1, RZ, P0, !PT ;  /* 0xffffffffcdf17810 */ /* 0x000fca00007fe4ff */
[----:B------:R-:W-:Y:S01]  /*fc90*/  HMMA.16816.F32 R96, R128, R98, R176 ;  /* 0x000000628060723c */ /* 0x000fe200000018b0 */
[----:B--2---:R-:W-:-:S04]  /*fca0*/  FADD.FTZ R2, R233, R6 ;  /* 0x00000006e9027221 */ /* 0x004fc80000010000 */
[----:B------:R-:W-:-:S03]  /*fcb0*/  FADD.FTZ R2, R234, R2 ;  /* 0x00000002ea027221 */ /* 0x000fc60000010000 */
[----:B------:R-:W-:Y:S01]  /*fcc0*/  HMMA.16816.F32 R128, R128, R18, R132 ;  /* 0x000000128080723c */ /* 0x000fe20000001884 */
[----:B------:R-:W-:Y:S01]  /*fcd0*/  FADD.FTZ R2, R229, R2 ;  /* 0x00000002e5027221 */ /* 0x000fe20000010000 */
[----:B------:R-:W-:Y:S01]  /*fce0*/  IMAD.MOV.U32 R3, RZ, RZ, R235 ;  /* 0x000000ffff037224 */ /* 0x000fe200078e00eb */
[----:B------:R-:W-:Y:S02]  /*fcf0*/  MOV R132, R230 ;  /* 0x000000e600847202 */ /* 0x000fe40000000f00 */
[----:B------:R-:W-:-:S15]  /*fd00*/  FADD.FTZ R231, R231, R2 ;  /* 0x00000002e7e77221 */ /* 0x000fde0000010000 */
.L_x_564:
[----:B------:R-:W-:-:S09]  /*fd10*/  UISETP.GE.AND UP0, UPT, UR6, URZ, UPT ;  /* 0x000000ff0600728c */ /* 0x000fd2000bf06270 */
[----:B------:R-:W-:Y:S05]  /*fd20*/  BRA.U !UP0, `(.L_x_566) ;  /* 0x0000005508947547 */ /* 0x000fea000b800000 */
[----:B------:R-:W2:Y:S01]  /*fd30*/  LDL.LU R2, [R1+0x10c] ;  /* 0x00010c0001027983 */ /* 0x000ea20000300800 */
[----:B------:R-:W-:Y:S01]  /*fd40*/  LOP3.LUT P0, RZ, R210, 0x2, RZ, 0xc0, !PT ;  /* 0x00000002d2ff7812 */ /* 0x000fe2000780c0ff */
[----:B------:R-:W1:Y:S01]  /*fd50*/  LDC.64 R242, c[0x0][0x3c0] ;  /* 0x0000f000fff27b82 */ /* 0x000e620000000a00 */
[----:B------:R-:W-:Y:S01]  /*fd60*/  SHF.R.U32.HI R204, RZ, 0x1, R210 ;  /* 0x00000001ffcc7819 */ /* 0x000fe200000116d2 */
[----:B------:R-:W-:Y:S01]  /*fd70*/  IMAD.MOV.U32 R133, RZ, RZ, R3 ;  /* 0x000000ffff857224 */ /* 0x000fe200078e0003 */
[----:B------:R-:W3:Y:S01]  /*fd80*/  S2R R210, SR_TID.X ;  /* 0x0000000000d27919 */ /* 0x000ee20000002100 */
[----:B------:R-:W4:Y:S01]  /*fd90*/  LDCU UR4, c[0x0][0x440] ;  /* 0x00008800ff0477ac */ /* 0x000f220008000800 */
[----:B------:R-:W-:Y:S02]  /*fda0*/  IMAD.MOV.U32 R205, RZ, RZ, 0x20 ;  /* 0x00000020ffcd7424 */ /* 0x000fe400078e00ff */
[----:B------:R-:W-:Y:S01]  /*fdb0*/  IMAD.MOV.U32 R211, RZ, RZ, 0x40 ;  /* 0x00000040ffd37424 */ /* 0x000fe200078e00ff */
[----:B------:R-:W3:Y:S01]  /*fdc0*/  LDC R214, c[0x0][0x4f8] ;  /* 0x00013e00ffd67b82 */ /* 0x000ee20000000800 */
[----:B------:R-:W1:Y:S01]  /*fdd0*/  LDCU UR17, c[0x0][0x448] ;  /* 0x00008900ff1177ac */ /* 0x000e620008000800 */
[----:B------:R-:W-:Y:S01]  /*fde0*/  IMAD.MOV.U32 R207, RZ, RZ, 0x20 ;  /* 0x00000020ffcf7424 */ /* 0x000fe200078e00ff */
[----:B------:R-:W-:Y:S01]  /*fdf0*/  SEL R205, R205, 0xffffffe0, !P0 ;  /* 0xffffffe0cdcd7807 */ /* 0x000fe20004000000 */
[----:B------:R-:W-:Y:S01]  /*fe00*/  UMOV UR7, 0x400 ;  /* 0x0000040000077882 */ /* 0x000fe20000000000 */
[----:B------:R-:W1:Y:S03]  /*fe10*/  LDCU UR16, c[0x0][0x440] ;  /* 0x00008800ff1077ac */ /* 0x000e660008000800 */
[----:B------:R-:W3:Y:S01]  /*fe20*/  S2UR UR11, SR_CgaCtaId ;  /* 0x00000000000b79c3 */ /* 0x000ee20000008800 */
[----:B------:R-:W1:Y:S01]  /*fe30*/  LDCU.U8 UR12, c[0x0][0x4f8] ;  /* 0x00009f00ff0c77ac */ /* 0x000e620008000000 */
[----:B----45:R-:W-:Y:S01]  /*fe40*/  ISETP.GE.AND P2, PT, R206, UR4, PT ;  /* 0x00000004ce007c0c */ /* 0x030fe2000bf46270 */
[----:B------:R-:W4:Y:S01]  /*fe50*/  LDCU UR4, c[0x0][0x45c] ;  /* 0x00008b80ff0477ac */ /* 0x000f220008000800 */
[----:B-1----:R-:W-:Y:S01]  /*fe60*/  SHF.L.U64.HI R3, R242, 0x4, R243 ;  /* 0x00000004f2037819 */ /* 0x002fe200000102f3 */
[----:B------:R-:W-:Y:S01]  /*fe70*/  USHF.L.U32 UR17, UR17, 0x3, URZ ;  /* 0x0000000311117899 */ /* 0x000fe200080006ff */
[----:B---3--:R-:W-:Y:S01]  /*fe80*/  LOP3.LUT R214, R214, 0xff, RZ, 0xc0, !PT ;  /* 0x000000ffd6d67812 */ /* 0x008fe200078ec0ff */
[C---:B------:R-:W-:Y:S01]  /*fe90*/  IMAD.SHL.U32 R0, R210.reuse, 0x40, RZ ;  /* 0x00000040d2007824 */ /* 0x040fe200078e00ff */
[C---:B------:R-:W-:Y:S01]  /*fea0*/  LOP3.LUT P1, RZ, R210.reuse, 0x4, RZ, 0xc0, !PT ;  /* 0x00000004d2ff7812 */ /* 0x040fe2000782c0ff */
[C---:B------:R-:W-:Y:S01]  /*feb0*/  IMAD.SHL.U32 R212, R210.reuse, 0x40, RZ ;  /* 0x00000040d2d47824 */ /* 0x040fe200078e00ff */
[----:B------:R-:W-:Y:S01]  /*fec0*/  LOP3.LUT P0, RZ, R210, 0x2, RZ, 0xc0, !PT ;  /* 0x00000002d2ff7812 */ /* 0x000fe2000780c0ff */
[----:B------:R-:W-:Y:S01]  /*fed0*/  IMAD R214, R214, 0x10000, R214 ;  /* 0x00010000d6d67824 */ /* 0x000fe200078e02d6 */
[----:B------:R-:W-:Y:S01]  /*fee0*/  SEL R211, R211, 0xffffffc0, !P1 ;  /* 0xffffffc0d3d37807 */ /* 0x000fe20004800000 */
[----:B------:R-:W-:Y:S01]  /*fef0*/  ULEA UR11, UR11, UR7, 0x18 ;  /* 0x000000070b0b7291 */ /* 0x000fe2000f8ec0ff */
[----:B------:R-:W-:-:S02]  /*ff00*/  SEL R207, R207, 0xffffffe0, !P0 ;  /* 0xffffffe0cfcf7807 */ /* 0x000fc40004000000 */
[----:B------:R-:W-:Y:S02]  /*ff10*/  LOP3.LUT R213, R212, 0x400, RZ, 0xc0, !PT ;  /* 0x00000400d4d57812 */ /* 0x000fe400078ec0ff */
[----:B--2---:R-:W-:Y:S01]  /*ff20*/  LOP3.LUT R204, R2, 0x8, R204, 0x78, !PT ;  /* 0x0000000802cc7812 */ /* 0x004fe200078e78cc */
[----:B------:R-:W-:-:S03]  /*ff30*/  IMAD.SHL.U32 R2, R242, 0x10, RZ ;  /* 0x00000010f2027824 */ /* 0x000fc600078e00ff */
[----:B------:R-:W-:Y:S01]  /*ff40*/  LOP3.LUT R204, R204, 0x200, R0, 0xf8, !PT ;  /* 0x00000200cccc7812 */ /* 0x000fe200078ef800 */
[----:B------:R-:W-:-:S03]  /*ff50*/  IMAD.MOV.U32 R0, RZ, RZ, R132 ;  /* 0x000000ffff007224 */ /* 0x000fc600078e0084 */
[----:B------:R-:W-:-:S05]  /*ff60*/  LEA R204, R204, UR5, 0x1 ;  /* 0x00000005cccc7c11 */ /* 0x000fca000f8e08ff */
[C---:B------:R-:W-:Y:S02]  /*ff70*/  VIADD R2, R204.reuse, 0x10040 ;  /* 0x00010040cc027836 */ /* 0x040fe40000000000 */
[C---:B------:R-:W-:Y:S02]  /*ff80*/  VIADD R3, R204.reuse, 0x10000 ;  /* 0x00010000cc037836 */ /* 0x040fe40000000000 */
[----:B------:R-:W-:Y:S01]  /*ff90*/  IMAD.IADD R205, R204, 0x1, R205 ;  /* 0x00000001cccd7824 */ /* 0x000fe200078e02cd */
[----:B------:R1:W-:Y:S04]  /*ffa0*/  STL [R1+0x90], R2 ;  /* 0x0000900201007387 */ /* 0x0003e80000100800 */
[----:B------:R1:W-:Y:S01]  /*ffb0*/  STL [R1+0x94], R3 ;  /* 0x0000940301007387 */ /* 0x0003e20000100800 */
[----:B----4-:R-:W-:Y:S05]  /*ffc0*/  BRA `(.L_x_567) ;  /* 0x0000000400b07947 */ /* 0x010fea0003800000 */
.L_x_569:
[----:B------:R-:W2:Y:S01]  /*ffd0*/  LDL R224, [R1+0x64] ;  /* 0x0000640001e07983 */ /* 0x000ea20000100800 */
[----:B------:R-:W1:Y:S01]  /*ffe0*/  LDC.64 R134, c[0x0][0x3b8] ;  /* 0x0000ee00ff867b82 */ /* 0x000e620000000a00 */
[----:B------:R-:W-:Y:S01]  /*fff0*/  UIADD3 UR9, UPT, UPT, UR6, -0x1, URZ ;  /* 0xffffffff06097890 */ /* 0x000fe2000fffe0ff */
[----:B------:R-:W-:Y:S01]  /*10000*/  LOP3.LUT R177, R225, 0x1f8, RZ, 0xc0, !PT ;  /* 0x000001f8e1b17812 */ /* 0x000fe200078ec0ff */
[----:B------:R-:W3:Y:S04]  /*10010*/  LDL R221, [R1+0x60] ;  /* 0x0000600001dd7983 */ /* 0x000ee80000100800 */
[C---:B-1----:R-:W-:Y:S01]  /*10020*/  IMAD.WIDE.U32 R2, R134.reuse, UR9, RZ ;  /* 0x0000000986027c25 */ /* 0x042fe2000f8e00ff */
[C---:B------:R-:W-:Y:S03]  /*10030*/  SHF.L.U64.HI R178, R134.reuse, 0x4, R135 ;  /* 0x0000000486b27819 */ /* 0x040fe60000010287 */
[----:B------:R-:W-:Y:S02]  /*10040*/  IMAD.SHL.U32 R168, R134, 0x10, RZ ;  /* 0x0000001086a87824 */ /* 0x000fe400078e00ff */
[----:B------:R-:W-:Y:S03]  /*10050*/  IMAD R3, R135, UR9, R3 ;  /* 0x0000000987037c24 */ /* 0x000fe6000f8e0203 */
[C---:B------:R-:W-:Y:S04]  /*10060*/  LEA R132, P5, R2.reuse, R168, 0x6 ;  /* 0x000000a802847211 */ /* 0x040fe800078a30ff */
[--C-:B------:R-:W-:Y:S02]  /*10070*/  LEA.HI.X R169, R2, R178, R3.reuse, 0x6, P5 ;  /* 0x000000b202a97211 */ /* 0x100fe400028f3403 */
[----:B------:R-:W-:Y:S02]  /*10080*/  LEA R174, P5, R134, R132, 0x5 ;  /* 0x0000008486ae7211 */ /* 0x000fe400078a28ff */
[C---:B--2---:R-:W-:Y:S04]  /*10090*/  LEA R170, P6, R2.reuse, R224, 0x7 ;  /* 0x000000e002aa7211 */ /* 0x044fe800078c38ff */
[----:B---3--:R-:W-:Y:S02]  /*100a0*/  LEA.HI.X R171, R2, R221, R3, 0x7, P6 ;  /* 0x000000dd02ab7211 */ /* 0x008fe400030f3c03 */
[----:B------:R-:W-:Y:S02]  /*100b0*/  LOP3.LUT R2, R177, 0x38, R210, 0x78, !PT ;  /* 0x00000038b1027812 */ /* 0x000fe400078e78d2 */
[----:B------:R-:W-:Y:S02]  /*100c0*/  LEA.HI.X R177, R134, R169, R135, 0x5, P5 ;  /* 0x000000a986b17211 */ /* 0x000fe400028f2c87 */
[----:B------:R-:W-:Y:S02]  /*100d0*/  LOP3.LUT R215, R2, 0x1e00, R225, 0xf8, !PT ;  /* 0x00001e0002d77812 */ /* 0x000fe400078ef8e1 */
[----:B------:R-:W-:Y:S02]  /*100e0*/  IADD3 R3, P5, PT, R168, R132, RZ ;  /* 0x00000084a8037210 */ /* 0x000fe40007fbe0ff */
[----:B------:R-:W-:Y:S02]  /*100f0*/  LEA R215, R215, UR5, 0x1 ;  /* 0x00000005d7d77c11 */ /* 0x000fe4000f8e08ff */
[-C--:B------:R-:W-:Y:S01]  /*10100*/  LEA R168, P6, R132, R224.reuse, 0x1 ;  /* 0x000000e084a87211 */ /* 0x080fe200078c08ff */
[--C-:B------:R-:W-:Y:S01]  /*10110*/  IMAD.X R178, R178, 0x1, R169.reuse, P5 ;  /* 0x00000001b2b27824 */ /* 0x100fe200028e06a9 */
[-C--:B------:R-:W-:Y:S01]  /*10120*/  LEA R2, P5, R174, R224.reuse, 0x1 ;  /* 0x000000e0ae027211 */ /* 0x080fe200078a08ff */
[----:B------:R-:W-:Y:S01]  /*10130*/  @!PT LDS RZ, [RZ] ;  /* 0x00000000fffff984 */ /* 0x000fe20000000800 */
[----:B------:R-:W-:Y:S01]  /*10140*/  @!PT LDS RZ, [RZ] ;  /* 0x00000000fffff984 */ /* 0x000fe20000000800 */
[----:B------:R-:W-:Y:S01]  /*10150*/  @!PT LDS RZ, [RZ] ;  /* 0x00000000fffff984 */ /* 0x000fe20000000800 */
[----:B------:R1:W-:Y:S01]  /*10160*/  @!P2 LDGSTS.E.BYPASS.LTC128B.128 [R215+0x8000], desc[UR26][R170.64] ;  /* 0x08000000aad7afae */ /* 0x0003e2000b981a1a */
[-C--:B------:R-:W-:Y:S02]  /*10170*/  LEA.HI.X R169, R132, R221.reuse, R169, 0x1, P6 ;  /* 0x000000dd84a97211 */ /* 0x080fe400030f0ca9 */
[C---:B------:R-:W-:Y:S01]  /*10180*/  LEA R134, P6, R3.reuse, R224, 0x1 ;  /* 0x000000e003867211 */ /* 0x040fe200078c08ff */
[----:B------:R1:W-:Y:S03]  /*10190*/  @P2 STS.128 [R215+0x8000], RZ ;  /* 0x008000ffd7002388 */ /* 0x0003e60000000c00 */
[-C--:B------:R-:W-:Y:S01]  /*101a0*/  LEA.HI.X R135, R3, R221.reuse, R178, 0x1, P6 ;  /* 0x000000dd03877211 */ /* 0x080fe200030f0cb2 */
        /* <DEDUP_REMOVED lines=78> */
.L_x_567:
[----:B------:R-:W2:Y:S01]  /*10690*/  LDL R12, [R1+0x6c] ;  /* 0x00006c00010c7983 */ /* 0x000ea20000100800 */
[----:B------:R-:W-:Y:S04]  /*106a0*/  DEPBAR.LE SB0, 0x0 ;  /* 0x000080000000791a */ /* 0x000fe80000000000 */
[----:B------:R-:W3:Y:S01]  /*106b0*/  LDL R15, [R1+0x68] ;  /* 0x00006800010f7983 */ /* 0x000ee20000100800 */
[----:B------:R-:W-:Y:S01]  /*106c0*/  IMAD.SHL.U32 R225, R210, 0x8, RZ ;  /* 0x00000008d2e17824 */ /* 0x000fe200078e00ff */
[C---:B------:R-:W-:Y:S01]  /*106d0*/  SHF.L.U64.HI R14, R242.reuse, 0x4, R243 ;  /* 0x00000004f20e7819 */ /* 0x040fe200000102f3 */
[C---:B-1----:R-:W-:Y:S01]  /*106e0*/  IMAD.WIDE.U32 R2, R242.reuse, UR6, RZ ;  /* 0x00000006f2027c25 */ /* 0x042fe2000f8e00ff */
[----:B------:R-:W-:Y:S01]  /*106f0*/  BAR.SYNC.DEFER_BLOCKING 0x0 ;  /* 0x0000000000007b1d */ /* 0x000fe20000010000 */
[----:B------:R-:W-:Y:S01]  /*10700*/  USHF.L.U32 UR10, UR6, 0x1, URZ ;  /* 0x00000001060a7899 */ /* 0x000fe200080006ff */
[----:B------:R-:W-:Y:S01]  /*10710*/  LOP3.LUT R206, R225, 0x38, RZ, 0xc0, !PT ;  /* 0x00000038e1ce7812 */ /* 0x000fe200078ec0ff */
[----:B------:R-:W-:Y:S01]  /*10720*/  IMAD.SHL.U32 R11, R242, 0x10, RZ ;  /* 0x00000010f20b7824 */ /* 0x000fe200078e00ff */
[----:B------:R-:W-:Y:S01]  /*10730*/  SHF.R.U32.HI R208, RZ, 0x1, R210 ;  /* 0x00000001ffd07819 */ /* 0x000fe200000116d2 */
[----:B------:R-:W-:Y:S01]  /*10740*/  IMAD R10, R243, UR6, R3 ;  /* 0x00000006f30a7c24 */ /* 0x000fe2000f8e0203 */
[----:B------:R-:W-:Y:S01]  /*10750*/  LOP3.LUT R18, R206, 0x40, RZ, 0xfc, !PT ;  /* 0x00000040ce127812 */ /* 0x000fe200078efcff */
[----:B------:R-:W-:Y:S01]  /*10760*/  IMAD.SHL.U32 R4, R210, 0x20, RZ ;  /* 0x00000020d2047824 */ /* 0x000fe200078e00ff */
[----:B------:R-:W-:Y:S01]  /*10770*/  LEA R5, P0, R2, R11, 0x6 ;  /* 0x0000000b02057211 */ /* 0x000fe200078030ff */
[----:B------:R-:W-:Y:S01]  /*10780*/  STL [R1+0x80], R225 ;  /* 0x000080e101007387 */ /* 0x000fe20000100800 */
[----:B------:R-:W-:Y:S01]  /*10790*/  ISETP.GE.AND P4, PT, R18, UR16, PT ;  /* 0x0000001012007c0c */ /* 0x000fe2000bf86270 */
[----:B------:R-:W-:Y:S01]  /*107a0*/  UMOV UR5, UR11 ;  /* 0x0000000b00057c82 */ /* 0x000fe20008000000 */
[C---:B------:R-:W-:Y:S01]  /*107b0*/  LOP3.LUT R17, R206.reuse, 0x80, RZ, 0xfc, !PT ;  /* 0x00000080ce117812 */ /* 0x040fe200078efcff */
[----:B------:R-:W-:Y:S01]  /*107c0*/  STL [R1+0x88], R18 ;  /* 0x0000881201007387 */ /* 0x000fe20000100800 */
[----:B------:R-:W-:Y:S01]  /*107d0*/  LOP3.LUT R16, R206, 0xc0, RZ, 0xfc, !PT ;  /* 0x000000c0ce107812 */ /* 0x000fe200078efcff */
[----:B------:R-:W-:Y:S01]  /*107e0*/  UIADD3 UR9, UPT, UPT, UR33, -0x4498517b, URZ ;  /* 0xbb67ae8521097890 */ /* 0x000fe2000fffe0ff */
[----:B------:R-:W-:Y:S01]  /*107f0*/  LOP3.LUT R209, R4, 0x7c00, RZ, 0xc0, !PT ;  /* 0x00007c0004d17812 */ /* 0x000fe200078ec0ff */
[----:B------:R-:W-:Y:S01]  /*10800*/  STL [R1+0x84], R17 ;  /* 0x0000841101007387 */ /* 0x000fe20000100800 */
[----:B------:R-:W-:Y:S01]  /*10810*/  LOP3.LUT R3, R208, 0x8, RZ, 0xc0, !PT ;  /* 0x00000008d0037812 */ /* 0x000fe200078ec0ff */
[----:B------:R-:W-:Y:S01]  /*10820*/  UISETP.NE.AND UP0, UPT, UR6, URZ, UPT ;  /* 0x000000ff0600728c */ /* 0x000fe2000bf05270 */
[----:B------:R-:W-:Y:S01]  /*10830*/  LOP3.LUT R4, R209, 0x200, R212, 0xf8, !PT ;  /* 0x00000200d1047812 */ /* 0x000fe200078ef8d4 */
[----:B------:R-:W-:Y:S01]  /*10840*/  STL [R1+0x8c], R16 ;  /* 0x00008c1001007387 */ /* 0x000fe20000100800 */
[----:B------:R-:W-:Y:S01]  /*10850*/  SHF.R.U32.HI R220, RZ, 0x5, R210 ;  /* 0x00000005ffdc7819 */ /* 0x000fe200000116d2 */
[----:B------:R-:W-:Y:S02]  /*10860*/  UIADD3 UR7, UPT, UPT, UR32, -0x61c88647, URZ ;  /* 0x9e3779b920077890 */ /* 0x000fe4000fffe0ff */
[----:B------:R-:W4:Y:S01]  /*10870*/  LDL.64 R222, [R1+0x78] ;  /* 0x0000780001de7983 */ /* 0x000f220000100a00 */
[----:B------:R-:W-:Y:S02]  /*10880*/  UIADD3 UR8, UPT, UPT, UR32, 0x3c6ef372, URZ ;  /* 0x3c6ef37220087890 */ /* 0x000fe4000fffe0ff */
[----:B------:R-:W-:Y:S01]  /*10890*/  UIADD3 UR15, UPT, UPT, UR33, 0x76cf5d0a, URZ ;  /* 0x76cf5d0a210f7890 */ /* 0x000fe2000fffe0ff */
[----:B------:R-:W5:Y:S01]  /*108a0*/  LDL.64 R216, [R1+0x70] ;  /* 0x0000700001d87983 */ /* 0x000f620000100a00 */
[----:B------:R-:W-:Y:S01]  /*108b0*/  UIADD3 UR13, UPT, UPT, UR33, 0x32370b8f, URZ ;  /* 0x32370b8f210d7890 */ /* 0x000fe2000fffe0ff */
[----:B------:R-:W1:Y:S02]  /*108c0*/  S2R R218, SR_CTAID.X ;  /* 0x0000000000da7919 */ /* 0x000e640000002500 */
[----:B-1----:R-:W-:Y:S04]  /*108d0*/  IMAD R218, R218, 0x4, R220 ;  /* 0x00000004dada7824 */ /* 0x002fe800078e02dc */
[----:B------:R-:W-:Y:S01]  /*108e0*/  IMAD.WIDE.U32 R218, R218, -0x326172a9, RZ ;  /* 0xcd9e8d57dada7825 */ /* 0x000fe200078e00ff */
[CC--:B--2---:R-:W-:Y:S02]  /*108f0*/  LEA R8, P3, R2.reuse, R12.reuse, 0x7 ;  /* 0x0000000c02087211 */ /* 0x0c4fe400078638ff */
[C---:B------:R-:W-:Y:S02]  /*10900*/  LEA R6, P5, R5.reuse, R12, 0x1 ;  /* 0x0000000c05067211 */ /* 0x040fe400078a08ff */
[C-C-:B---3--:R-:W-:Y:S02]  /*10910*/  LEA.HI.X R9, R2.reuse, R15, R10.reuse, 0x7, P3 ;  /* 0x0000000f02097211 */ /* 0x148fe400018f3c0a */
[----:B------:R-:W-:Y:S02]  /*10920*/  LEA.HI.X R10, R2, R14, R10, 0x6, P0 ;  /* 0x0000000e020a7211 */ /* 0x000fe400000f340a */
[C---:B------:R-:W-:Y:S01]  /*10930*/  IADD3 R11, P3, PT, R5.reuse, R11, RZ ;  /* 0x0000000b050b7210 */ /* 0x040fe20007f7e0ff */
[----:B------:R-:W-:Y:S01]  /*10940*/  @!PT LDS RZ, [RZ] ;  /* 0x00000000fffff984 */ /* 0x000fe20000000800 */
[----:B------:R-:W-:Y:S01]  /*10950*/  @!PT LDS RZ, [RZ] ;  /* 0x00000000fffff984 */ /* 0x000fe20000000800 */
[----:B------:R-:W-:Y:S01]  /*10960*/  @!PT LDS RZ, [RZ] ;  /* 0x00000000fffff984 */ /* 0x000fe20000000800 */
[----:B------:R-:W-:Y:S01]  /*10970*/  @!P2 LDGSTS.E.BYPASS.LTC128B.128 [R215+0x10000], desc[UR26][R8.64] ;  /* 0x1000000008d7afae */ /* 0x000fe2000b981a1a */
[----:B------:R-:W-:Y:S02]  /*10980*/  LEA R13, P0, R242, R5, 0x5 ;  /* 0x00000005f20d7211 */ /* 0x000fe400078028ff */
[-C--:B------:R-:W-:Y:S01]  /*10990*/  LEA.HI.X R7, R5, R15.reuse, R10, 0x1, P5 ;  /* 0x0000000f05077211 */ /* 0x080fe200028f0c0a */
[----:B------:R-:W-:Y:S01]  /*109a0*/  IMAD.X R14, R10, 0x1, R14, P3 ;  /* 0x000000010a0e7824 */ /* 0x000fe200018e060e */
[----:B------:R-:W-:Y:S01]  /*109b0*/  ISETP.GE.AND P3, PT, R17, UR16, PT ;  /* 0x0000001011007c0c */ /* 0x000fe2000bf66270 */
[----:B------:R-:W-:Y:S01]  /*109c0*/  @P2 STS.128 [R215+0x10000], RZ ;  /* 0x010000ffd7002388 */ /* 0x000fe20000000c00 */
[----:B------:R-:W-:Y:S02]  /*109d0*/  LEA.HI.X R5, R242, R10, R243, 0x5, P0 ;  /* 0x0000000af2057211 */ /* 0x000fe400000f2cf3 */
[----:B------:R-:W-:Y:S01]  /*109e0*/  ISETP.GE.AND P0, PT, R16, UR16, PT ;  /* 0x0000001010007c0c */ /* 0x000fe2000bf06270 */
[----:B------:R-:W-:Y:S01]  /*109f0*/  @!PT LDS RZ, [RZ] ;  /* 0x00000000fffff984 */ /* 0x000fe20000000800 */
[----:B------:R-:W-:Y:S01]  /*10a00*/  @!PT LDS RZ, [RZ] ;  /* 0x00000000fffff984 */ /* 0x000fe20000000800 */
[----:B------:R-:W-:Y:S01]  /*10a10*/  @!PT LDS RZ, [RZ] ;  /* 0x00000000fffff984 */ /* 0x000fe20000000800 */
[----:B------:R-:W-:Y:S01]  /*10a20*/  @!P4 LDGSTS.E.BYPASS.LTC128B.128 [R215+0x12000], desc[UR26][R8.64+0x80] ;  /* 0x1200008008d7cfae */ /* 0x000fe2000b981a1a */
[C---:B------:R-:W-:Y:S02]  /*10a30*/  ISETP.GE.AND P2, PT, R206.reuse, UR16, PT ;  /* 0x00000010ce007c0c */ /* 0x040fe4000bf46270 */
[-C--:B------:R-:W-:Y:S01]  /*10a40*/  LEA R10, P6, R11, R12.reuse, 0x1 ;  /* 0x0000000c0b0a7211 */ /* 0x080fe200078c08ff */
[----:B------:R-:W-:Y:S01]  /*10a50*/  @P4 STS.128 [R215+0x12000], RZ ;  /* 0x012000ffd7004388 */ /* 0x000fe20000000c00 */
[----:B------:R-:W-:Y:S02]  /*10a60*/  LEA R12, P5, R13, R12, 0x1 ;  /* 0x0000000c0d0c7211 */ /* 0x000fe400078a08ff */
[-C--:B------:R-:W-:Y:S01]  /*10a70*/  LEA.HI.X R11, R11, R15.reuse, R14, 0x1, P6 ;  /* 0x0000000f0b0b7211 */ /* 0x080fe200030f0c0e */
[----:B------:R-:W-:Y:S01]  /*10a80*/  @!PT LDS RZ, [RZ] ;  /* 0x00000000fffff984 */ /* 0x000fe20000000800 */
[----:B------:R-:W-:Y:S01]  /*10a90*/  @!PT LDS RZ, [RZ] ;  /* 0x00000000fffff984 */ /* 0x000fe20000000800 */
[----:B------:R-:W-:Y:S01]  /*10aa0*/  @!PT LDS RZ, [RZ] ;  /* 0x00000000fffff984 */ /* 0x000fe20000000800 */
[----:B------:R-:W-:Y:S01]  /*10ab0*/  @!P3 LDGSTS.E.BYPASS.LTC128B.128 [R215+0x14000], desc[UR26][R8.64+0x100] ;  /* 0x1400010008d7bfae */ /* 0x000fe2000b981a1a */
[----:B------:R-:W-:Y:S02]  /*10ac0*/  LEA.HI.X R13, R13, R15, R5, 0x1, P5 ;  /* 0x0000000f0d0d7211 */ /* 0x000fe400028f0c05 */
[----:B------:R-:W-:Y:S01]  /*10ad0*/  LOP3.LUT R2, R206, 0x1c0, R212, 0xf8, !PT ;  /* 0x000001c0ce027812 */ /* 0x000fe200078ef8d4 */
[----:B------:R-:W-:Y:S03]  /*10ae0*/  @P3 STS.128 [R215+0x14000], RZ ;  /* 0x014000ffd7003388 */ /* 0x000fe60000000c00 */
[----:B------:R-:W-:Y:S01]  /*10af0*/  LOP3.LUT R3, R4, R2, R3, 0xf6, !PT ;  /* 0x0000000204037212 */ /* 0x000fe200078ef603 */
[----:B------:R-:W-:Y:S01]  /*10b00*/  @!PT LDS RZ, [RZ] ;  /* 0x00000000fffff984 */ /* 0x000fe20000000800 */
[----:B------:R-:W-:Y:S01]  /*10b10*/  @!PT LDS RZ, [RZ] ;  /* 0x00000000fffff984 */ /* 0x000fe20000000800 */
[----:B------:R-:W-:Y:S01]  /*10b20*/  @!PT LDS RZ, [RZ] ;  /* 0x00000000fffff984 */ /* 0x000fe20000000800 */
[----:B------:R-:W-:Y:S01]  /*10b30*/  @!P0 LDGSTS.E.BYPASS.LTC128B.128 [R215+0x16000], desc[UR26][R8.64+0x180] ;  /* 0x1600018008d78fae */ /* 0x000fe2000b981a1a */
[----:B------:R-:W-:Y:S02]  /*10b40*/  LOP3.LUT R2, R2, 0x8, R210, 0x78, !PT ;  /* 0x0000000802027812 */ /* 0x000fe400078e78d2 */
[----:B------:R-:W-:Y:S01]  /*10b50*/  LEA R134, R3, UR5, 0x1 ;  /* 0x0000000503867c11 */ /* 0x000fe2000f8e08ff */
[----:B------:R-:W-:Y:S02]  /*10b60*/  @P0 STS.128 [R215+0x16000], RZ ;  /* 0x016000ffd7000388 */ /* 0x000fe40000000c00 */
[----:B------:R-:W-:Y:S02]  /*10b70*/  IMAD R2, R2, 0x2, R213 ;  /* 0x0000000202027824 */ /* 0x000fe400078e02d5 */
[----:B------:R-:W-:Y:S01]  /*10b80*/  @!PT LDS RZ, [RZ] ;  /* 0x00000000fffff984 */ /* 0x000fe20000000800 */
[----:B------:R-:W-:Y:S01]  /*10b90*/  @!PT LDS RZ, [RZ] ;  /* 0x00000000fffff984 */ /* 0x000fe20000000800 */
[----:B------:R-:W-:Y:S01]  /*10ba0*/  @!PT LDS RZ, [RZ] ;  /* 0x00000000fffff984 */ /* 0x000fe20000000800 */
[----:B------:R-:W-:Y:S01]  /*10bb0*/  @!P2 LDGSTS.E.BYPASS.LTC128B.128 [R215+0x10800], desc[UR26][R6.64] ;  /* 0x1080000006d7afae */ /* 0x000fe2000b981a1a */
[----:B------:R-:W-:Y:S02]  /*10bc0*/  IMAD.IADD R196, R134, 0x1, R207 ;  /* 0x0000000186c47824 */ /* 0x000fe400078e02cf */
[----:B------:R-:W-:Y:S01]  /*10bd0*/  VIADD R3, R2, UR5 ;  /* 0x0000000502037c36 */ /* 0x000fe20008000000 */
[----:B------:R-:W-:Y:S01]  /*10be0*/  @P2 STS.128 [R215+0x10800], RZ ;  /* 0x010800ffd7002388 */ /* 0x000fe20000000c00 */
[----:B------:R-:W-:Y:S02]  /*10bf0*/  IMAD.IADD R135, R134, 0x1, R211 ;  /* 0x0000000186877824 */ /* 0x000fe400078e02d3 */
        /* <DEDUP_REMOVED lines=8> */
[----:B------:R-:W-:Y:S03]  /*10c80*/  IMAD.IADD R200, R207, 0x1, R3 ;  /* 0x00000001cfc87824 */ /* 0x000fe600078e0203 */
        /* <DEDUP_REMOVED lines=52> */
[----:B------:R-:W2:Y:S04]  /*10fd0*/  LDSM.16.M88.4 R16, [R2+UR5+0x8800] ;  /* 0x008800050210783b */ /* 0x000ea80008000200 */
        /* <DEDUP_REMOVED lines=8> */
[C---:B-1----:R-:W-:Y:S03]  /*11060*/  HMMA.16816.F32 R4, R32.reuse, R8, RZ ;  /* 0x000000082004723c */ /* 0x042fe600000018ff */
[----:B------:R-:W-:Y:S05]  /*11070*/  LDSM.16.M88.4 R192, [R3+0x8000] ;  /* 0x0080000003c0783b */ /* 0x000fea0000000200 */
[C---:B------:R-:W-:Y:S08]  /*11080*/  HMMA.16816.F32 R8, R32.reuse, R10, RZ ;  /* 0x0000000a2008723c */ /* 0x040ff000000018ff */
[C---:B--2---:R-:W-:Y:S08]  /*11090*/  HMMA.16816.F32 R12, R32.reuse, R16, RZ ;  /* 0x00000010200c723c */ /* 0x044ff000000018ff */
        /* <DEDUP_REMOVED lines=14> */
[----:B------:R-:W-:Y:S07]  /*11180*/  LDSM.16.M88.4 R184, [R201] ;  /* 0x00000000c9b8783b */ /* 0x000fee0000000200 */
[C---:B------:R-:W-:Y:S08]  /*11190*/  HMMA.16816.F32 R28, R172.reuse, R188, R28 ;  /* 0x000000bcac1c723c */ /* 0x040ff0000000181c */
[----:B------:R-:W-:Y:S01]  /*111a0*/  HMMA.16816.F32 R32, R172, R190, R32 ;  /* 0x000000beac20723c */ /* 0x000fe20000001820 */
[----:B------:R-:W4:Y:S04]  /*111b0*/  LDSM.16.M88.4 R172, [R3+0x9800] ;  /* 0x0098000003ac783b */ /* 0x000f280000000200 */
[----:B------:R-:W5:Y:S03]  /*111c0*/  LDSM.16.M88.4 R188, [R200+0x8000] ;  /* 0x00800000c8bc783b */ /* 0x000f660000000200 */
        /* <DEDUP_REMOVED lines=12> */
[----:B------:R-:W4:Y:S03]  /*11290*/  LDSM.16.M88.4 R172, [R134+0x2000] ;  /* 0x0020000086ac783b */ /* 0x000f260000000200 */
[C---:B-----5:R-:W-:Y:S08]  /*112a0*/  HMMA.16816.F32 R4, R184.reuse, R188, R4 ;  /* 0x000000bcb804723c */ /* 0x060ff00000001804 */
[C---:B------:R-:W-:Y:S01]  /*112b0*/  HMMA.16816.F32 R8, R184.reuse, R190, R8 ;  /* 0x000000beb808723c */ /* 0x040fe20000001808 */
[----:B------:R-:W5:Y:S07]  /*112c0*/  LDSM.16.M88.4 R188, [R2+UR5+0xa800] ;  /* 0x00a8000502bc783b */ /* 0x000f6e0008000200 */
[C---:B-1----:R-:W-:Y:S08]  /*112d0*/  HMMA.16816.F32 R12, R184.reuse, R192, R12 ;  /* 0x000000c0b80c723c */ /* 0x042ff0000000180c */
[C---:B------:R-:W-:Y:S01]  /*112e0*/  HMMA.16816.F32 R16, R184.reuse, R194, R16 ;  /* 0x000000c2b810723c */ /* 0x040fe20000001810 */
[----:B------:R-:W1:Y:S07]  /*112f0*/  LDSM.16.M88.4 R192, [R2+UR5+0xb000] ;  /* 0x00b0000502c0783b */ /* 0x000e6e0008000200 */
[C---:B--2---:R-:W-:Y:S08]  /*11300*/  HMMA.16816.F32 R20, R184.reuse, R176, R20 ;  /* 0x000000b0b814723c */ /* 0x044ff00000001814 */
[C---:B------:R-:W-:Y:S01]  /*11310*/  HMMA.16816.F32 R24, R184.reuse, R178, R24 ;  /* 0x000000b2b818723c */ /* 0x040fe20000001818 */
[----:B------:R-:W-:Y:S07]  /*11320*/  LDSM.16.M88.4 R176, [R196+0x2000] ;  /* 0x00200000c4b0783b */ /* 0x000fee0000000200 */
[C---:B---3--:R-:W-:Y:S08]  /*11330*/  HMMA.16816.F32 R28, R184.reuse, R168, R28 ;  /* 0x000000a8b81c723c */ /* 0x048ff0000000181c */
[----:B------:R-:W-:Y:S01]  /*11340*/  HMMA.16816.F32 R32, R184, R170, R32 ;  /* 0x000000aab820723c */ /* 0x000fe20000001820 */
[----:B------:R-:W2:Y:S04]  /*11350*/  LDSM.16.M88.4 R168, [R2+UR5+0xb800] ;  /* 0x00b8000502a8783b */ /* 0x000ea80008000200 */
[----:B------:R-:W-:Y:S03]  /*11360*/  LDSM.16.M88.4 R184, [R132+0xa800] ;  /* 0x00a8000084b8783b */ /* 0x000fe60000000200 */
[C---:B----4-:R-:W-:Y:S08]  /*11370*/  HMMA.16816.F32 R4, R172.reuse, R180, R4 ;  /* 0x000000b4ac04723c */ /* 0x050ff00000001804 */
[C---:B------:R-:W-:Y:S01]  /*11380*/  HMMA.16816.F32 R8, R172.reuse, R182, R8 ;  /* 0x000000b6ac08723c */ /* 0x040fe20000001808 */
[----:B------:R-:W3:Y:S07]  /*11390*/  LDSM.16.M88.4 R180, [R132+0xa000] ;  /* 0x00a0000084b4783b */ /* 0x000eee0000000200 */
[C---:B-----5:R-:W-:Y:S08]  /*113a0*/  HMMA.16816.F32 R12, R172.reuse, R188, R12 ;  /* 0x000000bcac0c723c */ /* 0x060ff0000000180c */
[C---:B------:R-:W-:Y:S01]  /*113b0*/  HMMA.16816.F32 R16, R172.reuse, R190, R16 ;  /* 0x000000beac10723c */ /* 0x040fe20000001810 */
[----:B------:R-:W4:Y:S07]  /*113c0*/  LDSM.16.M88.4 R188, [R132+0xb000] ;  /* 0x00b0000084bc783b */ /* 0x000f2e0000000200 */
[C---:B-1----:R-:W-:Y:S08]  /*113d0*/  HMMA.16816.F32 R20, R172.reuse, R192, R20 ;  /* 0x000000c0ac14723c */ /* 0x042ff00000001814 */
[C---:B------:R-:W-:Y:S01]  /*113e0*/  HMMA.16816.F32 R24, R172.reuse, R194, R24 ;  /* 0x000000c2ac18723c */ /* 0x040fe20000001818 */
[----:B------:R-:W1:Y:S07]  /*113f0*/  LDSM.16.M88.4 R192, [R132+0xb800] ;  /* 0x00b8000084c0783b */ /* 0x000e6e0000000200 */
[C---:B--2---:R-:W-:Y:S08]  /*11400*/  HMMA.16816.F32 R28, R172.reuse, R168, R28 ;  /* 0x000000a8ac1c723c */ /* 0x044ff0000000181c */
[----:B------:R-:W-:Y:S01]  /*11410*/  HMMA.16816.F32 R32, R172, R170, R32 ;  /* 0x000000aaac20723c */ /* 0x000fe20000001820 */
[----:B------:R-:W-:Y:S04]  /*11420*/  LDSM.16.M88.4 R168, [R135+0x2000] ;  /* 0x0020000087a8783b */ /* 0x000fe80000000200 */
[----:B------:R-:W2:Y:S03]  /*11430*/  LDSM.16.M88.4 R172, [R3+0xa000] ;  /* 0x00a0000003ac783b */ /* 0x000ea60000000200 */
[C---:B---3--:R-:W-:Y:S08]  /*11440*/  HMMA.16816.F32 R4, R176.reuse, R180, R4 ;  /* 0x000000b4b004723c */ /* 0x048ff00000001804 */
[C---:B------:R-:W-:Y:S01]  /*11450*/  HMMA.16816.F32 R8, R176.reuse, R182, R8 ;  /* 0x000000b6b008723c */ /* 0x040fe20000001808 */
[----:B------:R-:W3:Y:S07]  /*11460*/  LDSM.16.M88.4 R180, [R3+0xa800] ;  /* 0x00a8000003b4783b */ /* 0x000eee0000000200 */
[C---:B------:R-:W-:Y:S08]  /*11470*/  HMMA.16816.F32 R12, R176.reuse, R184, R12 ;  /* 0x000000b8b00c723c */ /* 0x040ff0000000180c */
[C---:B------:R-:W-:Y:S01]  /*11480*/  HMMA.16816.F32 R16, R176.reuse, R186, R16 ;  /* 0x000000bab010723c */ /* 0x040fe20000001810 */
[----:B------:R-:W5:Y:S07]  /*11490*/  LDSM.16.M88.4 R184, [R3+0xb000] ;  /* 0x00b0000003b8783b */ /* 0x000f6e0000000200 */
[C---:B----4-:R-:W-:Y:S08]  /*114a0*/  HMMA.16816.F32 R20, R176.reuse, R188, R20 ;  /* 0x000000bcb014723c */ /* 0x050ff00000001814 */
[C---:B------:R-:W-:Y:S01]  /*114b0*/  HMMA.16816.F32 R24, R176.reuse, R190, R24 ;  /* 0x000000beb018723c */ /* 0x040fe20000001818 */
[----:B------:R-:W-:Y:S07]  /*114c0*/  LDSM.16.M88.4 R188, [R201+0x2000] ;  /* 0x00200000c9bc783b */ /* 0x000fee0000000200 */
[C---:B-1----:R-:W-:Y:S08]  /*114d0*/  HMMA.16816.F32 R28, R176.reuse, R192, R28 ;  /* 0x000000c0b01c723c */ /* 0x042ff0000000181c */
[----:B------:R-:W-:Y:S01]  /*114e0*/  HMMA.16816.F32 R32, R176, R194, R32 ;  /* 0x000000c2b020723c */ /* 0x000fe20000001820 */
[----:B------:R-:W1:Y:S04]  /*114f0*/  LDSM.16.M88.4 R176, [R3+0xb800] ;  /* 0x00b8000003b0783b */ /* 0x000e680000000200 */
[----:B------:R-:W4:Y:S03]  /*11500*/  LDSM.16.M88.4 R192, [R200+0xa000] ;  /* 0x00a00000c8c0783b */ /* 0x000f260000000200 */
[C---:B--2---:R-:W-:Y:S08]  /*11510*/  HMMA.16816.F32 R4, R168.reuse, R172, R4 ;  /* 0x000000aca804723c */ /* 0x044ff00000001804 */
[C---:B------:R-:W-:Y:S01]  /*11520*/  HMMA.16816.F32 R8, R168.reuse, R174, R8 ;  /* 0x000000aea808723c */ /* 0x040fe20000001808 */
[----:B------:R-:W2:Y:S07]  /*11530*/  LDSM.16.M88.4 R172, [R200+0xa800] ;  /* 0x00a80000c8ac783b */ /* 0x000eae0000000200 */
[C---:B---3--:R-:W-:Y:S08]  /*11540*/  HMMA.16816.F32 R12, R168.reuse, R180, R12 ;  /* 0x000000b4a80c723c */ /* 0x048ff0000000180c */
[C---:B------:R-:W-:Y:S01]  /*11550*/  HMMA.16816.F32 R16, R168.reuse, R182, R16 ;  /* 0x000000b6a810723c */ /* 0x040fe20000001810 */
[----:B------:R-:W3:Y:S07]  /*11560*/  LDSM.16.M88.4 R180, [R200+0xb000] ;  /* 0x00b00000c8b4783b */ /* 0x000eee0000000200 */
[C---:B-----5:R-:W-:Y:S08]  /*11570*/  HMMA.16816.F32 R20, R168.reuse, R184, R20 ;  /* 0x000000b8a814723c */ /* 0x060ff00000001814 */
[C---:B------:R-:W-:Y:S01]  /*11580*/  HMMA.16816.F32 R24, R168.reuse, R186, R24 ;  /* 0x000000baa818723c */ /* 0x040fe20000001818 */
[----:B------:R-:W-:Y:S07]  /*11590*/  LDSM.16.M88.4 R184, [R2+UR5+0xc000] ;  /* 0x00c0000502b8783b */ /* 0x000fee0008000200 */
[C---:B-1----:R-:W-:Y:S08]  /*115a0*/  HMMA.16816.F32 R28, R168.reuse, R176, R28 ;  /* 0x000000b0a81c723c */ /* 0x042ff0000000181c */
[----:B------:R-:W-:Y:S01]  /*115b0*/  HMMA.16816.F32 R32, R168, R178, R32 ;  /* 0x000000b2a820723c */ /* 0x000fe20000001820 */
[----:B------:R-:W1:Y:S04]  /*115c0*/  LDSM.16.M88.4 R168, [R200+0xb800] ;  /* 0x00b80000c8a8783b */ /* 0x000e680000000200 */
[----:B------:R-:W5:Y:S03]  /*115d0*/  LDSM.16.M88.4 R176, [R134+0x4000] ;  /* 0x0040000086b0783b */ /* 0x000f660000000200 */
[C---:B----4-:R-:W-:Y:S08]  /*115e0*/  HMMA.16816.F32 R4, R188.reuse, R192, R4 ;  /* 0x000000c0bc04723c */ /* 0x050ff00000001804 */
[C---:B------:R-:W-:Y:S01]  /*115f0*/  HMMA.16816.F32 R8, R188.reuse, R194, R8 ;  /* 0x000000c2bc08723c */ /* 0x040fe20000001808 */
[----:B------:R-:W4:Y:S07]  /*11600*/  LDSM.16.M88.4 R192, [R2+UR5+0xc800] ;  /* 0x00c8000502c0783b */ /* 0x000f2e0008000200 */
[C---:B--2---:R-:W-:Y:S08]  /*11610*/  HMMA.16816.F32 R12, R188.reuse, R172, R12 ;  /* 0x000000acbc0c723c */ /* 0x044ff0000000180c */
[C---:B------:R-:W-:Y:S01]  /*11620*/  HMMA.16816.F32 R16, R188.reuse, R174, R16 ;  /* 0x000000aebc10723c */ /* 0x040fe20000001810 */
[----:B------:R-:W2:Y:S07]  /*11630*/  LDSM.16.M88.4 R172, [R2+UR5+0xd000] ;  /* 0x00d0000502ac783b */ /* 0x000eae0008000200 */
[C---:B---3--:R-:W-:Y:S08]  /*11640*/  HMMA.16816.F32 R20, R188.reuse, R180, R20 ;  /* 0x000000b4bc14723c */ /* 0x048ff00000001814 */
[C---:B------:R-:W-:Y:S01]  /*11650*/  HMMA.16816.F32 R24, R188.reuse, R182, R24 ;  /* 0x000000b6bc18723c */ /* 0x040fe20000001818 */
[----:B------:R-:W-:Y:S07]  /*11660*/  LDSM.16.M88.4 R180, [R196+0x4000] ;  /* 0x00400000c4b4783b */ /* 0x000fee0000000200 */
[C---:B-1----:R-:W-:Y:S08]  /*11670*/  HMMA.16816.F32 R28, R188.reuse, R168, R28 ;  /* 0x000000a8bc1c723c */ /* 0x042ff0000000181c */
[----:B------:R-:W-:Y:S01]  /*11680*/  HMMA.16816.F32 R32, R188, R170, R32 ;  /* 0x000000aabc20723c */ /* 0x000fe20000001820 */
[----:B------:R-:W1:Y:S04]  /*11690*/  LDSM.16.M88.4 R168, [R2+UR5+0xd800] ;  /* 0x00d8000502a8783b */ /* 0x000e680008000200 */
[----:B------:R-:W-:Y:S03]  /*116a0*/  LDSM.16.M88.4 R188, [R132+0xc800] ;  /* 0x00c8000084bc783b */ /* 0x000fe60000000200 */
[C---:B-----5:R-:W-:Y:S08]  /*116b0*/  HMMA.16816.F32 R4, R176.reuse, R184, R4 ;  /* 0x000000b8b004723c */ /* 0x060ff00000001804 */
[C---:B------:R-:W-:Y:S01]  /*116c0*/  HMMA.16816.F32 R8, R176.reuse, R186, R8 ;  /* 0x000000bab008723c */ /* 0x040fe20000001808 */
[----:B------:R-:W3:Y:S07]  /*116d0*/  LDSM.16.M88.4 R184, [R132+0xc000] ;  /* 0x00c0000084b8783b */ /* 0x000eee0000000200 */
[C---:B----4-:R-:W-:Y:S08]  /*116e0*/  HMMA.16816.F32 R12, R176.reuse, R192, R12 ;  /* 0x000000c0b00c723c */ /* 0x050ff0000000180c */
[C---:B------:R-:W-:Y:S01]  /*116f0*/  HMMA.16816.F32 R16, R176.reuse, R194, R16 ;  /* 0x000000c2b010723c */ /* 0x040fe20000001810 */
[----:B------:R-:W4:Y:S07]  /*11700*/  LDSM.16.M88.4 R192, [R132+0xd000] ;  /* 0x00d0000084c0783b */ /* 0x000f2e0000000200 */
[C---:B--2---:R-:W-:Y:S08]  /*11710*/  HMMA.16816.F32 R20, R176.reuse, R172, R20 ;  /* 0x000000acb014723c */ /* 0x044ff00000001814 */
[C---:B------:R-:W-:Y:S01]  /*11720*/  HMMA.16816.F32 R24, R176.reuse, R174, R24 ;  /* 0x000000aeb018723c */ /* 0x040fe20000001818 */
[----:B------:R-:W-:Y:S07]  /*11730*/  LDSM.16.M88.4 R172, [R135+0x4000] ;  /* 0x0040000087ac783b */ /* 0x000fee0000000200 */
[C---:B-1----:R-:W-:Y:S08]  /*11740*/  HMMA.16816.F32 R28, R176.reuse, R168, R28 ;  /* 0x000000a8b01c723c */ /* 0x042ff0000000181c */
        /* <DEDUP_REMOVED lines=37> */
[----:B------:R4:W5:Y:S07]  /*119a0*/  LDSM.16.M88.4 R192, [R2+UR5+0xf800] ;  /* 0x00f8000502c0783b */ /* 0x00096e0008000200 */
[C---:B-1----:R-:W-:Y:S08]  /*119b0*/  HMMA.16816.F32 R28, R176.reuse, R168, R28 ;  /* 0x000000a8b01c723c */ /* 0x042ff0000000181c */
[----:B------:R-:W-:Y:S01]  /*119c0*/  HMMA.16816.F32 R32, R176, R170, R32 ;  /* 0x000000aab020723c */ /* 0x000fe20000001820 */
[----:B------:R-:W-:Y:S04]  /*119d0*/  LDSM.16.M88.4 R168, [R196+0x6000] ;  /* 0x00600000c4a8783b */ /* 0x000fe80000000200 */
[----:B------:R-:W1:Y:S03]  /*119e0*/  LDSM.16.M88.4 R176, [R132+0xe000] ;  /* 0x00e0000084b0783b */ /* 0x000e660000000200 */
[C---:B--2---:R-:W-:Y:S01]  /*119f0*/  HMMA.16816.F32 R4, R172.reuse, R180, R4 ;  /* 0x000000b4ac04723c */ /* 0x044fe20000001804 */
[----:B------:R-:W-:Y:S01]  /*11a00*/  LDSM.16.M88.4 R196, [R3+0xe800] ;  /* 0x00e8000003c4783b */ /* 0x000fe20000000200 */
[----:B----4-:R-:W-:Y:S05]  /*11a10*/  IMAD.U32 R2, RZ, RZ, UR33 ;  /* 0x00000021ff027e24 */ /* 0x010fea000f8e00ff */
[----:B------:R-:W-:Y:S01]  /*11a20*/  LOP3.LUT R134, R223, UR10, R2, 0x96, !PT ;  /* 0x0000000adf867c12 */ /* 0x000fe2000f8e9602 */
[C---:B------:R-:W-:Y:S01]  /*11a30*/  HMMA.16816.F32 R8, R172.reuse, R182, R8 ;  /* 0x000000b6ac08723c */ /* 0x040fe20000001808 */
[----:B------:R-:W2:Y:S07]  /*11a40*/  LDSM.16.M88.4 R180, [R132+0xe800] ;  /* 0x00e8000084b4783b */ /* 0x000eae0000000200 */
[C---:B---3--:R-:W-:Y:S08]  /*11a50*/  HMMA.16816.F32 R12, R172.reuse, R184, R12 ;  /* 0x000000b8ac0c723c */ /* 0x048ff0000000180c */
[C---:B------:R-:W-:Y:S01]  /*11a60*/  HMMA.16816.F32 R16, R172.reuse, R186, R16 ;  /* 0x000000baac10723c */ /* 0x040fe20000001810 */
[----:B------:R-:W3:Y:S07]  /*11a70*/  LDSM.16.M88.4 R184, [R132+0xf000] ;  /* 0x00f0000084b8783b */ /* 0x000eee0000000200 */
[C---:B------:R-:W-:Y:S08]  /*11a80*/  HMMA.16816.F32 R20, R172.reuse, R188, R20 ;  /* 0x000000bcac14723c */ /* 0x040ff00000001814 */
[C---:B------:R-:W-:Y:S01]  /*11a90*/  HMMA.16816.F32 R24, R172.reuse, R190, R24 ;  /* 0x000000beac18723c */ /* 0x040fe20000001818 */
[----:B------:R-:W4:Y:S07]  /*11aa0*/  LDSM.16.M88.4 R188, [R132+0xf800] ;  /* 0x00f8000084bc783b */ /* 0x000f2e0000000200 */
[C---:B-----5:R-:W-:Y:S08]  /*11ab0*/  HMMA.16816.F32 R28, R172.reuse, R192, R28 ;  /* 0x000000c0ac1c723c */ /* 0x060ff0000000181c */
[----:B------:R-:W-:Y:S01]  /*11ac0*/  HMMA.16816.F32 R32, R172, R194, R32 ;  /* 0x000000c2ac20723c */ /* 0x000fe20000001820 */
[----:B------:R5:W-:Y:S04]  /*11ad0*/  LDSM.16.M88.4 R172, [R135+0x6000] ;  /* 0x0060000087ac783b */ /* 0x000be80000000200 */
[----:B------:R-:W4:Y:S03]  /*11ae0*/  LDSM.16.M88.4 R192, [R3+0xe000] ;  /* 0x00e0000003c0783b */ /* 0x000f260000000200 */
[C---:B-1----:R-:W-:Y:S08]  /*11af0*/  HMMA.16816.F32 R4, R168.reuse, R176, R4 ;  /* 0x000000b0a804723c */ /* 0x042ff00000001804 */
[C---:B------:R-:W-:Y:S01]  /*11b00*/  HMMA.16816.F32 R8, R168.reuse, R178, R8 ;  /* 0x000000b2a808723c */ /* 0x040fe20000001808 */
[----:B------:R-:W-:Y:S07]  /*11b10*/  LDSM.16.M88.4 R176, [R3+0xf800] ;  /* 0x00f8000003b0783b */ /* 0x000fee0000000200 */
[C---:B--2---:R-:W-:Y:S03]  /*11b20*/  HMMA.16816.F32 R12, R168.reuse, R180, R12 ;  /* 0x000000b4a80c723c */ /* 0x044fe6000000180c */
[----:B-----5:R-:W-:Y:S05]  /*11b30*/  IMAD.WIDE.U32 R134, R134, -0x326172a9, RZ ;  /* 0xcd9e8d5786867825 */ /* 0x020fea00078e00ff */
[C---:B------:R-:W-:Y:S01]  /*11b40*/  HMMA.16816.F32 R16, R168.reuse, R182, R16 ;  /* 0x000000b6a810723c */ /* 0x040fe20000001810 */
[----:B------:R-:W-:Y:S07]  /*11b50*/  LDSM.16.M88.4 R180, [R201+0x6000] ;  /* 0x00600000c9b4783b */ /* 0x000fee0000000200 */
[C---:B---3--:R-:W-:Y:S08]  /*11b60*/  HMMA.16816.F32 R20, R168.reuse, R184, R20 ;  /* 0x000000b8a814723c */ /* 0x048ff00000001814 */
[C---:B------:R-:W-:Y:S01]  /*11b70*/  HMMA.16816.F32 R24, R168.reuse, R186, R24 ;  /* 0x000000baa818723c */ /* 0x040fe20000001818 */
[----:B------:R-:W-:Y:S07]  /*11b80*/  LDSM.16.M88.4 R184, [R200+0xe000] ;  /* 0x00e00000c8b8783b */ /* 0x000fee0000000200 */
[C---:B----4-:R-:W-:Y:S08]  /*11b90*/  HMMA.16816.F32 R28, R168.reuse, R188, R28 ;  /* 0x000000bca81c723c */ /* 0x050ff0000000181c */
[----:B------:R-:W-:Y:S01]  /*11ba0*/  HMMA.16816.F32 R32, R168, R190, R32 ;  /* 0x000000bea820723c */ /* 0x000fe20000001820 */
[----:B------:R-:W1:Y:S04]  /*11bb0*/  LDSM.16.M88.4 R168, [R3+0xf000] ;  /* 0x00f0000003a8783b */ /* 0x000e680000000200 */
[----:B------:R-:W2:Y:S03]  /*11bc0*/  LDSM.16.M88.4 R188, [R200+0xe800] ;  /* 0x00e80000c8bc783b */ /* 0x000ea60000000200 */
[C---:B------:R-:W-:Y:S08]  /*11bd0*/  HMMA.16816.F32 R4, R172.reuse, R192, R4 ;  /* 0x000000c0ac04723c */ /* 0x040ff00000001804 */
[C---:B------:R-:W-:Y:S01]  /*11be0*/  HMMA.16816.F32 R8, R172.reuse, R194, R8 ;  /* 0x000000c2ac08723c */ /* 0x040fe20000001808 */
[----:B------:R-:W3:Y:S04]  /*11bf0*/  LDSM.16.M88.4 R192, [R200+0xf000] ;  /* 0x00f00000c8c0783b */ /* 0x000ee80000000200 */
[----:B------:R-:W4:Y:S03]  /*11c00*/  LDSM.16.M88.4 R200, [R200+0xf800] ;  /* 0x00f80000c8c8783b */ /* 0x000f260000000200 */
[C---:B------:R-:W-:Y:S01]  /*11c10*/  HMMA.16816.F32 R12, R172.reuse, R196, R12 ;  /* 0x000000c4ac0c723c */ /* 0x040fe2000000180c */
[----:B------:R-:W-:Y:S04]  /*11c20*/  DEPBAR.LE SB0, 0x0 ;  /* 0x000080000000791a */ /* 0x000fe80000000000 */
[----:B------:R-:W-:Y:S03]  /*11c30*/  BAR.SYNC.DEFER_BLOCKING 0x0 ;  /* 0x0000000000007b1d */ /* 0x000fe60000010000 */
[C---:B------:R-:W-:Y:S08]  /*11c40*/  HMMA.16816.F32 R16, R172.reuse, R198, R16 ;  /* 0x000000c6ac10723c */ /* 0x040ff00000001810 */
[C---:B-1----:R-:W-:Y:S08]  /*11c50*/  HMMA.16816.F32 R20, R172.reuse, R168, R20 ;  /* 0x000000a8ac14723c */ /* 0x042ff00000001814 */
[C---:B------:R-:W-:Y:S08]  /*11c60*/  HMMA.16816.F32 R24, R172.reuse, R170, R24 ;  /* 0x000000aaac18723c */ /* 0x040ff00000001818 */
[C---:B------:R-:W-:Y:S08]  /*11c70*/  HMMA.16816.F32 R28, R172.reuse, R176, R28 ;  /* 0x000000b0ac1c723c */ /* 0x040ff0000000181c */
[----:B------:R-:W-:Y:S03]  /*11c80*/  HMMA.16816.F32 R32, R172, R178, R32 ;  /* 0x000000b2ac20723c */ /* 0x000fe60000001820 */
[----:B------:R-:W-:Y:S01]  /*11c90*/  LOP3.LUT R172, R222, UR9, R217, 0x96, !PT ;  /* 0x00000009deac7c12 */ /* 0x000fe2000f8e96d9 */
[----:B------:R-:W-:Y:S04]  /*11ca0*/  UIADD3 UR9, UPT, UPT, UR10, 0x1, URZ ;  /* 0x000000010a097890 */ /* 0x000fe8000fffe0ff */
[C---:B------:R-:W-:Y:S02]  /*11cb0*/  HMMA.16816.F32 R4, R180.reuse, R184, R4 ;  /* 0x000000b8b404723c */ /* 0x040fe40000001804 */
[----:B------:R-:W-:Y:S03]  /*11cc0*/  IMAD.U32 R179, RZ, RZ, UR9 ;  /* 0x00000009ffb37e24 */ /* 0x000fe6000f8e00ff */
[----:B------:R-:W-:Y:S03]  /*11cd0*/  IMAD.WIDE.U32 R172, R172, -0x326172a9, RZ ;  /* 0xcd9e8d57acac7825 */ /* 0x000fe600078e00ff */
[C---:B------:R-:W-:Y:S08]  /*11ce0*/  HMMA.16816.F32 R8, R180.reuse, R186, R8 ;  /* 0x000000bab408723c */ /* 0x040ff00000001808 */
[C---:B--2---:R-:W-:Y:S03]  /*11cf0*/  HMMA.16816.F32 R12, R180.reuse, R188, R12 ;  /* 0x000000bcb40c723c */ /* 0x044fe6000000180c */
[----:B------:R-:W-:Y:S02]  /*11d00*/  FMNMX3.FTZ R132, R0, R4, R5, !PT ;  /* 0x0000000400847276 */ /* 0x000fe40007810005 */
[----:B------:R-:W-:Y:S03]  /*11d10*/  FMNMX3.FTZ R3, R133, R6, R7, !PT ;  /* 0x0000000685037276 */ /* 0x000fe60007810007 */
[C---:B------:R-:W-:Y:S03]  /*11d20*/  HMMA.16816.F32 R16, R180.reuse, R190, R16 ;  /* 0x000000beb410723c */ /* 0x040fe60000001810 */
[----:B------:R-:W-:Y:S02]  /*11d30*/  FMNMX3.FTZ R132, R132, R8, R9, !PT ;  /* 0x0000000884847276 */ /* 0x000fe40007810009 */
[----:B------:R-:W-:Y:S03]  /*11d40*/  FMNMX3.FTZ R2, R3, R10, R11, !PT ;  /* 0x0000000a03027276 */ /* 0x000fe6000781000b */
[C---:B---3--:R-:W-:Y:S03]  /*11d50*/  HMMA.16816.F32 R20, R180.reuse, R192, R20 ;  /* 0x000000c0b414723c */ /* 0x048fe60000001814 */
        /* <DEDUP_REMOVED lines=8> */
[----:B------:R-:W-:Y:S03]  /*11de0*/  HMMA.16816.F32 R32, R180, R202, R32 ;  /* 0x000000cab420723c */ /* 0x000fe60000001820 */
[----:B------:R-:W-:Y:S02]  /*11df0*/  FMNMX3.FTZ R175, R175, R24, R25, !PT ;  /* 0x00000018afaf7276 */ /* 0x000fe40007810019 */
[----:B------:R-:W-:Y:S02]  /*11e00*/  FMNMX3.FTZ R2, R2, R26, R27, !PT ;  /* 0x0000001a02027276 */ /* 0x000fe4000781001b */
[----:B------:R-:W-:Y:S02]  /*11e10*/  LOP3.LUT R181, R218, UR7, R135, 0x96, !PT ;  /* 0x00000007dab57c12 */ /* 0x000fe4000f8e9687 */
[----:B------:R-:W-:Y:S02]  /*11e20*/  LOP3.LUT R180, R173, UR8, R134, 0x96, !PT ;  /* 0x00000008adb47c12 */ /* 0x000fe4000f8e9686 */
[----:B------:R-:W-:Y:S02]  /*11e30*/  FMNMX3.FTZ R175, R175, R28, R29, !PT ;  /* 0x0000001cafaf7276 */ /* 0x000fe4000781001d */
[----:B------:R-:W-:Y:S06]  /*11e40*/  FMNMX3.FTZ R2, R2, R30, R31, !PT ;  /* 0x0000001e02027276 */ /* 0x000fec000781001f */
[----:B------:R-:W-:Y:S02]  /*11e50*/  FMNMX3.FTZ R175, R175, R32, R33, !PT ;  /* 0x00000020afaf7276 */ /* 0x000fe40007810021 */
[----:B------:R-:W-:Y:S01]  /*11e60*/  FMNMX3.FTZ R176, R2, R34, R35, !PT ;  /* 0x0000002202b07276 */ /* 0x000fe20007810023 */
[----:B------:R-:W-:Y:S06]  /*11e70*/  BRA.U.ANY UP0, `(.L_x_569) ;  /* 0xffffffe100547547 */ /* 0x000fec000b93ffff */
.L_x_568:
[----:B------:R-:W2:Y:S01]  /*11e80*/  SHFL.BFLY PT, R174, R175, 0x2, 0x1f ;  /* 0x0c401f00afae7f89 */ /* 0x000ea200000e0000 */
[----:B-1----:R-:W-:Y:S01]  /*11e90*/  IMAD.WIDE.U32 R134, R181, -0x2daee0ad, RZ ;  /* 0xd2511f53b5867825 */ /* 0x002fe200078e00ff */
[----:B------:R-:W-:Y:S01]  /*11ea0*/  LOP3.LUT R132, R223, UR33, R179, 0x96, !PT ;  /* 0x00000021df847c12 */ /* 0x000fe2000f8e96b3 */
[----:B------:R-:W-:Y:S05]  /*11eb0*/  UIADD3 UR10, UPT, UPT, UR32, -0x255992d5, URZ ;  /* 0xdaa66d2b200a7890 */ /* 0x000fea000fffe0ff */
[----:B------:R-:W1:Y:S01]  /*11ec0*/  SHFL.BFLY PT, R177, R176, 0x2, 0x1f ;  /* 0x0c401f00b0b17f89 */ /* 0x000e6200000e0000 */
[----:B------:R-:W-:Y:S01]  /*11ed0*/  IMAD.WIDE.U32 R2, R180, -0x2daee0ad, RZ ;  /* 0xd2511f53b4027825 */ /* 0x000fe200078e00ff */
[----:B------:R-:W-:Y:S01]  /*11ee0*/  LOP3.LUT R135, R216, UR15, R135, 0x96, !PT ;  /* 0x0000000fd8877c12 */ /* 0x000fe2000f8e9687 */
[----:B------:R-:W-:Y:S05]  /*11ef0*/  UIADD3 UR9, UPT, UPT, UR32, 0x78dde6e4, URZ ;  /* 0x78dde6e420097890 */ /* 0x000fea000fffe0ff */
[----:B------:R-:W3:Y:S01]  /*11f00*/  LDL R188, [R1+0x94] ;  /* 0x0000940001bc7983 */ /* 0x000ee20000100800 */
[----:B------:R-:W-:Y:S01]  /*11f10*/  IMAD.WIDE.U32 R168, R132, -0x326172a9, RZ ;  /* 0xcd9e8d5784a87825 */ /* 0x000fe200078e00ff */
[----:B------:R-:W-:Y:S01]  /*11f20*/  LOP3.LUT R134, R134, UR13, R3, 0x96, !PT ;  /* 0x0000000d86867c12 */ /* 0x000fe2000f8e9603 */
[----:B------:R-:W-:Y:S02]  /*11f30*/  UISETP.NE.AND UP0, UPT, UR6, URZ, UPT ;  /* 0x000000ff0600728c */ /* 0x000fe4000bf05270 */
[----:B------:R-:W-:Y:S01]  /*11f40*/  IMAD.WIDE.U32 R170, R135, -0x326172a9, RZ ;  /* 0xcd9e8d5787aa7825 */ /* 0x000fe200078e00ff */
[----:B------:R-:W-:Y:S01]  /*11f50*/  LOP3.LUT R132, R218, UR7, R169, 0x96, !PT ;  /* 0x00000007da847c12 */ /* 0x000fe2000f8e96a9 */
[----:B------:R-:W-:Y:S01]  /*11f60*/  UIADD3 UR7, UPT, UPT, UR33, -0x56f99767, URZ ;  /* 0xa906689921077890 */ /* 0x000fe2000fffe0ff */
[----:B------:R-:W-:Y:S01]  /*11f70*/  LOP3.LUT R3, R173, UR8, R168, 0x96, !PT ;  /* 0x00000008ad037c12 */ /* 0x000fe2000f8e96a8 */
[----:B------:R-:W-:Y:S01]  /*11f80*/  IMAD.WIDE.U32 R178, R134, -0x326172a9, RZ ;  /* 0xcd9e8d5786b27825 */ /* 0x000fe200078e00ff */
[----:B------:R-:W-:Y:S01]  /*11f90*/  LOP3.LUT R134, R172, UR10, R171, 0x96, !PT ;  /* 0x0000000aac867c12 */ /* 0x000fe2000f8e96ab */
[----:B------:R-:W-:Y:S02]  /*11fa0*/  UIADD3 UR8, UPT, UPT, UR33, -0x126145ec, URZ ;  /* 0xed9eba1421087890 */ /* 0x000fe4000fffe0ff */
[----:B------:R-:W-:Y:S01]  /*11fb0*/  IMAD.WIDE.U32 R168, R132, -0x2daee0ad, RZ ;  /* 0xd2511f5384a87825 */ /* 0x000fe200078e00ff */
[----:B------:R-:W-:Y:S01]  /*11fc0*/  LOP3.LUT R170, R170, UR9, R179, 0x96, !PT ;  /* 0x00000009aaaa7c12 */ /* 0x000fe2000f8e96b3 */
[----:B------:R-:W-:Y:S02]  /*11fd0*/  UIADD3 UR6, UPT, UPT, UR6, -0x1, URZ ;  /* 0xffffffff06067890 */ /* 0x000fe4000fffe0ff */
[----:B------:R-:W-:Y:S04]  /*11fe0*/  IMAD.WIDE.U32 R184, R3, -0x2daee0ad, RZ ;  /* 0xd2511f5303b87825 */ /* 0x000fe800078e00ff */
[----:B------:R-:W-:Y:S01]  /*11ff0*/  IMAD.WIDE.U32 R180, R134, -0x2daee0ad, RZ ;  /* 0xd2511f5386b47825 */ /* 0x000fe200078e00ff */
[----:B------:R-:W-:Y:S01]  /*12000*/  LOP3.LUT R3, R168, UR13, R185, 0x96, !PT ;  /* 0x0000000da8037c12 */ /* 0x000fe2000f8e96b9 */
[----:B------:R-:W-:Y:S01]  /*12010*/  UIADD3 UR13, UPT, UPT, UR32, 0x1715609d, URZ ;  /* 0x1715609d200d7890 */ /* 0x000fe2000fffe0ff */
[----:B------:R-:W-:Y:S01]  /*12020*/  LOP3.LUT R134, R216, UR15, R169, 0x96, !PT ;  /* 0x0000000fd8867c12 */ /* 0x000fe2000f8e96a9 */
[----:B------:R-:W-:Y:S01]  /*12030*/  IMAD.WIDE.U32 R170, R170, -0x2daee0ad, RZ ;  /* 0xd2511f53aaaa7825 */ /* 0x000fe200078e00ff */
[----:B------:R-:W-:Y:S01]  /*12040*/  LOP3.LUT R168, R2, UR8, R181, 0x96, !PT ;  /* 0x0000000802a87c12 */ /* 0x000fe2000f8e96b5 */
[----:B------:R-:W-:Y:S02]  /*12050*/  UIADD3 UR15, UPT, UPT, UR32, -0x4ab325aa, URZ ;  /* 0xb54cda56200f7890 */ /* 0x000fe4000fffe0ff */
[----:B------:R-:W-:Y:S01]  /*12060*/  IMAD.WIDE.U32 R182, R3, -0x326172a9, RZ ;  /* 0xcd9e8d5703b67825 */ /* 0x000fe200078e00ff */
[----:B------:R-:W-:Y:S03]  /*12070*/  LOP3.LUT R2, R180, UR7, R171, 0x96, !PT ;  /* 0x00000007b4027c12 */ /* 0x000fe6000f8e96ab */
[----:B------:R-:W-:Y:S04]  /*12080*/  IMAD.WIDE.U32 R134, R134, -0x326172a9, RZ ;  /* 0xcd9e8d5786867825 */ /* 0x000fe800078e00ff */
[----:B------:R-:W-:Y:S01]  /*12090*/  IMAD.WIDE.U32 R168, R168, -0x326172a9, RZ ;  /* 0xcd9e8d57a8a87825 */ /* 0x000fe200078e00ff */
[----:B------:R-:W-:Y:S01]  /*120a0*/  LOP3.LUT R134, R134, UR9, R183, 0x96, !PT ;  /* 0x0000000986867c12 */ /* 0x000fe2000f8e96b7 */
[----:B------:R-:W-:Y:S01]  /*120b0*/  UIADD3 UR9, UPT, UPT, UR33, 0x646e171e, URZ ;  /* 0x646e171e21097890 */ /* 0x000fe2000fffe0ff */
[----:B------:R-:W-:Y:S01]  /*120c0*/  LOP3.LUT R172, R172, UR10, R135, 0x96, !PT ;  /* 0x0000000aacac7c12 */ /* 0x000fe2000f8e9687 */
[----:B------:R-:W-:Y:S01]  /*120d0*/  IMAD.WIDE.U32 R2, R2, -0x326172a9, RZ ;  /* 0xcd9e8d5702027825 */ /* 0x000fe200078e00ff */
[----:B------:R-:W-:Y:S03]  /*120e0*/  LOP3.LUT R135, R178, UR13, R169, 0x96, !PT ;  /* 0x0000000db2877c12 */ /* 0x000fe6000f8e96a9 */
[----:B------:R-:W-:Y:S01]  /*120f0*/  IMAD.WIDE.U32 R216, R134, -0x2daee0ad, RZ ;  /* 0xd2511f5386d87825 */ /* 0x000fe200078e00ff */
[----:B------:R-:W-:Y:S02]  /*12100*/  LOP3.LUT R168, R168, UR15, R3, 0x96, !PT ;  /* 0x0000000fa8a87c12 */ /* 0x000fe4000f8e9603 */
[----:B------:R-:W-:Y:S01]  /*12110*/  PRMT R191, R2, 0x7773, RZ ;  /* 0x0000777302bf7816 */ /* 0x000fe200000000ff */
[----:B------:R-:W-:Y:S01]  /*12120*/  IMAD.WIDE.U32 R134, R135, -0x2daee0ad, RZ ;  /* 0xd2511f5387867825 */ /* 0x000fe200078e00ff */
[----:B------:R-:W-:Y:S02]  /*12130*/  LOP3.LUT R169, R168, 0xffff, RZ, 0xc0, !PT ;  /* 0x0000ffffa8a97812 */ /* 0x000fe400078ec0ff */
[----:B------:R-:W-:Y:S01]  /*12140*/  PRMT R192, R2, 0x7771, RZ ;  /* 0x0000777102c07816 */ /* 0x000fe200000000ff */
[----:B------:R-:W-:Y:S01]  /*12150*/  IMAD.MOV.U32 R181, RZ, RZ, R2 ;  /* 0x000000ffffb57224 */ /* 0x000fe200078e0002 */
[----:B------:R-:W-:Y:S01]  /*12160*/  LOP3.LUT R183, R170, UR9, R135, 0x96, !PT ;  /* 0x00000009aab77c12 */ /* 0x000fe2000f8e9687 */
[----:B------:R-:W-:Y:S01]  /*12170*/  IMAD.MOV.U32 R199, RZ, RZ, R134 ;  /* 0x000000ffffc77224 */ /* 0x000fe200078e0086 */
[----:B------:R-:W-:Y:S02]  /*12180*/  SHF.R.U32.HI R169, RZ, 0x8, R169 ;  /* 0x00000008ffa97819 */ /* 0x000fe400000116a9 */
[C---:B------:R-:W-:Y:S02]  /*12190*/  PRMT R202, R134.reuse, 0x7772, RZ ;  /* 0x0000777286ca7816 */ /* 0x040fe400000000ff */
[C---:B------:R-:W-:Y:S02]  /*121a0*/  PRMT R201, R134.reuse, 0x7773, RZ ;  /* 0x0000777386c97816 */ /* 0x040fe400000000ff */
[----:B------:R-:W-:Y:S02]  /*121b0*/  PRMT R200, R134, 0x7771, RZ ;  /* 0x0000777186c87816 */ /* 0x000fe400000000ff */
[----:B------:R-:W-:Y:S02]  /*121c0*/  SHF.R.U32.HI R190, RZ, 0x18, R168 ;  /* 0x00000018ffbe7819 */ /* 0x000fe400000116a8 */
[----:B------:R-:W-:Y:S02]  /*121d0*/  LOP3.LUT R181, R181, 0xff, RZ, 0xc0, !PT ;  /* 0x000000ffb5b57812 */ /* 0x000fe400078ec0ff */
[----:B--2---:R-:W-:Y:S02]  /*121e0*/  FMNMX.FTZ R132, R175, R174, !PT ;  /* 0x000000aeaf847209 */ /* 0x004fe40007810000 */
[----:B-1----:R-:W-:Y:S01]  /*121f0*/  FMNMX.FTZ R171, R176, R177, !PT ;  /* 0x000000b1b0ab7209 */ /* 0x002fe20007810000 */
[----:B------:R-:W-:Y:S01]  /*12200*/  IMAD.WIDE.U32 R176, R172, -0x2daee0ad, RZ ;  /* 0xd2511f53acb07825 */ /* 0x000fe200078e00ff */
[----:B------:R-:W-:Y:S01]  /*12210*/  PRMT R174, R2, 0x7772, RZ ;  /* 0x0000777202ae7816 */ /* 0x000fe200000000ff */
[----:B------:R-:W1:Y:S01]  /*12220*/  SHFL.BFLY PT, R175, R132, 0x1, 0x1f ;  /* 0x0c201f0084af7f89 */ /* 0x000e6200000e0000 */
[----:B------:R-:W-:Y:S02]  /*12230*/  LOP3.LUT R2, R183, 0xffff, RZ, 0xc0, !PT ;  /* 0x0000ffffb7027812 */ /* 0x000fe400078ec0ff */
[----:B------:R-:W-:Y:S05]  /*12240*/  LOP3.LUT R185, R176, UR7, R217, 0x96, !PT ;  /* 0x00000007b0b97c12 */ /* 0x000fea000f8e96d9 */
[----:B------:R-:W2:Y:S01]  /*12250*/  SHFL.BFLY PT, R173, R171, 0x1, 0x1f ;  /* 0x0c201f00abad7f89 */ /* 0x000ea200000e0000 */
[----:B------:R-:W-:Y:S02]  /*12260*/  LOP3.LUT R184, R184, UR8, R177, 0x96, !PT ;  /* 0x00000008b8b87c12 */ /* 0x000fe4000f8e96b1 */
[----:B-1----:R-:W-:Y:S02]  /*12270*/  FMNMX.FTZ R132, R132, R175, !PT ;  /* 0x000000af84847209 */ /* 0x002fe40007810000 */
[----:B------:R-:W-:Y:S02]  /*12280*/  SHF.R.U32.HI R175, RZ, 0x8, R2 ;  /* 0x00000008ffaf7819 */ /* 0x000fe40000011602 */
[C---:B------:R-:W-:Y:S01]  /*12290*/  FSETP.NEU.FTZ.AND P3, PT, R132.reuse, -INF , PT ;  /* 0xff8000008400780b */ /* 0x040fe20003f7d000 */
[C---:B------:R-:W-:Y:S01]  /*122a0*/  FMUL.FTZ R135, R132.reuse, UR4 ;  /* 0x0000000484877c20 */ /* 0x040fe20008410000 */
[----:B--2---:R-:W-:Y:S01]  /*122b0*/  FMNMX.FTZ R3, R171, R173, !PT ;  /* 0x000000adab037209 */ /* 0x004fe20007810000 */
[----:B------:R-:W-:Y:S01]  /*122c0*/  FADD.FTZ R0, -R132, R0 ;  /* 0x0000000084007221 */ /* 0x000fe20000010100 */
[----:B------:R-:W-:Y:S02]  /*122d0*/  LOP3.LUT R2, R169, 0xffff, RZ, 0xc0, !PT ;  /* 0x0000ffffa9027812 */ /* 0x000fe400078ec0ff */
[----:B------:R-:W-:Y:S01]  /*122e0*/  FSEL R135, R135, RZ, P3 ;  /* 0x000000ff87877208 */ /* 0x000fe20001800000 */
[C---:B------:R-:W-:Y:S01]  /*122f0*/  FMUL.FTZ R134, R3.reuse, UR4 ;  /* 0x0000000403867c20 */ /* 0x040fe20008410000 */
[----:B------:R-:W-:Y:S01]  /*12300*/  FSETP.NEU.FTZ.AND P0, PT, R3, -INF , PT ;  /* 0xff8000000300780b */ /* 0x000fe20003f1d000 */
[----:B------:R-:W-:Y:S01]  /*12310*/  FMUL.FTZ R0, R0, UR4 ;  /* 0x0000000400007c20 */ /* 0x000fe20008410000 */
[----:B------:R-:W-:Y:S01]  /*12320*/  ISETP.LE.U32.AND P5, PT, R2, UR12, PT ;  /* 0x0000000c02007c0c */ /* 0x000fe2000bfa3070 */
[--C-:B------:R-:W-:Y:S01]  /*12330*/  FFMA.FTZ R4, R4, UR4, -R135.reuse ;  /* 0x0000000404047c23 */ /* 0x100fe20008010887 */
[----:B------:R-:W-:Y:S01]  /*12340*/  FSEL R134, R134, RZ, P0 ;  /* 0x000000ff86867208 */ /* 0x000fe20000000000 */
[--C-:B------:R-:W-:Y:S01]  /*12350*/  FFMA.FTZ R5, R5, UR4, -R135.reuse ;  /* 0x0000000405057c23 */ /* 0x100fe20008010887 */
[----:B------:R1:W-:Y:S01]  /*12360*/  MUFU.EX2 R2, R0 ;  /* 0x0000000000027308 */ /* 0x0003e20000000800 */
[--C-:B------:R-:W-:Y:S01]  /*12370*/  FFMA.FTZ R8, R8, UR4, -R135.reuse ;  /* 0x0000000408087c23 */ /* 0x100fe20008010887 */
[--C-:B------:R-:W-:Y:S01]  /*12380*/  FFMA.FTZ R9, R9, UR4, -R135.reuse ;  /* 0x0000000409097c23 */ /* 0x100fe20008010887 */
[--C-:B------:R-:W-:Y:S07]  /*12390*/  FFMA.FTZ R6, R6, UR4, -R134.reuse ;  /* 0x0000000406067c23 */ /* 0x100fee0008010886 */
[----:B------:R-:W-:Y:S01]  /*123a0*/  MUFU.EX2 R228, R5 ;  /* 0x0000000500e47308 */ /* 0x000fe20000000800 */
[--C-:B------:R-:W-:Y:S01]  /*123b0*/  FFMA.FTZ R7, R7, UR4, -R134.reuse ;  /* 0x0000000407077c23 */ /* 0x100fe20008010886 */
[--C-:B------:R-:W-:Y:S01]  /*123c0*/  FFMA.FTZ R197, R16, UR4, -R135.reuse ;  /* 0x0000000410c57c23 */ /* 0x100fe20008010887 */
[--C-:B------:R-:W-:Y:S07]  /*123d0*/  FFMA.FTZ R10, R10, UR4, -R134.reuse ;  /* 0x000000040a0a7c23 */ /* 0x100fee0008010886 */
[----:B------:R-:W2:Y:S01]  /*123e0*/  MUFU.EX2 R4, R4 ;  /* 0x0000000400047308 */ /* 0x000ea20000000800 */
[----:B------:R-:W-:Y:S01]  /*123f0*/  FFMA.FTZ R11, R11, UR4, -R134 ;  /* 0x000000040b0b7c23 */ /* 0x000fe20008010886 */
[----:B------:R-:W-:Y:S01]  /*12400*/  LOP3.LUT R16, R168, 0xff, RZ, 0xc0, !PT ;  /* 0x000000ffa8107812 */ /* 0x000fe200078ec0ff */
[--C-:B------:R-:W-:Y:S07]  /*12410*/  FFMA.FTZ R194, R12, UR4, -R135.reuse ;  /* 0x000000040cc27c23 */ /* 0x100fee0008010887 */
[----:B------:R-:W-:Y:S01]  /*12420*/  MUFU.EX2 R224, R6 ;  /* 0x0000000600e07308 */ /* 0x000fe20000000800 */
[--C-:B------:R-:W-:Y:S01]  /*12430*/  FFMA.FTZ R193, R13, UR4, -R135.reuse ;  /* 0x000000040dc17c23 */ /* 0x100fe20008010887 */
[--C-:B------:R-:W-:Y:S01]  /*12440*/  FFMA.FTZ R219, R20, UR4, -R135.reuse ;  /* 0x0000000414db7c23 */ /* 0x100fe20008010887 */
[--C-:B------:R-:W-:Y:S07]  /*12450*/  FFMA.FTZ R218, R21, UR4, -R135.reuse ;  /* 0x0000000415da7c23 */ /* 0x100fee0008010887 */
[----:B------:R-:W4:Y:S01]  /*12460*/  MUFU.EX2 R227, R7 ;  /* 0x0000000700e37308 */ /* 0x000f220000000800 */
[--C-:B------:R-:W-:Y:S01]  /*12470*/  FFMA.FTZ R234, R28, UR4, -R135.reuse ;  /* 0x000000041cea7c23 */ /* 0x100fe20008010887 */
[--C-:B------:R-:W-:Y:S01]  /*12480*/  FFMA.FTZ R235, R29, UR4, -R135.reuse ;  /* 0x000000041deb7c23 */ /* 0x100fe20008010887 */
[--C-:B------:R-:W-:Y:S07]  /*12490*/  FFMA.FTZ R198, R17, UR4, -R135.reuse ;  /* 0x0000000411c67c23 */ /* 0x100fee0008010887 */
[----:B------:R5:W-:Y:S01]  /*124a0*/  MUFU.EX2 R226, R8 ;  /* 0x0000000800e27308 */ /* 0x000be20000000800 */
[--C-:B------:R-:W-:Y:S01]  /*124b0*/  FFMA.FTZ R222, R24, UR4, -R135.reuse ;  /* 0x0000000418de7c23 */ /* 0x100fe20008010887 */
[--C-:B------:R-:W-:Y:S01]  /*124c0*/  FFMA.FTZ R223, R25, UR4, -R135.reuse ;  /* 0x0000000419df7c23 */ /* 0x100fe20008010887 */
[--C-:B------:R-:W-:Y:S07]  /*124d0*/  FFMA.FTZ R238, R32, UR4, -R135.reuse ;  /* 0x0000000420ee7c23 */ /* 0x100fee0008010887 */
[----:B------:R5:W5:Y:S01]  /*124e0*/  MUFU.EX2 R230, R9 ;  /* 0x0000000900e67308 */ /* 0x000b620000000800 */
[----:B------:R-:W-:Y:S01]  /*124f0*/  FFMA.FTZ R239, R33, UR4, -R135 ;  /* 0x0000000421ef7c23 */ /* 0x000fe20008010887 */
[----:B-1----:R-:W-:Y:S01]  /*12500*/  PRMT R0, R168, 0x7632, R0 ;  /* 0x00007632a8007816 */ /* 0x002fe20000000000 */
[--C-:B------:R-:W-:Y:S01]  /*12510*/  FFMA.FTZ R186, R14, UR4, -R134.reuse ;  /* 0x000000040eba7c23 */ /* 0x100fe20008010886 */
[----:B--2---:R-:W-:Y:S06]  /*12520*/  F2FP.F16.F32.PACK_AB R135, R228, R4 ;  /* 0x00000004e487723e */ /* 0x004fec00000000ff */
[----:B------:R-:W-:Y:S01]  /*12530*/  MUFU.EX2 R225, R10 ;  /* 0x0000000a00e17308 */ /* 0x000fe20000000800 */
[--C-:B------:R-:W-:Y:S01]  /*12540*/  FFMA.FTZ R189, R15, UR4, -R134.reuse ;  /* 0x000000040fbd7c23 */ /* 0x100fe20008010886 */
[--C-:B------:R-:W-:Y:S01]  /*12550*/  FFMA.FTZ R203, R22, UR4, -R134.reuse ;  /* 0x0000000416cb7c23 */ /* 0x100fe20008010886 */
[--C-:B------:R-:W-:Y:S07]  /*12560*/  FFMA.FTZ R217, R23, UR4, -R134.reuse ;  /* 0x0000000417d97c23 */ /* 0x100fee0008010886 */
[----:B------:R-:W1:Y:S01]  /*12570*/  MUFU.EX2 R229, R11 ;  /* 0x0000000b00e57308 */ /* 0x000e620000000800 */
[--C-:B------:R-:W-:Y:S01]  /*12580*/  FFMA.FTZ R233, R30, UR4, -R134.reuse ;  /* 0x000000041ee97c23 */ /* 0x100fe20008010886 */
[--C-:B------:R-:W-:Y:S01]  /*12590*/  FFMA.FTZ R232, R31, UR4, -R134.reuse ;  /* 0x000000041fe87c23 */ /* 0x100fe20008010886 */
[--C-:B------:R-:W-:Y:S01]  /*125a0*/  FFMA.FTZ R195, R18, UR4, -R134.reuse ;  /* 0x0000000412c37c23 */ /* 0x100fe20008010886 */
[--C-:B------:R-:W-:Y:S01]  /*125b0*/  FFMA.FTZ R196, R19, UR4, -R134.reuse ;  /* 0x0000000413c47c23 */ /* 0x100fe20008010886 */
[--C-:B------:R-:W-:Y:S01]  /*125c0*/  FFMA.FTZ R220, R26, UR4, -R134.reuse ;  /* 0x000000041adc7c23 */ /* 0x100fe20008010886 */
[--C-:B------:R-:W-:Y:S01]  /*125d0*/  FFMA.FTZ R221, R27, UR4, -R134.reuse ;  /* 0x000000041bdd7c23 */ /* 0x100fe20008010886 */
[--C-:B------:R-:W-:Y:S01]  /*125e0*/  FFMA.FTZ R236, R34, UR4, -R134.reuse ;  /* 0x0000000422ec7c23 */ /* 0x100fe20008010886 */
[----:B------:R-:W-:Y:S01]  /*125f0*/  FFMA.FTZ R237, R35, UR4, -R134 ;  /* 0x0000000423ed7c23 */ /* 0x000fe20008010886 */
[----:B------:R-:W-:Y:S01]  /*12600*/  PRMT R168, R16, 0x5410, R169 ;  /* 0x0000541010a87816 */ /* 0x000fe200000000a9 */
[----:B------:R-:W-:Y:S01]  /*12610*/  FFMA.FTZ R187, R2, R231, R4 ;  /* 0x000000e702bb7223 */ /* 0x000fe20000010004 */
[----:B------:R-:W-:Y:S01]  /*12620*/  LOP3.LUT R134, R0, 0xff, RZ, 0xc0, !PT ;  /* 0x000000ff00867812 */ /* 0x000fe200078ec0ff */
[----:B------:R-:W2:Y:S01]  /*12630*/  LDSM.16.MT88.4 R12, [R204+0x10000] ;  /* 0x01000000cc0c783b */ /* 0x000ea20000004200 */
[----:B------:R-:W-:Y:S01]  /*12640*/  PRMT R172, R135, 0x7632, R172 ;  /* 0x0000763287ac7816 */ /* 0x000fe200000000ac */
[----:B------:R-:W-:Y:S01]  /*12650*/  FMUL.FTZ R5, R2, R137 ;  /* 0x0000008902057220 */ /* 0x000fe20000410000 */
[----:B----4-:R-:W-:Y:S01]  /*12660*/  F2FP.F16.F32.PACK_AB R173, R227, R224 ;  /* 0x000000e0e3ad723e */ /* 0x010fe200000000ff */
[----:B------:R-:W-:Y:S01]  /*12670*/  IMAD.WIDE.U32 R32, R184, -0x326172a9, RZ ;  /* 0xcd9e8d57b8207825 */ /* 0x000fe200078e00ff */
[----:B------:R-:W-:Y:S01]  /*12680*/  LOP3.LUT R170, R175, 0xffff, RZ, 0xc0, !PT ;  /* 0x0000ffffafaa7812 */ /* 0x000fe200078ec0ff */
[----:B------:R-:W-:Y:S01]  /*12690*/  MUFU.EX2 R197, R197 ;  /* 0x000000c500c57308 */ /* 0x000fe20000000800 */
[----:B------:R-:W-:Y:S01]  /*126a0*/  PRMT R169, R134, 0x5410, R190 ;  /* 0x0000541086a97816 */ /* 0x000fe200000000be */
[----:B------:R-:W4:Y:S01]  /*126b0*/  LDSM.16.MT88.4 R20, [R205+0x10000] ;  /* 0x01000000cd14783b */ /* 0x000f220000004200 */
[--C-:B------:R-:W-:Y:S01]  /*126c0*/  HSET2.LE.AND R168, R168, R214.reuse, PT ;  /* 0x000000d6a8a87233 */ /* 0x100fe20003803000 */
[C---:B-----5:R-:W-:Y:S01]  /*126d0*/  FMUL.FTZ R8, R2.reuse, R140 ;  /* 0x0000008c02087220 */ /* 0x060fe20000410000 */
[----:B------:R-:W-:Y:S01]  /*126e0*/  PRMT R0, R135, 0x5410, R172 ;  /* 0x0000541087007816 */ /* 0x000fe200000000ac */
[C---:B------:R-:W-:Y:S01]  /*126f0*/  FMUL.FTZ R9, R2.reuse, R141 ;  /* 0x0000008d02097220 */ /* 0x040fe20000410000 */
[----:B------:R-:W-:Y:S01]  /*12700*/  PRMT R176, R173, 0x7632, R176 ;  /* 0x00007632adb07816 */ /* 0x000fe200000000b0 */
[----:B------:R-:W-:Y:S01]  /*12710*/  FMUL.FTZ R17, R2, R149 ;  /* 0x0000009502117220 */ /* 0x000fe20000410000 */
[----:B------:R-:W-:Y:S01]  /*12720*/  F2FP.F16.F32.PACK_AB R178, R230, R226 ;  /* 0x000000e2e6b2723e */ /* 0x000fe200000000ff */
[----:B------:R-:W-:Y:S01]  /*12730*/  FMUL.FTZ R24, R2, R156 ;  /* 0x0000009c02187220 */ /* 0x000fe20000410000 */
[----:B------:R-:W-:Y:S01]  /*12740*/  ISETP.LE.U32.AND P3, PT, R170, UR12, PT ;  /* 0x0000000caa007c0c */ /* 0x000fe2000bf63070 */
[----:B------:R-:W-:Y:S01]  /*12750*/  FMUL.FTZ R25, R2, R157 ;  /* 0x0000009d02197220 */ /* 0x000fe20000410000 */
[----:B------:R-:W-:Y:S01]  /*12760*/  LOP3.LUT R168, R0, R168, RZ, 0xc0, !PT ;  /* 0x000000a800a87212 */ /* 0x000fe200078ec0ff */
[C---:B------:R-:W-:Y:S01]  /*12770*/  FMUL.FTZ R36, R2.reuse, R36 ;  /* 0x0000002402247220 */ /* 0x040fe20000410000 */
[--C-:B------:R-:W-:Y:S01]  /*12780*/  HSET2.LE.AND R169, R169, R214.reuse, PT ;  /* 0x000000d6a9a97233 */ /* 0x100fe20003803000 */
[C---:B------:R-:W-:Y:S01]  /*12790*/  FMUL.FTZ R37, R2.reuse, R37 ;  /* 0x0000002502257220 */ /* 0x040fe20000410000 */
[----:B------:R-:W-:Y:S01]  /*127a0*/  PRMT R170, R181, 0x5410, R192 ;  /* 0x00005410b5aa7816 */ /* 0x000fe200000000c0 */
[C---:B------:R-:W-:Y:S01]  /*127b0*/  FMUL.FTZ R40, R2.reuse, R40 ;  /* 0x0000002802287220 */ /* 0x040fe20000410000 */
[----:B------:R-:W-:Y:S01]  /*127c0*/  PRMT R0, R173, 0x5410, R176 ;  /* 0x00005410ad007816 */ /* 0x000fe200000000b0 */
[----:B------:R-:W-:Y:S01]  /*127d0*/  FMUL.FTZ R41, R2, R41 ;  /* 0x0000002902297220 */ /* 0x000fe20000410000 */
[----:B------:R-:W-:Y:S01]  /*127e0*/  PRMT R4, R174, 0x5410, R191 ;  /* 0x00005410ae047816 */ /* 0x000fe200000000bf */
[----:B------:R-:W-:Y:S01]  /*127f0*/  FMUL.FTZ R44, R2, R44 ;  /* 0x0000002c022c7220 */ /* 0x000fe20000410000 */
[----:B------:R-:W-:Y:S01]  /*12800*/  PRMT R177, R178, 0x7632, R177 ;  /* 0x00007632b2b17816 */ /* 0x000fe200000000b1 */
[C---:B------:R-:W-:Y:S01]  /*12810*/  FMUL.FTZ R45, R2.reuse, R45 ;  /* 0x0000002d022d7220 */ /* 0x040fe20000410000 */
[----:B-1----:R-:W-:Y:S01]  /*12820*/  F2FP.F16.F32.PACK_AB R179, R229, R225 ;  /* 0x000000e1e5b3723e */ /* 0x002fe200000000ff */
[----:B------:R-:W-:Y:S01]  /*12830*/  FMUL.FTZ R48, R2, R48 ;  /* 0x0000003002307220 */ /* 0x000fe20000410000 */
[----:B------:R-:W-:Y:S01]  /*12840*/  LOP3.LUT R169, R0, R169, RZ, 0xc0, !PT ;  /* 0x000000a900a97212 */ /* 0x000fe200078ec0ff */
[----:B------:R-:W-:Y:S01]  /*12850*/  FMUL.FTZ R49, R2, R49 ;  /* 0x0000003102317220 */ /* 0x000fe20000410000 */
[----:B------:R-:W-:Y:S01]  /*12860*/  LOP3.LUT R4, R4, 0xff00ff, RZ, 0xc0, !PT ;  /* 0x00ff00ff04047812 */ /* 0x000fe200078ec0ff */
[C---:B------:R-:W-:Y:S01]  /*12870*/  FMUL.FTZ R52, R2.reuse, R52 ;  /* 0x0000003402347220 */ /* 0x040fe20000410000 */
[--C-:B------:R-:W-:Y:S01]  /*12880*/  HSET2.LE.AND R170, R170, R214.reuse, PT ;  /* 0x000000d6aaaa7233 */ /* 0x100fe20003803000 */
[----:B------:R-:W-:Y:S01]  /*12890*/  FMUL.FTZ R53, R2, R53 ;  /* 0x0000003502357220 */ /* 0x000fe20000410000 */
[----:B------:R-:W-:Y:S01]  /*128a0*/  PRMT R0, R178, 0x5410, R177 ;  /* 0x00005410b2007816 */ /* 0x000fe200000000b1 */
[C---:B------:R-:W-:Y:S01]  /*128b0*/  FMUL.FTZ R56, R2.reuse, R56 ;  /* 0x0000003802387220 */ /* 0x040fe20000410000 */
[C---:B------:R-:W-:Y:S01]  /*128c0*/  PRMT R180, R179.reuse, 0x7632, R180 ;  /* 0x00007632b3b47816 */ /* 0x040fe200000000b4 */
[C---:B------:R-:W-:Y:S01]  /*128d0*/  FMUL.FTZ R57, R2.reuse, R57 ;  /* 0x0000003902397220 */ /* 0x040fe20000410000 */
[--C-:B------:R-:W-:Y:S01]  /*128e0*/  HSET2.LE.AND R171, R4, R214.reuse, PT ;  /* 0x000000d604ab7233 */ /* 0x100fe20003803000 */
[----:B------:R-:W-:Y:S01]  /*128f0*/  FMUL.FTZ R4, R2, R136 ;  /* 0x0000008802047220 */ /* 0x000fe20000410000 */
[----:B------:R-:W-:Y:S01]  /*12900*/  LOP3.LUT R170, R0, R170, RZ, 0xc0, !PT ;  /* 0x000000aa00aa7212 */ /* 0x000fe200078ec0ff */
[C---:B------:R-:W-:Y:S01]  /*12910*/  FMUL.FTZ R60, R2.reuse, R60 ;  /* 0x0000003c023c7220 */ /* 0x040fe20000410000 */
[----:B------:R-:W-:Y:S01]  /*12920*/  PRMT R0, R179, 0x5410, R180 ;  /* 0x00005410b3007816 */ /* 0x000fe200000000b4 */
[----:B------:R-:W-:Y:S01]  /*12930*/  FMUL.FTZ R61, R2, R61 ;  /* 0x0000003d023d7220 */ /* 0x000fe20000410000 */
[----:B------:R-:W-:Y:S01]  /*12940*/  LOP3.LUT R231, R182, UR13, R33, 0x96, !PT ;  /* 0x0000000db6e77c12 */ /* 0x000fe2000f8e9621 */
[----:B------:R-:W-:Y:S01]  /*12950*/  FMUL.FTZ R33, R2, R165 ;  /* 0x000000a502217220 */ /* 0x000fe20000410000 */
[----:B------:R-:W-:Y:S01]  /*12960*/  LOP3.LUT R171, R0, R171, RZ, 0xc0, !PT ;  /* 0x000000ab00ab7212 */ /* 0x000fe200078ec0ff */
[----:B------:R-:W-:Y:S01]  /*12970*/  FADD.FTZ R0, -R3, R133 ;  /* 0x0000008503007221 */ /* 0x000fe20000010100 */
[----:B------:R-:W-:Y:S01]  /*12980*/  ISETP.LE.U32.AND P6, PT, R16, UR12, PT ;  /* 0x0000000c10007c0c */ /* 0x000fe2000bfc3070 */
[----:B------:R1:W3:Y:S01]  /*12990*/  LDL R133, [R1+0x90] ;  /* 0x0000900001857983 */ /* 0x0002e20000100800 */
[----:B------:R-:W-:Y:S01]  /*129a0*/  FMUL.FTZ R16, R2, R148 ;  /* 0x0000009402107220 */ /* 0x000fe20000410000 */
[----:B------:R-:W-:Y:S01]  /*129b0*/  FMUL.FTZ R0, R0, UR4 ;  /* 0x0000000400007c20 */ /* 0x000fe20008410000 */
[C---:B------:R-:W-:Y:S01]  /*129c0*/  FMUL.FTZ R64, R2.reuse, R64 ;  /* 0x0000004002407220 */ /* 0x040fe20000410000 */
[C---:B------:R-:W-:Y:S01]  /*129d0*/  FMUL.FTZ R65, R2.reuse, R65 ;  /* 0x0000004102417220 */ /* 0x040fe20000410000 */
[----:B------:R1:W5:Y:S01]  /*129e0*/  LDL.S16 R149, [R1+0x54] ;  /* 0x0000540001957983 */ /* 0x0003620000100600 */
[C---:B------:R-:W-:Y:S01]  /*129f0*/  FMUL.FTZ R68, R2.reuse, R68 ;  /* 0x0000004402447220 */ /* 0x040fe20000410000 */
[C---:B------:R-:W-:Y:S01]  /*12a00*/  FMUL.FTZ R69, R2.reuse, R69 ;  /* 0x0000004502457220 */ /* 0x040fe20000410000 */
[----:B------:R-:W2:Y:S01]  /*12a10*/  MUFU.EX2 R0, R0 ;  /* 0x0000000000007308 */ /* 0x000ea20000000800 */
        /* <DEDUP_REMOVED lines=13> */
[C---:B--2---:R-:W-:Y:S01]  /*12af0*/  FMUL.FTZ R6, R0.reuse, R138 ;  /* 0x0000008a00067220 */ /* 0x044fe20000410000 */
[C---:B------:R-:W-:Y:S01]  /*12b00*/  FMUL.FTZ R7, R0.reuse, R139 ;  /* 0x0000008b00077220 */ /* 0x040fe20000410000 */
[C---:B------:R-:W-:Y:S01]  /*12b10*/  FMUL.FTZ R10, R0.reuse, R142 ;  /* 0x0000008e000a7220 */ /* 0x040fe20000410000 */
[C---:B------:R-:W-:Y:S01]  /*12b20*/  FMUL.FTZ R11, R0.reuse, R143 ;  /* 0x0000008f000b7220 */ /* 0x040fe20000410000 */
[C---:B------:R-:W-:Y:S01]  /*12b30*/  FMUL.FTZ R18, R0.reuse, R150 ;  /* 0x0000009600127220 */ /* 0x040fe20000410000 */
[C---:B------:R-:W-:Y:S01]  /*12b40*/  FMUL.FTZ R19, R0.reuse, R151 ;  /* 0x0000009700137220 */ /* 0x040fe20000410000 */
[----:B------:R1:W2:Y:S01]  /*12b50*/  LDL.S16 R150, [R1+0x58] ;  /* 0x0000580001967983 */ /* 0x0002a20000100600 */
[C---:B------:R-:W-:Y:S01]  /*12b60*/  FMUL.FTZ R26, R0.reuse, R158 ;  /* 0x0000009e001a7220 */ /* 0x040fe20000410000 */
[C---:B------:R-:W-:Y:S01]  /*12b70*/  HMMA.16816.F32 R4, R168.reuse, R12, R4 ;  /* 0x0000000ca804723c */ /* 0x040fe20000001804 */
[----:B------:R-:W4:Y:S01]  /*12b80*/  MUFU.EX2 R198, R198 ;  /* 0x000000c600c67308 */ /* 0x000f220000000800 */
[----:B------:R1:W2:Y:S03]  /*12b90*/  LDL.S16 R151, [R1+0x5c] ;  /* 0x00005c0001977983 */ /* 0x0002a60000100600 */
[----:B------:R-:W-:Y:S01]  /*12ba0*/  FMUL.FTZ R27, R0, R159 ;  /* 0x0000009f001b7220 */ /* 0x000fe20000410000 */
[----:B------:R-:W-:Y:S01]  /*12bb0*/  ISETP.LE.U32.AND P4, PT, R134, UR12, PT ;  /* 0x0000000c86007c0c */ /* 0x000fe2000bf83070 */
[----:B------:R-:W-:Y:S01]  /*12bc0*/  IMAD.MOV.U32 R184, RZ, RZ, R244 ;  /* 0x000000ffffb87224 */ /* 0x000fe200078e00f4 */
[C---:B------:R-:W-:Y:S03]  /*12bd0*/  HMMA.16816.F32 R8, R168.reuse, R14, R8 ;  /* 0x0000000ea808723c */ /* 0x040fe60000001808 */
[----:B------:R-:W-:Y:S01]  /*12be0*/  MUFU.EX2 R195, R195 ;  /* 0x000000c300c37308 */ /* 0x000fe20000000800 */
[C---:B------:R-:W-:Y:S01]  /*12bf0*/  FMUL.FTZ R12, R2.reuse, R144 ;  /* 0x00000090020c7220 */ /* 0x040fe20000410000 */
[----:B------:R-:W-:Y:S01]  /*12c00*/  FMUL.FTZ R13, R2, R145 ;  /* 0x00000091020d7220 */ /* 0x000fe20000410000 */
[C---:B------:R-:W-:Y:S01]  /*12c10*/  FMUL.FTZ R14, R0.reuse, R146 ;  /* 0x00000092000e7220 */ /* 0x040fe20000410000 */
[----:B------:R-:W-:Y:S06]  /*12c20*/  FMUL.FTZ R15, R0, R147 ;  /* 0x00000093000f7220 */ /* 0x000fec0000410000 */
[----:B------:R-:W-:Y:S01]  /*12c30*/  MUFU.EX2 R146, R193 ;  /* 0x000000c100927308 */ /* 0x000fe20000000800 */
[----:B------:R-:W-:Y:S01]  /*12c40*/  ISETP.GT.U32.AND P0, PT, R174, UR12, PT ;  /* 0x0000000cae007c0c */ /* 0x000fe2000bf04070 */
[----:B------:R-:W-:Y:S01]  /*12c50*/  FMUL.FTZ R34, R0, R166 ;  /* 0x000000a600227220 */ /* 0x000fe20000410000 */
[----:B----4-:R-:W-:Y:S01]  /*12c60*/  F2FP.F16.F32.PACK_AB R166, R198, R197 ;  /* 0x000000c5c6a6723e */ /* 0x010fe200000000ff */
[C---:B------:R-:W-:Y:S01]  /*12c70*/  FMUL.FTZ R35, R0.reuse, R167 ;  /* 0x000000a700237220 */ /* 0x040fe20000410000 */
[----:B------:R-:W-:Y:S01]  /*12c80*/  FMUL.FTZ R38, R0, R38 ;  /* 0x0000002600267220 */ /* 0x000fe20000410000 */
[C---:B------:R-:W-:Y:S04]  /*12c90*/  HMMA.16816.F32 R12, R168.reuse, R20, R12 ;  /* 0x00000014a80c723c */ /* 0x040fe8000000180c */
[----:B------:R-:W-:Y:S01]  /*12ca0*/  MUFU.EX2 R144, R194 ;  /* 0x000000c200907308 */ /* 0x000fe20000000800 */
[C---:B------:R-:W-:Y:S01]  /*12cb0*/  FMUL.FTZ R20, R2.reuse, R152 ;  /* 0x0000009802147220 */ /* 0x040fe20000410000 */
[----:B------:R-:W-:Y:S01]  /*12cc0*/  FMUL.FTZ R21, R2, R153 ;  /* 0x0000009902157220 */ /* 0x000fe20000410000 */
[----:B------:R-:W-:Y:S04]  /*12cd0*/  IMAD.WIDE.U32 R152, R185, -0x326172a9, RZ ;  /* 0xcd9e8d57b9987825 */ /* 0x000fe800078e00ff */
[C---:B------:R-:W-:Y:S03]  /*12ce0*/  FMUL.FTZ R39, R0.reuse, R39 ;  /* 0x0000002700277220 */ /* 0x040fe60000410000 */
[----:B------:R4:W-:Y:S01]  /*12cf0*/  MUFU.EX2 R145, R186 ;  /* 0x000000ba00917308 */ /* 0x0009e20000000800 */
[C---:B------:R-:W-:Y:S03]  /*12d00*/  HMMA.16816.F32 R16, R168.reuse, R22, R16 ;  /* 0x00000016a810723c */ /* 0x040fe60000001810 */
        /* <DEDUP_REMOVED lines=65> */
[----:B------:R-:W-:Y:S01]  /*13120*/  LOP3.LUT R155, R183, 0xff, RZ, 0xc0, !PT ;  /* 0x000000ffb79b7812 */ /* 0x000fe200078ec0ff */
[----:B------:R-:W-:Y:S02]  /*13130*/  IMAD.MOV.U32 R185, RZ, RZ, R241 ;  /* 0x000000ffffb97224 */ /* 0x000fe400078e00f1 */
[----:B------:R-:W-:Y:S01]  /*13140*/  FADD.FTZ R134, R228, R187 ;  /* 0x000000bbe4867221 */ /* 0x000fe20000010000 */
[----:B----4-:R-:W-:Y:S01]  /*13150*/  IMAD.U32 R186, RZ, RZ, UR17 ;  /* 0x00000011ffba7e24 */ /* 0x010fe2000f8e00ff */
[----:B------:R-:W-:Y:S01]  /*13160*/  PRMT R167, R166, 0x7632, R167 ;  /* 0x00007632a6a77816 */ /* 0x000fe200000000a7 */
[----:B------:R-:W-:Y:S01]  /*13170*/  MUFU.EX2 R194, R223 ;  /* 0x000000df00c27308 */ /* 0x000fe20000000800 */
[----:B------:R-:W-:Y:S01]  /*13180*/  FADD.FTZ R134, R226, R134 ;  /* 0x00000086e2867221 */ /* 0x000fe20000010000 */
[----:B---3--:R-:W-:Y:S01]  /*13190*/  @P1 VIADD R133, R188, 0xffffffc0 ;  /* 0xffffffc0bc851836 */ /* 0x008fe20000000000 */
[----:B------:R-:W-:Y:S01]  /*131a0*/  LOP3.LUT R188, R32, UR15, R153, 0x96, !PT ;  /* 0x0000000f20bc7c12 */ /* 0x000fe2000f8e9699 */
[----:B------:R-:W-:Y:S06]  /*131b0*/  FMUL.FTZ R32, R2, R164 ;  /* 0x000000a402207220 */ /* 0x000fec0000410000 */
[----:B------:R3:W4:Y:S01]  /*131c0*/  MUFU.EX2 R153, R189 ;  /* 0x000000bd00997308 */ /* 0x0007220000000800 */
[----:B------:R-:W-:Y:S01]  /*131d0*/  IMAD.IADD R182, R207, 0x1, R133 ;  /* 0x00000001cfb67824 */ /* 0x000fe200078e0285 */
[----:B------:R-:W1:Y:S01]  /*131e0*/  LDSM.16.MT88.4 R28, [R133] ;  /* 0x00000000851c783b */ /* 0x000e620000004200 */
[----:B-----5:R-:W-:Y:S01]  /*131f0*/  @!P4 HADD2 R149, -R173.H0_H0, -RZ.H0_H0 ;  /* 0xa00000ffad95c230 */ /* 0x020fe20000000900 */
[----:B------:R-:W-:Y:S04]  /*13200*/  LOP3.LUT R157, R188, 0xffff, RZ, 0xc0, !PT ;  /* 0x0000ffffbc9d7812 */ /* 0x000fe800078ec0ff */
[----:B------:R-:W-:Y:S02]  /*13210*/  PRMT R147, R149, 0x7610, R147 ;  /* 0x0000761095937816 */ /* 0x000fe40000000093 */
[----:B------:R-:W5:Y:S01]  /*13220*/  LDSM.16.MT88.4 R136, [R182] ;  /* 0x00000000b688783b */ /* 0x000f620000004200 */
[----:B------:R-:W-:Y:S02]  /*13230*/  SHF.R.U32.HI R157, RZ, 0x8, R157 ;  /* 0x00000008ff9d7819 */ /* 0x000fe4000001169d */
[----:B------:R-:W-:Y:S02]  /*13240*/  @!P4 PRMT R173, R147, 0x5410, RZ ;  /* 0x0000541093adc816 */ /* 0x000fe400000000ff */
[----:B---3--:R-:W-:Y:S02]  /*13250*/  SHF.R.U32.HI R189, RZ, 0x18, R183 ;  /* 0x00000018ffbd7819 */ /* 0x008fe400000116b7 */
[----:B----4-:R-:W-:Y:S01]  /*13260*/  F2FP.F16.F32.PACK_AB R156, R153, R145 ;  /* 0x00000091999c723e */ /* 0x010fe200000000ff */
[----:B------:R-:W-:Y:S03]  /*13270*/  LDSM.16.MT88.4 R140, [R182+0x6000] ;  /* 0x00600000b68c783b */ /* 0x000fe60000004200 */
[----:B------:R-:W-:Y:S01]  /*13280*/  PRMT R165, R156, 0x7632, R165 ;  /* 0x000076329ca57816 */ /* 0x000fe200000000a5 */
[----:B--2---:R-:W-:Y:S02]  /*13290*/  @!P5 HADD2 R150, -R172.H0_H0, -RZ.H0_H0 ;  /* 0xa00000ffac96d230 */ /* 0x004fe40000000900 */
[----:B------:R-:W-:Y:S05]  /*132a0*/  @!P6 HADD2 R151, -R135.H0_H0, -RZ.H0_H0 ;  /* 0xa00000ff8797e230 */ /* 0x000fea0000000900 */
[----:B------:R-:W-:Y:S01]  /*132b0*/  @!P6 STL.S16 [R1+0x5c], R151 ;  /* 0x00005c970100e387 */ /* 0x000fe20000100600 */
[----:B------:R-:W-:Y:S03]  /*132c0*/  PRMT R148, R151, 0x7610, R148 ;  /* 0x0000761097947816 */ /* 0x000fe60000000094 */
[----:B------:R-:W-:Y:S01]  /*132d0*/  @!P5 STL.S16 [R1+0x58], R150 ;  /* 0x000058960100d387 */ /* 0x000fe20000100600 */
[----:B------:R-:W-:Y:S02]  /*132e0*/  @!P6 PRMT R135, R148, 0x5410, RZ ;  /* 0x000054109487e816 */ /* 0x000fe400000000ff */
[----:B------:R-:W-:Y:S01]  /*132f0*/  ISETP.GT.U32.AND P6, PT, R191, UR12, PT ;  /* 0x0000000cbf007c0c */ /* 0x000fe2000bfc4070 */
[C---:B-1----:R-:W-:Y:S01]  /*13300*/  HMMA.16816.F32 R20, R168.reuse, R28, R20 ;  /* 0x0000001ca814723c */ /* 0x042fe20000001814 */
[----:B------:R-:W-:Y:S01]  /*13310*/  @!P4 STL.S16 [R1+0x54], R149 ;  /* 0x000054950100c387 */ /* 0x000fe20000100600 */
[----:B------:R-:W-:Y:S01]  /*13320*/  MUFU.EX2 R191, R222 ;  /* 0x000000de00bf7308 */ /* 0x000fe20000000800 */
[----:B------:R-:W-:Y:S01]  /*13330*/  ISETP.LE.U32.AND P4, PT, R190, UR12, PT ;  /* 0x0000000cbe007c0c */ /* 0x000fe2000bf83070 */
[C---:B------:R-:W-:Y:S01]  /*13340*/  FMUL.FTZ R28, R2.reuse, R160 ;  /* 0x000000a0021c7220 */ /* 0x040fe20000410000 */
[----:B------:R2:W3:Y:S07]  /*13350*/  LDL.S16 R148, [R1+0x50] ;  /* 0x0000500001947983 */ /* 0x0004ee0000100600 */
[----:B------:R-:W-:Y:S01]  /*13360*/  MUFU.EX2 R190, R218 ;  /* 0x000000da00be7308 */ /* 0x000fe20000000800 */
[----:B------:R-:W-:Y:S01]  /*13370*/  FMUL.FTZ R29, R2, R161 ;  /* 0x000000a1021d7220 */ /* 0x000fe20000410000 */
[C---:B------:R-:W-:Y:S01]  /*13380*/  HMMA.16816.F32 R24, R168.reuse, R30, R24 ;  /* 0x0000001ea818723c */ /* 0x040fe20000001818 */
[----:B------:R2:W4:Y:S07]  /*13390*/  LDL.S16 R159, [R1+0x48] ;  /* 0x00004800019f7983 */ /* 0x00052e0000100600 */
[----:B------:R-:W1:Y:S01]  /*133a0*/  MUFU.EX2 R161, R196 ;  /* 0x000000c400a17308 */ /* 0x000e620000000800 */
[C---:B------:R-:W-:Y:S01]  /*133b0*/  FMUL.FTZ R30, R0.reuse, R162 ;  /* 0x000000a2001e7220 */ /* 0x040fe20000410000 */
[C---:B------:R-:W-:Y:S01]  /*133c0*/  FMUL.FTZ R31, R0.reuse, R163 ;  /* 0x000000a3001f7220 */ /* 0x040fe20000410000 */
[----:B------:R2:W2:Y:S01]  /*133d0*/  LDL.S16 R158, [R1+0x4c] ;  /* 0x00004c00019e7983 */ /* 0x0004a20000100600 */
[----:B------:R-:W-:Y:S01]  /*133e0*/  FFMA.FTZ R2, R0, R240, R224 ;  /* 0x000000f000027223 */ /* 0x000fe200000100e0 */
[----:B------:R-:W-:Y:S02]  /*133f0*/  F2FP.F16.F32.PACK_AB R0, R146, R144 ;  /* 0x000000909200723e */ /* 0x000fe400000000ff */
[----:B------:R-:W-:Y:S02]  /*13400*/  STG.E.U16 desc[UR26][R184.64], R135 ;  /* 0x00000087b8007986 */ /* 0x000fe4000c10151a */
[C---:B-----5:R-:W-:Y:S03]  /*13410*/  HMMA.16816.F32 R28, R168.reuse, R136, R28 ;  /* 0x00000088a81c723c */ /* 0x060fe6000000181c */
[----:B-1----:R-:W-:Y:S02]  /*13420*/  F2FP.F16.F32.PACK_AB R174, R161, R195 ;  /* 0x000000c3a1ae723e */ /* 0x002fe400000000ff */
[----:B------:R-:W-:Y:S03]  /*13430*/  PRMT R196, R152, 0x7773, RZ ;  /* 0x0000777398c47816 */ /* 0x000fe600000000ff */
        /* <DEDUP_REMOVED lines=16> */
[----:B------:R-:W1:Y:S02]  /*13540*/  LDSM.16.MT88.4 R136, [R205+0x14000] ;  /* 0x01400000cd88783b */ /* 0x000e640000004200 */
[----:B---3--:R-:W-:Y:S05]  /*13550*/  @!P4 HADD2 R148, -R176.H0_H0, -RZ.H0_H0 ;  /* 0xa00000ffb094c230 */ /* 0x008fea0000000900 */
        /* <DEDUP_REMOVED lines=15> */
[C---:B-1----:R-:W-:Y:S03]  /*13650*/  HMMA.16816.F32 R116, R168.reuse, R136, R116 ;  /* 0x00000088a874723c */ /* 0x042fe60000001874 */
[--C-:B------:R-:W-:Y:S01]  /*13660*/  PRMT R136, R155, 0x5410, R175.reuse ;  /* 0x000054109b887816 */ /* 0x100fe200000000af */
[--C-:B------:R-:W-:Y:S01]  /*13670*/  FADD.FTZ R137, R227, R2.reuse ;  /* 0x00000002e3897221 */ /* 0x100fe20000010000 */
[----:B------:R-:W-:Y:S02]  /*13680*/  PRMT R2, R0, 0x7632, R2 ;  /* 0x0000763200027816 */ /* 0x000fe40000000002 */
[----:B------:R-:W-:Y:S01]  /*13690*/  PRMT R175, R174, 0x7632, R175 ;  /* 0x00007632aeaf7816 */ /* 0x000fe200000000af */
[C---:B------:R-:W-:Y:S03]  /*136a0*/  HMMA.16816.F32 R120, R168.reuse, R138, R120 ;  /* 0x0000008aa878723c */ /* 0x040fe60000001878 */
[----:B------:R-:W-:Y:S01]  /*136b0*/  PRMT R139, R150, 0x7610, R139 ;  /* 0x00007610968b7816 */ /* 0x000fe2000000008b */
[----:B------:R-:W-:Y:S01]  /*136c0*/  FADD.FTZ R138, R230, R134 ;  /* 0x00000086e68a7221 */ /* 0x000fe20000010000 */
[--C-:B------:R-:W-:Y:S01]  /*136d0*/  HSET2.LE.AND R136, R136, R214.reuse, PT ;  /* 0x000000d688887233 */ /* 0x100fe20003803000 */
[----:B------:R-:W-:Y:S01]  /*136e0*/  FADD.FTZ R137, R225, R137 ;  /* 0x00000089e1897221 */ /* 0x000fe20000010000 */
[----:B------:R-:W-:Y:S01]  /*136f0*/  @!P5 PRMT R172, R139, 0x5410, RZ ;  /* 0x000054108bacd816 */ /* 0x000fe200000000ff */
[C---:B------:R-:W-:Y:S03]  /*13700*/  HMMA.16816.F32 R124, R168.reuse, R140, R124 ;  /* 0x0000008ca87c723c */ /* 0x040fe6000000187c */
[----:B------:R-:W-:Y:S01]  /*13710*/  LEA R186, P5, R186, R184, 0x1 ;  /* 0x000000b8baba7211 */ /* 0x000fe200078a08ff */
[----:B------:R1:W-:Y:S01]  /*13720*/  STG.E.U16 desc[UR26][R184.64+0x2], R172 ;  /* 0x000002acb8007986 */ /* 0x0003e2000c10151a */
[----:B------:R-:W-:Y:S01]  /*13730*/  PRMT R134, R0, 0x5410, R2 ;  /* 0x0000541000867816 */ /* 0x000fe20000000002 */
[----:B------:R-:W-:Y:S01]  /*13740*/  FADD.FTZ R137, R229, R137 ;  /* 0x00000089e5897221 */ /* 0x000fe20000010000 */
[----:B------:R-:W-:Y:S01]  /*13750*/  FADD.FTZ R138, R144, R138 ;  /* 0x0000008a908a7221 */ /* 0x000fe20000010000 */
[----:B------:R-:W-:Y:S01]  /*13760*/  HMMA.16816.F32 R128, R168, R142, R128 ;  /* 0x0000008ea880723c */ /* 0x000fe20000001880 */
[----:B------:R3:W5:Y:S02]  /*13770*/  LDL.S16 R169, [R1+0x40] ;  /* 0x0000400001a97983 */ /* 0x0007640000100600 */
[----:B------:R-:W-:Y:S01]  /*13780*/  LOP3.LUT R136, R134, R136, RZ, 0xc0, !PT ;  /* 0x0000008886887212 */ /* 0x000fe200078ec0ff */
[----:B------:R-:W-:Y:S01]  /*13790*/  FADD.FTZ R144, R145, R137 ;  /* 0x0000008991907221 */ /* 0x000fe20000010000 */
[----:B------:R-:W-:Y:S01]  /*137a0*/  PRMT R134, R183, 0x7632, R134 ;  /* 0x00007632b7867816 */ /* 0x000fe20000000086 */
[----:B------:R-:W-:Y:S01]  /*137b0*/  FADD.FTZ R135, R146, R138 ;  /* 0x0000008a92877221 */ /* 0x000fe20000010000 */
[----:B------:R-:W-:Y:S01]  /*137c0*/  LOP3.LUT R183, R199, 0xff, RZ, 0xc0, !PT ;  /* 0x000000ffc7b77812 */ /* 0x000fe200078ec0ff */
[----:B------:R-:W-:Y:S01]  /*137d0*/  IMAD.U32 R145, RZ, RZ, UR17 ;  /* 0x00000011ff917e24 */ /* 0x000fe2000f8e00ff */
[----:B------:R-:W-:Y:S01]  /*137e0*/  LOP3.LUT R154, R134, 0xff, RZ, 0xc0, !PT ;  /* 0x000000ff869a7812 */ /* 0x000fe200078ec0ff */
[----:B------:R-:W-:Y:S01]  /*137f0*/  @!P4 STL.S16 [R1+0x50], R148 ;  /* 0x000050940100c387 */ /* 0x000fe20000100600 */
[----:B------:R-:W-:Y:S01]  /*13800*/  PRMT R134, R156, 0x5410, R165 ;  /* 0x000054109c867816 */ /* 0x000fe200000000a5 */
[----:B------:R-:W-:Y:S01]  /*13810*/  FADD.FTZ R153, R153, R144 ;  /* 0x0000009099997221 */ /* 0x000fe20000010000 */
[----:B------:R-:W-:Y:S01]  /*13820*/  PRMT R137, R154, 0x5410, R189 ;  /* 0x000054109a897816 */ /* 0x000fe200000000bd */
[----:B------:R-:W2:Y:S01]  /*13830*/  LDSM.16.MT88.4 R140, [R204+0x10800] ;  /* 0x01080000cc8c783b */ /* 0x000ea20000004200 */
[----:B------:R-:W-:Y:S01]  /*13840*/  PRMT R138, R183, 0x5410, R200 ;  /* 0x00005410b78a7816 */ /* 0x000fe200000000c8 */
[----:B------:R-:W-:Y:S01]  /*13850*/  IMAD.MOV.U32 R171, RZ, RZ, R152 ;  /* 0x000000ffffab7224 */ /* 0x000fe200078e0098 */
[----:B------:R-:W-:Y:S01]  /*13860*/  LEA.HI.X.SX32 R187, R145, R185, 0x1, P5 ;  /* 0x000000b991bb7211 */ /* 0x000fe200028f0eff */
[----:B------:R-:W-:Y:S01]  /*13870*/  FADD.FTZ R153, R195, R153 ;  /* 0x00000099c3997221 */ /* 0x000fe20000010000 */
[--C-:B------:R-:W-:Y:S01]  /*13880*/  HSET2.LE.AND R137, R137, R214.reuse, PT ;  /* 0x000000d689897233 */ /* 0x100fe20003803000 */
[----:B------:R-:W-:Y:S01]  /*13890*/  MUFU.EX2 R195, R221 ;  /* 0x000000dd00c37308 */ /* 0x000fe20000000800 */
[--C-:B------:R-:W-:Y:S01]  /*138a0*/  HSET2.LE.AND R138, R138, R214.reuse, PT ;  /* 0x000000d68a8a7233 */ /* 0x100fe20003803000 */
[----:B------:R3:W-:Y:S01]  /*138b0*/  STG.E.U16 desc[UR26][R186.64], R173 ;  /* 0x000000adba007986 */ /* 0x0007e2000c10151a */
[----:B------:R-:W-:Y:S01]  /*138c0*/  ISETP.LE.U32.AND P5, PT, R181, UR12, PT ;  /* 0x0000000cb5007c0c */ /* 0x000fe2000bfa3070 */
[----:B------:R-:W-:Y:S01]  /*138d0*/  FADD.FTZ R153, R161, R153 ;  /* 0x00000099a1997221 */ /* 0x000fe20000010000 */
[----:B------:R-:W-:Y:S01]  /*138e0*/  LOP3.LUT R137, R134, R137, RZ, 0xc0, !PT ;  /* 0x0000008986897212 */ /* 0x000fe200078ec0ff */
[----:B------:R-:W3:Y:S01]  /*138f0*/  LDSM.16.MT88.4 R144, [R205+0x10800] ;  /* 0x01080000cd90783b */ /* 0x000ee20000004200 */
[----:B------:R-:W-:Y:S02]  /*13900*/  PRMT R134, R202, 0x5410, R201 ;  /* 0x00005410ca867816 */ /* 0x000fe400000000c9 */
[----:B-1----:R-:W-:Y:S02]  /*13910*/  PRMT R172, R152, 0x7771, RZ ;  /* 0x0000777198ac7816 */ /* 0x002fe400000000ff */
[----:B------:R-:W-:Y:S02]  /*13920*/  LOP3.LUT R139, R134, 0xff00ff, RZ, 0xc0, !PT ;  /* 0x00ff00ff868b7812 */ /* 0x000fe400078ec0ff */
[----:B------:R-:W-:Y:S02]  /*13930*/  PRMT R134, R166, 0x5410, R167 ;  /* 0x00005410a6867816 */ /* 0x000fe400000000a7 */
[----:B------:R-:W-:Y:S01]  /*13940*/  F2FP.F16.F32.PACK_AB R161, R194, R191 ;  /* 0x000000bfc2a1723e */ /* 0x000fe200000000ff */
[----:B----4-:R-:W-:Y:S01]  /*13950*/  @!P5 HADD2 R159, -R178.H0_H0, -RZ.H0_H0 ;  /* 0xa00000ffb29fd230 */ /* 0x010fe20000000900 */
[----:B------:R-:W-:Y:S02]  /*13960*/  LOP3.LUT R138, R134, R138, RZ, 0xc0, !PT ;  /* 0x0000008a868a7212 */ /* 0x000fe400078ec0ff */
[--C-:B------:R-:W-:Y:S02]  /*13970*/  HSET2.LE.AND R139, R139, R214.reuse, PT ;  /* 0x000000d68b8b7233 */ /* 0x100fe40003803000 */
[----:B------:R-:W-:Y:S01]  /*13980*/  PRMT R134, R174, 0x5410, R175 ;  /* 0x00005410ae867816 */ /* 0x000fe200000000af */
[----:B------:R1:W-:Y:S01]  /*13990*/  @!P5 STL.S16 [R1+0x48], R159 ;  /* 0x0000489f0100d387 */ /* 0x0003e20000100600 */
[----:B------:R-:W-:Y:S02]  /*139a0*/  PRMT R170, R159, 0x7610, R170 ;  /* 0x000076109faa7816 */ /* 0x000fe400000000aa */
[----:B------:R-:W-:Y:S02]  /*139b0*/  LOP3.LUT R139, R134, R139, RZ, 0xc0, !PT ;  /* 0x0000008b868b7212 */ /* 0x000fe400078ec0ff */
[----:B------:R-:W-:Y:S02]  /*139c0*/  PRMT R134, R148, 0x7610, R134 ;  /* 0x0000761094867816 */ /* 0x000fe40000000086 */
[----:B------:R-:W-:Y:S01]  /*139d0*/  @!P5 PRMT R178, R170, 0x5410, RZ ;  /* 0x00005410aab2d816 */ /* 0x000fe200000000ff */
[----:B------:R-:W-:Y:S01]  /*139e0*/  LDSM.16.MT88.4 R148, [R204+0x16800] ;  /* 0x01680000cc94783b */ /* 0x000fe20000004200 */
[----:B------:R-:W-:Y:S02]  /*139f0*/  @!P4 PRMT R176, R134, 0x5410, RZ ;  /* 0x0000541086b0c816 */ /* 0x000fe400000000ff */
[----:B------:R-:W-:Y:S01]  /*13a00*/  ISETP.GT.U32.AND P4, PT, R192, UR12, PT ;  /* 0x0000000cc0007c0c */ /* 0x000fe2000bf84070 */
[C---:B--2---:R-:W-:Y:S04]  /*13a10*/  HMMA.16816.F32 R4, R136.reuse, R140, R4 ;  /* 0x0000008c8804723c */ /* 0x044fe80000001804 */
[----:B------:R2:W4:Y:S01]  /*13a20*/  LDL.S16 R170, [R1+0x3c] ;  /* 0x00003c0001aa7983 */ /* 0x0005220000100600 */
[----:B---3--:R-:W-:Y:S02]  /*13a30*/  PRMT R173, R152, 0x7772, RZ ;  /* 0x0000777298ad7816 */ /* 0x008fe400000000ff */
[----:B------:R-:W-:Y:S01]  /*13a40*/  LOP3.LUT R134, R157, 0xffff, RZ, 0xc0, !PT ;  /* 0x0000ffff9d867812 */ /* 0x000fe200078ec0ff */
[C---:B------:R-:W-:Y:S01]  /*13a50*/  HMMA.16816.F32 R8, R136.reuse, R142, R8 ;  /* 0x0000008e8808723c */ /* 0x040fe20000001808 */
[----:B------:R-:W3:Y:S02]  /*13a60*/  LDSM.16.MT88.4 R140, [R133+0x800] ;  /* 0x00080000858c783b */ /* 0x000ee40000004200 */
[----:B------:R-:W-:Y:S01]  /*13a70*/  ISETP.LE.U32.AND P5, PT, R134, UR12, PT ;  /* 0x0000000c86007c0c */ /* 0x000fe2000bfa3070 */
[----:B------:R-:W-:Y:S02]  /*13a80*/  @P4 HADD2 R158, -R177.H0_H0, -RZ.H0_H0 ;  /* 0xa00000ffb19e4230 */ /* 0x000fe40000000900 */
[----:B------:R-:W-:Y:S01]  /*13a90*/  FADD.FTZ R134, R197, R135 ;  /* 0x00000087c5867221 */ /* 0x000fe20000010000 */
[----:B-1----:R-:W-:Y:S01]  /*13aa0*/  MUFU.EX2 R159, R219 ;  /* 0x000000db009f7308 */ /* 0x002fe20000000800 */
[----:B------:R-:W-:Y:S01]  /*13ab0*/  PRMT R164, R161, 0x7632, R164 ;  /* 0x00007632a1a47816 */ /* 0x000fe200000000a4 */
[C---:B------:R-:W-:Y:S01]  /*13ac0*/  HMMA.16816.F32 R12, R136.reuse, R144, R12 ;  /* 0x00000090880c723c */ /* 0x040fe2000000180c */
[----:B------:R1:W-:Y:S02]  /*13ad0*/  @P4 STL.S16 [R1+0x4c], R158 ;  /* 0x00004c9e01004387 */ /* 0x0003e40000100600 */
[----:B------:R-:W-:Y:S02]  /*13ae0*/  PRMT R168, R158, 0x7610, R168 ;  /* 0x000076109ea87816 */ /* 0x000fe400000000a8 */
[----:B------:R2:W-:Y:S02]  /*13af0*/  STG.E.U16 desc[UR26][R186.64+0x2], R176 ;  /* 0x000002b0ba007986 */ /* 0x0005e4000c10151a */
[----:B------:R-:W-:Y:S01]  /*13b00*/  @P4 PRMT R177, R168, 0x5410, RZ ;  /* 0x00005410a8b14816 */ /* 0x000fe200000000ff */
[C---:B------:R-:W-:Y:S01]  /*13b10*/  HMMA.16816.F32 R16, R136.reuse, R146, R16 ;  /* 0x000000928810723c */ /* 0x040fe20000001810 */
[----:B------:R-:W3:Y:S02]  /*13b20*/  LDSM.16.MT88.4 R144, [R182+0x800] ;  /* 0x00080000b690783b */ /* 0x000ee40000004200 */
[----:B------:R-:W-:Y:S06]  /*13b30*/  ISETP.LE.U32.AND P4, PT, R155, UR12, PT ;  /* 0x0000000c9b007c0c */ /* 0x000fec000bf83070 */
[----:B------:R-:W-:Y:S04]  /*13b40*/  STG.E.U16 desc[UR26][R184.64+0x10], R178 ;  /* 0x000010b2b8007986 */ /* 0x000fe8000c10151a */
[----:B------:R3:W-:Y:S01]  /*13b50*/  STG.E.U16 desc[UR26][R184.64+0x12], R177 ;  /* 0x000012b1b8007986 */ /* 0x0007e2000c10151a */
[----:B-1----:R-:W-:Y:S10]  /*13b60*/  MUFU.EX2 R158, R203 ;  /* 0x000000cb009e7308 */ /* 0x002ff40000000800 */
[----:B--2---:R-:W1:Y:S01]  /*13b70*/  MUFU.EX2 R176, R217 ;  /* 0x000000d900b07308 */ /* 0x004e620000000800 */
[C---:B---3--:R-:W-:Y:S08]  /*13b80*/  HMMA.16816.F32 R20, R136.reuse, R140, R20 ;  /* 0x0000008c8814723c */ /* 0x048ff00000001814 */
[C---:B------:R-:W-:Y:S01]  /*13b90*/  HMMA.16816.F32 R24, R136.reuse, R142, R24 ;  /* 0x0000008e8818723c */ /* 0x040fe20000001818 */
[----:B------:R-:W2:Y:S02]  /*13ba0*/  LDSM.16.MT88.4 R140, [R204+0x12800] ;  /* 0x01280000cc8c783b */ /* 0x000ea40000004200 */
[----:B-1----:R-:W-:Y:S01]  /*13bb0*/  F2FP.F16.F32.PACK_AB R135, R176, R158 ;  /* 0x0000009eb087723e */ /* 0x002fe200000000ff */
[----:B------:R-:W-:Y:S01]  /*13bc0*/  FADD.FTZ R158, R158, R153 ;  /* 0x000000999e9e7221 */ /* 0x000fe20000010000 */
[----:B------:R-:W1:Y:S03]  /*13bd0*/  MUFU.EX2 R177, R220 ;  /* 0x000000dc00b17308 */ /* 0x000e660000000800 */
[C---:B------:R-:W-:Y:S03]  /*13be0*/  HMMA.16816.F32 R28, R136.reuse, R144, R28 ;  /* 0x00000090881c723c */ /* 0x040fe6000000181c */
[----:B------:R-:W-:Y:S01]  /*13bf0*/  FADD.FTZ R176, R176, R158 ;  /* 0x0000009eb0b07221 */ /* 0x000fe20000010000 */
[----:B------:R-:W-:Y:S04]  /*13c00*/  PRMT R162, R135, 0x7632, R162 ;  /* 0x0000763287a27816 */ /* 0x000fe800000000a2 */
[C---:B------:R-:W-:Y:S01]  /*13c10*/  HMMA.16816.F32 R32, R136.reuse, R146, R32 ;  /* 0x000000928820723c */ /* 0x040fe20000001820 */
[----:B------:R-:W3:Y:S02]  /*13c20*/  LDSM.16.MT88.4 R144, [R205+0x12800] ;  /* 0x01280000cd90783b */ /* 0x000ee40000004200 */
[----:B-1----:R-:W-:Y:S04]  /*13c30*/  F2FP.F16.F32.PACK_AB R163, R195, R177 ;  /* 0x000000b1c3a3723e */ /* 0x002fe800000000ff */
[----:B------:R-:W-:Y:S01]  /*13c40*/  PRMT R181, R163, 0x7632, R181 ;  /* 0x00007632a3b57816 */ /* 0x000fe200000000b5 */
[C---:B--2---:R-:W-:Y:S08]  /*13c50*/  HMMA.16816.F32 R36, R136.reuse, R140, R36 ;  /* 0x0000008c8824723c */ /* 0x044ff00000001824 */
[C---:B------:R-:W-:Y:S01]  /*13c60*/  HMMA.16816.F32 R40, R136.reuse, R142, R40 ;  /* 0x0000008e8828723c */ /* 0x040fe20000001828 */
[----:B------:R-:W1:Y:S07]  /*13c70*/  LDSM.16.MT88.4 R140, [R133+0x2800] ;  /* 0x00280000858c783b */ /* 0x000e6e0000004200 */
[C---:B---3--:R-:W-:Y:S08]  /*13c80*/  HMMA.16816.F32 R44, R136.reuse, R144, R44 ;  /* 0x00000090882c723c */ /* 0x048ff0000000182c */
[C---:B------:R-:W-:Y:S01]  /*13c90*/  HMMA.16816.F32 R48, R136.reuse, R146, R48 ;  /* 0x000000928830723c */ /* 0x040fe20000001830 */
[----:B------:R-:W2:Y:S07]  /*13ca0*/  LDSM.16.MT88.4 R144, [R182+0x2800] ;  /* 0x00280000b690783b */ /* 0x000eae0000004200 */
[C---:B-1----:R-:W-:Y:S08]  /*13cb0*/  HMMA.16816.F32 R52, R136.reuse, R140, R52 ;  /* 0x0000008c8834723c */ /* 0x042ff00000001834 */
[C---:B------:R-:W-:Y:S01]  /*13cc0*/  HMMA.16816.F32 R56, R136.reuse, R142, R56 ;  /* 0x0000008e8838723c */ /* 0x040fe20000001838 */
[----:B------:R-:W1:Y:S07]  /*13cd0*/  LDSM.16.MT88.4 R140, [R204+0x14800] ;  /* 0x01480000cc8c783b */ /* 0x000e6e0000004200 */
[C---:B--2---:R-:W-:Y:S08]  /*13ce0*/  HMMA.16816.F32 R60, R136.reuse, R144, R60 ;  /* 0x00000090883c723c */ /* 0x044ff0000000183c */
        /* <DEDUP_REMOVED lines=8> */
[C---:B-1----:R-:W-:Y:S03]  /*13d70*/  HMMA.16816.F32 R84, R136.reuse, R140, R84 ;  /* 0x0000008c8854723c */ /* 0x042fe60000001854 */
[----:B-----5:R-:W-:Y:S05]  /*13d80*/  @P0 HADD2 R169, -R179.H0_H0, -RZ.H0_H0 ;  /* 0xa00000ffb3a90230 */ /* 0x020fea0000000900 */
[C---:B------:R-:W-:Y:S01]  /*13d90*/  HMMA.16816.F32 R88, R136.reuse, R142, R88 ;  /* 0x0000008e8858723c */ /* 0x040fe20000001858 */
[----:B------:R1:W-:Y:S02]  /*13da0*/  @P0 STL.S16 [R1+0x40], R169 ;  /* 0x000040a901000387 */ /* 0x0003e40000100600 */
[----:B------:R-:W-:Y:S02]  /*13db0*/  PRMT R152, R169, 0x7610, R152 ;  /* 0x00007610a9987816 */ /* 0x000fe40000000098 */
[----:B------:R3:W5:Y:S02]  /*13dc0*/  LDL.S16 R168, [R1+0x38] ;  /* 0x0000380001a87983 */ /* 0x0007640000100600 */
[----:B------:R-:W-:Y:S01]  /*13dd0*/  @P0 PRMT R179, R152, 0x5410, RZ ;  /* 0x0000541098b30816 */ /* 0x000fe200000000ff */
[C---:B--2---:R-:W-:Y:S01]  /*13de0*/  HMMA.16816.F32 R92, R136.reuse, R144, R92 ;  /* 0x00000090885c723c */ /* 0x044fe2000000185c */
[----:B------:R3:W2:Y:S02]  /*13df0*/  LDL.S16 R155, [R1+0x34] ;  /* 0x00003400019b7983 */ /* 0x0006a40000100600 */
[----:B------:R-:W-:Y:S01]  /*13e00*/  ISETP.LE.U32.AND P0, PT, R154, UR12, PT ;  /* 0x0000000c9a007c0c */ /* 0x000fe2000bf03070 */
[----:B------:R-:W-:Y:S01]  /*13e10*/  FADD.FTZ R152, R198, R134 ;  /* 0x00000086c6987221 */ /* 0x000fe20000010000 */
[----:B------:R-:W3:Y:S01]  /*13e20*/  LDSM.16.MT88.4 R140, [R205+0x16800] ;  /* 0x01680000cd8c783b */ /* 0x000ee20000004200 */
[----:B------:R-:W-:Y:S02]  /*13e30*/  F2FP.F16.F32.PACK_AB R134, R190, R159 ;  /* 0x0000009fbe86723e */ /* 0x000fe400000000ff */
[C---:B------:R-:W-:Y:S03]  /*13e40*/  HMMA.16816.F32 R96, R136.reuse, R146, R96 ;  /* 0x000000928860723c */ /* 0x040fe60000001860 */
[----:B------:R-:W-:Y:S01]  /*13e50*/  FADD.FTZ R159, R159, R152 ;  /* 0x000000989f9f7221 */ /* 0x000fe20000010000 */
[----:B------:R-:W-:Y:S01]  /*13e60*/  PRMT R160, R134, 0x7632, R160 ;  /* 0x0000763286a07816 */ /* 0x000fe200000000a0 */
[----:B------:R-:W3:Y:S03]  /*13e70*/  LDSM.16.MT88.4 R144, [R133+0x6800] ;  /* 0x006800008590783b */ /* 0x000ee60000004200 */
[C---:B------:R-:W-:Y:S05]  /*13e80*/  HMMA.16816.F32 R100, R136.reuse, R148, R100 ;  /* 0x000000948864723c */ /* 0x040fea0000001864 */
[----:B-1----:R1:W2:Y:S03]  /*13e90*/  LDL.S16 R169, [R1+0x44] ;  /* 0x0000440001a97983 */ /* 0x0022a60000100600 */
[C---:B------:R-:W-:Y:S01]  /*13ea0*/  HMMA.16816.F32 R104, R136.reuse, R150, R104 ;  /* 0x000000968868723c */ /* 0x040fe20000001868 */
[----:B------:R-:W1:Y:S08]  /*13eb0*/  LDSM.16.MT88.4 R148, [R182+0x6800] ;  /* 0x00680000b694783b */ /* 0x000e700000004200 */
[----:B------:R-:W-:Y:S01]  /*13ec0*/  STG.E.U16 desc[UR26][R186.64+0x10], R179 ;  /* 0x000010b3ba007986 */ /* 0x000fe2000c10151a */
[----:B----4-:R-:W-:Y:S01]  /*13ed0*/  @P6 HADD2 R170, -R180.H0_H0, -RZ.H0_H0 ;  /* 0xa00000ffb4aa6230 */ /* 0x010fe20000000900 */
[C---:B---3--:R-:W-:Y:S04]  /*13ee0*/  HMMA.16816.F32 R108, R136.reuse, R140, R108 ;  /* 0x0000008c886c723c */ /* 0x048fe8000000186c */
[----:B------:R3:W-:Y:S01]  /*13ef0*/  @P6 STL.S16 [R1+0x3c], R170 ;  /* 0x00003caa01006387 */ /* 0x0007e20000100600 */
[----:B------:R-:W-:Y:S03]  /*13f00*/  PRMT R154, R170, 0x7610, R154 ;  /* 0x00007610aa9a7816 */ /* 0x000fe6000000009a */
[C---:B------:R-:W-:Y:S03]  /*13f10*/  HMMA.16816.F32 R112, R136.reuse, R142, R112 ;  /* 0x0000008e8870723c */ /* 0x040fe60000001870 */
[----:B------:R-:W-:Y:S02]  /*13f20*/  @P6 PRMT R180, R154, 0x5410, RZ ;  /* 0x000054109ab46816 */ /* 0x000fe400000000ff */
[----:B------:R-:W-:Y:S02]  /*13f30*/  PRMT R143, R173, 0x5410, R196 ;  /* 0x00005410ad8f7816 */ /* 0x000fe400000000c4 */
[----:B------:R-:W-:Y:S01]  /*13f40*/  ISETP.LE.U32.AND P6, PT, R183, UR12, PT ;  /* 0x0000000cb7007c0c */ /* 0x000fe2000bfc3070 */
[C---:B------:R-:W-:Y:S01]  /*13f50*/  HMMA.16816.F32 R116, R136.reuse, R144, R116 ;  /* 0x000000908874723c */ /* 0x040fe20000001874 */
[----:B------:R-:W-:Y:S02]  /*13f60*/  STG.E.U16 desc[UR26][R186.64+0x12], R180 ;  /* 0x000012b4ba007986 */ /* 0x000fe4000c10151a */
[----:B------:R-:W-:Y:S05]  /*13f70*/  LOP3.LUT R143, R143, 0xff00ff, RZ, 0xc0, !PT ;  /* 0x00ff00ff8f8f7812 */ /* 0x000fea00078ec0ff */
[C---:B------:R-:W-:Y:S01]  /*13f80*/  HMMA.16816.F32 R120, R136.reuse, R146, R120 ;  /* 0x000000928878723c */ /* 0x040fe20000001878 */
[----:B------:R-:W-:Y:S02]  /*13f90*/  LDSM.16.MT88.4 R144, [R205+0x11000] ;  /* 0x01100000cd90783b */ /* 0x000fe40000004200 */
[--C-:B------:R-:W-:Y:S02]  /*13fa0*/  HSET2.LE.AND R143, R143, R214.reuse, PT ;  /* 0x000000d68f8f7233 */ /* 0x100fe40003803000 */
[----:B---3--:R-:W-:Y:S03]  /*13fb0*/  SHF.R.U32.HI R170, RZ, 0x18, R188 ;  /* 0x00000018ffaa7819 */ /* 0x008fe600000116bc */
[C---:B-1----:R-:W-:Y:S08]  /*13fc0*/  HMMA.16816.F32 R124, R136.reuse, R148, R124 ;  /* 0x00000094887c723c */ /* 0x042ff0000000187c */
[----:B------:R-:W-:Y:S01]  /*13fd0*/  HMMA.16816.F32 R128, R136, R150, R128 ;  /* 0x000000968880723c */ /* 0x000fe20000001880 */
[----:B------:R-:W-:Y:S08]  /*13fe0*/  LDSM.16.MT88.4 R136, [R182+0x1000] ;  /* 0x00100000b688783b */ /* 0x000ff00000004200 */
[----:B------:R-:W-:Y:S01]  /*13ff0*/  LDSM.16.MT88.4 R148, [R204+0x13000] ;  /* 0x01300000cc94783b */ /* 0x000fe20000004200 */
[----:B-----5:R-:W-:Y:S02]  /*14000*/  @!P3 HADD2 R168, -R2.H0_H0, -RZ.H0_H0 ;  /* 0xa00000ff02a8b230 */ /* 0x020fe40000000900 */
[----:B--2---:R-:W-:Y:S03]  /*14010*/  @!P0 HADD2 R155, -R156.H0_H0, -RZ.H0_H0 ;  /* 0xa00000ff9c9b8230 */ /* 0x004fe60000000900 */
[----:B------:R-:W-:Y:S04]  /*14020*/  PRMT R141, R168, 0x7610, R141 ;  /* 0x00007610a88d7816 */ /* 0x000fe8000000008d */
[----:B------:R-:W-:Y:S02]  /*14030*/  @!P3 PRMT R2, R141, 0x5410, RZ ;  /* 0x000054108d02b816 */ /* 0x000fe400000000ff */
[----:B------:R-:W-:Y:S03]  /*14040*/  PRMT R192, R155, 0x7610, R192 ;  /* 0x000076109bc07816 */ /* 0x000fe600000000c0 */
[----:B------:R1:W-:Y:S01]  /*14050*/  STG.E.U16 desc[UR26][R184.64+0x22], R2 ;  /* 0x00002202b8007986 */ /* 0x0003e2000c10151a */
[----:B------:R-:W-:Y:S01]  /*14060*/  @!P0 PRMT R156, R192, 0x5410, RZ ;  /* 0x00005410c09c8816 */ /* 0x000fe200000000ff */
[----:B------:R-:W-:Y:S05]  /*14070*/  @!P4 HADD2 R169, -R0.H0_H0, -RZ.H0_H0 ;  /* 0xa00000ff00a9c230 */ /* 0x000fea0000000900 */
[----:B------:R2:W-:Y:S01]  /*14080*/  @!P4 STL.S16 [R1+0x44], R169 ;  /* 0x000044a90100c387 */ /* 0x0005e20000100600 */
[----:B------:R-:W-:Y:S03]  /*14090*/  PRMT R140, R169, 0x7610, R140 ;  /* 0x00007610a98c7816 */ /* 0x000fe6000000008c */
[----:B------:R-:W-:Y:S01]  /*140a0*/  @!P3 STL.S16 [R1+0x38], R168 ;  /* 0x000038a80100b387 */ /* 0x000fe20000100600 */
[----:B------:R-:W-:Y:S02]  /*140b0*/  @!P4 PRMT R0, R140, 0x5410, RZ ;  /* 0x000054108c00c816 */ /* 0x000fe400000000ff */
[----:B------:R-:W-:Y:S01]  /*140c0*/  ISETP.GT.U32.AND P3, PT, R200, UR12, PT ;  /* 0x0000000cc8007c0c */ /* 0x000fe2000bf64070 */
[----:B------:R-:W-:Y:S01]  /*140d0*/  @!P0 STL.S16 [R1+0x34], R155 ;  /* 0x0000349b01008387 */ /* 0x000fe20000100600 */
[----:B------:R-:W-:Y:S01]  /*140e0*/  ISETP.LE.U32.AND P0, PT, R189, UR12, PT ;  /* 0x0000000cbd007c0c */ /* 0x000fe2000bf03070 */
[----:B------:R-:W-:Y:S01]  /*140f0*/  MUFU.EX2 R200, R239 ;  /* 0x000000ef00c87308 */ /* 0x000fe20000000800 */
[----:B------:R-:W-:Y:S01]  /*14100*/  ISETP.GT.U32.AND P4, PT, R202, UR12, PT ;  /* 0x0000000cca007c0c */ /* 0x000fe2000bf84070 */
[----:B------:R3:W4:Y:S01]  /*14110*/  LDL.S16 R203, [R1+0x30] ;  /* 0x0000300001cb7983 */ /* 0x0007220000100600 */
[----:B-1----:R-:W-:Y:S01]  /*14120*/  LOP3.LUT R2, R171, 0xff, RZ, 0xc0, !PT ;  /* 0x000000ffab027812 */ /* 0x002fe200078ec0ff */
[----:B------:R-:W-:Y:S06]  /*14130*/  FADD.FTZ R171, R190, R159 ;  /* 0x0000009fbeab7221 */ /* 0x000fec0000010000 */
[----:B------:R-:W-:Y:S01]  /*14140*/  MUFU.EX2 R202, R232 ;  /* 0x000000e800ca7308 */ /* 0x000fe20000000800 */
[----:B------:R3:W5:Y:S01]  /*14150*/  LDL.S16 R199, [R1+0x2c] ;  /* 0x00002c0001c77983 */ /* 0x0007620000100600 */
[----:B------:R-:W-:Y:S03]  /*14160*/  PRMT R142, R2, 0x5410, R172 ;  /* 0x00005410028e7816 */ /* 0x000fe600000000ac */
[----:B------:R1:W-:Y:S02]  /*14170*/  STG.E.U16 desc[UR26][R184.64+0x20], R0 ;  /* 0x00002000b8007986 */ /* 0x0003e4000c10151a */
[--C-:B------:R-:W-:Y:S02]  /*14180*/  HSET2.LE.AND R142, R142, R214.reuse, PT ;  /* 0x000000d68e8e7233 */ /* 0x100fe40003803000 */
[----:B------:R3:W3:Y:S01]  /*14190*/  LDL.S16 R198, [R1+0x28] ;  /* 0x0000280001c67983 */ /* 0x0006e20000100600 */
[C---:B--2---:R-:W-:Y:S03]  /*141a0*/  LOP3.LUT R169, R188.reuse, 0xff, RZ, 0xc0, !PT ;  /* 0x000000ffbca97812 */ /* 0x044fe600078ec0ff */
[----:B------:R2:W2:Y:S01]  /*141b0*/  LDL.S16 R197, [R1+0x24] ;  /* 0x0000240001c57983 */ /* 0x0004a20000100600 */
[----:B------:R-:W-:Y:S03]  /*141c0*/  PRMT R140, R169, 0x5410, R157 ;  /* 0x00005410a98c7816 */ /* 0x000fe6000000009d */
[----:B------:R2:W2:Y:S02]  /*141d0*/  LDL.S16 R193, [R1+0x20] ;  /* 0x0000200001c17983 */ /* 0x0004a40000100600 */
[--C-:B------:R-:W-:Y:S02]  /*141e0*/  HSET2.LE.AND R140, R140, R214.reuse, PT ;  /* 0x000000d68c8c7233 */ /* 0x100fe40003803000 */
[----:B------:R2:W2:Y:S04]  /*141f0*/  LDL.S16 R192, [R1+0x1c] ;  /* 0x00001c0001c07983 */ /* 0x0004a80000100600 */
[----:B------:R2:W2:Y:S04]  /*14200*/  LDL.S16 R190, [R1+0x18] ;  /* 0x0000180001be7983 */ /* 0x0004a80000100600 */
[----:B------:R-:W1:Y:S02]  /*14210*/  LDSM.16.MT88.4 R152, [R204+0x11000] ;  /* 0x01100000cc98783b */ /* 0x000e640000004200 */
[----:B-1----:R-:W-:Y:S04]  /*14220*/  PRMT R0, R188, 0x7632, R0 ;  /* 0x00007632bc007816 */ /* 0x002fe80000000000 */
[----:B------:R-:W-:Y:S02]  /*14230*/  LOP3.LUT R168, R0, 0xff, RZ, 0xc0, !PT ;  /* 0x000000ff00a87812 */ /* 0x000fe400078ec0ff */
[----:B------:R1:W2:Y:S01]  /*14240*/  LDL.S16 R188, [R1+0x10] ;  /* 0x0000100001bc7983 */ /* 0x0002a20000100600 */
[----:B------:R-:W-:Y:S02]  /*14250*/  PRMT R0, R134, 0x5410, R160 ;  /* 0x0000541086007816 */ /* 0x000fe400000000a0 */
[----:B------:R-:W-:Y:S01]  /*14260*/  PRMT R141, R168, 0x5410, R170 ;  /* 0x00005410a88d7816 */ /* 0x000fe200000000aa */
[----:B------:R-:W-:Y:S01]  /*14270*/  STG.E.U16 desc[UR26][R186.64+0x20], R156 ;  /* 0x0000209cba007986 */ /* 0x000fe2000c10151a */
[----:B------:R-:W-:Y:S02]  /*14280*/  LOP3.LUT R140, R0, R140, RZ, 0xc0, !PT ;  /* 0x0000008c008c7212 */ /* 0x000fe400078ec0ff */
[----:B------:R-:W-:Y:S01]  /*14290*/  PRMT R0, R135, 0x5410, R162 ;  /* 0x0000541087007816 */ /* 0x000fe200000000a2 */
[----:B------:R-:W1:Y:S01]  /*142a0*/  LDSM.16.MT88.4 R156, [R133+0x1000] ;  /* 0x00100000859c783b */ /* 0x000e620000004200 */
[--C-:B------:R-:W-:Y:S05]  /*142b0*/  HSET2.LE.AND R141, R141, R214.reuse, PT ;  /* 0x000000d68d8d7233 */ /* 0x100fea0003803000 */
[----:B------:R-:W-:Y:S02]  /*142c0*/  LOP3.LUT R141, R0, R141, RZ, 0xc0, !PT ;  /* 0x0000008d008d7212 */ /* 0x000fe400078ec0ff */
[----:B------:R-:W-:Y:S04]  /*142d0*/  PRMT R0, R161, 0x5410, R164 ;  /* 0x00005410a1007816 */ /* 0x000fe800000000a4 */
[----:B------:R-:W-:Y:S02]  /*142e0*/  LOP3.LUT R142, R0, R142, RZ, 0xc0, !PT ;  /* 0x0000008e008e7212 */ /* 0x000fe400078ec0ff */
[----:B------:R-:W-:Y:S04]  /*142f0*/  PRMT R0, R163, 0x5410, R181 ;  /* 0x00005410a3007816 */ /* 0x000fe800000000b5 */
[----:B------:R-:W-:Y:S07]  /*14300*/  LOP3.LUT R143, R0, R143, RZ, 0xc0, !PT ;  /* 0x0000008f008f7212 */ /* 0x000fee00078ec0ff */
[C---:B------:R-:W-:Y:S08]  /*14310*/  HMMA.16816.F32 R4, R140.reuse, R152, R4 ;  /* 0x000000988c04723c */ /* 0x040ff00000001804 */
[C---:B------:R-:W-:Y:S01]  /*14320*/  HMMA.16816.F32 R8, R140.reuse, R154, R8 ;  /* 0x0000009a8c08723c */ /* 0x040fe20000001808 */
[----:B------:R-:W1:Y:S07]  /*14330*/  LDSM.16.MT88.4 R152, [R205+0x13000] ;  /* 0x01300000cd98783b */ /* 0x000e6e0000004200 */
[C---:B------:R-:W-:Y:S08]  /*14340*/  HMMA.16816.F32 R12, R140.reuse, R144, R12 ;  /* 0x000000908c0c723c */ /* 0x040ff0000000180c */
[C---:B------:R-:W-:Y:S01]  /*14350*/  HMMA.16816.F32 R16, R140.reuse, R146, R16 ;  /* 0x000000928c10723c */ /* 0x040fe20000001810 */
[----:B------:R-:W1:Y:S07]  /*14360*/  LDSM.16.MT88.4 R144, [R133+0x3000] ;  /* 0x003000008590783b */ /* 0x000e6e0000004200 */
[C---:B-1----:R-:W-:Y:S08]  /*14370*/  HMMA.16816.F32 R20, R140.reuse, R156, R20 ;  /* 0x0000009c8c14723c */ /* 0x042ff00000001814 */
[C---:B------:R-:W-:Y:S01]  /*14380*/  HMMA.16816.F32 R24, R140.reuse, R158, R24 ;  /* 0x0000009e8c18723c */ /* 0x040fe20000001818 */
[----:B------:R-:W-:Y:S07]  /*14390*/  LDSM.16.MT88.4 R156, [R204+0x15000] ;  /* 0x01500000cc9c783b */ /* 0x000fee0000004200 */
[C---:B------:R-:W-:Y:S08]  /*143a0*/  HMMA.16816.F32 R28, R140.reuse, R136, R28 ;  /* 0x000000888c1c723c */ /* 0x040ff0000000181c */
[C---:B------:R-:W-:Y:S01]  /*143b0*/  HMMA.16816.F32 R32, R140.reuse, R138, R32 ;  /* 0x0000008a8c20723c */ /* 0x040fe20000001820 */
[----:B------:R-:W1:Y:S07]  /*143c0*/  LDSM.16.MT88.4 R136, [R182+0x3000] ;  /* 0x00300000b688783b */ /* 0x000e6e0000004200 */
[C---:B------:R-:W-:Y:S08]  /*143d0*/  HMMA.16816.F32 R36, R140.reuse, R148, R36 ;  /* 0x000000948c24723c */ /* 0x040ff00000001824 */
[C---:B------:R-:W-:Y:S01]  /*143e0*/  HMMA.16816.F32 R40, R140.reuse, R150, R40 ;  /* 0x000000968c28723c */ /* 0x040fe20000001828 */
[----:B------:R-:W1:Y:S07]  /*143f0*/  LDSM.16.MT88.4 R148, [R205+0x15000] ;  /* 0x01500000cd94783b */ /* 0x000e6e0000004200 */
[C---:B------:R-:W-:Y:S08]  /*14400*/  HMMA.16816.F32 R44, R140.reuse, R152, R44 ;  /* 0x000000988c2c723c */ /* 0x040ff0000000182c */
[C---:B------:R-:W-:Y:S01]  /*14410*/  HMMA.16816.F32 R48, R140.reuse, R154, R48 ;  /* 0x0000009a8c30723c */ /* 0x040fe20000001830 */
[----:B------:R-:W1:Y:S07]  /*14420*/  LDSM.16.MT88.4 R152, [R133+0x5000] ;  /* 0x005000008598783b */ /* 0x000e6e0000004200 */
[C---:B------:R-:W-:Y:S08]  /*14430*/  HMMA.16816.F32 R52, R140.reuse, R144, R52 ;  /* 0x000000908c34723c */ /* 0x040ff00000001834 */
[C---:B------:R-:W-:Y:S08]  /*14440*/  HMMA.16816.F32 R56, R140.reuse, R146, R56 ;  /* 0x000000928c38723c */ /* 0x040ff00000001838 */
[C---:B-1----:R-:W-:Y:S08]  /*14450*/  HMMA.16816.F32 R60, R140.reuse, R136, R60 ;  /* 0x000000888c3c723c */ /* 0x042ff0000000183c */
[C---:B------:R-:W-:Y:S01]  /*14460*/  HMMA.16816.F32 R64, R140.reuse, R138, R64 ;  /* 0x0000008a8c40723c */ /* 0x040fe20000001840 */
[----:B------:R-:W1:Y:S07]  /*14470*/  LDSM.16.MT88.4 R136, [R182+0x5000] ;  /* 0x00500000b688783b */ /* 0x000e6e0000004200 */
[C---:B------:R-:W-:Y:S01]  /*14480*/  HMMA.16816.F32 R68, R140.reuse, R156, R68 ;  /* 0x0000009c8c44723c */ /* 0x040fe20000001844 */
[----:B------:R-:W2:Y:S07]  /*14490*/  MUFU.EX2 R156, R234 ;  /* 0x000000ea009c7308 */ /* 0x000eae0000000800 */
[C---:B------:R-:W-:Y:S08]  /*144a0*/  HMMA.16816.F32 R72, R140.reuse, R158, R72 ;  /* 0x0000009e8c48723c */ /* 0x040ff00000001848 */
[C---:B------:R-:W-:Y:S08]  /*144b0*/  HMMA.16816.F32 R76, R140.reuse, R148, R76 ;  /* 0x000000948c4c723c */ /* 0x040ff0000000184c */
[C---:B------:R-:W-:Y:S08]  /*144c0*/  HMMA.16816.F32 R80, R140.reuse, R150, R80 ;  /* 0x000000968c50723c */ /* 0x040ff00000001850 */
[C---:B------:R-:W-:Y:S03]  /*144d0*/  HMMA.16816.F32 R84, R140.reuse, R152, R84 ;  /* 0x000000988c54723c */ /* 0x040fe60000001854 */
[----:B------:R-:W-:Y:S04]  /*144e0*/  IMAD.WIDE.U32 R152, R231, -0x2daee0ad, RZ ;  /* 0xd2511f53e7987825 */ /* 0x000fe800078e00ff */
[----:B------:R-:W-:Y:S01]  /*144f0*/  IMAD.MOV.U32 R183, RZ, RZ, R152 ;  /* 0x000000ffffb77224 */ /* 0x000fe200078e0098 */
[C---:B------:R-:W-:Y:S03]  /*14500*/  HMMA.16816.F32 R88, R140.reuse, R154, R88 ;  /* 0x0000009a8c58723c */ /* 0x040fe60000001858 */
[----:B------:R-:W-:Y:S01]  /*14510*/  LOP3.LUT R153, R216, UR9, R153, 0x96, !PT ;  /* 0x00000009d8997c12 */ /* 0x000fe2000f8e9699 */
[----:B------:R-:W-:Y:S01]  /*14520*/  FADD.FTZ R155, R191, R171 ;  /* 0x000000abbf9b7221 */ /* 0x000fe20000010000 */
[----:B------:R-:W-:Y:S02]  /*14530*/  PRMT R191, R152, 0x7771, RZ ;  /* 0x0000777198bf7816 */ /* 0x000fe400000000ff */
[C---:B------:R-:W-:Y:S01]  /*14540*/  LOP3.LUT R154, R153.reuse, 0xffff, RZ, 0xc0, !PT ;  /* 0x0000ffff999a7812 */ /* 0x040fe200078ec0ff */
[C---:B-1----:R-:W-:Y:S03]  /*14550*/  HMMA.16816.F32 R92, R140.reuse, R136, R92 ;  /* 0x000000888c5c723c */ /* 0x042fe6000000185c */
[----:B------:R-:W-:Y:S02]  /*14560*/  SHF.R.U32.HI R154, RZ, 0x8, R154 ;  /* 0x00000008ff9a7819 */ /* 0x000fe4000001169a */
[----:B------:R-:W-:Y:S02]  /*14570*/  LOP3.LUT R189, R153, 0xff, RZ, 0xc0, !PT ;  /* 0x000000ff99bd7812 */ /* 0x000fe400078ec0ff */
[----:B------:R-:W-:Y:S01]  /*14580*/  LOP3.LUT R183, R183, 0xff, RZ, 0xc0, !PT ;  /* 0x000000ffb7b77812 */ /* 0x000fe200078ec0ff */
[C---:B------:R-:W-:Y:S01]  /*14590*/  HMMA.16816.F32 R96, R140.reuse, R138, R96 ;  /* 0x0000008a8c60723c */ /* 0x040fe20000001860 */
[----:B------:R-:W-:Y:S02]  /*145a0*/  LDSM.16.MT88.4 R136, [R133+0x7000] ;  /* 0x007000008588783b */ /* 0x000fe40000004200 */
[----:B----4-:R-:W-:Y:S02]  /*145b0*/  @!P0 HADD2 R203, -R165.H0_H0, -RZ.H0_H0 ;  /* 0xa00000ffa5cb8230 */ /* 0x010fe40000000900 */
[----:B-----5:R-:W-:Y:S03]  /*145c0*/  @!P6 HADD2 R199, -R166.H0_H0, -RZ.H0_H0 ;  /* 0xa00000ffa6c7e230 */ /* 0x020fe60000000900 */
[----:B------:R-:W-:Y:S01]  /*145d0*/  PRMT R146, R203, 0x7610, R146 ;  /* 0x00007610cb927816 */ /* 0x000fe20000000092 */
[----:B------:R1:W-:Y:S01]  /*145e0*/  @!P0 STL.S16 [R1+0x30], R203 ;  /* 0x000030cb01008387 */ /* 0x0003e20000100600 */
[----:B------:R-:W-:Y:S03]  /*145f0*/  PRMT R145, R199, 0x7610, R145 ;  /* 0x00007610c7917816 */ /* 0x000fe60000000091 */
[----:B------:R4:W-:Y:S01]  /*14600*/  @!P6 STL.S16 [R1+0x2c], R199 ;  /* 0x00002cc70100e387 */ /* 0x0009e20000100600 */
[----:B------:R-:W-:Y:S01]  /*14610*/  @!P0 PRMT R165, R146, 0x5410, RZ ;  /* 0x0000541092a58816 */ /* 0x000fe200000000ff */
[----:B---3--:R-:W-:Y:S01]  /*14620*/  @P3 HADD2 R198, -R167.H0_H0, -RZ.H0_H0 ;  /* 0xa00000ffa7c63230 */ /* 0x008fe20000000900 */
[----:B------:R-:W-:Y:S02]  /*14630*/  ISETP.GT.U32.AND P0, PT, R201, UR12, PT ;  /* 0x0000000cc9007c0c */ /* 0x000fe4000bf04070 */
[----:B------:R-:W-:Y:S01]  /*14640*/  @!P6 PRMT R166, R145, 0x5410, RZ ;  /* 0x0000541091a6e816 */ /* 0x000fe200000000ff */
[----:B--2---:R-:W-:Y:S01]  /*14650*/  @P4 HADD2 R197, -R174.H0_H0, -RZ.H0_H0 ;  /* 0xa00000ffaec54230 */ /* 0x004fe20000000900 */
[----:B------:R-:W-:Y:S01]  /*14660*/  ISETP.LE.U32.AND P6, PT, R169, UR12, PT ;  /* 0x0000000ca9007c0c */ /* 0x000fe2000bfc3070 */
[----:B------:R2:W-:Y:S01]  /*14670*/  @P3 STL.S16 [R1+0x28], R198 ;  /* 0x000028c601003387 */ /* 0x0005e20000100600 */
[----:B------:R-:W-:Y:S01]  /*14680*/  PRMT R144, R198, 0x7610, R144 ;  /* 0x00007610c6907816 */ /* 0x000fe20000000090 */
[----:B------:R-:W-:Y:S01]  /*14690*/  MUFU.EX2 R201, R233 ;  /* 0x000000e900c97308 */ /* 0x000fe20000000800 */
[----:B------:R-:W-:Y:S01]  /*146a0*/  PRMT R149, R197, 0x7610, R149 ;  /* 0x00007610c5957816 */ /* 0x000fe20000000095 */
[----:B------:R3:W-:Y:S01]  /*146b0*/  @P4 STL.S16 [R1+0x24], R197 ;  /* 0x000024c501004387 */ /* 0x0007e20000100600 */
[----:B------:R-:W-:Y:S02]  /*146c0*/  @P3 PRMT R167, R144, 0x5410, RZ ;  /* 0x0000541090a73816 */ /* 0x000fe400000000ff */
[----:B------:R-:W-:Y:S01]  /*146d0*/  ISETP.LE.U32.AND P3, PT, R168, UR12, PT ;  /* 0x0000000ca8007c0c */ /* 0x000fe2000bf63070 */
[----:B------:R-:W-:Y:S01]  /*146e0*/  @P0 HADD2 R193, -R175.H0_H0, -RZ.H0_H0 ;  /* 0xa00000ffafc10230 */ /* 0x000fe20000000900 */
[----:B------:R-:W-:Y:S01]  /*146f0*/  @P4 PRMT R174, R149, 0x5410, RZ ;  /* 0x0000541095ae4816 */ /* 0x000fe200000000ff */
[----:B------:R-:W-:Y:S01]  /*14700*/  @!P5 HADD2 R190, -R160.H0_H0, -RZ.H0_H0 ;  /* 0xa00000ffa0bed230 */ /* 0x000fe20000000900 */
[----:B------:R-:W-:Y:S01]  /*14710*/  ISETP.GT.U32.AND P4, PT, R172, UR12, PT ;  /* 0x0000000cac007c0c */ /* 0x000fe2000bf84070 */
[----:B------:R-:W-:Y:S01]  /*14720*/  @!P6 HADD2 R192, -R134.H0_H0, -RZ.H0_H0 ;  /* 0xa00000ff86c0e230 */ /* 0x000fe20000000900 */
[----:B------:R5:W-:Y:S01]  /*14730*/  @P0 STL.S16 [R1+0x20], R193 ;  /* 0x000020c101000387 */ /* 0x000be20000100600 */
[----:B------:R-:W-:Y:S01]  /*14740*/  PRMT R148, R193, 0x7610, R148 ;  /* 0x00007610c1947816 */ /* 0x000fe20000000094 */
[----:B-1----:R-:W1:Y:S01]  /*14750*/  MUFU.EX2 R203, R235 ;  /* 0x000000eb00cb7308 */ /* 0x002e620000000800 */
[----:B------:R-:W-:Y:S01]  /*14760*/  PRMT R159, R190, 0x7610, R159 ;  /* 0x00007610be9f7816 */ /* 0x000fe2000000009f */
[----:B------:R1:W-:Y:S01]  /*14770*/  @!P6 STL.S16 [R1+0x1c], R192 ;  /* 0x00001cc00100e387 */ /* 0x0003e20000100600 */
[----:B------:R-:W-:Y:S07]  /*14780*/  PRMT R0, R192, 0x7610, R0 ;  /* 0x00007610c0007816 */ /* 0x000fee0000000000 */
[----:B----4-:R-:W4:Y:S01]  /*14790*/  MUFU.EX2 R199, R238 ;  /* 0x000000ee00c77308 */ /* 0x010f220000000800 */
[----:B------:R-:W-:Y:S01]  /*147a0*/  @!P5 PRMT R160, R159, 0x5410, RZ ;  /* 0x000054109fa0d816 */ /* 0x000fe200000000ff */
[----:B------:R4:W-:Y:S01]  /*147b0*/  @!P5 STL.S16 [R1+0x18], R190 ;  /* 0x000018be0100d387 */ /* 0x0009e20000100600 */
[----:B------:R-:W-:Y:S01]  /*147c0*/  @!P3 HADD2 R188, -R135.H0_H0, -RZ.H0_H0 ;  /* 0xa00000ff87bcb230 */ /* 0x000fe20000000900 */
[----:B------:R-:W-:Y:S02]  /*147d0*/  @!P6 PRMT R134, R0, 0x5410, RZ ;  /* 0x000054100086e816 */ /* 0x000fe400000000ff */
[----:B------:R-:W-:Y:S01]  /*147e0*/  ISETP.LE.U32.AND P6, PT, R170, UR12, PT ;  /* 0x0000000caa007c0c */ /* 0x000fe2000bfc3070 */
[----:B------:R-:W4:Y:S01]  /*147f0*/  LDSM.16.MT88.4 R144, [R204+0x17000] ;  /* 0x01700000cc90783b */ /* 0x000f220000004200 */
[----:B------:R-:W-:Y:S02]  /*14800*/  PRMT R158, R188, 0x7610, R158 ;  /* 0x00007610bc9e7816 */ /* 0x000fe4000000009e */
[----:B--2---:R-:W-:Y:S01]  /*14810*/  MUFU.EX2 R198, R236 ;  /* 0x000000ec00c67308 */ /* 0x004fe20000000800 */
[----:B------:R-:W-:Y:S01]  /*14820*/  ISETP.LE.U32.AND P5, PT, R2, UR12, PT ;  /* 0x0000000c02007c0c */ /* 0x000fe2000bfa3070 */
[----:B------:R-:W-:Y:S01]  /*14830*/  FADD.FTZ R2, R177, R176 ;  /* 0x000000b0b1027221 */ /* 0x000fe20000010000 */
[----:B------:R-:W-:Y:S07]  /*14840*/  @!P3 PRMT R135, R158, 0x5410, RZ ;  /* 0x000054109e87b816 */ /* 0x000fee00000000ff */
[----:B---3--:R-:W2:Y:S01]  /*14850*/  MUFU.EX2 R197, R237 ;  /* 0x000000ed00c57308 */ /* 0x008ea20000000800 */
[----:B------:R-:W-:Y:S01]  /*14860*/  @P0 PRMT R175, R148, 0x5410, RZ ;  /* 0x0000541094af0816 */ /* 0x000fe200000000ff */
[----:B------:R-:W-:Y:S01]  /*14870*/  @!P3 STL.S16 [R1+0x10], R188 ;  /* 0x000010bc0100b387 */ /* 0x000fe20000100600 */
[----:B------:R-:W-:Y:S01]  /*14880*/  ISETP.GT.U32.AND P0, PT, R173, UR12, PT ;  /* 0x0000000cad007c0c */ /* 0x000fe2000bf04070 */
[----:B------:R-:W-:Y:S01]  /*14890*/  FADD.FTZ R195, R195, R2 ;  /* 0x00000002c3c37221 */ /* 0x000fe20000010000 */
[----:B------:R-:W-:Y:S01]  /*148a0*/  LOP3.LUT R0, R154, 0xffff, RZ, 0xc0, !PT ;  /* 0x0000ffff9a007812 */ /* 0x000fe200078ec0ff */
[----:B------:R3:W3:Y:S01]  /*148b0*/  LDL.S16 R169, [R1+0x14] ;  /* 0x0000140001a97983 */ /* 0x0006e20000100600 */
[----:B-----5:R-:W-:Y:S02]  /*148c0*/  PRMT R193, R152, 0x7773, RZ ;  /* 0x0000777398c17816 */ /* 0x020fe400000000ff */
[----:B------:R-:W-:Y:S01]  /*148d0*/  ISETP.LE.U32.AND P3, PT, R0, UR12, PT ;  /* 0x0000000c00007c0c */ /* 0x000fe2000bf63070 */
[----:B------:R3:W5:Y:S01]  /*148e0*/  LDL.S16 R168, [R1+0xc] ;  /* 0x00000c0001a87983 */ /* 0x0007620000100600 */
[----:B------:R-:W-:Y:S01]  /*148f0*/  FADD.FTZ R0, R194, R155 ;  /* 0x0000009bc2007221 */ /* 0x000fe20000010000 */
[----:B-1----:R-:W-:Y:S02]  /*14900*/  PRMT R192, R152, 0x7772, RZ ;  /* 0x0000777298c07816 */ /* 0x002fe400000000ff */
[----:B------:R1:W5:Y:S01]  /*14910*/  LDL.S16 R159, [R1+0x8] ;  /* 0x00000800019f7983 */ /* 0x0003620000100600 */
[----:B----4-:R-:W-:Y:S01]  /*14920*/  SHF.R.U32.HI R190, RZ, 0x18, R153 ;  /* 0x00000018ffbe7819 */ /* 0x010fe20000011699 */
[--C-:B------:R-:W-:Y:S01]  /*14930*/  FADD.FTZ R194, R156, R0.reuse ;  /* 0x000000009cc27221 */ /* 0x100fe20000010000 */
[----:B------:R-:W-:Y:S01]  /*14940*/  F2FP.F16.F32.PACK_AB R180, R203, R156 ;  /* 0x0000009ccbb4723e */ /* 0x000fe200000000ff */
[----:B------:R1:W4:Y:S01]  /*14950*/  LDL.S16 R158, [R1+0x4] ;  /* 0x00000400019e7983 */ /* 0x0003220000100600 */
[----:B------:R-:W-:Y:S02]  /*14960*/  F2FP.F16.F32.PACK_AB R178, R202, R201 ;  /* 0x000000c9cab2723e */ /* 0x000fe400000000ff */
[----:B------:R-:W-:Y:S01]  /*14970*/  PRMT R179, R180, 0x7632, R179 ;  /* 0x00007632b4b37816 */ /* 0x000fe200000000b3 */
[----:B------:R-:W1:Y:S01]  /*14980*/  LDSM.16.MT88.4 R148, [R205+0x17000] ;  /* 0x01700000cd94783b */ /* 0x000e620000004200 */
[----:B------:R-:W-:Y:S02]  /*14990*/  PRMT R177, R178, 0x7632, R177 ;  /* 0x00007632b2b17816 */ /* 0x000fe400000000b1 */
[----:B------:R-:W-:Y:S01]  /*149a0*/  F2FP.F16.F32.PACK_AB R2, R200, R199 ;  /* 0x000000c7c802723e */ /* 0x000fe200000000ff */
[----:B------:R-:W-:Y:S01]  /*149b0*/  @!P3 HADD2 R251, -R179.H0_H0, -RZ.H0_H0 ;  /* 0xa00000ffb3fbb230 */ /* 0x000fe20000000900 */
[----:B--2---:R-:W-:Y:S02]  /*149c0*/  F2FP.F16.F32.PACK_AB R176, R197, R198 ;  /* 0x000000c6c5b0723e */ /* 0x004fe400000000ff */
[----:B------:R-:W-:Y:S01]  /*149d0*/  PRMT R0, R2, 0x7632, R0 ;  /* 0x0000763202007816 */ /* 0x000fe20000000000 */
[----:B------:R-:W-:Y:S01]  /*149e0*/  STG.E.U16 desc[UR26][R186.64+0x22], R165 ;  /* 0x000022a5ba007986 */ /* 0x000fe2000c10151a */
[----:B------:R-:W-:Y:S02]  /*149f0*/  PRMT R170, R183, 0x5410, R191 ;  /* 0x00005410b7aa7816 */ /* 0x000fe400000000bf */
[----:B------:R-:W-:Y:S01]  /*14a00*/  PRMT R171, R192, 0x5410, R193 ;  /* 0x00005410c0ab7816 */ /* 0x000fe200000000c1 */
[C---:B------:R-:W-:Y:S01]  /*14a10*/  HMMA.16816.F32 R100, R140.reuse, R144, R100 ;  /* 0x000000908c64723c */ /* 0x040fe20000001864 */
[----:B------:R-:W-:Y:S02]  /*14a20*/  STG.E.U16 desc[UR26][R184.64+0x30], R166 ;  /* 0x000030a6b8007986 */ /* 0x000fe4000c10151a */
[--C-:B------:R-:W-:Y:S02]  /*14a30*/  HSET2.LE.AND R170, R170, R214.reuse, PT ;  /* 0x000000d6aaaa7233 */ /* 0x100fe40003803000 */
[----:B------:R-:W-:Y:S01]  /*14a40*/  STG.E.U16 desc[UR26][R184.64+0x32], R167 ;  /* 0x000032a7b8007986 */ /* 0x000fe2000c10151a */
[----:B------:R-:W-:Y:S02]  /*14a50*/  LOP3.LUT R171, R171, 0xff00ff, RZ, 0xc0, !PT ;  /* 0x00ff00ffabab7812 */ /* 0x000fe400078ec0ff */
[C---:B------:R-:W-:Y:S01]  /*14a60*/  HMMA.16816.F32 R104, R140.reuse, R146, R104 ;  /* 0x000000928c68723c */ /* 0x040fe20000001868 */
[----:B------:R-:W-:Y:S02]  /*14a70*/  STG.E.U16 desc[UR26][R186.64+0x30], R174 ;  /* 0x000030aeba007986 */ /* 0x000fe4000c10151a */
[--C-:B------:R-:W-:Y:S02]  /*14a80*/  HSET2.LE.AND R171, R171, R214.reuse, PT ;  /* 0x000000d6abab7233 */ /* 0x100fe40003803000 */
[----:B------:R-:W-:Y:S04]  /*14a90*/  STG.E.U16 desc[UR26][R186.64+0x32], R175 ;  /* 0x000032afba007986 */ /* 0x000fe8000c10151a */
[----:B------:R2:W-:Y:S04]  /*14aa0*/  STG.E.U16 desc[UR26][R184.64+0x40], R134 ;  /* 0x00004086b8007986 */ /* 0x0005e8000c10151a */
[----:B------:R-:W-:Y:S04]  /*14ab0*/  STG.E.U16 desc[UR26][R184.64+0x42], R160 ;  /* 0x000042a0b8007986 */ /* 0x000fe8000c10151a */
[----:B------:R2:W-:Y:S01]  /*14ac0*/  STG.E.U16 desc[UR26][R186.64+0x40], R135 ;  /* 0x00004087ba007986 */ /* 0x0005e2000c10151a */
[C---:B-1----:R-:W-:Y:S03]  /*14ad0*/  HMMA.16816.F32 R108, R140.reuse, R148, R108 ;  /* 0x000000948c6c723c */ /* 0x042fe6000000186c */
[----:B------:R-:W1:Y:S05]  /*14ae0*/  LDSM.16.MT88.4 R144, [R182+0x7000] ;  /* 0x00700000b690783b */ /* 0x000e6a0000004200 */
[C---:B------:R-:W-:Y:S03]  /*14af0*/  HMMA.16816.F32 R112, R140.reuse, R150, R112 ;  /* 0x000000968c70723c */ /* 0x040fe60000001870 */
[----:B------:R-:W4:Y:S05]  /*14b00*/  LDSM.16.MT88.4 R148, [R204+0x11800] ;  /* 0x01180000cc94783b */ /* 0x000f2a0000004200 */
[C---:B------:R-:W-:Y:S03]  /*14b10*/  HMMA.16816.F32 R116, R140.reuse, R136, R116 ;  /* 0x000000888c74723c */ /* 0x040fe60000001874 */
[----:B--2---:R-:W-:Y:S05]  /*14b20*/  PRMT R134, R176, 0x7632, R134 ;  /* 0x00007632b0867816 */ /* 0x004fea0000000086 */
[C---:B------:R-:W-:Y:S03]  /*14b30*/  HMMA.16816.F32 R120, R140.reuse, R138, R120 ;  /* 0x0000008a8c78723c */ /* 0x040fe60000001878 */
[----:B------:R-:W-:Y:S04]  /*14b40*/  PRMT R135, R153, 0x7632, R135 ;  /* 0x0000763299877816 */ /* 0x000fe80000000087 */
[----:B------:R-:W-:Y:S02]  /*14b50*/  LOP3.LUT R188, R135, 0xff, RZ, 0xc0, !PT ;  /* 0x000000ff87bc7812 */ /* 0x000fe400078ec0ff */
[----:B------:R-:W-:Y:S02]  /*14b60*/  PRMT R135, R180, 0x5410, R179 ;  /* 0x00005410b4877816 */ /* 0x000fe400000000b3 */
[----:B------:R-:W-:Y:S02]  /*14b70*/  @!P3 PRMT R179, R251, 0x5410, RZ ;  /* 0x00005410fbb3b816 */ /* 0x000fe400000000ff */
[----:B------:R-:W-:Y:S01]  /*14b80*/  ISETP.GT.U32.AND P3, PT, R192, UR12, PT ;  /* 0x0000000cc0007c0c */ /* 0x000fe2000bf64070 */
[C---:B-1----:R-:W-:Y:S08]  /*14b90*/  HMMA.16816.F32 R124, R140.reuse, R144, R124 ;  /* 0x000000908c7c723c */ /* 0x042ff0000000187c */
[----:B------:R-:W-:Y:S04]  /*14ba0*/  HMMA.16816.F32 R128, R140, R146, R128 ;  /* 0x000000928c80723c */ /* 0x000fe80000001880 */
[----:B------:R-:W-:Y:S02]  /*14bb0*/  @P3 HADD2 R246, -R176.H0_H0, -RZ.H0_H0 ;  /* 0xa00000ffb0f63230 */ /* 0x000fe40000000900 */
[----:B---3--:R-:W-:Y:S02]  /*14bc0*/  @!P6 HADD2 R169, -R162.H0_H0, -RZ.H0_H0 ;  /* 0xa00000ffa2a9e230 */ /* 0x008fe40000000900 */
[----:B-----5:R-:W-:Y:S03]  /*14bd0*/  @!P5 HADD2 R168, -R161.H0_H0, -RZ.H0_H0 ;  /* 0xa00000ffa1a8d230 */ /* 0x020fe60000000900 */
[----:B------:R1:W-:Y:S01]  /*14be0*/  @!P6 STL.S16 [R1+0x14], R169 ;  /* 0x000014a90100e387 */ /* 0x0003e20000100600 */
[----:B------:R-:W-:Y:S01]  /*14bf0*/  PRMT R157, R169, 0x7610, R157 ;  /* 0x00007610a99d7816 */ /* 0x000fe2000000009d */
[----:B------:R-:W-:Y:S02]  /*14c00*/  @P4 HADD2 R159, -R164.H0_H0, -RZ.H0_H0 ;  /* 0xa00000ffa49f4230 */ /* 0x000fe40000000900 */
[----:B------:R2:W-:Y:S01]  /*14c10*/  @!P5 STL.S16 [R1+0xc], R168 ;  /* 0x00000ca80100d387 */ /* 0x0005e20000100600 */
[----:B------:R-:W-:Y:S01]  /*14c20*/  PRMT R156, R168, 0x7610, R156 ;  /* 0x00007610a89c7816 */ /* 0x000fe2000000009c */
[----:B----4-:R-:W-:Y:S02]  /*14c30*/  @P0 HADD2 R158, -R163.H0_H0, -RZ.H0_H0 ;  /* 0xa00000ffa39e0230 */ /* 0x010fe40000000900 */
[----:B------:R-:W-:Y:S01]  /*14c40*/  @P4 STL.S16 [R1+0x8], R159 ;  /* 0x0000089f01004387 */ /* 0x000fe20000100600 */
[----:B------:R-:W-:Y:S02]  /*14c50*/  PRMT R165, R159, 0x7610, R165 ;  /* 0x000076109fa57816 */ /* 0x000fe400000000a5 */
[----:B------:R-:W-:Y:S01]  /*14c60*/  @!P6 PRMT R162, R157, 0x5410, RZ ;  /* 0x000054109da2e816 */ /* 0x000fe200000000ff */
[----:B------:R-:W-:Y:S01]  /*14c70*/  @P0 STL.S16 [R1+0x4], R158 ;  /* 0x0000049e01000387 */ /* 0x000fe20000100600 */
[----:B------:R-:W-:Y:S02]  /*14c80*/  PRMT R172, R158, 0x7610, R172 ;  /* 0x000076109eac7816 */ /* 0x000fe400000000ac */
[----:B------:R-:W-:Y:S01]  /*14c90*/  @!P5 PRMT R161, R156, 0x5410, RZ ;  /* 0x000054109ca1d816 */ /* 0x000fe200000000ff */
[----:B------:R3:W4:Y:S01]  /*14ca0*/  LDL.S16 R216, [R1] ;  /* 0x0000000001d87983 */ /* 0x0007220000100600 */
[----:B------:R-:W-:Y:S02]  /*14cb0*/  @P4 PRMT R164, R165, 0x5410, RZ ;  /* 0x00005410a5a44816 */ /* 0x000fe400000000ff */
[----:B------:R-:W-:Y:S01]  /*14cc0*/  @P0 PRMT R163, R172, 0x5410, RZ ;  /* 0x00005410aca30816 */ /* 0x000fe200000000ff */
[----:B------:R-:W-:Y:S01]  /*14cd0*/  LDSM.16.MT88.4 R156, [R133+0x1800] ;  /* 0x00180000859c783b */ /* 0x000fe20000004200 */
[----:B------:R-:W-:Y:S02]  /*14ce0*/  ISETP.GT.U32.AND P6, PT, R196, UR12, PT ;  /* 0x0000000cc4007c0c */ /* 0x000fe4000bfc4070 */
[C---:B------:R-:W-:Y:S02]  /*14cf0*/  ISETP.LE.U32.AND P5, PT, R189.reuse, UR12, PT ;  /* 0x0000000cbd007c0c */ /* 0x040fe4000bfa3070 */
[C---:B-1----:R-:W-:Y:S02]  /*14d00*/  PRMT R169, R188.reuse, 0x5410, R190 ;  /* 0x00005410bca97816 */ /* 0x042fe400000000be */
[----:B------:R-:W-:Y:S01]  /*14d10*/  ISETP.LE.U32.AND P0, PT, R188, UR12, PT ;  /* 0x0000000cbc007c0c */ /* 0x000fe2000bf03070 */
[----:B------:R-:W-:Y:S01]  /*14d20*/  STG.E.U16 desc[UR26][R186.64+0x42], R162 ;  /* 0x000042a2ba007986 */ /* 0x000fe2000c10151a */
[----:B--2---:R-:W-:Y:S02]  /*14d30*/  PRMT R168, R189, 0x5410, R154 ;  /* 0x00005410bda87816 */ /* 0x004fe4000000009a */
[--C-:B------:R-:W-:Y:S01]  /*14d40*/  HSET2.LE.AND R169, R169, R214.reuse, PT ;  /* 0x000000d6a9a97233 */ /* 0x100fe20003803000 */
[----:B------:R-:W1:Y:S01]  /*14d50*/  LDSM.16.MT88.4 R152, [R205+0x11800] ;  /* 0x01180000cd98783b */ /* 0x000e620000004200 */
[----:B------:R-:W-:Y:S02]  /*14d60*/  ISETP.GT.U32.AND P4, PT, R191, UR12, PT ;  /* 0x0000000cbf007c0c */ /* 0x000fe4000bf84070 */
[----:B------:R-:W-:Y:S01]  /*14d70*/  HSET2.LE.AND R168, R168, R214, PT ;  /* 0x000000d6a8a87233 */ /* 0x000fe20003803000 */
[----:B------:R-:W-:Y:S04]  /*14d80*/  @!P5 HADD2 R252, -R180.H0_H0, -RZ.H0_H0 ;  /* 0xa00000ffb4fcd230 */ /* 0x000fe80000000900 */
[----:B------:R-:W-:Y:S01]  /*14d90*/  LOP3.LUT R168, R135, R168, RZ, 0xc0, !PT ;  /* 0x000000a887a87212 */ /* 0x000fe200078ec0ff */
[----:B------:R-:W-:Y:S01]  /*14da0*/  STG.E.U16 desc[UR26][R184.64+0x52], R164 ;  /* 0x000052a4b8007986 */ /* 0x000fe2000c10151a */
[----:B------:R-:W-:Y:S01]  /*14db0*/  PRMT R135, R178, 0x5410, R177 ;  /* 0x00005410b2877816 */ /* 0x000fe200000000b1 */
[----:B------:R-:W-:Y:S01]  /*14dc0*/  @!P0 HADD2 R250, -R178.H0_H0, -RZ.H0_H0 ;  /* 0xa00000ffb2fa8230 */ /* 0x000fe20000000900 */
[----:B------:R-:W-:Y:S01]  /*14dd0*/  @!P5 PRMT R180, R252, 0x5410, RZ ;  /* 0x00005410fcb4d816 */ /* 0x000fe200000000ff */
[----:B------:R-:W2:Y:S01]  /*14de0*/  LDSM.16.MT88.4 R164, [R182+0x1800] ;  /* 0x00180000b6a4783b */ /* 0x000ea20000004200 */
[----:B------:R-:W-:Y:S01]  /*14df0*/  LOP3.LUT R169, R135, R169, RZ, 0xc0, !PT ;  /* 0x000000a987a97212 */ /* 0x000fe200078ec0ff */
[----:B------:R-:W-:Y:S01]  /*14e00*/  @P4 HADD2 R247, -R0.H0_H0, -RZ.H0_H0 ;  /* 0xa00000ff00f74230 */ /* 0x000fe20000000900 */
[----:B------:R-:W-:Y:S02]  /*14e10*/  PRMT R135, R2, 0x5410, R0 ;  /* 0x0000541002877816 */ /* 0x000fe40000000000 */
[----:B------:R-:W-:Y:S02]  /*14e20*/  @!P0 PRMT R178, R250, 0x5410, RZ ;  /* 0x00005410fab28816 */ /* 0x000fe400000000ff */
[----:B------:R-:W-:Y:S01]  /*14e30*/  LOP3.LUT R170, R135, R170, RZ, 0xc0, !PT ;  /* 0x000000aa87aa7212 */ /* 0x000fe200078ec0ff */
[----:B------:R-:W5:Y:S01]  /*14e40*/  LDSM.16.MT88.4 R172, [R204+0x13800] ;  /* 0x01380000ccac783b */ /* 0x000f620000004200 */
[----:B------:R-:W-:Y:S02]  /*14e50*/  PRMT R135, R176, 0x5410, R134 ;  /* 0x00005410b0877816 */ /* 0x000fe40000000086 */
[----:B------:R-:W-:Y:S02]  /*14e60*/  @P4 PRMT R0, R247, 0x5410, RZ ;  /* 0x00005410f7004816 */ /* 0x000fe400000000ff */
[----:B------:R-:W-:Y:S02]  /*14e70*/  LOP3.LUT R171, R135, R171, RZ, 0xc0, !PT ;  /* 0x000000ab87ab7212 */ /* 0x000fe400078ec0ff */
[----:B------:R-:W-:Y:S01]  /*14e80*/  @P3 PRMT R176, R246, 0x5410, RZ ;  /* 0x00005410f6b03816 */ /* 0x000fe200000000ff */
[----:B------:R-:W-:Y:S01]  /*14e90*/  STG.E.U16 desc[UR26][R184.64+0x50], R161 ;  /* 0x000050a1b8007986 */ /* 0x000fe2000c10151a */
[----:B------:R-:W-:Y:S02]  /*14ea0*/  ISETP.LE.U32.AND P5, PT, R183, UR12, PT ;  /* 0x0000000cb7007c0c */ /* 0x000fe4000bfa3070 */
[----:B------:R-:W-:Y:S01]  /*14eb0*/  ISETP.GT.U32.AND P0, PT, R193, UR12, PT ;  /* 0x0000000cc1007c0c */ /* 0x000fe2000bf04070 */
[C---:B------:R-:W-:Y:S01]  /*14ec0*/  HMMA.16816.F32 R136, R168.reuse, R148, R4 ;  /* 0x00000094a888723c */ /* 0x040fe20000001804 */
[----:B------:R-:W3:Y:S07]  /*14ed0*/  LDSM.16.MT88.4 R4, [R205+0x13800] ;  /* 0x01380000cd04783b */ /* 0x000eee0000004200 */
[C---:B------:R-:W-:Y:S01]  /*14ee0*/  HMMA.16816.F32 R140, R168.reuse, R150, R8 ;  /* 0x00000096a88c723c */ /* 0x040fe20000001808 */
[----:B------:R-:W3:Y:S02]  /*14ef0*/  LDSM.16.MT88.4 R8, [R133+0x3800] ;  /* 0x003800008508783b */ /* 0x000ee40000004200 */
[----:B------:R-:W-:Y:S02]  /*14f00*/  @!P5 HADD2 R248, -R2.H0_H0, -RZ.H0_H0 ;  /* 0xa00000ff02f8d230 */ /* 0x000fe40000000900 */
[----:B------:R-:W-:Y:S03]  /*14f10*/  @P0 HADD2 R245, -R134.H0_H0, -RZ.H0_H0 ;  /* 0xa00000ff86f50230 */ /* 0x000fe60000000900 */
[C---:B-1----:R-:W-:Y:S01]  /*14f20*/  HMMA.16816.F32 R144, R168.reuse, R152, R12 ;  /* 0x00000098a890723c */ /* 0x042fe2000000180c */
[----:B------:R2:W-:Y:S02]  /*14f30*/  STG.E.U16 desc[UR26][R186.64+0x50], R163 ;  /* 0x000050a3ba007986 */ /* 0x0005e4000c10151a */
[----:B------:R-:W-:Y:S02]  /*14f40*/  @!P5 PRMT R2, R248, 0x5410, RZ ;  /* 0x00005410f802d816 */ /* 0x000fe400000000ff */
[----:B------:R-:W1:Y:S01]  /*14f50*/  LDSM.16.MT88.4 R12, [R182+0x3800] ;  /* 0x00380000b60c783b */ /* 0x000e620000004200 */
[----:B------:R-:W-:Y:S02]  /*14f60*/  @P0 PRMT R134, R245, 0x5410, RZ ;  /* 0x00005410f5860816 */ /* 0x000fe400000000ff */
[C---:B------:R-:W-:Y:S03]  /*14f70*/  HMMA.16816.F32 R148, R168.reuse, R154, R16 ;  /* 0x0000009aa894723c */ /* 0x040fe60000001810 */
[----:B------:R-:W-:Y:S02]  /*14f80*/  IADD3 R244, P0, PT, R184, -0x80, RZ ;  /* 0xffffff80b8f47810 */ /* 0x000fe40007f1e0ff */
[----:B------:R-:W1:Y:S02]  /*14f90*/  LDSM.16.MT88.4 R16, [R204+0x15800] ;  /* 0x01580000cc10783b */ /* 0x000e640000004200 */
[----:B------:R-:W-:Y:S01]  /*14fa0*/  IADD3.X R241, PT, PT, R185, -0x1, RZ, P0, !PT ;  /* 0xffffffffb9f17810 */ /* 0x000fe200007fe4ff */
[C---:B------:R-:W-:Y:S05]  /*14fb0*/  HMMA.16816.F32 R152, R168.reuse, R156, R20 ;  /* 0x0000009ca898723c */ /* 0x040fea0000001814 */
[----:B------:R-:W1:Y:S03]  /*14fc0*/  LDSM.16.MT88.4 R20, [R205+0x15800] ;  /* 0x01580000cd14783b */ /* 0x000e660000004200 */
[C---:B------:R-:W-:Y:S05]  /*14fd0*/  HMMA.16816.F32 R156, R168.reuse, R158, R24 ;  /* 0x0000009ea89c723c */ /* 0x040fea0000001818 */
[----:B------:R-:W1:Y:S03]  /*14fe0*/  LDSM.16.MT88.4 R24, [R133+0x5800] ;  /* 0x005800008518783b */ /* 0x000e660000004200 */
[C---:B--2---:R-:W-:Y:S05]  /*14ff0*/  HMMA.16816.F32 R160, R168.reuse, R164, R28 ;  /* 0x000000a4a8a0723c */ /* 0x044fea000000181c */
[----:B------:R-:W2:Y:S03]  /*15000*/  LDSM.16.MT88.4 R28, [R182+0x5800] ;  /* 0x00580000b61c783b */ /* 0x000ea60000004200 */
[C---:B------:R-:W-:Y:S08]  /*15010*/  HMMA.16816.F32 R164, R168.reuse, R166, R32 ;  /* 0x000000a6a8a4723c */ /* 0x040ff00000001820 */
[C---:B-----5:R-:W-:Y:S08]  /*15020*/  HMMA.16816.F32 R36, R168.reuse, R172, R36 ;  /* 0x000000aca824723c */ /* 0x060ff00000001824 */
[C---:B------:R-:W-:Y:S08]  /*15030*/  HMMA.16816.F32 R40, R168.reuse, R174, R40 ;  /* 0x000000aea828723c */ /* 0x040ff00000001828 */
        /* <DEDUP_REMOVED lines=8> */
[----:B------:R1:W5:Y:S07]  /*150c0*/  LDSM.16.MT88.4 R12, [R133+0x7800] ;  /* 0x00780000850c783b */ /* 0x00036e0000004200 */
[C---:B------:R-:W-:Y:S08]  /*150d0*/  HMMA.16816.F32 R68, R168.reuse, R16, R68 ;  /* 0x00000010a844723c */ /* 0x040ff00000001844 */
[C---:B------:R-:W-:Y:S01]  /*150e0*/  HMMA.16816.F32 R72, R168.reuse, R18, R72 ;  /* 0x00000012a848723c */ /* 0x040fe20000001848 */
[----:B------:R-:W5:Y:S07]  /*150f0*/  LDSM.16.MT88.4 R16, [R182+0x7800] ;  /* 0x00780000b610783b */ /* 0x000f6e0000004200 */
[C---:B------:R-:W-:Y:S03]  /*15100*/  HMMA.16816.F32 R76, R168.reuse, R20, R76 ;  /* 0x00000014a84c723c */ /* 0x040fe6000000184c */
[----:B-1----:R-:W-:Y:S05]  /*15110*/  IMAD.MOV.U32 R133, RZ, RZ, R3 ;  /* 0x000000ffff857224 */ /* 0x002fea00078e0003 */
[C---:B------:R-:W-:Y:S08]  /*15120*/  HMMA.16816.F32 R80, R168.reuse, R22, R80 ;  /* 0x00000016a850723c */ /* 0x040ff00000001850 */
[C---:B------:R-:W-:Y:S08]  /*15130*/  HMMA.16816.F32 R84, R168.reuse, R24, R84 ;  /* 0x00000018a854723c */ /* 0x040ff00000001854 */
[C---:B------:R-:W-:Y:S08]  /*15140*/  HMMA.16816.F32 R88, R168.reuse, R26, R88 ;  /* 0x0000001aa858723c */ /* 0x040ff00000001858 */
[C---:B--2---:R-:W-:Y:S08]  /*15150*/  HMMA.16816.F32 R92, R168.reuse, R28, R92 ;  /* 0x0000001ca85c723c */ /* 0x044ff0000000185c */
[C---:B------:R-:W-:Y:S08]  /*15160*/  HMMA.16816.F32 R96, R168.reuse, R30, R96 ;  /* 0x0000001ea860723c */ /* 0x040ff00000001860 */
[C---:B---3--:R-:W-:Y:S08]  /*15170*/  HMMA.16816.F32 R100, R168.reuse, R4, R100 ;  /* 0x00000004a864723c */ /* 0x048ff00000001864 */
[C---:B------:R-:W-:Y:S08]  /*15180*/  HMMA.16816.F32 R104, R168.reuse, R6, R104 ;  /* 0x00000006a868723c */ /* 0x040ff00000001868 */
[C---:B-----5:R-:W-:Y:S08]  /*15190*/  HMMA.16816.F32 R108, R168.reuse, R8, R108 ;  /* 0x00000008a86c723c */ /* 0x060ff0000000186c */
[C---:B------:R-:W-:Y:S08]  /*151a0*/  HMMA.16816.F32 R112, R168.reuse, R10, R112 ;  /* 0x0000000aa870723c */ /* 0x040ff00000001870 */
[C---:B------:R-:W-:Y:S08]  /*151b0*/  HMMA.16816.F32 R116, R168.reuse, R12, R116 ;  /* 0x0000000ca874723c */ /* 0x040ff00000001874 */
[C---:B------:R-:W-:Y:S08]  /*151c0*/  HMMA.16816.F32 R120, R168.reuse, R14, R120 ;  /* 0x0000000ea878723c */ /* 0x040ff00000001878 */
[C---:B------:R-:W-:Y:S08]  /*151d0*/  HMMA.16816.F32 R124, R168.reuse, R16, R124 ;  /* 0x00000010a87c723c */ /* 0x040ff0000000187c */
[----:B------:R-:W-:Y:S03]  /*151e0*/  HMMA.16816.F32 R128, R168, R18, R128 ;  /* 0x00000012a880723c */ /* 0x000fe60000001880 */
[----:B----4-:R-:W-:Y:S05]  /*151f0*/  @P6 HADD2 R216, -R181.H0_H0, -RZ.H0_H0 ;  /* 0xa00000ffb5d86230 */ /* 0x010fea0000000900 */
[----:B------:R-:W-:Y:S01]  /*15200*/  @P6 STL.S16 [R1], R216 ;  /* 0x000000d801006387 */ /* 0x000fe20000100600 */
[----:B------:R-:W-:Y:S04]  /*15210*/  PRMT R4, R216, 0x7610, R4 ;  /* 0x00007610d8047816 */ /* 0x000fe80000000004 */
[----:B------:R-:W-:Y:S02]  /*15220*/  @P6 PRMT R181, R4, 0x5410, RZ ;  /* 0x0000541004b56816 */ /* 0x000fe400000000ff */
[----:B------:R-:W-:Y:S03]  /*15230*/  ISETP.LE.U32.AND P6, PT, R190, UR12, PT ;  /* 0x0000000cbe007c0c */ /* 0x000fe6000bfc3070 */
[----:B------:R-:W-:Y:S04]  /*15240*/  STG.E.U16 desc[UR26][R186.64+0x52], R181 ;  /* 0x000052b5ba007986 */ /* 0x000fe8000c10151a */
[----:B------:R-:W-:Y:S04]  /*15250*/  STG.E.U16 desc[UR26][R184.64+0x60], R180 ;  /* 0x000060b4b8007986 */ /* 0x000fe8000c10151a */
[----:B------:R-:W-:Y:S02]  /*15260*/  STG.E.U16 desc[UR26][R184.64+0x62], R179 ;  /* 0x000062b3b8007986 */ /* 0x000fe4000c10151a */
[----:B------:R-:W-:Y:S02]  /*15270*/  @!P6 HADD2 R249, -R177.H0_H0, -RZ.H0_H0 ;  /* 0xa00000ffb1f9e230 */ /* 0x000fe40000000900 */
[----:B------:R-:W-:Y:S03]  /*15280*/  STG.E.U16 desc[UR26][R186.64+0x60], R178 ;  /* 0x000060b2ba007986 */ /* 0x000fe6000c10151a */
[----:B------:R-:W-:Y:S05]  /*15290*/  @!P6 PRMT R177, R249, 0x5410, RZ ;  /* 0x00005410f9b1e816 */ /* 0x000fea00000000ff */
[----:B------:R-:W-:Y:S04]  /*152a0*/  STG.E.U16 desc[UR26][R186.64+0x62], R177 ;  /* 0x000062b1ba007986 */ /* 0x000fe8000c10151a */
[----:B------:R1:W-:Y:S04]  /*152b0*/  STG.E.U16 desc[UR26][R184.64+0x72], R0 ;  /* 0x00007200b8007986 */ /* 0x0003e8000c10151a */
[----:B------:R2:W-:Y:S04]  /*152c0*/  STG.E.U16 desc[UR26][R184.64+0x70], R2 ;  /* 0x00007002b8007986 */ /* 0x0005e8000c10151a */
[----:B------:R3:W-:Y:S04]  /*152d0*/  STG.E.U16 desc[UR26][R186.64+0x70], R176 ;  /* 0x000070b0ba007986 */ /* 0x0007e8000c10151a */
[----:B------:R3:W-:Y:S01]  /*152e0*/  STG.E.U16 desc[UR26][R186.64+0x72], R134 ;  /* 0x00007286ba007986 */ /* 0x0007e2000c10151a */
[----:B-1----:R-:W-:Y:S04]  /*152f0*/  FADD.FTZ R0, R201, R195 ;  /* 0x000000c3c9007221 */ /* 0x002fe80000010000 */
[----:B------:R-:W-:Y:S01]  /*15300*/  FADD.FTZ R0, R202, R0 ;  /* 0x00000000ca007221 */ /* 0x000fe20000010000 */
[----:B--2---:R-:W-:Y:S03]  /*15310*/  FADD.FTZ R2, R203, R194 ;  /* 0x000000c2cb027221 */ /* 0x004fe60000010000 */
[----:B------:R-:W-:Y:S01]  /*15320*/  FADD.FTZ R0, R198, R0 ;  /* 0x00000000c6007221 */ /* 0x000fe20000010000 */
[----:B------:R-:W-:Y:S03]  /*15330*/  FADD.FTZ R2, R199, R2 ;  /* 0x00000002c7027221 */ /* 0x000fe60000010000 */
[----:B------:R-:W-:Y:S01]  /*15340*/  FADD.FTZ R240, R197, R0 ;  /* 0x00000000c5f07221 */ /* 0x000fe20000010000 */
[----:B------:R-:W-:Y:S02]  /*15350*/  IMAD.MOV.U32 R0, RZ, RZ, R132 ;  /* 0x000000ffff007224 */ /* 0x000fe400078e0084 */
[----:B------:R-:W-:Y:S01]  /*15360*/  FADD.FTZ R231, R200, R2 ;  /* 0x00000002c8e77221 */ /* 0x000fe20000010000 */
[----:B---3--:R-:W-:Y:S06]  /*15370*/  BRA.U UP0, `(.L_x_567) ;  /* 0xffffffb100c47547 */ /* 0x008fec000b83ffff */
.L_x_566:
[----:B------:R-:W2:Y:S01]  /*15380*/  LDL.LU R176, [R1+0x80] ;  /* 0x0000800001b07983 */ /* 0x000ea20000300800 */
[----:B------:R-:W1:Y:S01]  /*15390*/  LDCU UR4, c[0x0][0x4fc] ;  /* 0x00009f80ff0477ac */ /* 0x000e620008000800 */
[C---:B------:R-:W-:Y:S01]  /*153a0*/  SHF.L.U32 R5, R210.reuse, 0x4, RZ ;  /* 0x00000004d2057819 */ /* 0x040fe200000006ff */
[----:B------:R-:W3:Y:S01]  /*153b0*/  S2UR UR11, SR_CTAID.Y ;  /* 0x00000000000b79c3 */ /* 0x000ee20000002600 */
[----:B------:R-:W4:Y:S01]  /*153c0*/  SHFL.BFLY PT, R0, R231, 0x2, 0x1f ;  /* 0x0c401f00e7007f89 */ /* 0x000f2200000e0000 */
[----:B------:R-:W-:Y:S01]  /*153d0*/  UISETP.NE.AND UP3, UPT, UR20, -0x1, UPT ;  /* 0xffffffff1400788c */ /* 0x000fe2000bf65270 */
[----:B------:R-:W-:Y:S01]  /*153e0*/  LOP3.LUT R5, R5, 0x1c0, RZ, 0xc0, !PT ;  /* 0x000001c005057812 */ /* 0x000fe200078ec0ff */
[----:B------:R-:W1:Y:S01]  /*153f0*/  LDCU UR9, c[0x0][0x434] ;  /* 0x00008680ff0977ac */ /* 0x000e620008000800 */
[----:B------:R-:W1:Y:S01]  /*15400*/  SHFL.BFLY PT, R2, R240, 0x2, 0x1f ;  /* 0x0c401f00f0027f89 */ /* 0x000e6200000e0000 */
[C---:B------:R-:W-:Y:S02]  /*15410*/  LOP3.LUT P1, RZ, R210.reuse, 0x10, RZ, 0xc0, !PT ;  /* 0x00000010d2ff7812 */ /* 0x040fe4000782c0ff */
[C---:B------:R-:W-:Y:S01]  /*15420*/  LOP3.LUT P0, RZ, R210.reuse, 0x4, RZ, 0xc0, !PT ;  /* 0x00000004d2ff7812 */ /* 0x040fe2000780c0ff */
[----:B------:R-:W3:Y:S01]  /*15430*/  LDCU.U8 UR10, c[0x0][0x548] ;  /* 0x0000a900ff0a77ac */ /* 0x000ee20008000000 */
[----:B------:R-:W-:-:S03]  /*15440*/  LOP3.LUT P2, RZ, R210, 0x8, RZ, 0xc0, !PT ;  /* 0x00000008d2ff7812 */ /* 0x000fc6000784c0ff */
[----:B------:R-:W3:Y:S01]  /*15450*/  @!UP3 LDCU.64 UR6, c[0x0][0x400] ;  /* 0x00008000ff06b7ac */ /* 0x000ee20008000a00 */
[----:B------:R-:W-:Y:S01]  /*15460*/  UISETP.NE.AND UP2, UPT, UR20, -0x1, UPT ;  /* 0xffffffff1400788c */ /* 0x000fe2000bf45270 */
[----:B------:R-:W3:Y:S01]  /*15470*/  LDCU UR13, c[0x0][0x434] ;  /* 0x00008680ff0d77ac */ /* 0x000ee20008000800 */
[----:B----4-:R-:W-:Y:S01]  /*15480*/  FADD.FTZ R231, R0, R231 ;  /* 0x000000e700e77221 */ /* 0x010fe20000010000 */
[----:B-1----:R-:W-:-:S04]  /*15490*/  FADD.FTZ R240, R2, R240 ;  /* 0x000000f002f07221 */ /* 0x002fc80000010000 */
[----:B------:R-:W1:Y:S01]  /*154a0*/  SHFL.BFLY PT, R0, R231, 0x1, 0x1f ;  /* 0x0c201f00e7007f89 */ /* 0x000e6200000e0000 */
[----:B---3--:R-:W-:-:S03]  /*154b0*/  @!UP3 UIMAD.WIDE.U32 UR16, UR11, UR6, URZ ;  /* 0x000000060b10b2a5 */ /* 0x008fc6000f8e00ff */
[----:B------:R-:W3:Y:S01]  /*154c0*/  SHFL.BFLY PT, R4, R240, 0x1, 0x1f ;  /* 0x0c201f00f0047f89 */ /* 0x000ee200000e0000 */
[----:B------:R-:W-:Y:S01]  /*154d0*/  @!UP3 UIMAD UR12, UR11, UR7, UR17 ;  /* 0x000000070b0cb2a4 */ /* 0x000fe2000f8e0211 */
[----:B------:R-:W4:Y:S01]  /*154e0*/  @UP3 LDCU.64 UR6, c[0x0][0x408] ;  /* 0x00008100ff0637ac */ /* 0x000f220008000a00 */
[----:B-1----:R-:W-:Y:S01]  /*154f0*/  FADD.FTZ R231, R231, R0 ;  /* 0x00000000e7e77221 */ /* 0x002fe20000010000 */
[----:B----4-:R-:W-:Y:S01]  /*15500*/  @UP3 UIMAD.WIDE.U32 UR18, UR20, UR6, URZ ;  /* 0x00000006141232a5 */ /* 0x010fe2000f8e00ff */
[----:B------:R-:W1:Y:S01]  /*15510*/  S2UR UR6, SR_CTAID.Z ;  /* 0x00000000000679c3 */ /* 0x000e620000002700 */
[----:B---3--:R-:W-:Y:S01]  /*15520*/  FADD.FTZ R240, R240, R4 ;  /* 0x00000004f0f07221 */ /* 0x008fe20000010000 */
[----:B------:R-:W3:Y:S01]  /*15530*/  MUFU.RCP R2, R231 ;  /* 0x000000e700027308 */ /* 0x000ee20000001000 */
[----:B------:R-:W-:Y:S01]  /*15540*/  FSETP.NE.FTZ.AND P4, PT, R231, RZ, PT ;  /* 0x000000ffe700720b */ /* 0x000fe20003f95000 */
[----:B------:R-:W-:Y:S01]  /*15550*/  @UP3 UIMAD UR12, UR20, UR7, UR19 ;  /* 0x00000007140c32a4 */ /* 0x000fe2000f8e0213 */
[----:B------:R-:W-:Y:S01]  /*15560*/  SHF.L.U32 R4, R210, 0x1, RZ ;  /* 0x00000001d2047819 */ /* 0x000fe200000006ff */
[----:B------:R-:W-:Y:S01]  /*15570*/  @!UP2 UIMAD UR20, UR11, UR9, URZ ;  /* 0x000000090b14a2a4 */ /* 0x000fe2000f8e02ff */
[----:B------:R-:W-:Y:S01]  /*15580*/  FSETP.NE.FTZ.AND P3, PT, R240, RZ, PT ;  /* 0x000000fff000720b */ /* 0x000fe20003f75000 */
[----:B------:R-:W-:Y:S01]  /*15590*/  @UP3 UMOV UR16, UR18 ;  /* 0x0000001200103c82 */ /* 0x000fe20008000000 */
[--C-:B-----5:R-:W-:Y:S01]  /*155a0*/  LOP3.LUT R209, R209, 0x6, R4.reuse, 0xf8, !PT ;  /* 0x00000006d1d17812 */ /* 0x120fe200078ef804 */
[----:B------:R-:W4:Y:S01]  /*155b0*/  MUFU.RCP R0, R240 ;  /* 0x000000f000007308 */ /* 0x000f220000001000 */
[----:B------:R-:W-:-:S04]  /*155c0*/  LOP3.LUT R4, R5, 0x38, R4, 0xf8, !PT ;  /* 0x0000003805047812 */ /* 0x000fc800078ef804 */
[----:B------:R-:W-:Y:S02]  /*155d0*/  LOP3.LUT R209, R209, R4, RZ, 0xfc, !PT ;  /* 0x00000004d1d17212 */ /* 0x000fe400078efcff */
[----:B---3--:R-:W-:-:S05]  /*155e0*/  FSEL R2, R2, 1, P4 ;  /* 0x3f80000002027808 */ /* 0x008fca0002000000 */
[----:B------:R-:W-:Y:S01]  /*155f0*/  FMUL.FTZ R2, R2, UR4 ;  /* 0x0000000402027c20 */ /* 0x000fe20008410000 */
[----:B----4-:R-:W-:-:S03]  /*15600*/  FSEL R0, R0, 1, P3 ;  /* 0x3f80000000007808 */ /* 0x010fc60001800000 */
        /* <DEDUP_REMOVED lines=131> */
[----:B------:R-:W-:Y:S01]  /*15e40*/  F2FP.F16.F32.PACK_AB R47, R47, R6 ;  /* 0x000000062f2f723e */ /* 0x000fe200000000ff */
[----:B------:R-:W3:Y:S01]  /*15e50*/  LDCU.U8 UR4, c[0x0][0x549] ;  /* 0x0000a920ff0477ac */ /* 0x000ee20008000000 */
[----:B------:R-:W-:-:S02]  /*15e60*/  MOV R7, 0x10 ;  /* 0x0000001000077802 */ /* 0x000fc40000000f00 */
[----:B------:R-:W-:Y:S02]  /*15e70*/  MOV R9, 0x20 ;  /* 0x0000002000097802 */ /* 0x000fe40000000f00 */
[----:B------:R-:W-:Y:S02]  /*15e80*/  F2FP.F16.F32.PACK_AB R0, R168, R175 ;  /* 0x000000afa800723e */ /* 0x000fe400000000ff */
[----:B------:R-:W-:Y:S02]  /*15e90*/  LEA R6, R209, UR5, 0x1 ;  /* 0x00000005d1067c11 */ /* 0x000fe4000f8e08ff */
[----:B------:R-:W-:Y:S02]  /*15ea0*/  SEL R7, R7, 0xfffffff0, !P0 ;  /* 0xfffffff007077807 */ /* 0x000fe40004000000 */
[----:B------:R-:W-:Y:S01]  /*15eb0*/  SEL R9, R9, 0xffffffe0, !P2 ;  /* 0xffffffe009097807 */ /* 0x000fe20005000000 */
[----:B------:R4:W-:Y:S01]  /*15ec0*/  STS [R6], R0 ;  /* 0x0000000006007388 */ /* 0x0009e20000000800 */
[----:B------:R-:W-:-:S02]  /*15ed0*/  F2FP.F16.F32.PACK_AB R4, R4, R138 ;  /* 0x0000008a0404723e */ /* 0x000fc400000000ff */
[----:B------:R-:W-:Y:S02]  /*15ee0*/  F2FP.F16.F32.PACK_AB R63, R5, R38 ;  /* 0x00000026053f723e */ /* 0x000fe400000000ff */
[----:B------:R-:W-:Y:S01]  /*15ef0*/  F2FP.F16.F32.PACK_AB R59, R2, R46 ;  /* 0x0000002e023b723e */ /* 0x000fe200000000ff */
[----:B------:R1:W-:Y:S01]  /*15f00*/  STS [R6+0x400], R4 ;  /* 0x0004000406007388 */ /* 0x0003e20000000800 */
[----:B------:R-:W-:Y:S01]  /*15f10*/  F2FP.F16.F32.PACK_AB R8, R8, R174 ;  /* 0x000000ae0808723e */ /* 0x000fe200000000ff */
[----:B---3--:R-:W-:Y:S01]  /*15f20*/  UISETP.NE.AND UP1, UPT, UR4, URZ, UPT ;  /* 0x000000ff0400728c */ /* 0x008fe2000bf25270 */
[C---:B------:R-:W-:Y:S01]  /*15f30*/  IADD3 R5, PT, PT, R6.reuse, R7, RZ ;  /* 0x0000000706057210 */ /* 0x040fe20007ffe0ff */
[----:B------:R-:W3:Y:S01]  /*15f40*/  S2UR UR4, SR_CTAID.X ;  /* 0x00000000000479c3 */ /* 0x000ee20000002500 */
[----:B------:R-:W-:Y:S01]  /*15f50*/  IADD3 R2, PT, PT, R6, R9, RZ ;  /* 0x0000000906027210 */ /* 0x000fe20007ffe0ff */
[----:B------:R-:W-:Y:S01]  /*15f60*/  UISETP.NE.AND UP0, UPT, UR10, URZ, !UP1 ;  /* 0x000000ff0a00728c */ /* 0x000fe2000cf05270 */
[----:B------:R-:W-:Y:S01]  /*15f70*/  F2FP.F16.F32.PACK_AB R13, R13, R142 ;  /* 0x0000008e0d0d723e */ /* 0x000fe200000000ff */
[----:B------:R3:W-:Y:S01]  /*15f80*/  STS [R5], R8 ;  /* 0x0000000805007388 */ /* 0x0007e20000000800 */
[----:B------:R-:W-:-:S02]  /*15f90*/  F2FP.F16.F32.PACK_AB R12, R12, R173 ;  /* 0x000000ad0c0c723e */ /* 0x000fc400000000ff */
[----:B------:R-:W-:Y:S01]  /*15fa0*/  F2FP.F16.F32.PACK_AB R11, R11, R146 ;  /* 0x000000920b0b723e */ /* 0x000fe200000000ff */
[----:B------:R-:W-:Y:S01]  /*15fb0*/  STS [R5+0x400], R13 ;  /* 0x0004000d05007388 */ /* 0x000fe20000000800 */
[----:B------:R-:W-:Y:S01]  /*15fc0*/  F2FP.F16.F32.PACK_AB R10, R10, R172 ;  /* 0x000000ac0a0a723e */ /* 0x000fe200000000ff */
[----:B------:R-:W3:Y:S01]  /*15fd0*/  @UP1 LDCU UR8, c[0x0][0x430] ;  /* 0x00008600ff0817ac */ /* 0x000ee20008000800 */
[----:B------:R-:W-:Y:S01]  /*15fe0*/  F2FP.F16.F32.PACK_AB R16, R16, R150 ;  /* 0x000000961010723e */ /* 0x000fe200000000ff */
[----:B------:R2:W-:Y:S01]  /*15ff0*/  STS [R2], R12 ;  /* 0x0000000c02007388 */ /* 0x0005e20000000800 */
[----:B------:R-:W-:Y:S01]  /*16000*/  F2FP.F16.F32.PACK_AB R15, R15, R171 ;  /* 0x000000ab0f0f723e */ /* 0x000fe200000000ff */
[----:B------:R-:W2:Y:S01]  /*16010*/  @UP1 LDCU UR15, c[0x0][0x430] ;  /* 0x00008600ff0f17ac */ /* 0x000ea20008000800 */
[C---:B----4-:R-:W-:Y:S01]  /*16020*/  IADD3 R0, PT, PT, R6.reuse, 0x40, RZ ;  /* 0x0000004006007810 */ /* 0x050fe20007ffe0ff */
[----:B------:R4:W-:Y:S01]  /*16030*/  STS [R2+0x400], R11 ;  /* 0x0004000b02007388 */ /* 0x0009e20000000800 */
[----:B------:R-:W-:Y:S01]  /*16040*/  @P1 IADD3 R0, PT, PT, R6, -0x40, RZ ;  /* 0xffffffc006001810 */ /* 0x000fe20007ffe0ff */
[----:B------:R-:W-:Y:S01]  /*16050*/  @UP1 UMOV UR7, 0x1 ;  /* 0x0000000100071882 */ /* 0x000fe20000000000 */
[----:B------:R-:W-:-:S02]  /*16060*/  F2FP.F16.F32.PACK_AB R14, R14, R154 ;  /* 0x0000009a0e0e723e */ /* 0x000fc400000000ff */
[----:B-1----:R-:W-:Y:S02]  /*16070*/  IADD3 R4, PT, PT, R7, R2, RZ ;  /* 0x0000000207047210 */ /* 0x002fe40007ffe0ff */
[----:B------:R-:W-:Y:S02]  /*16080*/  IADD3 R9, PT, PT, R9, R0, RZ ;  /* 0x0000000009097210 */ /* 0x000fe40007ffe0ff */
[----:B------:R-:W-:Y:S01]  /*16090*/  F2FP.F16.F32.PACK_AB R70, R157, R170 ;  /* 0x000000aa9d46723e */ /* 0x000fe200000000ff */
[----:B------:R4:W-:Y:S01]  /*160a0*/  STS [R4], R10 ;  /* 0x0000000a04007388 */ /* 0x0009e20000000800 */
[----:B------:R-:W-:Y:S01]  /*160b0*/  F2FP.F16.F32.PACK_AB R69, R69, R158 ;  /* 0x0000009e4545723e */ /* 0x000fe200000000ff */
[----:B---3--:R-:W-:Y:S01]  /*160c0*/  @UP1 UIMAD UR13, UR8, UR9, URZ ;  /* 0x00000009080d12a4 */ /* 0x008fe2000f8e02ff */
[----:B------:R-:W-:Y:S01]  /*160d0*/  IADD3 R8, PT, PT, R7, R0, RZ ;  /* 0x0000000007087210 */ /* 0x000fe20007ffe0ff */
[----:B------:R4:W-:Y:S01]  /*160e0*/  STS [R4+0x400], R16 ;  /* 0x0004001004007388 */ /* 0x0009e20000000800 */
[----:B------:R-:W-:-:S02]  /*160f0*/  F2FP.F16.F32.PACK_AB R68, R161, R169 ;  /* 0x000000a9a144723e */ /* 0x000fc400000000ff */
[----:B------:R-:W-:Y:S01]  /*16100*/  F2FP.F16.F32.PACK_AB R67, R163, R162 ;  /* 0x000000a2a343723e */ /* 0x000fe200000000ff */
[----:B------:R4:W-:Y:S01]  /*16110*/  STS [R0], R15 ;  /* 0x0000000f00007388 */ /* 0x0009e20000000800 */
[----:B------:R-:W-:Y:S02]  /*16120*/  F2FP.F16.F32.PACK_AB R66, R165, R164 ;  /* 0x000000a4a542723e */ /* 0x000fe400000000ff */
[----:B------:R-:W-:Y:S01]  /*16130*/  F2FP.F16.F32.PACK_AB R65, R65, R166 ;  /* 0x000000a64141723e */ /* 0x000fe200000000ff */
[----:B------:R4:W-:Y:S01]  /*16140*/  STS [R0+0x400], R14 ;  /* 0x0004000e00007388 */ /* 0x0009e20000000800 */
[----:B------:R-:W-:Y:S02]  /*16150*/  IADD3 R7, PT, PT, R7, R9, RZ ;  /* 0x0000000907077210 */ /* 0x000fe40007ffe0ff */
[----:B------:R-:W-:Y:S01]  /*16160*/  F2FP.F16.F32.PACK_AB R64, R140, R160 ;  /* 0x000000a08c40723e */ /* 0x000fe200000000ff */
[----:B------:R4:W-:Y:S01]  /*16170*/  STS [R8], R70 ;  /* 0x0000004608007388 */ /* 0x0009e20000000800 */
[----:B------:R-:W-:-:S02]  /*16180*/  F2FP.F16.F32.PACK_AB R62, R137, R156 ;  /* 0x0000009c893e723e */ /* 0x000fc400000000ff */
[----:B------:R-:W-:Y:S01]  /*16190*/  F2FP.F16.F32.PACK_AB R61, R61, R42 ;  /* 0x0000002a3d3d723e */ /* 0x000fe200000000ff */
[----:B------:R4:W-:Y:S01]  /*161a0*/  STS [R8+0x400], R69 ;  /* 0x0004004508007388 */ /* 0x0009e20000000800 */
[----:B------:R-:W-:Y:S02]  /*161b0*/  F2FP.F16.F32.PACK_AB R60, R136, R153 ;  /* 0x00000099883c723e */ /* 0x000fe400000000ff */
[----:B------:R-:W-:Y:S01]  /*161c0*/  F2FP.F16.F32.PACK_AB R58, R135, R152 ;  /* 0x00000098873a723e */ /* 0x000fe200000000ff */
[----:B------:R4:W-:Y:S01]  /*161d0*/  STS [R9], R68 ;  /* 0x0000004409007388 */ /* 0x0009e20000000800 */
[----:B------:R-:W-:Y:S02]  /*161e0*/  F2FP.F16.F32.PACK_AB R57, R57, R50 ;  /* 0x000000323939723e */ /* 0x000fe400000000ff */
[----:B------:R-:W-:Y:S01]  /*161f0*/  F2FP.F16.F32.PACK_AB R56, R134, R149 ;  /* 0x000000958638723e */ /* 0x000fe200000000ff */
[----:B------:R4:W-:Y:S01]  /*16200*/  STS [R9+0x400], R67 ;  /* 0x0004004309007388 */ /* 0x0009e20000000800 */
[----:B------:R-:W-:-:S02]  /*16210*/  F2FP.F16.F32.PACK_AB R55, R55, R54 ;  /* 0x000000363737723e */ /* 0x000fc400000000ff */
[----:B------:R-:W-:Y:S01]  /*16220*/  F2FP.F16.F32.PACK_AB R54, R133, R148 ;  /* 0x000000948536723e */ /* 0x000fe200000000ff */
[----:B------:R4:W-:Y:S01]  /*16230*/  STS [R7], R66 ;  /* 0x0000004207007388 */ /* 0x0009e20000000800 */
[----:B------:R-:W-:Y:S02]  /*16240*/  F2FP.F16.F32.PACK_AB R53, R53, R17 ;  /* 0x000000113535723e */ /* 0x000fe400000000ff */
[----:B------:R-:W-:Y:S01]  /*16250*/  F2FP.F16.F32.PACK_AB R52, R52, R145 ;  /* 0x000000913434723e */ /* 0x000fe200000000ff */
[----:B------:R4:W-:Y:S01]  /*16260*/  STS [R7+0x400], R65 ;  /* 0x0004004107007388 */ /* 0x0009e20000000800 */
[----:B------:R-:W-:Y:S02]  /*16270*/  F2FP.F16.F32.PACK_AB R50, R18, R144 ;  /* 0x000000901232723e */ /* 0x000fe400000000ff */
[----:B------:R-:W-:Y:S01]  /*16280*/  F2FP.F16.F32.PACK_AB R48, R48, R141 ;  /* 0x0000008d3030723e */ /* 0x000fe200000000ff */
[----:B------:R4:W-:Y:S01]  /*16290*/  STS [R6+0x2000], R64 ;  /* 0x0020004006007388 */ /* 0x0009e20000000800 */
[----:B------:R-:W-:-:S02]  /*162a0*/  F2FP.F16.F32.PACK_AB R46, R73, R72 ;  /* 0x00000048492e723e */ /* 0x000fc400000000ff */
[----:B------:R-:W-:Y:S01]  /*162b0*/  F2FP.F16.F32.PACK_AB R45, R45, R74 ;  /* 0x0000004a2d2d723e */ /* 0x000fe200000000ff */
[----:B------:R4:W-:Y:S01]  /*162c0*/  STS [R6+0x2400], R63 ;  /* 0x0024003f06007388 */ /* 0x0009e20000000800 */
        /* <DEDUP_REMOVED lines=42> */
[----:B--2---:R-:W-:-:S03]  /*16570*/  LOP3.LUT R12, R176, 0x1f8, RZ, 0xc0, !PT ;  /* 0x000001f8b00c7812 */ /* 0x004fc600078ec0ff */
        /* <DEDUP_REMOVED lines=35> */
[----:B------:R4:W-:Y:S01]  /*167b0*/  STS [R7+0x6400], R17 ;  /* 0x0064001107007388 */ /* 0x0009e20000000800 */
[----:B------:R-:W-:Y:S05]  /*167c0*/  BRA.U UP1, `(.L_x_570) ;  /* 0x0000000101207547 */ /* 0x000fea000b800000 */
        /* <DEDUP_REMOVED lines=8> */
.L_x_570:
[----:B------:R-:W-:Y:S01]  /*16850*/  BAR.SYNC.DEFER_BLOCKING 0x0 ;  /* 0x0000000000007b1d */ /* 0x000fe20000010000 */
[----:B------:R-:W-:Y:S01]  /*16860*/  UIMAD UR13, UR6, UR13, URZ ;  /* 0x0000000d060d72a4 */ /* 0x000fe2000f8e02ff */
[----:B------:R-:W-:Y:S01]  /*16870*/  LOP3.LUT P0, RZ, R210, 0x3, RZ, 0xc0, !PT ;  /* 0x00000003d2ff7812 */ /* 0x000fe2000780c0ff */
[----:B------:R-:W-:Y:S01]  /*16880*/  UIMAD UR9, UR4, UR15, URZ ;  /* 0x0000000f040972a4 */ /* 0x000fe2000f8e02ff */
[----:B------:R-:W-:Y:S01]  /*16890*/  MOV R13, 0x7f800000 ;  /* 0x7f800000000d7802 */ /* 0x000fe20000000f00 */
[----:B------:R-:W-:-:S03]  /*168a0*/  USEL UR20, UR20, URZ, UP0 ;  /* 0x000000ff14147287 */ /* 0x000fc60008000000 */
[----:B----4-:R-:W1:Y:S01]  /*168b0*/  @P4 LDC R5, c[0x0][0x458] ;  /* 0x00011600ff054b82 */ /* 0x010e620000000800 */
[----:B------:R-:W2:Y:S01]  /*168c0*/  @P4 MUFU.LG2 R2, R231 ;  /* 0x000000e700024308 */ /* 0x000ea20000000c00 */
[----:B------:R-:W3:Y:S01]  /*168d0*/  S2R R14, SR_CTAID.X ;  /* 0x00000000000e7919 */ /* 0x000ee20000002500 */
[----:B------:R-:W-:Y:S01]  /*168e0*/  @!UP0 UIMAD UR13, UR11, UR7, UR13 ;  /* 0x000000070b0d82a4 */ /* 0x000fe2000f8e020d */
[----:B------:R-:W-:Y:S01]  /*168f0*/  BSSY.RECONVERGENT B0, `(.L_x_571) ;  /* 0x0000024000007945 */ /* 0x000fe20003800200 */
[----:B------:R-:W-:Y:S01]  /*16900*/  USHF.L.U32 UR9, UR9, 0x6, URZ ;  /* 0x0000000609097899 */ /* 0x000fe200080006ff */
[----:B------:R-:W-:Y:S01]  /*16910*/  MOV R7, 0x7f800000 ;  /* 0x7f80000000077802 */ /* 0x000fe20000000f00 */
[----:B------:R-:W-:Y:S01]  /*16920*/  USEL UR5, UR5, URZ, UP0 ;  /* 0x000000ff05057287 */ /* 0x000fe20008000000 */
[----:B------:R-:W4:Y:S01]  /*16930*/  @P3 LDC R4, c[0x0][0x458] ;  /* 0x00011600ff043b82 */ /* 0x000f220000000800 */
[----:B------:R-:W5:Y:S01]  /*16940*/  @P3 MUFU.LG2 R0, R240 ;  /* 0x000000f000003308 */ /* 0x000f620000000c00 */
[----:B------:R-:W-:-:S02]  /*16950*/  USHF.R.S32.HI UR8, URZ, 0x1f, UR13 ;  /* 0x0000001fff087899 */ /* 0x000fc4000801140d */
[----:B------:R-:W-:Y:S02]  /*16960*/  USHF.R.S32.HI UR7, URZ, 0x1f, UR9 ;  /* 0x0000001fff077899 */ /* 0x000fe40008011409 */
[----:B------:R-:W-:Y:S01]  /*16970*/  UIADD3 UR20, UP1, UP0, UR9, UR20, UR13 ;  /* 0x0000001409147290 */ /* 0x000fe2000f83e00d */
[----:B------:R1:W3:Y:S01]  /*16980*/  LDS.128 R32, [R12+0x1800] ;  /* 0x001800000c207984 */ /* 0x0002e20000000c00 */
[----:B--2---:R-:W-:Y:S02]  /*16990*/  @P4 FMUL.FTZ R2, R2, 0.69314718246459960938 ;  /* 0x3f31721802024820 */ /* 0x004fe40000410000 */
[----:B------:R-:W-:Y:S02]  /*169a0*/  UIADD3.X UR5, UPT, UPT, UR7, UR5, UR8, UP1, UP0 ;  /* 0x0000000507057290 */ /* 0x000fe40008fe0408 */
[----:B-1----:R-:W-:Y:S01]  /*169b0*/  @P4 FFMA.FTZ R13, R132, R5, R2 ;  /* 0x00000005840d4223 */ /* 0x002fe20000010002 */
[----:B-----5:R-:W-:-:S04]  /*169c0*/  @P3 FMUL.FTZ R0, R0, 0.69314718246459960938 ;  /* 0x3f31721800003820 */ /* 0x020fc80000410000 */
[----:B----4-:R-:W-:Y:S01]  /*169d0*/  @P3 FFMA.FTZ R7, R3, R4, R0 ;  /* 0x0000000403073223 */ /* 0x010fe20000010000 */
[----:B---3--:R-:W-:Y:S06]  /*169e0*/  @P0 BRA `(.L_x_572) ;  /* 0x0000000000500947 */ /* 0x008fec0003800000 */
[----:B------:R-:W-:Y:S02]  /*169f0*/  LOP3.LUT R0, R208, 0x30, RZ, 0xc0, !PT ;  /* 0x00000030d0007812 */ /* 0x000fe400078ec0ff */
[----:B------:R-:W-:-:S04]  /*16a00*/  LOP3.LUT R2, R210, 0x1f, RZ, 0xc0, !PT ;  /* 0x0000001fd2027812 */ /* 0x000fc800078ec0ff */
[----:B------:R-:W-:-:S04]  /*16a10*/  LEA.HI R0, R2, R0, RZ, 0x1e ;  /* 0x0000000002007211 */ /* 0x000fc800078ff0ff */
[C---:B------:R-:W-:Y:S01]  /*16a20*/  ISETP.GE.AND P3, PT, R0.reuse, UR14, PT ;  /* 0x0000000e00007c0c */ /* 0x040fe2000bf66270 */
[----:B------:R-:W-:-:S05]  /*16a30*/  VIADD R2, R0, 0x8 ;  /* 0x0000000800027836 */ /* 0x000fca0000000000 */
[----:B------:R-:W-:-:S07]  /*16a40*/  ISETP.GE.AND P2, PT, R2, UR14, PT ;  /* 0x0000000e02007c0c */ /* 0x000fce000bf46270 */
[----:B------:R-:W1:Y:S01]  /*16a50*/  @!P3 LDC.64 R8, c[0x0][0x420] ;  /* 0x00010800ff08bb82 */ /* 0x000e620000000a00 */
[----:B------:R-:W-:-:S05]  /*16a60*/  @!P3 IMAD R0, R0, UR15, RZ ;  /* 0x0000000f0000bc24 */ /* 0x000fca000f8e02ff */
[----:B------:R-:W-:Y:S01]  /*16a70*/  @!P2 IMAD R2, R2, UR15, RZ ;  /* 0x0000000f0202ac24 */ /* 0x000fe2000f8e02ff */
[----:B------:R-:W-:Y:S01]  /*16a80*/  @!P3 IADD3 R3, P1, PT, R0, UR20, RZ ;  /* 0x000000140003bc10 */ /* 0x000fe2000ff3e0ff */
[----:B------:R-:W2:Y:S03]  /*16a90*/  @!P2 LDC.64 R10, c[0x0][0x420] ;  /* 0x00010800ff0aab82 */ /* 0x000ea60000000a00 */
        /* <DEDUP_REMOVED lines=9> */
.L_x_572:
[----:B------:R-:W-:Y:S05]  /*16b30*/  BSYNC.RECONVERGENT B0 ;  /* 0x0000000000007941 */ /* 0x000fea0003800200 */
.L_x_571:
[----:B------:R2:W5:Y:S01]  /*16b40*/  LDL R36, [R1+0x8c] ;  /* 0x00008c0001247983 */ /* 0x0005620000100800 */
[----:B------:R-:W3:Y:S03]  /*16b50*/  LDCU.64 UR4, c[0x0][0x410] ;  /* 0x00008200ff0477ac */ /* 0x000ee60008000a00 */
[----:B------:R2:W5:Y:S04]  /*16b60*/  LDL R37, [R1+0x84] ;  /* 0x0000840001257983 */ /* 0x0005680000100800 */
[----:B------:R2:W5:Y:S01]  /*16b70*/  LDL R38, [R1+0x88] ;  /* 0x0000880001267983 */ /* 0x0005620000100800 */
[----:B-1----:R-:W-:Y:S01]  /*16b80*/  SHF.R.U32.HI R2, RZ, 0x3, R210 ;  /* 0x00000003ff027819 */ /* 0x002fe200000116d2 */
[----:B------:R-:W-:Y:S01]  /*16b90*/  IMAD.MOV.U32 R3, RZ, RZ, RZ ;  /* 0x000000ffff037224 */ /* 0x000fe200078e00ff */
[----:B------:R-:W-:Y:S01]  /*16ba0*/  IADD3 R6, P0, PT, R206, UR16, RZ ;  /* 0x00000010ce067c10 */ /* 0x000fe2000ff1e0ff */
[----:B------:R2:W1:Y:S01]  /*16bb0*/  LDS.128 R28, [R12] ;  /* 0x000000000c1c7984 */ /* 0x0004620000000c00 */
[----:B------:R-:W-:Y:S01]  /*16bc0*/  ISETP.GE.AND P3, PT, R2, UR14, PT ;  /* 0x0000000e02007c0c */ /* 0x000fe2000bf66270 */
[----:B------:R-:W-:Y:S01]  /*16bd0*/  IMAD.WIDE.U32 R4, R14, 0x40, R2 ;  /* 0x000000400e047825 */ /* 0x000fe200078e0002 */
[----:B------:R-:W-:Y:S01]  /*16be0*/  IADD3.X R7, PT, PT, RZ, UR12, RZ, P0, !PT ;  /* 0x0000000cff077c10 */ /* 0x000fe200087fe4ff */
[----:B------:R2:W4:Y:S01]  /*16bf0*/  LDS.128 R24, [R12+0x2000] ;  /* 0x002000000c187984 */ /* 0x0005220000000c00 */
[C---:B------:R-:W-:Y:S01]  /*16c00*/  IADD3 R3, PT, PT, R2.reuse, 0x20, RZ ;  /* 0x0000002002037810 */ /* 0x040fe20007ffe0ff */
[C---:B------:R-:W-:Y:S01]  /*16c10*/  VIADD R8, R2.reuse, 0x10 ;  /* 0x0000001002087836 */ /* 0x040fe20000000000 */
[----:B------:R-:W-:Y:S01]  /*16c20*/  BSSY.RECONVERGENT B0, `(.L_x_573) ;  /* 0x000001e000007945 */ /* 0x000fe20003800200 */
[----:B------:R2:W1:Y:S01]  /*16c30*/  LDS.128 R20, [R12+0x4000] ;  /* 0x004000000c147984 */ /* 0x0004620000000c00 */
[----:B---3--:R-:W-:Y:S01]  /*16c40*/  IMAD.U32 R0, RZ, RZ, UR4 ;  /* 0x00000004ff007e24 */ /* 0x008fe2000f8e00ff */
[----:B------:R-:W-:Y:S01]  /*16c50*/  ISETP.GE.AND P1, PT, R3, UR14, PT ;  /* 0x0000000e03007c0c */ /* 0x000fe2000bf26270 */
[----:B------:R-:W-:Y:S01]  /*16c60*/  VIADD R2, R2, 0x30 ;  /* 0x0000003002027836 */ /* 0x000fe20000000000 */
[----:B------:R2:W3:Y:S01]  /*16c70*/  LDS.128 R16, [R12+0x6000] ;  /* 0x006000000c107984 */ /* 0x0004e20000000c00 */
[----:B------:R-:W-:Y:S01]  /*16c80*/  IMAD.WIDE.U32 R10, R0, UR6, R6 ;  /* 0x00000006000a7c25 */ /* 0x000fe2000f8e0006 */
[----:B------:R-:W-:-:S02]  /*16c90*/  MOV R0, UR5 ;  /* 0x0000000500007c02 */ /* 0x000fc40008000f00 */
[----:B------:R-:W-:Y:S02]  /*16ca0*/  ISETP.GE.AND P2, PT, R8, UR14, PT ;  /* 0x0000000e08007c0c */ /* 0x000fe4000bf46270 */
[----:B------:R-:W-:Y:S01]  /*16cb0*/  ISETP.GE.AND P0, PT, R2, UR14, PT ;  /* 0x0000000e02007c0c */ /* 0x000fe2000bf06270 */
[----:B------:R-:W-:Y:S01]  /*16cc0*/  IMAD R9, R0, UR6, R11 ;  /* 0x0000000600097c24 */ /* 0x000fe2000f8e020b */
[----:B------:R-:W-:Y:S11]  /*16cd0*/  @P3 BRA `(.L_x_574) ;  /* 0x0000000000483947 */ /* 0x000ff60003800000 */
[----:B------:R-:W2:Y:S01]  /*16ce0*/  LDCU.64 UR6, c[0x0][0x408] ;  /* 0x00008100ff0677ac */ /* 0x000ea20008000a00 */
[----:B------:R-:W-:Y:S01]  /*16cf0*/  IMAD.MOV.U32 R8, RZ, RZ, R10 ;  /* 0x000000ffff087224 */ /* 0x000fe200078e000a */
[----:B------:R-:W4:Y:S01]  /*16d00*/  LDCU.64 UR4, c[0x0][0x3f0] ;  /* 0x00007e00ff0477ac */ /* 0x000f220008000a00 */
[----:B------:R-:W1:Y:S01]  /*16d10*/  LDCU UR8, c[0x0][0x440] ;  /* 0x00008800ff0877ac */ /* 0x000e620008000800 */
[----:B--2---:R-:W-:Y:S02]  /*16d20*/  IMAD R0, R5, UR6, RZ ;  /* 0x0000000605007c24 */ /* 0x004fe4000f8e02ff */
[----:B------:R-:W-:-:S04]  /*16d30*/  IMAD.WIDE.U32 R6, R4, UR6, R8 ;  /* 0x0000000604067c25 */ /* 0x000fc8000f8e0008 */
[----:B------:R-:W-:Y:S01]  /*16d40*/  IMAD R0, R4, UR7, R0 ;  /* 0x0000000704007c24 */ /* 0x000fe2000f8e0200 */
[----:B----4-:R-:W-:Y:S02]  /*16d50*/  LEA R2, P3, R6, UR4, 0x1 ;  /* 0x0000000406027c11 */ /* 0x010fe4000f8608ff */
[----:B-1----:R-:W-:Y:S01]  /*16d60*/  ISETP.GE.AND P6, PT, R206, UR8, PT ;  /* 0x00000008ce007c0c */ /* 0x002fe2000bfc6270 */
[----:B------:R-:W-:Y:S01]  /*16d70*/  IMAD.IADD R0, R0, 0x1, R7 ;  /* 0x0000000100007824 */ /* 0x000fe200078e0207 */
[----:B-----5:R-:W-:Y:S02]  /*16d80*/  ISETP.GE.AND P5, PT, R38, UR8, PT ;  /* 0x0000000826007c0c */ /* 0x020fe4000bfa6270 */
[----:B------:R-:W-:Y:S02]  /*16d90*/  ISETP.GE.AND P4, PT, R37, UR8, PT ;  /* 0x0000000825007c0c */ /* 0x000fe4000bf86270 */
[----:B------:R-:W-:Y:S02]  /*16da0*/  LEA.HI.X R3, R6, UR5, R0, 0x1, P3 ;  /* 0x0000000506037c11 */ /* 0x000fe400098f0c00 */
[----:B------:R-:W-:-:S05]  /*16db0*/  ISETP.GE.AND P3, PT, R36, UR8, PT ;  /* 0x0000000824007c0c */ /* 0x000fca000bf66270 */
[----:B------:R1:W-:Y:S04]  /*16dc0*/  @!P6 STG.E.128 desc[UR26][R2.64], R28 ;  /* 0x0000001c0200e986 */ /* 0x0003e8000c101d1a */
[----:B------:R1:W-:Y:S04]  /*16dd0*/  @!P5 STG.E.128 desc[UR26][R2.64+0x80], R24 ;  /* 0x000080180200d986 */ /* 0x0003e8000c101d1a */
[----:B------:R1:W-:Y:S04]  /*16de0*/  @!P4 STG.E.128 desc[UR26][R2.64+0x100], R20 ;  /* 0x000100140200c986 */ /* 0x0003e8000c101d1a */
[----:B---3--:R1:W-:Y:S02]  /*16df0*/  @!P3 STG.E.128 desc[UR26][R2.64+0x180], R16 ;  /* 0x000180100200b986 */ /* 0x0083e4000c101d1a */
.L_x_574:
[----:B------:R-:W-:Y:S05]  /*16e00*/  BSYNC.RECONVERGENT B0 ;  /* 0x0000000000007941 */ /* 0x000fea0003800200 */
.L_x_573:
[----:B-1----:R1:W1:Y:S01]  /*16e10*/  LDS.128 R28, [R12+0x800] ;  /* 0x000800000c1c7984 */ /* 0x0022620000000c00 */
[----:B------:R-:W-:Y:S03]  /*16e20*/  BSSY.RECONVERGENT B0, `(.L_x_575) ;  /* 0x000001a000007945 */ /* 0x000fe60003800200 */
[----:B----4-:R4:W1:Y:S04]  /*16e30*/  LDS.128 R24, [R12+0x2800] ;  /* 0x002800000c187984 */ /* 0x0108680000000c00 */
[----:B------:R4:W1:Y:S04]  /*16e40*/  LDS.128 R20, [R12+0x4800] ;  /* 0x004800000c147984 */ /* 0x0008680000000c00 */
[----:B---3--:R4:W3:Y:S01]  /*16e50*/  LDS.128 R16, [R12+0x6800] ;  /* 0x006800000c107984 */ /* 0x0088e20000000c00 */
[----:B------:R-:W-:Y:S05]  /*16e60*/  @P2 BRA `(.L_x_576) ;  /* 0x0000000000542947 */ /* 0x000fea0003800000 */
[----:B------:R-:W2:Y:S01]  /*16e70*/  LDCU.64 UR6, c[0x0][0x408] ;  /* 0x00008100ff0677ac */ /* 0x000ea20008000a00 */
[----:B------:R-:W-:Y:S01]  /*16e80*/  IADD3 R0, P2, PT, R4, 0x10, RZ ;  /* 0x0000001004007810 */ /* 0x000fe20007f5e0ff */
[----:B------:R-:W-:Y:S01]  /*16e90*/  IMAD.MOV.U32 R3, RZ, RZ, R9 ;  /* 0x000000ffff037224 */ /* 0x000fe200078e0009 */
[----:B------:R-:W4:Y:S03]  /*16ea0*/  LDCU UR8, c[0x0][0x440] ;  /* 0x00008800ff0877ac */ /* 0x000f260008000800 */
[----:B------:R-:W-:Y:S01]  /*16eb0*/  IMAD.X R2, RZ, RZ, R5, P2 ;  /* 0x000000ffff027224 */ /* 0x000fe200010e0605 */
[----:B------:R-:W1:Y:S03]  /*16ec0*/  LDCU.64 UR4, c[0x0][0x3f0] ;  /* 0x00007e00ff0477ac */ /* 0x000e660008000a00 */
[----:B--2---:R-:W-:-:S02]  /*16ed0*/  IMAD R13, R2, UR6, RZ ;  /* 0x00000006020d7c24 */ /* 0x004fc4000f8e02ff */
[----:B------:R-:W-:Y:S01]  /*16ee0*/  IMAD.MOV.U32 R2, RZ, RZ, R10 ;  /* 0x000000ffff027224 */ /* 0x000fe200078e000a */
[----:B----4-:R-:W-:-:S03]  /*16ef0*/  ISETP.GE.AND P5, PT, R206, UR8, PT ;  /* 0x00000008ce007c0c */ /* 0x010fc6000bfa6270 */
[----:B------:R-:W-:Y:S01]  /*16f00*/  IMAD.WIDE.U32 R6, R0, UR6, R2 ;  /* 0x0000000600067c25 */ /* 0x000fe2000f8e0002 */
[----:B-----5:R-:W-:Y:S02]  /*16f10*/  ISETP.GE.AND P4, PT, R38, UR8, PT ;  /* 0x0000000826007c0c */ /* 0x020fe4000bf86270 */
[----:B------:R-:W-:Y:S01]  /*16f20*/  ISETP.GE.AND P3, PT, R37, UR8, PT ;  /* 0x0000000825007c0c */ /* 0x000fe2000bf66270 */
[----:B------:R-:W-:Y:S01]  /*16f30*/  IMAD R0, R0, UR7, R13 ;  /* 0x0000000700007c24 */ /* 0x000fe2000f8e020d */
[----:B------:R-:W-:Y:S02]  /*16f40*/  ISETP.GE.AND P2, PT, R36, UR8, PT ;  /* 0x0000000824007c0c */ /* 0x000fe4000bf46270 */
[----:B-1----:R-:W-:Y:S01]  /*16f50*/  LEA R2, P6, R6, UR4, 0x1 ;  /* 0x0000000406027c11 */ /* 0x002fe2000f8c08ff */
[----:B------:R-:W-:-:S05]  /*16f60*/  IMAD.IADD R0, R0, 0x1, R7 ;  /* 0x0000000100007824 */ /* 0x000fca00078e0207 */
[----:B------:R-:W-:-:S05]  /*16f70*/  LEA.HI.X R3, R6, UR5, R0, 0x1, P6 ;  /* 0x0000000506037c11 */ /* 0x000fca000b0f0c00 */
[----:B------:R1:W-:Y:S04]  /*16f80*/  @!P5 STG.E.128 desc[UR26][R2.64], R28 ;  /* 0x0000001c0200d986 */ /* 0x0003e8000c101d1a */
[----:B------:R1:W-:Y:S04]  /*16f90*/  @!P4 STG.E.128 desc[UR26][R2.64+0x80], R24 ;  /* 0x000080180200c986 */ /* 0x0003e8000c101d1a */
[----:B------:R1:W-:Y:S04]  /*16fa0*/  @!P3 STG.E.128 desc[UR26][R2.64+0x100], R20 ;  /* 0x000100140200b986 */ /* 0x0003e8000c101d1a */
[----:B---3--:R1:W-:Y:S02]  /*16fb0*/  @!P2 STG.E.128 desc[UR26][R2.64+0x180], R16 ;  /* 0x000180100200a986 */ /* 0x0083e4000c101d1a */
.L_x_576:
[----:B------:R-:W-:Y:S05]  /*16fc0*/  BSYNC.RECONVERGENT B0 ;  /* 0x0000000000007941 */ /* 0x000fea0003800200 */
.L_x_575:
[----:B-1----:R1:W1:Y:S01]  /*16fd0*/  LDS.128 R28, [R12+0x1000] ;  /* 0x001000000c1c7984 */ /* 0x0022620000000c00 */
[----:B------:R-:W-:Y:S03]  /*16fe0*/  BSSY.RECONVERGENT B0, `(.L_x_577) ;  /* 0x000001a000007945 */ /* 0x000fe60003800200 */
[----:B------:R1:W1:Y:S04]  /*16ff0*/  LDS.128 R24, [R12+0x3000] ;  /* 0x003000000c187984 */ /* 0x0002680000000c00 */
[----:B------:R1:W1:Y:S04]  /*17000*/  LDS.128 R20, [R12+0x5000] ;  /* 0x005000000c147984 */ /* 0x0002680000000c00 */
[----:B---3--:R3:W1:Y:S01]  /*17010*/  LDS.128 R16, [R12+0x7000] ;  /* 0x007000000c107984 */ /* 0x0086620000000c00 */
[----:B------:R-:W-:Y:S05]  /*17020*/  @P1 BRA `(.L_x_578) ;  /* 0x0000000000541947 */ /* 0x000fea0003800000 */
[----:B------:R-:W2:Y:S01]  /*17030*/  LDCU.64 UR6, c[0x0][0x408] ;  /* 0x00008100ff0677ac */ /* 0x000ea20008000a00 */
[----:B------:R-:W-:Y:S01]  /*17040*/  IADD3 R0, P1, PT, R4, 0x20, RZ ;  /* 0x0000002004007810 */ /* 0x000fe20007f3e0ff */
[----:B------:R-:W-:Y:S01]  /*17050*/  IMAD.MOV.U32 R3, RZ, RZ, R9 ;  /* 0x000000ffff037224 */ /* 0x000fe200078e0009 */
[----:B------:R-:W4:Y:S03]  /*17060*/  LDCU UR8, c[0x0][0x440] ;  /* 0x00008800ff0877ac */ /* 0x000f260008000800 */
[----:B------:R-:W-:Y:S01]  /*17070*/  IMAD.X R2, RZ, RZ, R5, P1 ;  /* 0x000000ffff027224 */ /* 0x000fe200008e0605 */
[----:B------:R-:W3:Y:S03]  /*17080*/  LDCU.64 UR4, c[0x0][0x3f0] ;  /* 0x00007e00ff0477ac */ /* 0x000ee60008000a00 */
        /* <DEDUP_REMOVED lines=8> */
[----:B---3--:R-:W-:Y:S01]  /*17110*/  LEA R2, P5, R6, UR4, 0x1 ;  /* 0x0000000406027c11 */ /* 0x008fe2000f8a08ff */
[----:B------:R-:W-:-:S05]  /*17120*/  IMAD.IADD R0, R0, 0x1, R7 ;  /* 0x0000000100007824 */ /* 0x000fca00078e0207 */
[----:B------:R-:W-:-:S05]  /*17130*/  LEA.HI.X R3, R6, UR5, R0, 0x1, P5 ;  /* 0x0000000506037c11 */ /* 0x000fca000a8f0c00 */
[----:B-1----:R1:W-:Y:S04]  /*17140*/  @!P4 STG.E.128 desc[UR26][R2.64], R28 ;  /* 0x0000001c0200c986 */ /* 0x0023e8000c101d1a */
[----:B------:R1:W-:Y:S04]  /*17150*/  @!P3 STG.E.128 desc[UR26][R2.64+0x80], R24 ;  /* 0x000080180200b986 */ /* 0x0003e8000c101d1a */
[----:B------:R1:W-:Y:S04]  /*17160*/  @!P2 STG.E.128 desc[UR26][R2.64+0x100], R20 ;  /* 0x000100140200a986 */ /* 0x0003e8000c101d1a */
[----:B------:R1:W-:Y:S02]  /*17170*/  @!P1 STG.E.128 desc[UR26][R2.64+0x180], R16 ;  /* 0x0001801002009986 */ /* 0x0003e4000c101d1a */
.L_x_578:
[----:B------:R-:W-:Y:S05]  /*17180*/  BSYNC.RECONVERGENT B0 ;  /* 0x0000000000007941 */ /* 0x000fea0003800200 */
.L_x_577:
[----:B-1----:R1:W1:Y:S04]  /*17190*/  LDS.128 R20, [R12+0x3800] ;  /* 0x003800000c147984 */ /* 0x0022680000000c00 */
[----:B------:R1:W1:Y:S01]  /*171a0*/  LDS.128 R16, [R12+0x5800] ;  /* 0x005800000c107984 */ /* 0x0002620000000c00 */
[----:B------:R-:W-:Y:S05]  /*171b0*/  @P0 EXIT ;  /* 0x000000000000094d */ /* 0x000fea0003800000 */
[----:B------:R-:W1:Y:S01]  /*171c0*/  LDCU.64 UR6, c[0x0][0x408] ;  /* 0x00008100ff0677ac */ /* 0x000e620008000a00 */
[----:B------:R-:W-:Y:S01]  /*171d0*/  IADD3 R0, P0, PT, R4, 0x30, RZ ;  /* 0x0000003004007810 */ /* 0x000fe20007f1e0ff */
[----:B-1234-:R-:W1:Y:S01]  /*171e0*/  LDS.128 R12, [R12+0x7800] ;  /* 0x007800000c0c7984 */ /* 0x01ee620000000c00 */
[----:B------:R-:W-:Y:S01]  /*171f0*/  IMAD.MOV.U32 R3, RZ, RZ, R9 ;  /* 0x000000ffff037224 */ /* 0x000fe200078e0009 */
[----:B------:R-:W2:Y:S02]  /*17200*/  LDCU.64 UR4, c[0x0][0x3f0] ;  /* 0x00007e00ff0477ac */ /* 0x000ea40008000a00 */
[----:B------:R-:W-:Y:S01]  /*17210*/  IMAD.X R2, RZ, RZ, R5, P0 ;  /* 0x000000ffff027224 */ /* 0x000fe200000e0605 */
[----:B------:R-:W3:Y:S03]  /*17220*/  LDCU UR8, c[0x0][0x440] ;  /* 0x00008800ff0877ac */ /* 0x000ee60008000800 */
[----:B------:R-:W-:-:S02]  /*17230*/  IMAD R6, R2, UR6, RZ ;  /* 0x0000000602067c24 */ /* 0x000fc4000f8e02ff */
[----:B------:R-:W-:-:S04]  /*17240*/  IMAD.MOV.U32 R2, RZ, RZ, R10 ;  /* 0x000000ffff027224 */ /* 0x000fc800078e000a */
[----:B------:R-:W-:Y:S01]  /*17250*/  IMAD.WIDE.U32 R4, R0, UR6, R2 ;  /* 0x0000000600047c25 */ /* 0x000fe2000f8e0002 */
[----:B---3--:R-:W-:-:S03]  /*17260*/  ISETP.GE.AND P3, PT, R206, UR8, PT ;  /* 0x00000008ce007c0c */ /* 0x008fc6000bf66270 */
[----:B------:R-:W-:Y:S01]  /*17270*/  IMAD R0, R0, UR7, R6 ;  /* 0x0000000700007c24 */ /* 0x000fe2000f8e0206 */
[----:B--2---:R-:W-:Y:S02]  /*17280*/  LEA R2, P0, R4, UR4, 0x1 ;  /* 0x0000000404027c11 */ /* 0x004fe4000f8008ff */
[----:B-----5:R-:W-:Y:S01]  /*17290*/  ISETP.GE.AND P2, PT, R38, UR8, PT ;  /* 0x0000000826007c0c */ /* 0x020fe2000bf46270 */
[----:B------:R-:W-:Y:S01]  /*172a0*/  IMAD.IADD R0, R0, 0x1, R5 ;  /* 0x0000000100007824 */ /* 0x000fe200078e0205 */
[----:B------:R-:W-:-:S04]  /*172b0*/  ISETP.GE.AND P1, PT, R37, UR8, PT ;  /* 0x0000000825007c0c */ /* 0x000fc8000bf26270 */
[----:B------:R-:W-:Y:S02]  /*172c0*/  LEA.HI.X R3, R4, UR5, R0, 0x1, P0 ;  /* 0x0000000504037c11 */ /* 0x000fe400080f0c00 */
[----:B------:R-:W-:-:S03]  /*172d0*/  ISETP.GE.AND P0, PT, R36, UR8, PT ;  /* 0x0000000824007c0c */ /* 0x000fc6000bf06270 */
[----:B------:R2:W-:Y:S04]  /*172e0*/  @!P3 STG.E.128 desc[UR26][R2.64], R32 ;  /* 0x000000200200b986 */ /* 0x0005e8000c101d1a */
[----:B------:R2:W-:Y:S04]  /*172f0*/  @!P2 STG.E.128 desc[UR26][R2.64+0x80], R20 ;  /* 0x000080140200a986 */ /* 0x0005e8000c101d1a */
[----:B------:R2:W-:Y:S02]  /*17300*/  @!P1 STG.E.128 desc[UR26][R2.64+0x100], R16 ;  /* 0x0001001002009986 */ /* 0x0005e4000c101d1a */
[----:B-1----:R-:W-:Y:S05]  /*17310*/  @P0 EXIT ;  /* 0x000000000000094d */ /* 0x002fea0003800000 */
[----:B------:R-:W-:Y:S01]  /*17320*/  STG.E.128 desc[UR26][R2.64+0x180], R12 ;  /* 0x0001800c02007986 */ /* 0x000fe2000c101d1a */
[----:B------:R-:W-:Y:S05]  /*17330*/  EXIT ;  /* 0x000000000000794d */ /* 0x000fea0003800000 */
.L_x_579:
        /* <DEDUP_REMOVED lines=12> */
.L_x_1193:


//--------------------- .text._ZN5flash16flash_fwd_kernelI23Flash_fwd_kernel_traitsILi256ELi64ELi64ELi4ELb0ELb0EN7cutlass6half_tE19Flash_kernel_traitsILi256ELi64ELi64ELi4ES3_EELb0ELb1ELb0ELb0ELb0ELb0ELb1ELb0EEEvNS_16Flash_fwd_paramsE --------------------------
	.section	.text._ZN5flash16flash_fwd_kernelI23Flash_fwd_kernel_traitsILi256ELi64ELi64ELi4ELb0ELb0EN7cutlass6half_tE19Flash_kernel_traitsILi256ELi64ELi64ELi4ES3_EELb0ELb1ELb0ELb0ELb0ELb0ELb1ELb0EEEvNS_16Flash_fwd_paramsE,"ax",@progbits
	.align	128
        .global         _ZN5flash16flash_fwd_kernelI23Flash_fwd_kernel_traitsILi256ELi64ELi64ELi4ELb0ELb0EN7cutlass6half_tE19Flash_kernel_traitsILi256ELi64ELi64ELi4ES3_EELb0ELb1ELb0ELb0ELb0ELb0ELb1ELb0EEEvNS_16Flash_fwd_paramsE
        .type           _ZN5flash16flash_fwd_kernelI23Flash_fwd_kernel_traitsILi256ELi64ELi64ELi4ELb0ELb0EN7cutlass6half_tE19Flash_kernel_traitsILi256ELi64ELi64ELi4ES3_EELb0ELb1ELb0ELb0ELb0ELb0ELb1ELb0EEEvNS_16Flash_fwd_paramsE,@function
        .size           _ZN5flash16flash_fwd_kernelI23Flash_fwd_kernel_traitsILi256ELi64ELi64ELi4ELb0ELb0EN7cutlass6half_tE19Flash_kernel_traitsILi256ELi64ELi64ELi4ES3_EELb0ELb1ELb0ELb0ELb0ELb0ELb1ELb0EEEvNS_16Flash_fwd_paramsE,(.L_x_1194 - _ZN5flash16flash_fwd_kernelI23Flash_fwd_kernel_traitsILi256ELi64ELi64ELi4ELb0ELb0EN7cutlass6half_tE19Flash_kernel_traitsILi256ELi64ELi64ELi4ES3_EELb0ELb1ELb0ELb0ELb0ELb0ELb1ELb0EEEvNS_16Flash_fwd_paramsE)
        .other          _ZN5flash16flash_fwd_kernelI23Flash_fwd_kernel_traitsILi256ELi64ELi64ELi4ELb0ELb0EN7cutlass6half_tE19Flash_kernel_traitsILi256ELi64ELi64ELi4ES3_EELb0ELb1ELb0ELb0ELb0ELb0ELb1ELb0EEEvNS_16Flash_fwd_paramsE,@"STO_CUDA_ENTRY STV_DEFAULT"
_ZN5flash16flash_fwd_kernelI23Flash_fwd_kernel_traitsILi256ELi64ELi64ELi4ELb0ELb0EN7cutlass6half_tE19Flash_kernel_traitsILi256ELi64ELi64ELi4ES3_EELb0ELb1ELb0ELb0ELb0ELb0ELb1ELb0EEEvNS_16Flash_fwd_paramsE:
.text._ZN5flash16flash_fwd_kernelI23Flash_fwd_kernel_traitsILi256ELi64ELi64ELi4ELb0ELb0EN7cutlass6half_tE19Flash_kernel_traitsILi256ELi64ELi64ELi4ES3_EELb0ELb1ELb0ELb0ELb0ELb0ELb1ELb0EEEvNS_16Flash_fwd_paramsE:
        /* <DEDUP_REMOVED lines=72> */
.L_x_580:
        /* <DEDUP_REMOVED lines=50> */
.L_x_582:
        /* <DEDUP_REMOVED lines=57> */
.L_x_584:
[----:B------:R-:W-:Y:S05]  /*0b30*/  BSYNC.RECONVERGENT B0 ;  /* 0x0000000000007941 */ /* 0x000fea0003800200 */
.L_x_583:
        /* <DEDUP_REMOVED lines=24> */
.L_x_586:
[----:B------:R-:W-:Y:S05]  /*0cc0*/  BSYNC.RECONVERGENT B0 ;  /* 0x0000000000007941 */ /* 0x000fea0003800200 */
.L_x_585:
        /* <DEDUP_REMOVED lines=24> */
.L_x_588:
[----:B------:R-:W-:Y:S05]  /*0e50*/  BSYNC.RECONVERGENT B0 ;  /* 0x0000000000007941 */ /* 0x000fea0003800200 */
.L_x_587:
        /* <DEDUP_REMOVED lines=26> */
.L_x_590:
[----:B------:R-:W-:Y:S05]  /*1000*/  BSYNC.RECONVERGENT B0 ;  /* 0x0000000000007941 */ /* 0x000fea0003800200 */
.L_x_589:
        /* <DEDUP_REMOVED lines=10> */
.L_x_592:
[----:B------:R-:W-:Y:S05]  /*10b0*/  BSYNC.RECONVERGENT B0 ;  /* 0x0000000000007941 */ /* 0x000fea0003800200 */
.L_x_591:
        /* <DEDUP_REMOVED lines=10> */
.L_x_594:
[----:B------:R-:W-:Y:S05]  /*1160*/  BSYNC.RECONVERGENT B0 ;  /* 0x0000000000007941 */ /* 0x000fea0003800200 */
.L_x_593:
        /* <DEDUP_REMOVED lines=10> */
.L_x_596:
[----:B------:R-:W-:Y:S05]  /*1210*/  BSYNC.RECONVERGENT B0 ;  /* 0x0000000000007941 */ /* 0x000fea0003800200 */
.L_x_595:
        /* <DEDUP_REMOVED lines=10> */
.L_x_581:
        /* <DEDUP_REMOVED lines=21> */
.L_x_597:
[----:B------:R-:W1:Y:S01]  /*1410*/  LDCU.64 UR10, c[0x0][0x3b8] ;  /* 0x00007700ff0a77ac */ /* 0x000e620008000a00 */
[----:B------:R-:W-:-:S04]  /*1420*/  UIADD3 UR6, UPT, UPT, UR13, UR14, URZ ;  /* 0x0000000e0d067290 */ /* 0x000fc8000fffe0ff */
[----:B-1----:R-:W-:Y:S02]  /*1430*/  UIMAD.WIDE.U32 UR16, UR6, UR10, URZ ;  /* 0x0000000a061072a5 */ /* 0x002fe4000f8e00ff */
[----:B------:R-:W-:-:S04]  /*1440*/  UIMAD UR6, UR6, UR11, URZ ;  /* 0x0000000b060672a4 */ /* 0x000fc8000f8e02ff */
[----:B------:R-:W-:Y:S02]  /*1450*/  UIADD3 UR6, UPT, UPT, UR17, UR6, URZ ;  /* 0x0000000611067290 */ /* 0x000fe4000fffe0ff */
.L_x_598:
        /* <DEDUP_REMOVED lines=38> */
.L_x_599:
[----:B------:R-:W1:Y:S01]  /*16c0*/  LDCU.64 UR8, c[0x0][0x3c0] ;  /* 0x00007800ff0877ac */ /* 0x000e620008000a00 */
[----:B------:R-:W-:-:S04]  /*16d0*/  UIADD3 UR13, UPT, UPT, UR13, UR14, URZ ;  /* 0x0000000e0d0d7290 */ /* 0x000fc8000fffe0ff */
[----:B-1----:R-:W-:Y:S02]  /*16e0*/  UIMAD.WIDE.U32 UR4, UR13, UR8, URZ ;  /* 0x000000080d0472a5 */ /* 0x002fe4000f8e00ff */
[----:B------:R-:W-:-:S04]  /*16f0*/  UIMAD UR13, UR13, UR9, URZ ;  /* 0x000000090d0d72a4 */ /* 0x000fc8000f8e02ff */
[----:B------:R-:W-:-:S12]  /*1700*/  UIADD3 UR14, UPT, UPT, UR5, UR13, URZ ;  /* 0x0000000d050e7290 */ /* 0x000fd8000fffe0ff */
.L_x_600:
[----:B------:R-:W-:Y:S01]  /*1710*/  IMAD.SHL.U32 R244, R222, 0x8, RZ ;  /* 0x00000008def47824 */ /* 0x000fe200078e00ff */
[----:B------:R-:W-:Y:S01]  /*1720*/  SHF.R.U32.HI R4, RZ, 0x3, R222 ;  /* 0x00000003ff047819 */ /* 0x000fe200000116de */
[----:B------:R-:W1:Y:S01]  /*1730*/  S2R R9, SR_CTAID.X ;  /* 0x0000000000097919 */ /* 0x000e620000002500 */
[----:B------:R-:W-:Y:S01]  /*1740*/  SHF.R.S32.HI R233, RZ, 0x1f, R2 ;  /* 0x0000001fffe97819 */ /* 0x000fe20000011402 */
[----:B------:R-:W2:Y:S01]  /*1750*/  LDCU.64 UR12, c[0x0][0x3c8] ;  /* 0x00007900ff0c77ac */ /* 0x000ea20008000a00 */
[C---:B------:R-:W-:Y:S01]  /*1760*/  LOP3.LUT R223, R244.reuse, 0x38, RZ, 0xc0, !PT ;  /* 0x00000038f4df7812 */ /* 0x040fe200078ec0ff */
[----:B------:R-:W3:Y:S01]  /*1770*/  S2UR UR29, SR_CgaCtaId ;  /* 0x00000000001d79c3 */ /* 0x000ee20000008800 */
[C---:B------:R-:W-:Y:S01]  /*1780*/  LOP3.LUT R237, R244.reuse, 0x1f8, RZ, 0xc0, !PT ;  /* 0x000001f8f4ed7812 */ /* 0x040fe200078ec0ff */
[----:B------:R-:W-:Y:S01]  /*1790*/  IMAD.MOV.U32 R5, RZ, RZ, RZ ;  /* 0x000000ffff057224 */ /* 0x000fe200078e00ff */
[C---:B------:R-:W-:Y:S01]  /*17a0*/  IADD3 R6, P1, PT, R223.reuse, UR16, RZ ;  /* 0x00000010df067c10 */ /* 0x040fe2000ff3e0ff */
[----:B------:R-:W4:Y:S01]  /*17b0*/  LDCU.64 UR16, c[0x0][0x388] ;  /* 0x00007100ff1077ac */ /* 0x000f220008000a00 */
[C---:B------:R-:W-:Y:S01]  /*17c0*/  IADD3 R14, P0, PT, R223.reuse, UR4, RZ ;  /* 0x00000004df0e7c10 */ /* 0x040fe2000ff1e0ff */
[----:B------:R-:W-:Y:S01]  /*17d0*/  BSSY.RECONVERGENT B0, `(.L_x_601) ;  /* 0x0000050000007945 */ /* 0x000fe20003800200 */
[----:B------:R-:W-:Y:S01]  /*17e0*/  LOP3.LUT R0, R244, 0x1e00, RZ, 0xc0, !PT ;  /* 0x00001e00f4007812 */ /* 0x000fe200078ec0ff */
[----:B------:R-:W-:Y:S01]  /*17f0*/  IMAD.X R7, RZ, RZ, UR6, P1 ;  /* 0x00000006ff077e24 */ /* 0x000fe200088e06ff */
[----:B------:R-:W5:Y:S01]  /*1800*/  LDCU.128 UR4, c[0x0][0x3d0] ;  /* 0x00007a00ff0477ac */ /* 0x000f620008000c00 */
[----:B------:R-:W-:Y:S01]  /*1810*/  IADD3.X R15, PT, PT, RZ, UR14, RZ, P0, !PT ;  /* 0x0000000eff0f7c10 */ /* 0x000fe200087fe4ff */
[----:B------:R-:W-:Y:S01]  /*1820*/  IMAD.WIDE.U32 R6, R4, UR10, R6 ;  /* 0x0000000a04067c25 */ /* 0x000fe2000f8e0006 */
[----:B------:R-:W1:Y:S01]  /*1830*/  LDCU.64 UR14, c[0x0][0x390] ;  /* 0x00007200ff0e77ac */ /* 0x000e620008000a00 */
[----:B------:R-:W-:-:S02]  /*1840*/  IADD3 R12, P0, PT, R223, UR28, RZ ;  /* 0x0000001cdf0c7c10 */ /* 0x000fc4000ff1e0ff */
        /* <DEDUP_REMOVED lines=9> */
[----:B--2---:R-:W-:-:S02]  /*18e0*/  IMAD.U32 R10, RZ, RZ, UR12 ;  /* 0x0000000cff0a7e24 */ /* 0x004fc4000f8e00ff */
        /* <DEDUP_REMOVED lines=11> */
[----:B------:R-:W-:Y:S01]  /*19a0*/  IMAD.IADD R233, R3, 0x1, R233 ;  /* 0x0000000103e97824 */ /* 0x000fe200078e02e9 */
[----:B-1----:R-:W-:Y:S01]  /*19b0*/  LEA R234, P0, R2, UR14, 0x1 ;  /* 0x0000000e02ea7c11 */ /* 0x002fe2000f8008ff */
[----:B------:R-:W-:Y:S01]  /*19c0*/  UIADD3 UR14, UPT, UPT, -UR21, UR25, URZ ;  /* 0x00000019150e7290 */ /* 0x000fe2000fffe1ff */
[----:B------:R-:W-:Y:S01]  /*19d0*/  IMAD.WIDE.U32 R10, R10, UR26, R12 ;  /* 0x0000001a0a0a7c25 */ /* 0x000fe2000f8e000c */
[----:B------:R-:W-:-:S02]  /*19e0*/  LEA.HI.X R235, R6, UR17, R235, 0x1, P1 ;  /* 0x0000001106eb7c11 */ /* 0x000fc400088f0ceb */
[----:B------:R-:W-:Y:S01]  /*19f0*/  LEA.HI.X R233, R2, UR15, R233, 0x1, P0 ;  /* 0x0000000f02e97c11 */ /* 0x000fe200080f0ce9 */
[----:B------:R-:W-:Y:S01]  /*1a00*/  UIADD3 UR15, UPT, UPT, UR19, -0x1, URZ ;  /* 0xffffffff130f7890 */ /* 0x000fe2000fffe0ff */
[C---:B------:R-:W-:Y:S01]  /*1a10*/  ISETP.GE.AND P2, PT, R4.reuse, UR14, PT ;  /* 0x0000000e04007c0c */ /* 0x040fe2000bf46270 */
[----:B------:R-:W-:Y:S01]  /*1a20*/  IMAD.U32 R13, RZ, RZ, UR13 ;  /* 0x0000000dff0d7e24 */ /* 0x000fe2000f8e00ff */
[C---:B------:R-:W-:Y:S01]  /*1a30*/  IADD3 R6, PT, PT, R4.reuse, 0x20, RZ ;  /* 0x0000002004067810 */ /* 0x040fe20007ffe0ff */
[----:B------:R-:W-:Y:S01]  /*1a40*/  VIADD R7, R4, 0x10 ;  /* 0x0000001004077836 */ /* 0x000fe20000000000 */
[----:B------:R-:W-:Y:S01]  /*1a50*/  UIMAD UR4, UR15, -0x40, UR24 ;  /* 0xffffffc00f0478a4 */ /* 0x000fe2000f8e0218 */
[----:B------:R-:W-:Y:S01]  /*1a60*/  IMAD R13, R13, UR26, R11 ;  /* 0x0000001a0d0d7c24 */ /* 0x000fe2000f8e020b */
[----:B------:R-:W-:Y:S01]  /*1a70*/  ISETP.GE.AND P1, PT, R6, UR14, PT ;  /* 0x0000000e06007c0c */ /* 0x000fe2000bf26270 */
[----:B------:R-:W-:Y:S01]  /*1a80*/  IMAD.WIDE.U32 R8, R9, 0x40, R4 ;  /* 0x0000004009087825 */ /* 0x000fe200078e0004 */
[----:B------:R-:W-:-:S05]  /*1a90*/  ISETP.GE.AND P0, PT, R7, UR14, PT ;  /* 0x0000000e07007c0c */ /* 0x000fca000bf06270 */
[----:B------:R-:W-:Y:S08]  /*1aa0*/  @P2 BRA `(.L_x_602) ;  /* 0x0000000000882947 */ /* 0x000ff00003800000 */
        /* <DEDUP_REMOVED lines=34> */
.L_x_602:
[----:B------:R-:W-:Y:S05]  /*1cd0*/  BSYNC.RECONVERGENT B0 ;  /* 0x0000000000007941 */ /* 0x000fea0003800200 */
.L_x_601:
        /* <DEDUP_REMOVED lines=42> */
.L_x_604:
[----:B------:R-:W-:Y:S05]  /*1f80*/  BSYNC.RECONVERGENT B0 ;  /* 0x0000000000007941 */ /* 0x000fea0003800200 */
.L_x_603:
        /* <DEDUP_REMOVED lines=41> */
.L_x_606:
[----:B------:R-:W-:Y:S05]  /*2220*/  BSYNC.RECONVERGENT B0 ;  /* 0x0000000000007941 */ /* 0x000fea0003800200 */
.L_x_605:
        /* <DEDUP_REMOVED lines=41> */
.L_x_608:
[----:B------:R-:W-:Y:S05]  /*24c0*/  BSYNC.RECONVERGENT B0 ;  /* 0x0000000000007941 */ /* 0x000fea0003800200 */
.L_x_607:
        /* <DEDUP_REMOVED lines=34> */
.L_x_610:
[----:B------:R-:W-:Y:S05]  /*26f0*/  BSYNC.RECONVERGENT B0 ;  /* 0x0000000000007941 */ /* 0x000fea0003800200 */
.L_x_609:
        /* <DEDUP_REMOVED lines=9> */
[----:B-1234-:R-:W-:-:S04]  /*2790*/  IMAD.U32 R3, RZ, RZ, UR13 ;  /* 0x0000000dff037e24 */ /* 0x01efc8000f8e00ff */
        /* <DEDUP_REMOVED lines=27> */
.L_x_612:
[----:B------:R-:W-:Y:S05]  /*2950*/  BSYNC.RECONVERGENT B0 ;  /* 0x0000000000007941 */ /* 0x000fea0003800200 */
.L_x_611:
        /* <DEDUP_REMOVED lines=9> */
[----:B-1234-:R-:W-:Y:S01]  /*29f0*/  IMAD.U32 R3, RZ, RZ, UR13 ;  /* 0x0000000dff037e24 */ /* 0x01efe2000f8e00ff */
[----:B-----5:R-:W-:-:S03]  /*2a00*/  ISETP.GE.AND P3, PT, R223, UR6, PT ;  /* 0x00000006df007c0c */ /* 0x020fc6000bf66270 */
[----:B------:R-:W-:Y:S01]  /*2a10*/  IMAD.U32 R0, RZ, RZ, UR12 ;  /* 0x0000000cff007e24 */ /* 0x000fe2000f8e00ff */
        /* <DEDUP_REMOVED lines=25> */
.L_x_614:
[----:B------:R-:W-:Y:S05]  /*2bb0*/  BSYNC.RECONVERGENT B0 ;  /* 0x0000000000007941 */ /* 0x000fea0003800200 */
.L_x_613:
        /* <DEDUP_REMOVED lines=37> */
.L_x_616:
[----:B------:R-:W-:Y:S05]  /*2e10*/  BSYNC.RECONVERGENT B0 ;  /* 0x0000000000007941 */ /* 0x000fea0003800200 */
.L_x_615:
[----:B------:R-:W0:Y:S01]  /*2e20*/  LDGDEPBAR ;  /* 0x00000000000079af */ /* 0x000e220000000000 */
[--C-:B------:R-:W-:Y:S01]  /*2e30*/  SHF.R.U32.HI R224, RZ, 0x1, R222.reuse ;  /* 0x00000001ffe07819 */ /* 0x100fe200000116de */
[----:B-1----:R-:W-:Y:S01]  /*2e40*/  IMAD.U32 R8, RZ, RZ, UR21 ;  /* 0x00000015ff087e24 */ /* 0x002fe2000f8e00ff */
[----:B--234-:R-:W-:Y:S01]  /*2e50*/  SHF.R.U32.HI R3, RZ, 0x2, R222 ;  /* 0x00000002ff037819 */ /* 0x01cfe200000116de */
[----:B------:R-:W-:Y:S01]  /*2e60*/  IMAD.SHL.U32 R225, R222, 0x20, RZ ;  /* 0x00000020dee17824 */ /* 0x000fe200078e00ff */
[----:B------:R-:W-:Y:S01]  /*2e70*/  LOP3.LUT R9, R224, 0x1f0, RZ, 0xc0, !PT ;  /* 0x000001f0e0097812 */ /* 0x000fe200078ec0ff */
[----:B------:R-:W-:Y:S01]  /*2e80*/  IMAD.SHL.U32 R2, R222, 0x40, RZ ;  /* 0x00000040de027824 */ /* 0x000fe200078e00ff */
[----:B------:R-:W-:Y:S01]  /*2e90*/  LOP3.LUT R3, R3, 0x7, RZ, 0xc0, !PT ;  /* 0x0000000703037812 */ /* 0x000fe200078ec0ff */
[----:B------:R-:W-:Y:S01]  /*2ea0*/  UIMAD.WIDE.U32 UR12, UR31, UR15, URZ ;  /* 0x0000000f1f0c72a5 */ /* 0x000fe2000f8e00ff */
[----:B------:R-:W-:Y:S01]  /*2eb0*/  IADD3 R8, PT, PT, R9, 0x1, R8 ;  /* 0x0000000109087810 */ /* 0x000fe20007ffe008 */
[----:B------:R-:W-:Y:S01]  /*2ec0*/  UIMAD UR7, UR30, UR15, URZ ;  /* 0x0000000f1e0772a4 */ /* 0x000fe2000f8e02ff */
        /* <DEDUP_REMOVED lines=45> */
.L_x_618:
[----:B------:R2:W-:Y:S04]  /*31a0*/  STS.128 [R237+0x10000], RZ ;  /* 0x010000ffed007388 */ /* 0x0005e80000000c00 */
[----:B------:R2:W-:Y:S04]  /*31b0*/  STS.128 [R237+0x12000], RZ ;  /* 0x012000ffed007388 */ /* 0x0005e80000000c00 */
[----:B------:R2:W-:Y:S04]  /*31c0*/  STS.128 [R237+0x14000], RZ ;  /* 0x014000ffed007388 */ /* 0x0005e80000000c00 */
[----:B------:R2:W-:Y:S02]  /*31d0*/  STS.128 [R237+0x16000], RZ ;  /* 0x016000ffed007388 */ /* 0x0005e40000000c00 */
.L_x_619:
[----:B------:R-:W-:Y:S05]  /*31e0*/  BSYNC.RECONVERGENT B0 ;  /* 0x0000000000007941 */ /* 0x000fea0003800200 */
.L_x_617:
        /* <DEDUP_REMOVED lines=45> */
.L_x_621:
[----:B------:R-:W-:Y:S05]  /*34c0*/  BSYNC.RECONVERGENT B0 ;  /* 0x0000000000007941 */ /* 0x000fea0003800200 */
.L_x_620:
        /* <DEDUP_REMOVED lines=39> */
.L_x_623:
[----:B------:R-:W-:Y:S05]  /*3740*/  BSYNC.RECONVERGENT B0 ;  /* 0x0000000000007941 */ /* 0x000fea0003800200 */
.L_x_622:
        /* <DEDUP_REMOVED lines=12> */
[----:B----4-:R-:W-:Y:S02]  /*3810*/  IMAD.U32 R6, RZ, RZ, UR20 ;  /* 0x00000014ff067e24 */ /* 0x010fe4000f8e00ff */
        /* <DEDUP_REMOVED lines=28> */
.L_x_625:
[----:B------:R-:W-:Y:S05]  /*39e0*/  BSYNC.RECONVERGENT B0 ;  /* 0x0000000000007941 */ /* 0x000fea0003800200 */
.L_x_624:
[----:B------:R-:W-:Y:S01]  /*39f0*/  LDSM.16.M88.4 R84, [R113] ;  /* 0x000000007154783b */ /* 0x000fe20000000200 */
[----:B------:R-:W-:Y:S01]  /*3a00*/  LOP3.LUT P2, RZ, R222, 0x2, RZ, 0xc0, !PT ;  /* 0x00000002deff7812 */ /* 0x000fe2000784c0ff */
[----:B------:R-:W5:Y:S01]  /*3a10*/  LDCU UR4, c[0x0][0x50c] ;  /* 0x0000a180ff0477ac */ /* 0x000f620008000800 */
[----:B------:R-:W-:Y:S01]  /*3a20*/  MOV R104, 0x20 ;  /* 0x0000002000687802 */ /* 0x000fe20000000f00 */
[----:B------:R-:W2:Y:S01]  /*3a30*/  LDSM.16.M88.4 R24, [R227+UR5+0x8000] ;  /* 0x00800005e318783b */ /* 0x000ea20008000200 */
[----:B------:R-:W-:Y:S01]  /*3a40*/  IADD3 R107, PT, PT, R227, UR5, RZ ;  /* 0x00000005e36b7c10 */ /* 0x000fe2000fffe0ff */
[----:B------:R-:W-:Y:S01]  /*3a50*/  UISETP.NE.AND UP1, UPT, UR19, 0x1, UPT ;  /* 0x000000011300788c */ /* 0x000fe2000bf25270 */
[----:B------:R-:W-:Y:S01]  /*3a60*/  SEL R104, R104, 0xffffffe0, !P2 ;  /* 0xffffffe068687807 */ /* 0x000fe20005000000 */
[----:B------:R-:W3:Y:S01]  /*3a70*/  LDSM.16.M88.4 R68, [R227+UR5+0x8800] ;  /* 0x00880005e344783b */ /* 0x000ee20008000200 */
[----:B------:R-:W-:Y:S02]  /*3a80*/  LOP3.LUT P0, RZ, R222, 0x4, RZ, 0xc0, !PT ;  /* 0x00000004deff7812 */ /* 0x000fe4000780c0ff */
[-C--:B------:R-:W-:Y:S01]  /*3a90*/  IADD3 R110, PT, PT, R113, R104.reuse, RZ ;  /* 0x00000068716e7210 */ /* 0x080fe20007ffe0ff */
[----:B------:R-:W5:Y:S01]  /*3aa0*/  LDSM.16.M88.4 R60, [R227+UR5+0x9000] ;  /* 0x00900005e33c783b */ /* 0x000f620008000200 */
[----:B------:R-:W-:-:S02]  /*3ab0*/  IADD3 R108, PT, PT, R107, R104, RZ ;  /* 0x000000686b6c7210 */ /* 0x000fc40007ffe0ff */
[----:B------:R-:W-:Y:S01]  /*3ac0*/  MOV R180, 0x40 ;  /* 0x0000004000b47802 */ /* 0x000fe20000000f00 */
[----:B----4-:R-:W4:Y:S01]  /*3ad0*/  LDSM.16.M88.4 R4, [R227+UR5+0x9800] ;  /* 0x00980005e304783b */ /* 0x010f220008000200 */
[----:B------:R-:W-:Y:S02]  /*3ae0*/  MOV R220, UR24 ;  /* 0x0000001800dc7c02 */ /* 0x000fe40008000f00 */
[----:B------:R-:W-:Y:S01]  /*3af0*/  SEL R180, R180, 0xffffffc0, !P0 ;  /* 0xffffffc0b4b47807 */ /* 0x000fe20004000000 */
[----:B------:R-:W-:Y:S01]  /*3b00*/  LDSM.16.M88.4 R16, [R110] ;  /* 0x000000006e10783b */ /* 0x000fe20000000200 */
[----:B------:R-:W-:Y:S02]  /*3b10*/  VIADDMNMX R220, R105, 0x8, R220, PT ;  /* 0x0000000869dc7846 */ /* 0x000fe400038001dc */
[-C--:B------:R-:W-:Y:S01]  /*3b20*/  IADD3 R111, PT, PT, R113, R180.reuse, RZ ;  /* 0x000000b4716f7210 */ /* 0x080fe20007ffe0ff */
[----:B------:R-:W4:Y:S01]  /*3b30*/  LDSM.16.M88.4 R20, [R108+0x8000] ;  /* 0x008000006c14783b */ /* 0x000f220000000200 */
[----:B------:R-:W-:-:S02]  /*3b40*/  IADD3 R107, PT, PT, R107, R180, RZ ;  /* 0x000000b46b6b7210 */ /* 0x000fc40007ffe0ff */
[C---:B------:R-:W-:Y:S01]  /*3b50*/  IADD3 R109, PT, PT, R104.reuse, R111, RZ ;  /* 0x0000006f686d7210 */ /* 0x040fe20007ffe0ff */
[----:B------:R-:W4:Y:S01]  /*3b60*/  LDSM.16.M88.4 R28, [R108+0x8800] ;  /* 0x008800006c1c783b */ /* 0x000f220000000200 */
[----:B------:R-:W-:Y:S02]  /*3b70*/  IADD3 R106, PT, PT, R104, R107, RZ ;  /* 0x0000006b686a7210 */ /* 0x000fe40007ffe0ff */
[----:B------:R-:W-:Y:S01]  /*3b80*/  VIMNMX R221, PT, PT, R105, UR24, PT ;  /* 0x0000001869dd7c48 */ /* 0x000fe2000bfe0100 */
[----:B------:R-:W4:Y:S04]  /*3b90*/  LDSM.16.M88.4 R44, [R108+0x9000] ;  /* 0x009000006c2c783b */ /* 0x000f280000000200 */
[----:B------:R-:W4:Y:S04]  /*3ba0*/  LDSM.16.M88.4 R40, [R108+0x9800] ;  /* 0x009800006c28783b */ /* 0x000f280000000200 */
[----:B-1----:R-:W-:Y:S01]  /*3bb0*/  LDSM.16.M88.4 R8, [R111] ;  /* 0x000000006f08783b */ /* 0x002fe20000000200 */
[C---:B--2---:R-:W-:Y:S03]  /*3bc0*/  HMMA.16816.F32 R12, R84.reuse, R24, RZ ;  /* 0x00000018540c723c */ /* 0x044fe600000018ff */
[----:B------:R-:W-:Y:S04]  /*3bd0*/  LDSM.16.M88.4 R32, [R107+0x8800] ;  /* 0x008800006b20783b */ /* 0x000fe80000000200 */
[----:B------:R-:W-:Y:S01]  /*3be0*/  LDSM.16.M88.4 R92, [R109+0x2000] ;  /* 0x002000006d5c783b */ /* 0x000fe20000000200 */
[C---:B---3--:R-:W-:Y:S03]  /*3bf0*/  HMMA.16816.F32 R36, R84.reuse, R68, RZ ;  /* 0x000000445424723c */ /* 0x048fe600000018ff */
[----:B------:R-:W-:Y:S04]  /*3c00*/  LDSM.16.M88.4 R48, [R113+0x4000] ;  /* 0x004000007130783b */ /* 0x000fe80000000200 */
[----:B------:R-:W-:Y:S01]  /*3c10*/  LDSM.16.M88.4 R52, [R107+0xb800] ;  /* 0x00b800006b34783b */ /* 0x000fe20000000200 */
[C---:B-----5:R-:W-:Y:S03]  /*3c20*/  HMMA.16816.F32 R64, R84.reuse, R60, RZ ;  /* 0x0000003c5440723c */ /* 0x060fe600000018ff */
[----:B------:R-:W-:Y:S04]  /*3c30*/  LDSM.16.M88.4 R100, [R106+0xb800] ;  /* 0x00b800006a64783b */ /* 0x000fe80000000200 */
[----:B------:R-:W-:Y:S01]  /*3c40*/  LDSM.16.M88.4 R96, [R227+UR5+0xc800] ;  /* 0x00c80005e360783b */ /* 0x000fe20008000200 */
[C---:B------:R-:W-:Y:S03]  /*3c50*/  HMMA.16816.F32 R24, R84.reuse, R26, RZ ;  /* 0x0000001a5418723c */ /* 0x040fe600000018ff */
[----:B------:R-:W-:Y:S04]  /*3c60*/  LDSM.16.M88.4 R88, [R111+0x4000] ;  /* 0x004000006f58783b */ /* 0x000fe80000000200 */
[----:B------:R-:W-:Y:S01]  /*3c70*/  LDSM.16.M88.4 R76, [R227+UR5+0xd800] ;  /* 0x00d80005e34c783b */ /* 0x000fe20008000200 */
[C---:B------:R-:W-:Y:S03]  /*3c80*/  HMMA.16816.F32 R68, R84.reuse, R70, RZ ;  /* 0x000000465444723c */ /* 0x040fe600000018ff */
[----:B------:R-:W-:Y:S04]  /*3c90*/  LDSM.16.M88.4 R72, [R108+0xc800] ;  /* 0x00c800006c48783b */ /* 0x000fe80000000200 */
[----:B------:R-:W-:Y:S01]  /*3ca0*/  LDSM.16.M88.4 R80, [R109+0x4000] ;  /* 0x004000006d50783b */ /* 0x000fe20000000200 */
[C---:B------:R-:W-:Y:S03]  /*3cb0*/  HMMA.16816.F32 R60, R84.reuse, R62, RZ ;  /* 0x0000003e543c723c */ /* 0x040fe600000018ff */
[----:B------:R-:W0:Y:S05]  /*3cc0*/  LDGDEPBAR ;  /* 0x00000000000079af */ /* 0x000e2a0000000000 */
[C---:B----4-:R-:W-:Y:S08]  /*3cd0*/  HMMA.16816.F32 R56, R84.reuse, R4, RZ ;  /* 0x000000045438723c */ /* 0x050ff000000018ff */
[----:B------:R-:W-:Y:S01]  /*3ce0*/  HMMA.16816.F32 R84, R84, R6, RZ ;  /* 0x000000065454723c */ /* 0x000fe200000018ff */
[----:B------:R-:W1:Y:S07]  /*3cf0*/  LDSM.16.M88.4 R4, [R107+0x8000] ;  /* 0x008000006b04783b */ /* 0x000e6e0000000200 */
[C---:B------:R-:W-:Y:S08]  /*3d00*/  HMMA.16816.F32 R12, R16.reuse, R20, R12 ;  /* 0x00000014100c723c */ /* 0x040ff0000000180c */
[C---:B------:R-:W-:Y:S01]  /*3d10*/  HMMA.16816.F32 R24, R16.reuse, R22, R24 ;  /* 0x000000161018723c */ /* 0x040fe20000001818 */
[----:B------:R-:W2:Y:S07]  /*3d20*/  LDSM.16.M88.4 R20, [R107+0x9000] ;  /* 0x009000006b14783b */ /* 0x000eae0000000200 */
[C---:B------:R-:W-:Y:S08]  /*3d30*/  HMMA.16816.F32 R36, R16.reuse, R28, R36 ;  /* 0x0000001c1024723c */ /* 0x040ff00000001824 */
[C---:B------:R-:W-:Y:S01]  /*3d40*/  HMMA.16816.F32 R68, R16.reuse, R30, R68 ;  /* 0x0000001e1044723c */ /* 0x040fe20000001844 */
[----:B------:R-:W3:Y:S07]  /*3d50*/  LDSM.16.M88.4 R28, [R107+0x9800] ;  /* 0x009800006b1c783b */ /* 0x000eee0000000200 */
[C---:B------:R-:W-:Y:S08]  /*3d60*/  HMMA.16816.F32 R64, R16.reuse, R44, R64 ;  /* 0x0000002c1040723c */ /* 0x040ff00000001840 */
[C---:B------:R-:W-:Y:S01]  /*3d70*/  HMMA.16816.F32 R60, R16.reuse, R46, R60 ;  /* 0x0000002e103c723c */ /* 0x040fe2000000183c */
[----:B------:R-:W-:Y:S07]  /*3d80*/  LDSM.16.M88.4 R44, [R107+0xa000] ;  /* 0x00a000006b2c783b */ /* 0x000fee0000000200 */
[C---:B------:R-:W-:Y:S08]  /*3d90*/  HMMA.16816.F32 R56, R16.reuse, R40, R56 ;  /* 0x000000281038723c */ /* 0x040ff00000001838 */
[----:B------:R-:W-:Y:S01]  /*3da0*/  HMMA.16816.F32 R84, R16, R42, R84 ;  /* 0x0000002a1054723c */ /* 0x000fe20000001854 */
[----:B------:R-:W-:Y:S04]  /*3db0*/  LDSM.16.M88.4 R16, [R109] ;  /* 0x000000006d10783b */ /* 0x000fe80000000200 */
[----:B------:R-:W-:Y:S03]  /*3dc0*/  LDSM.16.M88.4 R40, [R106+0x8000] ;  /* 0x008000006a28783b */ /* 0x000fe60000000200 */
[C---:B-1----:R-:W-:Y:S08]  /*3dd0*/  HMMA.16816.F32 R12, R8.reuse, R4, R12 ;  /* 0x00000004080c723c */ /* 0x042ff0000000180c */
[C---:B------:R-:W-:Y:S01]  /*3de0*/  HMMA.16816.F32 R24, R8.reuse, R6, R24 ;  /* 0x000000060818723c */ /* 0x040fe20000001818 */
[----:B------:R-:W1:Y:S07]  /*3df0*/  LDSM.16.M88.4 R4, [R106+0x8800] ;  /* 0x008800006a04783b */ /* 0x000e6e0000000200 */
[C---:B------:R-:W-:Y:S08]  /*3e00*/  HMMA.16816.F32 R36, R8.reuse, R32, R36 ;  /* 0x000000200824723c */ /* 0x040ff00000001824 */
[C---:B------:R-:W-:Y:S01]  /*3e10*/  HMMA.16816.F32 R68, R8.reuse, R34, R68 ;  /* 0x000000220844723c */ /* 0x040fe20000001844 */
[----:B------:R-:W4:Y:S07]  /*3e20*/  LDSM.16.M88.4 R32, [R106+0x9000] ;  /* 0x009000006a20783b */ /* 0x000f2e0000000200 */
[C---:B--2---:R-:W-:Y:S08]  /*3e30*/  HMMA.16816.F32 R64, R8.reuse, R20, R64 ;  /* 0x000000140840723c */ /* 0x044ff00000001840 */
[C---:B------:R-:W-:Y:S01]  /*3e40*/  HMMA.16816.F32 R60, R8.reuse, R22, R60 ;  /* 0x00000016083c723c */ /* 0x040fe2000000183c */
[----:B------:R-:W2:Y:S07]  /*3e50*/  LDSM.16.M88.4 R20, [R106+0x9800] ;  /* 0x009800006a14783b */ /* 0x000eae0000000200 */
[C---:B---3--:R-:W-:Y:S08]  /*3e60*/  HMMA.16816.F32 R56, R8.reuse, R28, R56 ;  /* 0x0000001c0838723c */ /* 0x048ff00000001838 */
[----:B------:R-:W-:Y:S01]  /*3e70*/  HMMA.16816.F32 R84, R8, R30, R84 ;  /* 0x0000001e0854723c */ /* 0x000fe20000001854 */
[----:B------:R-:W-:Y:S04]  /*3e80*/  LDSM.16.M88.4 R28, [R113+0x2000] ;  /* 0x00200000711c783b */ /* 0x000fe80000000200 */
[----:B------:R-:W3:Y:S03]  /*3e90*/  LDSM.16.M88.4 R8, [R227+UR5+0xa000] ;  /* 0x00a00005e308783b */ /* 0x000ee60008000200 */
[C---:B-1----:R-:W-:Y:S08]  /*3ea0*/  HMMA.16816.F32 R36, R16.reuse, R4, R36 ;  /* 0x000000041024723c */ /* 0x042ff00000001824 */
[C---:B------:R-:W-:Y:S01]  /*3eb0*/  HMMA.16816.F32 R68, R16.reuse, R6, R68 ;  /* 0x000000061044723c */ /* 0x040fe20000001844 */
[----:B------:R-:W1:Y:S07]  /*3ec0*/  LDSM.16.M88.4 R4, [R227+UR5+0xb000] ;  /* 0x00b00005e304783b */ /* 0x000e6e0008000200 */
[C---:B------:R-:W-:Y:S08]  /*3ed0*/  HMMA.16816.F32 R12, R16.reuse, R40, R12 ;  /* 0x00000028100c723c */ /* 0x040ff0000000180c */
[C---:B------:R-:W-:Y:S01]  /*3ee0*/  HMMA.16816.F32 R24, R16.reuse, R42, R24 ;  /* 0x0000002a1018723c */ /* 0x040fe20000001818 */
[----:B------:R-:W5:Y:S07]  /*3ef0*/  LDSM.16.M88.4 R40, [R227+UR5+0xa800] ;  /* 0x00a80005e328783b */ /* 0x000f6e0008000200 */
[C---:B----4-:R-:W-:Y:S08]  /*3f00*/  HMMA.16816.F32 R64, R16.reuse, R32, R64 ;  /* 0x000000201040723c */ /* 0x050ff00000001840 */
[C---:B------:R-:W-:Y:S01]  /*3f10*/  HMMA.16816.F32 R60, R16.reuse, R34, R60 ;  /* 0x00000022103c723c */ /* 0x040fe2000000183c */
[----:B------:R-:W4:Y:S07]  /*3f20*/  LDSM.16.M88.4 R32, [R227+UR5+0xb800] ;  /* 0x00b80005e320783b */ /* 0x000f2e0008000200 */
[C---:B--2---:R-:W-:Y:S08]  /*3f30*/  HMMA.16816.F32 R56, R16.reuse, R20, R56 ;  /* 0x000000141038723c */ /* 0x044ff00000001838 */
[----:B------:R-:W-:Y:S01]  /*3f40*/  HMMA.16816.F32 R84, R16, R22, R84 ;  /* 0x000000161054723c */ /* 0x000fe20000001854 */
[----:B------:R-:W-:Y:S04]  /*3f50*/  LDSM.16.M88.4 R16, [R110+0x2000] ;  /* 0x002000006e10783b */ /* 0x000fe80000000200 */
[----:B------:R-:W2:Y:S03]  /*3f60*/  LDSM.16.M88.4 R20, [R108+0xa000] ;  /* 0x00a000006c14783b */ /* 0x000ea60000000200 */
[C---:B---3--:R-:W-:Y:S08]  /*3f70*/  HMMA.16816.F32 R12, R28.reuse, R8, R12 ;  /* 0x000000081c0c723c */ /* 0x048ff0000000180c */
        /* <DEDUP_REMOVED lines=14> */
[----:B------:R-:W-:Y:S07]  /*4060*/  LDSM.16.M88.4 R20, [R107+0xb000] ;  /* 0x00b000006b14783b */ /* 0x000fee0000000200 */
[C---:B---3--:R-:W-:Y:S08]  /*4070*/  HMMA.16816.F32 R36, R16.reuse, R8, R36 ;  /* 0x000000081024723c */ /* 0x048ff00000001824 */
[C---:B------:R-:W-:Y:S01]  /*4080*/  HMMA.16816.F32 R68, R16.reuse, R10, R68 ;  /* 0x0000000a1044723c */ /* 0x040fe20000001844 */
[----:B------:R-:W2:Y:S07]  /*4090*/  LDSM.16.M88.4 R8, [R107+0xa800] ;  /* 0x00a800006b08783b */ /* 0x000eae0000000200 */
[C---:B-1----:R-:W-:Y:S08]  /*40a0*/  HMMA.16816.F32 R64, R16.reuse, R4, R64 ;  /* 0x000000041040723c */ /* 0x042ff00000001840 */
[----:B------:R-:W-:Y:S01]  /*40b0*/  HMMA.16816.F32 R60, R16, R6, R60 ;  /* 0x00000006103c723c */ /* 0x000fe2000000183c */
[----:B------:R-:W1:Y:S07]  /*40c0*/  LDSM.16.M88.4 R4, [R227+UR5+0xc000] ;  /* 0x00c00005e304783b */ /* 0x000e6e0008000200 */
[C---:B-----5:R-:W-:Y:S08]  /*40d0*/  HMMA.16816.F32 R12, R40.reuse, R44, R12 ;  /* 0x0000002c280c723c */ /* 0x060ff0000000180c */
[----:B------:R-:W-:Y:S01]  /*40e0*/  HMMA.16816.F32 R24, R40, R46, R24 ;  /* 0x0000002e2818723c */ /* 0x000fe20000001818 */
[----:B------:R-:W3:Y:S07]  /*40f0*/  LDSM.16.M88.4 R44, [R106+0xa800] ;  /* 0x00a800006a2c783b */ /* 0x000eee0000000200 */
[C---:B----4-:R-:W-:Y:S08]  /*4100*/  HMMA.16816.F32 R56, R16.reuse, R28, R56 ;  /* 0x0000001c1038723c */ /* 0x050ff00000001838 */
[----:B------:R-:W-:Y:S01]  /*4110*/  HMMA.16816.F32 R84, R16, R30, R84 ;  /* 0x0000001e1054723c */ /* 0x000fe20000001854 */
[----:B------:R-:W-:Y:S04]  /*4120*/  LDSM.16.M88.4 R28, [R110+0x4000] ;  /* 0x004000006e1c783b */ /* 0x000fe80000000200 */
[----:B------:R-:W4:Y:S03]  /*4130*/  LDSM.16.M88.4 R16, [R108+0xc000] ;  /* 0x00c000006c10783b */ /* 0x000f260000000200 */
[C---:B------:R-:W-:Y:S08]  /*4140*/  HMMA.16816.F32 R12, R92.reuse, R32, R12 ;  /* 0x000000205c0c723c */ /* 0x040ff0000000180c */
[----:B------:R-:W-:Y:S01]  /*4150*/  HMMA.16816.F32 R24, R92, R34, R24 ;  /* 0x000000225c18723c */ /* 0x000fe20000001818 */
[----:B------:R-:W-:Y:S07]  /*4160*/  LDSM.16.M88.4 R32, [R107+0xc000] ;  /* 0x00c000006b20783b */ /* 0x000fee0000000200 */
[C---:B--2---:R-:W-:Y:S08]  /*4170*/  HMMA.16816.F32 R36, R40.reuse, R8, R36 ;  /* 0x000000082824723c */ /* 0x044ff00000001824 */
[----:B------:R-:W-:Y:S01]  /*4180*/  HMMA.16816.F32 R68, R40, R10, R68 ;  /* 0x0000000a2844723c */ /* 0x000fe20000001844 */
[----:B------:R-:W2:Y:S07]  /*4190*/  LDSM.16.M88.4 R8, [R106+0xb000] ;  /* 0x00b000006a08783b */ /* 0x000eae0000000200 */
[C---:B-1----:R-:W-:Y:S08]  /*41a0*/  HMMA.16816.F32 R12, R48.reuse, R4, R12 ;  /* 0x00000004300c723c */ /* 0x042ff0000000180c */
[----:B------:R-:W-:Y:S01]  /*41b0*/  HMMA.16816.F32 R24, R48, R6, R24 ;  /* 0x000000063018723c */ /* 0x000fe20000001818 */
[----:B------:R-:W1:Y:S07]  /*41c0*/  LDSM.16.M88.4 R4, [R227+UR5+0xd000] ;  /* 0x00d00005e304783b */ /* 0x000e6e0008000200 */
[C---:B------:R-:W-:Y:S08]  /*41d0*/  HMMA.16816.F32 R64, R40.reuse, R20, R64 ;  /* 0x000000142840723c */ /* 0x040ff00000001840 */
[C---:B------:R-:W-:Y:S01]  /*41e0*/  HMMA.16816.F32 R60, R40.reuse, R22, R60 ;  /* 0x00000016283c723c */ /* 0x040fe2000000183c */
[----:B------:R-:W5:Y:S07]  /*41f0*/  LDSM.16.M88.4 R20, [R106+0xc000] ;  /* 0x00c000006a14783b */ /* 0x000f6e0000000200 */
[C---:B------:R-:W-:Y:S08]  /*4200*/  HMMA.16816.F32 R56, R40.reuse, R52, R56 ;  /* 0x000000342838723c */ /* 0x040ff00000001838 */
[----:B------:R-:W-:Y:S01]  /*4210*/  HMMA.16816.F32 R84, R40, R54, R84 ;  /* 0x000000362854723c */ /* 0x000fe20000001854 */
[----:B------:R-:W-:Y:S04]  /*4220*/  LDSM.16.M88.4 R40, [R107+0xc800] ;  /* 0x00c800006b28783b */ /* 0x000fe80000000200 */
[----:B------:R-:W-:Y:S03]  /*4230*/  LDSM.16.M88.4 R52, [R113+0x6000] ;  /* 0x006000007134783b */ /* 0x000fe60000000200 */
[----:B---3--:R-:W-:Y:S08]  /*4240*/  HMMA.16816.F32 R36, R92, R44, R36 ;  /* 0x0000002c5c24723c */ /* 0x008ff00000001824 */
[C---:B----4-:R-:W-:Y:S08]  /*4250*/  HMMA.16816.F32 R12, R28.reuse, R16, R12 ;  /* 0x000000101c0c723c */ /* 0x050ff0000000180c */
[----:B------:R-:W-:Y:S01]  /*4260*/  HMMA.16816.F32 R24, R28, R18, R24 ;  /* 0x000000121c18723c */ /* 0x000fe20000001818 */
[----:B------:R-:W3:Y:S07]  /*4270*/  LDSM.16.M88.4 R16, [R108+0xd000] ;  /* 0x00d000006c10783b */ /* 0x000eee0000000200 */
[C---:B------:R-:W-:Y:S01]  /*4280*/  HMMA.16816.F32 R68, R92.reuse, R46, R68 ;  /* 0x0000002e5c44723c */ /* 0x040fe20000001844 */
[----:B------:R-:W4:Y:S07]  /*4290*/  LDSM.16.M88.4 R44, [R108+0xd800] ;  /* 0x00d800006c2c783b */ /* 0x000f2e0000000200 */
[C---:B--2---:R-:W-:Y:S08]  /*42a0*/  HMMA.16816.F32 R64, R92.reuse, R8, R64 ;  /* 0x000000085c40723c */ /* 0x044ff00000001840 */
[C---:B------:R-:W-:Y:S01]  /*42b0*/  HMMA.16816.F32 R60, R92.reuse, R10, R60 ;  /* 0x0000000a5c3c723c */ /* 0x040fe2000000183c */
[----:B------:R-:W2:Y:S07]  /*42c0*/  LDSM.16.M88.4 R8, [R227+UR5+0xe000] ;  /* 0x00e00005e308783b */ /* 0x000eae0008000200 */
[C---:B------:R-:W-:Y:S08]  /*42d0*/  HMMA.16816.F32 R56, R92.reuse, R100, R56 ;  /* 0x000000645c38723c */ /* 0x040ff00000001838 */
[----:B------:R-:W-:Y:S01]  /*42e0*/  HMMA.16816.F32 R84, R92, R102, R84 ;  /* 0x000000665c54723c */ /* 0x000fe20000001854 */
[----:B------:R-:W-:Y:S04]  /*42f0*/  LDSM.16.M88.4 R100, [R107+0xd800] ;  /* 0x00d800006b64783b */ /* 0x000fe80000000200 */
[----:B------:R-:W-:Y:S03]  /*4300*/  LDSM.16.M88.4 R92, [R108+0xe000] ;  /* 0x00e000006c5c783b */ /* 0x000fe60000000200 */
[----:B------:R-:W-:Y:S08]  /*4310*/  HMMA.16816.F32 R36, R48, R96, R36 ;  /* 0x000000603024723c */ /* 0x000ff00000001824 */
[C---:B------:R-:W-:Y:S08]  /*4320*/  HMMA.16816.F32 R12, R88.reuse, R32, R12 ;  /* 0x00000020580c723c */ /* 0x040ff0000000180c */
[----:B------:R-:W-:Y:S01]  /*4330*/  HMMA.16816.F32 R24, R88, R34, R24 ;  /* 0x000000225818723c */ /* 0x000fe20000001818 */
[----:B------:R-:W-:Y:S07]  /*4340*/  LDSM.16.M88.4 R32, [R110+0x6000] ;  /* 0x006000006e20783b */ /* 0x000fee0000000200 */
[C---:B------:R-:W-:Y:S01]  /*4350*/  HMMA.16816.F32 R68, R48.reuse, R98, R68 ;  /* 0x000000623044723c */ /* 0x040fe20000001844 */
[----:B------:R-:W-:Y:S07]  /*4360*/  LDSM.16.M88.4 R96, [R106+0xc800] ;  /* 0x00c800006a60783b */ /* 0x000fee0000000200 */
[C---:B-1----:R-:W-:Y:S08]  /*4370*/  HMMA.16816.F32 R64, R48.reuse, R4, R64 ;  /* 0x000000043040723c */ /* 0x042ff00000001840 */
[C---:B------:R-:W-:Y:S01]  /*4380*/  HMMA.16816.F32 R60, R48.reuse, R6, R60 ;  /* 0x00000006303c723c */ /* 0x040fe2000000183c */
[----:B------:R-:W1:Y:S07]  /*4390*/  LDSM.16.M88.4 R4, [R107+0xd000] ;  /* 0x00d000006b04783b */ /* 0x000e6e0000000200 */
[C---:B------:R-:W-:Y:S08]  /*43a0*/  HMMA.16816.F32 R56, R48.reuse, R76, R56 ;  /* 0x0000004c3038723c */ /* 0x040ff00000001838 */
[----:B------:R-:W-:Y:S01]  /*43b0*/  HMMA.16816.F32 R84, R48, R78, R84 ;  /* 0x0000004e3054723c */ /* 0x000fe20000001854 */
[----:B------:R-:W1:Y:S04]  /*43c0*/  LDSM.16.M88.4 R76, [R106+0xd000] ;  /* 0x00d000006a4c783b */ /* 0x000e680000000200 */
[----:B------:R-:W-:Y:S03]  /*43d0*/  LDSM.16.M88.4 R48, [R227+UR5+0xe800] ;  /* 0x00e80005e330783b */ /* 0x000fe60008000200 */
[----:B------:R-:W-:Y:S08]  /*43e0*/  HMMA.16816.F32 R36, R28, R72, R36 ;  /* 0x000000481c24723c */ /* 0x000ff00000001824 */
[C---:B-----5:R-:W-:Y:S08]  /*43f0*/  HMMA.16816.F32 R12, R80.reuse, R20, R12 ;  /* 0x00000014500c723c */ /* 0x060ff0000000180c */
[----:B------:R-:W-:Y:S01]  /*4400*/  HMMA.16816.F32 R24, R80, R22, R24 ;  /* 0x000000165018723c */ /* 0x000fe20000001818 */
[----:B------:R-:W-:Y:S07]  /*4410*/  LDSM.16.M88.4 R20, [R111+0x6000] ;  /* 0x006000006f14783b */ /* 0x000fee0000000200 */
[C---:B------:R-:W-:Y:S01]  /*4420*/  HMMA.16816.F32 R68, R28.reuse, R74, R68 ;  /* 0x0000004a1c44723c */ /* 0x040fe20000001844 */
[----:B------:R-:W5:Y:S07]  /*4430*/  LDSM.16.M88.4 R72, [R106+0xd800] ;  /* 0x00d800006a48783b */ /* 0x000f6e0000000200 */
[C---:B---3--:R-:W-:Y:S08]  /*4440*/  HMMA.16816.F32 R64, R28.reuse, R16, R64 ;  /* 0x000000101c40723c */ /* 0x048ff00000001840 */
[C---:B------:R-:W-:Y:S01]  /*4450*/  HMMA.16816.F32 R60, R28.reuse, R18, R60 ;  /* 0x000000121c3c723c */ /* 0x040fe2000000183c */
[----:B------:R-:W3:Y:S07]  /*4460*/  LDSM.16.M88.4 R16, [R107+0xe000] ;  /* 0x00e000006b10783b */ /* 0x000eee0000000200 */
[C---:B----4-:R-:W-:Y:S08]  /*4470*/  HMMA.16816.F32 R56, R28.reuse, R44, R56 ;  /* 0x0000002c1c38723c */ /* 0x050ff00000001838 */
[----:B------:R-:W-:Y:S01]  /*4480*/  HMMA.16816.F32 R84, R28, R46, R84 ;  /* 0x0000002e1c54723c */ /* 0x000fe20000001854 */
[----:B------:R-:W-:Y:S04]  /*4490*/  LDSM.16.M88.4 R28, [R108+0xe800] ;  /* 0x00e800006c1c783b */ /* 0x000fe80000000200 */
[----:B------:R-:W-:Y:S03]  /*44a0*/  LDSM.16.M88.4 R44, [R227+UR5+0xf000] ;  /* 0x00f00005e32c783b */ /* 0x000fe60008000200 */
[----:B------:R-:W-:Y:S08]  /*44b0*/  HMMA.16816.F32 R36, R88, R40, R36 ;  /* 0x000000285824723c */ /* 0x000ff00000001824 */
[C---:B--2---:R-:W-:Y:S08]  /*44c0*/  HMMA.16816.F32 R12, R52.reuse, R8, R12 ;  /* 0x00000008340c723c */ /* 0x044ff0000000180c */
[----:B------:R-:W-:Y:S01]  /*44d0*/  HMMA.16816.F32 R24, R52, R10, R24 ;  /* 0x0000000a3418723c */ /* 0x000fe20000001818 */
[----:B------:R-:W-:Y:S07]  /*44e0*/  LDSM.16.M88.4 R8, [R109+0x6000] ;  /* 0x006000006d08783b */ /* 0x000fee0000000200 */
[C---:B------:R-:W-:Y:S01]  /*44f0*/  HMMA.16816.F32 R68, R88.reuse, R42, R68 ;  /* 0x0000002a5844723c */ /* 0x040fe20000001844 */
[----:B------:R-:W2:Y:S07]  /*4500*/  LDSM.16.M88.4 R40, [R227+UR5+0xf800] ;  /* 0x00f80005e328783b */ /* 0x000eae0008000200 */
[C---:B-1----:R-:W-:Y:S08]  /*4510*/  HMMA.16816.F32 R64, R88.reuse, R4, R64 ;  /* 0x000000045840723c */ /* 0x042ff00000001840 */
[C---:B------:R-:W-:Y:S01]  /*4520*/  HMMA.16816.F32 R60, R88.reuse, R6, R60 ;  /* 0x00000006583c723c */ /* 0x040fe2000000183c */
[----:B------:R-:W1:Y:S07]  /*4530*/  LDSM.16.M88.4 R4, [R106+0xe000] ;  /* 0x00e000006a04783b */ /* 0x000e6e0000000200 */
[C---:B------:R-:W-:Y:S08]  /*4540*/  HMMA.16816.F32 R56, R88.reuse, R100, R56 ;  /* 0x000000645838723c */ /* 0x040ff00000001838 */
[----:B------:R-:W-:Y:S08]  /*4550*/  HMMA.16816.F32 R84, R88, R102, R84 ;  /* 0x000000665854723c */ /* 0x000ff00000001854 */
[----:B------:R-:W-:Y:S08]  /*4560*/  HMMA.16816.F32 R36, R80, R96, R36 ;  /* 0x000000605024723c */ /* 0x000ff00000001824 */
[C---:B------:R-:W-:Y:S08]  /*4570*/  HMMA.16816.F32 R12, R32.reuse, R92, R12 ;  /* 0x0000005c200c723c */ /* 0x040ff0000000180c */
[----:B------:R-:W-:Y:S08]  /*4580*/  HMMA.16816.F32 R24, R32, R94, R24 ;  /* 0x0000005e2018723c */ /* 0x000ff00000001818 */
[C---:B------:R-:W-:Y:S08]  /*4590*/  HMMA.16816.F32 R64, R80.reuse, R76, R64 ;  /* 0x0000004c5040723c */ /* 0x040ff00000001840 */
[C---:B------:R-:W-:Y:S01]  /*45a0*/  HMMA.16816.F32 R60, R80.reuse, R78, R60 ;  /* 0x0000004e503c723c */ /* 0x040fe2000000183c */
[----:B------:R-:W4:Y:S07]  /*45b0*/  LDSM.16.M88.4 R76, [R107+0xe800] ;  /* 0x00e800006b4c783b */ /* 0x000f2e0000000200 */
[C---:B-----5:R-:W-:Y:S08]  /*45c0*/  HMMA.16816.F32 R56, R80.reuse, R72, R56 ;  /* 0x000000485038723c */ /* 0x060ff00000001838 */
[----:B------:R-:W-:Y:S08]  /*45d0*/  HMMA.16816.F32 R84, R80, R74, R84 ;  /* 0x0000004a5054723c */ /* 0x000ff00000001854 */
[----:B------:R-:W-:Y:S08]  /*45e0*/  HMMA.16816.F32 R36, R52, R48, R36 ;  /* 0x000000303424723c */ /* 0x000ff00000001824 */
[C---:B---3--:R-:W-:Y:S08]  /*45f0*/  HMMA.16816.F32 R12, R20.reuse, R16, R12 ;  /* 0x00000010140c723c */ /* 0x048ff0000000180c */
[----:B------:R-:W-:Y:S01]  /*4600*/  HMMA.16816.F32 R24, R20, R18, R24 ;  /* 0x000000121418723c */ /* 0x000fe20000001818 */
[----:B------:R-:W3:Y:S04]  /*4610*/  LDSM.16.M88.4 R16, [R108+0xf000] ;  /* 0x00f000006c10783b */ /* 0x000ee80000000200 */
[----:B------:R-:W-:Y:S03]  /*4620*/  LDSM.16.M88.4 R108, [R108+0xf800] ;  /* 0x00f800006c6c783b */ /* 0x000fe60000000200 */
[----:B------:R-:W-:Y:S08]  /*4630*/  HMMA.16816.F32 R68, R80, R98, R68 ;  /* 0x000000625044723c */ /* 0x000ff00000001844 */
[C---:B--2---:R-:W-:Y:S08]  /*4640*/  HMMA.16816.F32 R56, R52.reuse, R40, R56 ;  /* 0x000000283438723c */ /* 0x044ff00000001838 */
[----:B------:R-:W-:Y:S01]  /*4650*/  HMMA.16816.F32 R84, R52, R42, R84 ;  /* 0x0000002a3454723c */ /* 0x000fe20000001854 */
[----:B------:R-:W2:Y:S07]  /*4660*/  LDSM.16.M88.4 R40, [R106+0xe800] ;  /* 0x00e800006a28783b */ /* 0x000eae0000000200 */
[----:B------:R-:W-:Y:S08]  /*4670*/  HMMA.16816.F32 R36, R32, R28, R36 ;  /* 0x0000001c2024723c */ /* 0x000ff00000001824 */
[C---:B------:R-:W-:Y:S08]  /*4680*/  HMMA.16816.F32 R64, R52.reuse, R44, R64 ;  /* 0x0000002c3440723c */ /* 0x040ff00000001840 */
[----:B------:R-:W-:Y:S08]  /*4690*/  HMMA.16816.F32 R60, R52, R46, R60 ;  /* 0x0000002e343c723c */ /* 0x000ff0000000183c */
[----:B-1----:R-:W-:Y:S08]  /*46a0*/  HMMA.16816.F32 R12, R8, R4, R12 ;  /* 0x00000004080c723c */ /* 0x002ff0000000180c */
[----:B------:R-:W-:Y:S08]  /*46b0*/  HMMA.16816.F32 R68, R52, R50, R68 ;  /* 0x000000323444723c */ /* 0x000ff00000001844 */
[----:B------:R-:W-:Y:S01]  /*46c0*/  HMMA.16816.F32 R24, R8, R6, R24 ;  /* 0x000000060818723c */ /* 0x000fe20000001818 */
[----:B------:R-:W1:Y:S02]  /*46d0*/  LDSM.16.M88.4 R4, [R107+0xf000] ;  /* 0x00f000006b04783b */ /* 0x000e640000000200 */
[----:B------:R-:W-:Y:S01]  /*46e0*/  FMUL.FTZ R12, R12, UR4 ;  /* 0x000000040c0c7c20 */ /* 0x000fe20008410000 */
[----:B------:R-:W-:Y:S01]  /*46f0*/  FMUL.FTZ R13, R13, UR4 ;  /* 0x000000040d0d7c20 */ /* 0x000fe20008410000 */
[----:B------:R-:W-:-:S02]  /*4700*/  FMUL.FTZ R14, R14, UR4 ;  /* 0x000000040e0e7c20 */ /* 0x000fc40008410000 */
[----:B------:R-:W1:Y:S01]  /*4710*/  MUFU.TANH R28, R12 ;  /* 0x0000000c001c7308 */ /* 0x000e620000002400 */
[----:B----4-:R-:W-:Y:S07]  /*4720*/  HMMA.16816.F32 R36, R20, R76, R36 ;  /* 0x0000004c1424723c */ /* 0x010fee0000001824 */
[----:B------:R-:W4:Y:S01]  /*4730*/  MUFU.TANH R29, R13 ;  /* 0x0000000d001d7308 */ /* 0x000f220000002400 */
[C---:B---3--:R-:W-:Y:S03]  /*4740*/  HMMA.16816.F32 R64, R32.reuse, R16, R64 ;  /* 0x000000102040723c */ /* 0x048fe60000001840 */
[----:B------:R-:W-:Y:S01]  /*4750*/  FMUL.FTZ R24, R24, UR4 ;  /* 0x0000000418187c20 */ /* 0x000fe20008410000 */
[----:B------:R-:W-:Y:S01]  /*4760*/  FMUL.FTZ R25, R25, UR4 ;  /* 0x0000000419197c20 */ /* 0x000fe20008410000 */
[----:B------:R-:W-:Y:S01]  /*4770*/  FMUL.FTZ R26, R26, UR4 ;  /* 0x000000041a1a7c20 */ /* 0x000fe20008410000 */
[----:B------:R-:W-:Y:S01]  /*4780*/  FMUL.FTZ R27, R27, UR4 ;  /* 0x000000041b1b7c20 */ /* 0x000fe20008410000 */
[----:B------:R-:W3:Y:S01]  /*4790*/  MUFU.TANH R44, R24 ;  /* 0x00000018002c7308 */ /* 0x000ee20000002400 */
[C---:B------:R-:W-:Y:S01]  /*47a0*/  HMMA.16816.F32 R60, R32.reuse, R18, R60 ;  /* 0x00000012203c723c */ /* 0x040fe2000000183c */
[----:B------:R-:W5:Y:S06]  /*47b0*/  LDSM.16.M88.4 R16, [R107+0xf800] ;  /* 0x00f800006b10783b */ /* 0x000f6c0000000200 */
[----:B------:R-:W1:Y:S01]  /*47c0*/  MUFU.TANH R45, R27 ;  /* 0x0000001b002d7308 */ /* 0x000e620000002400 */
[----:B------:R-:W-:Y:S01]  /*47d0*/  HMMA.16816.F32 R68, R32, R30, R68 ;  /* 0x0000001e2044723c */ /* 0x000fe20000001844 */
[----:B------:R-:W-:-:S06]  /*47e0*/  FMUL.FTZ R31, R15, UR4 ;  /* 0x000000040f1f7c20 */ /* 0x000fcc0008410000 */
[----:B------:R4:W1:Y:S01]  /*47f0*/  MUFU.TANH R30, R14 ;  /* 0x0000000e001e7308 */ /* 0x0008620000002400 */
[----:B--2---:R-:W-:Y:S07]  /*4800*/  HMMA.16816.F32 R36, R8, R40, R36 ;  /* 0x000000280824723c */ /* 0x004fee0000001824 */
[----:B------:R-:W2:Y:S01]  /*4810*/  MUFU.TANH R40, R25 ;  /* 0x0000001900287308 */ /* 0x000ea20000002400 */
[C---:B------:R-:W-:Y:S07]  /*4820*/  HMMA.16816.F32 R56, R32.reuse, R108, R56 ;  /* 0x0000006c2038723c */ /* 0x040fee0000001838 */
[----:B------:R3:W2:Y:S01]  /*4830*/  MUFU.TANH R41, R26 ;  /* 0x0000001a00297308 */ /* 0x0006a20000002400 */
[----:B------:R-:W-:Y:S01]  /*4840*/  HMMA.16816.F32 R84, R32, R110, R84 ;  /* 0x0000006e2054723c */ /* 0x000fe20000001854 */
[----:B----4-:R-:W4:Y:S02]  /*4850*/  LDSM.16.M88.4 R12, [R106+0xf000] ;  /* 0x00f000006a0c783b */ /* 0x010f240000000200 */
[----:B------:R-:W-:-:S04]  /*4860*/  FMUL.FTZ R39, R39, UR4 ;  /* 0x0000000427277c20 */ /* 0x000fc80008410000 */
[----:B------:R-:W2:Y:S01]  /*4870*/  MUFU.TANH R31, R31 ;  /* 0x0000001f001f7308 */ /* 0x000ea20000002400 */
[C---:B------:R-:W-:Y:S07]  /*4880*/  HMMA.16816.F32 R68, R20.reuse, R78, R68 ;  /* 0x0000004e1444723c */ /* 0x040fee0000001844 */
[----:B------:R2:W2:Y:S01]  /*4890*/  MUFU.TANH R32, R39 ;  /* 0x0000002700207308 */ /* 0x0004a20000002400 */
[----:B-1----:R-:W-:Y:S01]  /*48a0*/  HMMA.16816.F32 R64, R20, R4, R64 ;  /* 0x000000041440723c */ /* 0x002fe20000001840 */
[----:B---3--:R-:W1:Y:S01]  /*48b0*/  LDSM.16.M88.4 R24, [R106+0xf800] ;  /* 0x00f800006a18783b */ /* 0x008e620000000200 */
[----:B------:R-:W-:-:S04]  /*48c0*/  DEPBAR.LE SB0, 0x0 ;  /* 0x000080000000791a */ /* 0x000fc80000000000 */
[----:B------:R-:W-:Y:S01]  /*48d0*/  FMUL.FTZ R4, R36, UR4 ;  /* 0x0000000424047c20 */ /* 0x000fe20008410000 */
[----:B------:R-:W-:Y:S01]  /*48e0*/  FMUL.FTZ R5, R37, UR4 ;  /* 0x0000000425057c20 */ /* 0x000fe20008410000 */
[----:B------:R-:W-:Y:S01]  /*48f0*/  HMMA.16816.F32 R60, R20, R6, R60 ;  /* 0x00000006143c723c */ /* 0x000fe2000000183c */
[----:B------:R-:W-:-:S03]  /*4900*/  FMUL.FTZ R36, R38, UR4 ;  /* 0x0000000426247c20 */ /* 0x000fc60008410000 */
[----:B------:R-:W3:Y:S04]  /*4910*/  MUFU.TANH R4, R4 ;  /* 0x0000000400047308 */ /* 0x000ee80000002400 */
[C---:B-----5:R-:W-:Y:S04]  /*4920*/  HMMA.16816.F32 R56, R20.reuse, R16, R56 ;  /* 0x000000101438723c */ /* 0x060fe80000001838 */
[----:B------:R-:W1:Y:S04]  /*4930*/  MUFU.TANH R5, R5 ;  /* 0x0000000500057308 */ /* 0x000e680000002400 */
[----:B------:R-:W-:Y:S04]  /*4940*/  HMMA.16816.F32 R84, R20, R18, R84 ;  /* 0x000000121454723c */ /* 0x000fe80000001854 */
[----:B------:R-:W1:Y:S04]  /*4950*/  MUFU.TANH R36, R36 ;  /* 0x0000002400247308 */ /* 0x000e680000002400 */
[C---:B------:R-:W-:Y:S08]  /*4960*/  HMMA.16816.F32 R68, R8.reuse, R42, R68 ;  /* 0x0000002a0844723c */ /* 0x040ff00000001844 */
[----:B----4-:R-:W-:Y:S01]  /*4970*/  HMMA.16816.F32 R64, R8, R12, R64 ;  /* 0x0000000c0840723c */ /* 0x010fe20000001840 */
[----:B------:R-:W-:-:S04]  /*4980*/  SHF.L.U32 R12, R222, 0x1, RZ ;  /* 0x00000001de0c7819 */ /* 0x000fc800000006ff */
[----:B------:R-:W-:-:S03]  /*4990*/  LOP3.LUT R12, R12, 0x6, RZ, 0xc0, !PT ;  /* 0x000000060c0c7812 */ /* 0x000fc600078ec0ff */
[C---:B------:R-:W-:Y:S03]  /*49a0*/  HMMA.16816.F32 R60, R8.reuse, R14, R60 ;  /* 0x0000000e083c723c */ /* 0x040fe6000000183c */
[----:B------:R-:W-:Y:S01]  /*49b0*/  FMUL.FTZ R33, R68, UR4 ;  /* 0x0000000444217c20 */ /* 0x000fe20008410000 */
[----:B------:R-:W-:Y:S01]  /*49c0*/  FMUL.FTZ R13, R69, UR4 ;  /* 0x00000004450d7c20 */ /* 0x000fe20008410000 */
[----:B------:R-:W-:Y:S01]  /*49d0*/  FMUL.FTZ R6, R70, UR4 ;  /* 0x0000000446067c20 */ /* 0x000fe20008410000 */
[----:B------:R-:W-:Y:S02]  /*49e0*/  FMUL.FTZ R7, R71, UR4 ;  /* 0x0000000447077c20 */ /* 0x000fe40008410000 */
[----:B-1----:R-:W-:Y:S01]  /*49f0*/  HMMA.16816.F32 R56, R8, R24, R56 ;  /* 0x000000180838723c */ /* 0x002fe20000001838 */
[----:B------:R-:W1:Y:S02]  /*4a00*/  MUFU.TANH R33, R33 ;  /* 0x0000002100217308 */ /* 0x000e640000002400 */
[----:B------:R-:W-:Y:S01]  /*4a10*/  FMUL.FTZ R64, R64, UR4 ;  /* 0x0000000440407c20 */ /* 0x000fe20008410000 */
[----:B------:R-:W-:Y:S01]  /*4a20*/  FMUL.FTZ R65, R65, UR4 ;  /* 0x0000000441417c20 */ /* 0x000fe20008410000 */
[----:B------:R-:W-:Y:S01]  /*4a30*/  FMUL.FTZ R66, R66, UR4 ;  /* 0x0000000442427c20 */ /* 0x000fe20008410000 */
[----:B------:R-:W-:-:S02]  /*4a40*/  FMUL.FTZ R67, R67, UR4 ;  /* 0x0000000443437c20 */ /* 0x000fc40008410000 */
[----:B------:R-:W-:Y:S01]  /*4a50*/  HMMA.16816.F32 R84, R8, R26, R84 ;  /* 0x0000001a0854723c */ /* 0x000fe20000001854 */
[----:B------:R-:W4:Y:S01]  /*4a60*/  MUFU.TANH R13, R13 ;  /* 0x0000000d000d7308 */ /* 0x000f220000002400 */
[----:B------:R-:W-:Y:S01]  /*4a70*/  MOV R9, UR19 ;  /* 0x0000001300097c02 */ /* 0x000fe20008000f00 */
[----:B------:R-:W-:Y:S01]  /*4a80*/  FMUL.FTZ R60, R60, UR4 ;  /* 0x000000043c3c7c20 */ /* 0x000fe20008410000 */
[----:B------:R-:W-:Y:S01]  /*4a90*/  FMUL.FTZ R61, R61, UR4 ;  /* 0x000000043d3d7c20 */ /* 0x000fe20008410000 */
[----:B------:R-:W-:Y:S01]  /*4aa0*/  FMUL.FTZ R62, R62, UR4 ;  /* 0x000000043e3e7c20 */ /* 0x000fe20008410000 */
[----:B------:R-:W-:Y:S01]  /*4ab0*/  LEA R9, R9, R12, 0x6 ;  /* 0x0000000c09097211 */ /* 0x000fe200078e30ff */
[----:B------:R-:W-:Y:S02]  /*4ac0*/  FMUL.FTZ R63, R63, UR4 ;  /* 0x000000043f3f7c20 */ /* 0x000fe40008410000 */
[----:B------:R-:W1:Y:S01]  /*4ad0*/  MUFU.TANH R6, R6 ;  /* 0x0000000600067308 */ /* 0x000e620000002400 */
[----:B------:R-:W-:Y:S01]  /*4ae0*/  IADD3 R14, PT, PT, R9, -0x40, RZ ;  /* 0xffffffc0090e7810 */ /* 0x000fe20007ffe0ff */
[----:B------:R-:W-:Y:S01]  /*4af0*/  FMUL.FTZ R56, R56, UR4 ;  /* 0x0000000438387c20 */ /* 0x000fe20008410000 */
[----:B------:R-:W-:Y:S01]  /*4b00*/  FMUL.FTZ R57, R57, UR4 ;  /* 0x0000000439397c20 */ /* 0x000fe20008410000 */
[----:B------:R-:W-:Y:S01]  /*4b10*/  FMUL.FTZ R58, R58, UR4 ;  /* 0x000000043a3a7c20 */ /* 0x000fe20008410000 */
[----:B------:R-:W-:Y:S01]  /*4b20*/  FMUL.FTZ R59, R59, UR4 ;  /* 0x000000043b3b7c20 */ /* 0x000fe20008410000 */
[----:B------:R-:W-:-:S02]  /*4b30*/  IADD3 R12, PT, PT, R9, -0x3f, RZ ;  /* 0xffffffc1090c7810 */ /* 0x000fc40007ffe0ff */
[----:B------:R-:W1:Y:S02]  /*4b40*/  MUFU.TANH R7, R7 ;  /* 0x0000000700077308 */ /* 0x000e640000002400 */
[----:B------:R-:W-:Y:S01]  /*4b50*/  FMUL.FTZ R84, R84, UR4 ;  /* 0x0000000454547c20 */ /* 0x000fe20008410000 */
[----:B------:R-:W-:Y:S01]  /*4b60*/  FMUL.FTZ R85, R85, UR4 ;  /* 0x0000000455557c20 */ /* 0x000fe20008410000 */
[----:B------:R-:W-:Y:S01]  /*4b70*/  FMUL.FTZ R86, R86, UR4 ;  /* 0x0000000456567c20 */ /* 0x000fe20008410000 */
[----:B------:R-:W-:-:S03]  /*4b80*/  FMUL.FTZ R87, R87, UR4 ;  /* 0x0000000457577c20 */ /* 0x000fc60008410000 */
[----:B------:R1:W1:Y:S08]  /*4b90*/  MUFU.TANH R230, R64 ;  /* 0x0000004000e67308 */ /* 0x0002700000002400 */
[----:B------:R1:W1:Y:S08]  /*4ba0*/  MUFU.TANH R198, R65 ;  /* 0x0000004100c67308 */ /* 0x0002700000002400 */
[----:B------:R1:W1:Y:S08]  /*4bb0*/  MUFU.TANH R226, R66 ;  /* 0x0000004200e27308 */ /* 0x0002700000002400 */
[----:B------:R1:W1:Y:S08]  /*4bc0*/  MUFU.TANH R218, R67 ;  /* 0x0000004300da7308 */ /* 0x0002700000002400 */
[----:B------:R1:W1:Y:S08]  /*4bd0*/  MUFU.TANH R228, R60 ;  /* 0x0000003c00e47308 */ /* 0x0002700000002400 */
[----:B------:R1:W1:Y:S01]  /*4be0*/  MUFU.TANH R200, R61 ;  /* 0x0000003d00c87308 */ /* 0x0002620000002400 */
[----:B------:R-:W-:Y:S06]  /*4bf0*/  BAR.SYNC.DEFER_BLOCKING 0x0 ;  /* 0x0000000000007b1d */ /* 0x000fec0000010000 */
[----:B--234-:R-:W-:Y:S05]  /*4c00*/  BRA.U !UP1, `(.L_x_626) ;  /* 0x0000000509c47547 */ /* 0x01cfea000b800000 */
[----:B------:R-:W-:-:S04]  /*4c10*/  UIADD3 UR4, UPT, UPT, UR19, -0x2, URZ ;  /* 0xfffffffe13047890 */ /* 0x000fc8000fffe0ff */
[----:B------:R-:W-:Y:S02]  /*4c20*/  UIMAD.WIDE.U32 UR20, UR17, UR4, URZ ;  /* 0x00000004111472a5 */ /* 0x000fe4000f8e00ff */
[----:B------:R-:W-:Y:S02]  /*4c30*/  UIMAD UR12, UR16, UR4, URZ ;  /* 0x00000004100c72a4 */ /* 0x000fe4000f8e02ff */
[----:B------:R-:W-:Y:S02]  /*4c40*/  UIADD3 UR7, UP0, UPT, UR29, UR20, URZ ;  /* 0x000000141d077290 */ /* 0x000fe4000ff1e0ff */
[----:B------:R-:W-:Y:S01]  /*4c50*/  UIADD3 UR12, UPT, UPT, UR21, UR12, URZ ;  /* 0x0000000c150c7290 */ /* 0x000fe2000fffe0ff */
[----:B------:R-:W-:Y:S01]  /*4c60*/  IMAD.U32 R20, RZ, RZ, UR20 ;  /* 0x00000014ff147e24 */ /* 0x000fe2000f8e00ff */
[----:B------:R-:W2:Y:S01]  /*4c70*/  LDCU UR4, c[0x0][0x440] ;  /* 0x00008800ff0477ac */ /* 0x000ea20008000800 */
        /* <DEDUP_REMOVED lines=10> */
[----:B------:R-:W-:Y:S02]  /*4d20*/  ULEA UR7, UP0, UR10, UR7, 0x5 ;  /* 0x000000070a077291 */ /* 0x000fe4000f8028ff */
[----:B------:R-:W-:Y:S01]  /*4d30*/  LEA.HI.X R17, R11, R235, R8, 0x1, P1 ;  /* 0x000000eb0b117211 */ /* 0x000fe200008f0c08 */
[----:B------:R-:W-:Y:S01]  /*4d40*/  IMAD.U32 R11, RZ, RZ, UR13 ;  /* 0x0000000dff0b7e24 */ /* 0x000fe2000f8e00ff */
[----:B------:R-:W-:Y:S01]  /*4d50*/  ULEA.HI.X UR6, UR10, UR6, UR11, 0x5, UP0 ;  /* 0x000000060a067291 */ /* 0x000fe200080f2c0b */
[----:B--2---:R-:W-:Y:S01]  /*4d60*/  ISETP.GE.AND P5, PT, R223, UR4, PT ;  /* 0x00000004df007c0c */ /* 0x004fe2000bfa6270 */
        /* <DEDUP_REMOVED lines=91> */
.L_x_626:
[CC--:B------:R-:W-:Y:S01]  /*5320*/  ISETP.GE.AND P3, PT, R14.reuse, R221.reuse, PT ;  /* 0x000000dd0e00720c */ /* 0x0c0fe20003f66270 */
[C---:B------:R-:W-:Y:S01]  /*5330*/  VIADD R10, R9.reuse, 0xffffffc8 ;  /* 0xffffffc8090a7836 */ /* 0x040fe20000000000 */
[-C--:B------:R-:W-:Y:S01]  /*5340*/  ISETP.GE.AND P5, PT, R14, R220.reuse, PT ;  /* 0x000000dc0e00720c */ /* 0x080fe20003fa6270 */
[----:B------:R-:W-:Y:S01]  /*5350*/  VIADD R8, R9, 0xffffffc9 ;  /* 0xffffffc909087836 */ /* 0x000fe20000000000 */
[-C--:B------:R-:W-:Y:S01]  /*5360*/  ISETP.GE.AND P1, PT, R12, R221.reuse, PT ;  /* 0x000000dd0c00720c */ /* 0x080fe20003f26270 */
[----:B------:R-:W3:Y:S01]  /*5370*/  MUFU.TANH R216, R62 ;  /* 0x0000003e00d87308 */ /* 0x000ee20000002400 */
[----:B------:R-:W-:Y:S01]  /*5380*/  FSEL R34, R28, -INF , !P3 ;  /* 0xff8000001c227808 */ /* 0x000fe20005800000 */
[----:B------:R-:W4:Y:S01]  /*5390*/  LDCU UR4, c[0x0][0x45c] ;  /* 0x00008b80ff0477ac */ /* 0x000f220008000800 */
[----:B------:R-:W-:Y:S02]  /*53a0*/  FSEL R30, R30, -INF , !P5 ;  /* 0xff8000001e1e7808 */ /* 0x000fe40006800000 */
[----:B------:R-:W-:Y:S01]  /*53b0*/  FSEL R38, R29, -INF , !P1 ;  /* 0xff8000001d267808 */ /* 0x000fe20004800000 */
[----:B------:R-:W-:Y:S01]  /*53c0*/  UMOV UR6, 0xffffffff ;  /* 0xffffffff00067882 */ /* 0x000fe20000000000 */
[CC--:B------:R-:W-:Y:S01]  /*53d0*/  ISETP.GE.AND P6, PT, R10.reuse, R221.reuse, PT ;  /* 0x000000dd0a00720c */ /* 0x0c0fe20003fc6270 */
[----:B------:R-:W5:Y:S01]  /*53e0*/  MUFU.TANH R210, R63 ;  /* 0x0000003f00d27308 */ /* 0x000f620000002400 */
[----:B------:R-:W-:Y:S01]  /*53f0*/  ISETP.GE.AND P3, PT, R10, R220, PT ;  /* 0x000000dc0a00720c */ /* 0x000fe20003f66270 */
[----:B------:R-:W-:Y:S01]  /*5400*/  VIADD R10, R9, 0xffffffd0 ;  /* 0xffffffd0090a7836 */ /* 0x000fe20000000000 */
[----:B------:R-:W-:-:S02]  /*5410*/  ISETP.GE.AND P5, PT, R8, R221, PT ;  /* 0x000000dd0800720c */ /* 0x000fc40003fa6270 */
[-C--:B------:R-:W-:Y:S01]  /*5420*/  ISETP.GE.AND P1, PT, R8, R220.reuse, PT ;  /* 0x000000dc0800720c */ /* 0x080fe20003f26270 */
[----:B------:R-:W-:Y:S01]  /*5430*/  VIADD R8, R9, 0xffffffd1 ;  /* 0xffffffd109087836 */ /* 0x000fe20000000000 */
[----:B------:R-:W-:Y:S01]  /*5440*/  ISETP.GE.AND P4, PT, R12, R220, PT ;  /* 0x000000dc0c00720c */ /* 0x000fe20003f86270 */
[----:B------:R-:W4:Y:S01]  /*5450*/  MUFU.TANH R214, R56 ;  /* 0x0000003800d67308 */ /* 0x000f220000002400 */
[----:B------:R-:W-:Y:S02]  /*5460*/  FSEL R44, R44, -INF , !P6 ;  /* 0xff8000002c2c7808 */ /* 0x000fe40007000000 */
[----:B------:R-:W-:Y:S02]  /*5470*/  FSEL R24, R31, -INF , !P4 ;  /* 0xff8000001f187808 */ /* 0x000fe40006000000 */
[----:B------:R-:W-:Y:S02]  /*5480*/  FSEL R26, R41, -INF , !P3 ;  /* 0xff800000291a7808 */ /* 0x000fe40005800000 */
[----:B------:R-:W-:Y:S01]  /*5490*/  FSEL R40, R40, -INF , !P5 ;  /* 0xff80000028287808 */ /* 0x000fe20006800000 */
[----:B------:R-:W4:Y:S01]  /*54a0*/  MUFU.TANH R212, R57 ;  /* 0x0000003900d47308 */ /* 0x000f220000002400 */
[----:B------:R-:W-:-:S02]  /*54b0*/  ISETP.GE.AND P4, PT, R10, R221, PT ;  /* 0x000000dd0a00720c */ /* 0x000fc40003f86270 */
[-C--:B------:R-:W-:Y:S01]  /*54c0*/  ISETP.GE.AND P6, PT, R10, R220.reuse, PT ;  /* 0x000000dc0a00720c */ /* 0x080fe20003fc6270 */
[C---:B------:R-:W-:Y:S01]  /*54d0*/  VIADD R10, R9.reuse, 0xffffffd8 ;  /* 0xffffffd8090a7836 */ /* 0x040fe20000000000 */
[C---:B------:R-:W-:Y:S02]  /*54e0*/  ISETP.GE.AND P3, PT, R8.reuse, R221, PT ;  /* 0x000000dd0800720c */ /* 0x040fe40003f66270 */
[-C--:B------:R-:W-:Y:S01]  /*54f0*/  ISETP.GE.AND P5, PT, R8, R220.reuse, PT ;  /* 0x000000dc0800720c */ /* 0x080fe20003fa6270 */
[C---:B------:R-:W-:Y:S01]  /*5500*/  VIADD R8, R9.reuse, 0xffffffd9 ;  /* 0xffffffd909087836 */ /* 0x040fe20000000000 */
[----:B--2---:R-:W-:Y:S01]  /*5510*/  FSEL R22, R4, -INF , !P4 ;  /* 0xff80000004167808 */ /* 0x004fe20006000000 */
[----:B------:R-:W-:Y:S01]  /*5520*/  VIADD R4, R9, 0xffffffe0 ;  /* 0xffffffe009047836 */ /* 0x000fe20000000000 */
[----:B------:R-:W-:Y:S01]  /*5530*/  FSEL R14, R36, -INF , !P6 ;  /* 0xff800000240e7808 */ /* 0x000fe20007000000 */
[----:B------:R-:W2:Y:S01]  /*5540*/  MUFU.TANH R84, R84 ;  /* 0x0000005400547308 */ /* 0x000ea20000002400 */
[----:B------:R-:W-:Y:S01]  /*5550*/  FSEL R20, R5, -INF , !P3 ;  /* 0xff80000005147808 */ /* 0x000fe20005800000 */
[----:B------:R-:W-:Y:S01]  /*5560*/  VIADD R5, R9, 0xffffffe1 ;  /* 0xffffffe109057836 */ /* 0x000fe20000000000 */
[----:B------:R-:W-:-:S02]  /*5570*/  ISETP.GE.AND P4, PT, R10, R220, PT ;  /* 0x000000dc0a00720c */ /* 0x000fc40003f86270 */
[-C--:B------:R-:W-:Y:S02]  /*5580*/  ISETP.GE.AND P6, PT, R8, R221.reuse, PT ;  /* 0x000000dd0800720c */ /* 0x080fe40003fc6270 */
[----:B------:R-:W-:Y:S01]  /*5590*/  FSEL R28, R45, -INF , !P1 ;  /* 0xff8000002d1c7808 */ /* 0x000fe20004800000 */
[----:B------:R-:W2:Y:S01]  /*55a0*/  MUFU.TANH R58, R58 ;  /* 0x0000003a003a7308 */ /* 0x000ea20000002400 */
[-C--:B------:R-:W-:Y:S02]  /*55b0*/  ISETP.GE.AND P1, PT, R10, R221.reuse, PT ;  /* 0x000000dd0a00720c */ /* 0x080fe40003f26270 */
[----:B-1----:R-:W-:Y:S02]  /*55c0*/  FSEL R10, R6, -INF , !P4 ;  /* 0xff800000060a7808 */ /* 0x002fe40006000000 */
[----:B------:R-:W-:Y:S02]  /*55d0*/  FSEL R16, R13, -INF , !P6 ;  /* 0xff8000000d107808 */ /* 0x000fe40007000000 */
[----:B------:R-:W-:Y:S01]  /*55e0*/  FSEL R12, R32, -INF , !P5 ;  /* 0xff800000200c7808 */ /* 0x000fe20006800000 */
[----:B------:R-:W1:Y:S01]  /*55f0*/  MUFU.TANH R85, R85 ;  /* 0x0000005500557308 */ /* 0x000e620000002400 */
[----:B------:R-:W-:-:S02]  /*5600*/  ISETP.GE.AND P4, PT, R5, R221, PT ;  /* 0x000000dd0500720c */ /* 0x000fc40003f86270 */
[-C--:B------:R-:W-:Y:S01]  /*5610*/  ISETP.GE.AND P6, PT, R5, R220.reuse, PT ;  /* 0x000000dc0500720c */ /* 0x080fe20003fc6270 */
[----:B------:R-:W-:Y:S01]  /*5620*/  VIADD R5, R9, 0xffffffe8 ;  /* 0xffffffe809057836 */ /* 0x000fe20000000000 */
[----:B------:R-:W-:Y:S02]  /*5630*/  ISETP.GE.AND P3, PT, R8, R220, PT ;  /* 0x000000dc0800720c */ /* 0x000fe40003f66270 */
[-C--:B------:R-:W-:Y:S01]  /*5640*/  ISETP.GE.AND P5, PT, R4, R221.reuse, PT ;  /* 0x000000dd0400720c */ /* 0x080fe20003fa6270 */
[----:B------:R-:W1:Y:S01]  /*5650*/  MUFU.TANH R59, R59 ;  /* 0x0000003b003b7308 */ /* 0x000e620000002400 */
[----:B------:R-:W-:Y:S02]  /*5660*/  FSEL R8, R7, -INF , !P3 ;  /* 0xff80000007087808 */ /* 0x000fe40005800000 */
[----:B------:R-:W-:Y:S02]  /*5670*/  FSEL R230, R230, -INF , !P5 ;  /* 0xff800000e6e67808 */ /* 0x000fe40006800000 */
[----:B------:R-:W-:-:S02]  /*5680*/  ISETP.GE.AND P3, PT, R5, R221, PT ;  /* 0x000000dd0500720c */ /* 0x000fc40003f66270 */
[-C--:B------:R-:W-:Y:S01]  /*5690*/  ISETP.GE.AND P5, PT, R5, R220.reuse, PT ;  /* 0x000000dc0500720c */ /* 0x080fe20003fa6270 */
[----:B------:R-:W-:Y:S01]  /*56a0*/  VIADD R5, R9, 0xfffffff0 ;  /* 0xfffffff009057836 */ /* 0x000fe20000000000 */
[----:B------:R-:W-:Y:S01]  /*56b0*/  FSEL R218, R218, -INF , !P6 ;  /* 0xff800000dada7808 */ /* 0x000fe20007000000 */
[----:B------:R-:W1:Y:S01]  /*56c0*/  MUFU.TANH R86, R86 ;  /* 0x0000005600567308 */ /* 0x000e620000002400 */
[----:B------:R-:W-:Y:S02]  /*56d0*/  FSEL R228, R228, -INF , !P3 ;  /* 0xff800000e4e47808 */ /* 0x000fe40005800000 */
[C---:B------:R-:W-:Y:S02]  /*56e0*/  ISETP.GE.AND P6, PT, R5.reuse, R221, PT ;  /* 0x000000dd0500720c */ /* 0x040fe40003fc6270 */
[----:B------:R-:W-:Y:S02]  /*56f0*/  ISETP.GE.AND P3, PT, R5, R220, PT ;  /* 0x000000dc0500720c */ /* 0x000fe40003f66270 */
[----:B------:R-:W-:Y:S01]  /*5700*/  FMNMX3.FTZ R5, R34, R38, R44, !PT ;  /* 0x0000002622057276 */ /* 0x000fe2000781002c */
[----:B------:R-:W1:Y:S01]  /*5710*/  MUFU.TANH R87, R87 ;  /* 0x0000005700577308 */ /* 0x000e620000002400 */
[----:B------:R-:W-:-:S02]  /*5720*/  FSEL R18, R33, -INF , !P1 ;  /* 0xff80000021127808 */ /* 0x000fc40004800000 */
[----:B------:R-:W-:Y:S01]  /*5730*/  ISETP.GE.AND P1, PT, R4, R220, PT ;  /* 0x000000dc0400720c */ /* 0x000fe20003f26270 */
[----:B------:R-:W-:Y:S01]  /*5740*/  VIADD R4, R9, 0xffffffe9 ;  /* 0xffffffe909047836 */ /* 0x000fe20000000000 */
[----:B------:R-:W-:Y:S02]  /*5750*/  FMNMX3.FTZ R5, R5, R40, R22, !PT ;  /* 0x0000002805057276 */ /* 0x000fe40007810016 */
[----:B------:R-:W-:Y:S02]  /*5760*/  FSEL R226, R226, -INF , !P1 ;  /* 0xff800000e2e27808 */ /* 0x000fe40004800000 */
[----:B------:R-:W-:Y:S02]  /*5770*/  FSEL R198, R198, -INF , !P4 ;  /* 0xff800000c6c67808 */ /* 0x000fe40006000000 */
[C---:B------:R-:W-:Y:S02]  /*5780*/  ISETP.GE.AND P1, PT, R4.reuse, R221, PT ;  /* 0x000000dd0400720c */ /* 0x040fe40003f26270 */
[----:B------:R-:W-:Y:S01]  /*5790*/  ISETP.GE.AND P4, PT, R4, R220, PT ;  /* 0x000000dc0400720c */ /* 0x000fe20003f86270 */
[----:B------:R-:W-:Y:S01]  /*57a0*/  VIADD R4, R9, 0xfffffff1 ;  /* 0xfffffff109047836 */ /* 0x000fe20000000000 */
[----:B------:R-:W-:-:S02]  /*57b0*/  FMNMX3.FTZ R7, R5, R20, R18, !PT ;  /* 0x0000001405077276 */ /* 0x000fc40007810012 */
[----:B------:R-:W-:Y:S02]  /*57c0*/  FMNMX3.FTZ R5, R30, R24, R26, !PT ;  /* 0x000000181e057276 */ /* 0x000fe4000781001a */
[----:B---3--:R-:W-:Y:S02]  /*57d0*/  FSEL R216, R216, -INF , !P5 ;  /* 0xff800000d8d87808 */ /* 0x008fe40006800000 */
        /* <DEDUP_REMOVED lines=8> */
[----:B-----5:R-:W-:Y:S02]  /*5860*/  FSEL R210, R210, -INF , !P4 ;  /* 0xff800000d2d27808 */ /* 0x020fe40006000000 */
[-C--:B------:R-:W-:Y:S02]  /*5870*/  ISETP.GE.AND P4, PT, R4, R221.reuse, PT ;  /* 0x000000dd0400720c */ /* 0x080fe40003f86270 */
[----:B----4-:R-:W-:Y:S02]  /*5880*/  FSEL R214, R214, -INF , !P6 ;  /* 0xff800000d6d67808 */ /* 0x010fe40007000000 */
[----:B------:R-:W-:Y:S02]  /*5890*/  FMNMX3.FTZ R7, R7, R198, R228, !PT ;  /* 0x000000c607077276 */ /* 0x000fe400078100e4 */
[----:B------:R-:W-:Y:S02]  /*58a0*/  FMNMX3.FTZ R5, R5, R8, R226, !PT ;  /* 0x0000000805057276 */ /* 0x000fe400078100e2 */
[----:B------:R-:W-:-:S02]  /*58b0*/  ISETP.GE.AND P6, PT, R9, R221, PT ;  /* 0x000000dd0900720c */ /* 0x000fc40003fc6270 */
[----:B------:R-:W-:Y:S02]  /*58c0*/  FSEL R212, R212, -INF , !P5 ;  /* 0xff800000d4d47808 */ /* 0x000fe40006800000 */
[----:B--2---:R-:W-:Y:S02]  /*58d0*/  FSEL R208, R84, -INF , !P4 ;  /* 0xff80000054d07808 */ /* 0x004fe40006000000 */
[----:B------:R-:W-:Y:S02]  /*58e0*/  FMNMX3.FTZ R7, R7, R200, R214, !PT ;  /* 0x000000c807077276 */ /* 0x000fe400078100d6 */
[----:B------:R-:W-:Y:S02]  /*58f0*/  ISETP.GE.AND P4, PT, R4, R220, PT ;  /* 0x000000dc0400720c */ /* 0x000fe40003f86270 */
[----:B------:R-:W-:Y:S02]  /*5900*/  FSEL R204, R58, -INF , !P3 ;  /* 0xff8000003acc7808 */ /* 0x000fe40005800000 */
[----:B------:R-:W-:-:S02]  /*5910*/  FMNMX3.FTZ R5, R5, R218, R216, !PT ;  /* 0x000000da05057276 */ /* 0x000fc400078100d8 */
[----:B-1----:R-:W-:Y:S02]  /*5920*/  FSEL R206, R85, -INF , !P6 ;  /* 0xff80000055ce7808 */ /* 0x002fe40007000000 */
[----:B------:R-:W-:Y:S02]  /*5930*/  FMNMX3.FTZ R7, R7, R212, R208, !PT ;  /* 0x000000d407077276 */ /* 0x000fe400078100d0 */
[----:B------:R-:W-:Y:S02]  /*5940*/  ISETP.GE.AND P5, PT, R9, R220, PT ;  /* 0x000000dc0900720c */ /* 0x000fe40003fa6270 */
        /* <DEDUP_REMOVED lines=10> */
[----:B------:R-:W2:Y:S02]  /*59f0*/  SHFL.BFLY PT, R5, R32, 0x2, 0x1f ;  /* 0x0c401f0020057f89 */ /* 0x000ea400000e0000 */
        /* <DEDUP_REMOVED lines=10> */
[----:B--2---:R-:W-:-:S03]  /*5aa0*/  FMNMX.FTZ R5, R32, R5, !PT ;  /* 0x0000000520057209 */ /* 0x004fc60007810000 */
[----:B------:R-:W-:Y:S04]  /*5ab0*/  LDSM.16.MT88.4 R112, [R192+0x16000] ;  /* 0x01600000c070783b */ /* 0x000fe80000004200 */
[----:B------:R-:W2:Y:S04]  /*5ac0*/  SHFL.BFLY PT, R4, R5, 0x1, 0x1f ;  /* 0x0c201f0005047f89 */ /* 0x000ea800000e0000 */
[----:B------:R-:W3:Y:S04]  /*5ad0*/  LDSM.16.MT88.4 R140, [R195+0x10000] ;  /* 0x01000000c38c783b */ /* 0x000ee80000004200 */
[----:B------:R-:W4:Y:S04]  /*5ae0*/  LDSM.16.MT88.4 R132, [R191+0x10000] ;  /* 0x01000000bf84783b */ /* 0x000f280000004200 */
[----:B------:R-:W-:Y:S01]  /*5af0*/  LDSM.16.MT88.4 R56, [R195+0x12000] ;  /* 0x01200000c338783b */ /* 0x000fe20000004200 */
[----:B-1----:R-:W-:-:S03]  /*5b00*/  FMNMX.FTZ R164, R7, R164, !PT ;  /* 0x000000a407a47209 */ /* 0x002fc60007810000 */
[----:B------:R-:W-:Y:S01]  /*5b10*/  LDSM.16.MT88.4 R64, [R191+0x12000] ;  /* 0x01200000bf40783b */ /* 0x000fe20000004200 */
[C---:B------:R-:W-:Y:S01]  /*5b20*/  FSETP.NEU.FTZ.AND P1, PT, R164.reuse, -INF , PT ;  /* 0xff800000a400780b */ /* 0x040fe20003f3d000 */
[----:B------:R-:W-:Y:S02]  /*5b30*/  FMUL.FTZ R199, R164, UR4 ;  /* 0x00000004a4c77c20 */ /* 0x000fe40008410000 */
[----:B------:R-:W-:Y:S01]  /*5b40*/  LDSM.16.MT88.4 R72, [R165+0x14000] ;  /* 0x01400000a548783b */ /* 0x000fe20000004200 */
[----:B--2---:R-:W-:Y:S02]  /*5b50*/  FMNMX.FTZ R3, R5, R4, !PT ;  /* 0x0000000405037209 */ /* 0x004fe40007810000 */
[----:B------:R-:W-:Y:S01]  /*5b60*/  FSEL R199, R199, RZ, P1 ;  /* 0x000000ffc7c77208 */ /* 0x000fe20000800000 */
[----:B------:R-:W-:Y:S01]  /*5b70*/  LDSM.16.MT88.4 R88, [R195+0x14000] ;  /* 0x01400000c358783b */ /* 0x000fe20000004200 */
[C---:B------:R-:W-:Y:S01]  /*5b80*/  FSETP.NEU.FTZ.AND P1, PT, R3.reuse, -INF , PT ;  /* 0xff8000000300780b */ /* 0x040fe20003f3d000 */
[----:B------:R-:W-:-:S02]  /*5b90*/  FMUL.FTZ R193, R3, UR4 ;  /* 0x0000000403c17c20 */ /* 0x000fc40008410000 */
[--C-:B------:R-:W-:Y:S01]  /*5ba0*/  FFMA.FTZ R185, R40, UR4, -R199.reuse ;  /* 0x0000000428b97c23 */ /* 0x100fe200080108c7 */
[----:B------:R-:W-:Y:S01]  /*5bb0*/  LDSM.16.MT88.4 R96, [R191+0x14000] ;  /* 0x01400000bf60783b */ /* 0x000fe20000004200 */
[--C-:B------:R-:W-:Y:S01]  /*5bc0*/  FFMA.FTZ R190, R34, UR4, -R199.reuse ;  /* 0x0000000422be7c23 */ /* 0x100fe200080108c7 */
[----:B------:R-:W-:Y:S01]  /*5bd0*/  FSEL R193, R193, RZ, P1 ;  /* 0x000000ffc1c17208 */ /* 0x000fe20000800000 */
[--C-:B------:R-:W-:Y:S01]  /*5be0*/  FFMA.FTZ R189, R38, UR4, -R199.reuse ;  /* 0x0000000426bd7c23 */ /* 0x100fe200080108c7 */
[----:B------:R-:W1:Y:S01]  /*5bf0*/  LDSM.16.MT88.4 R40, [R165+0x12000] ;  /* 0x01200000a528783b */ /* 0x000e620000004200 */
[----:B------:R-:W-:Y:S01]  /*5c00*/  FFMA.FTZ R186, R44, UR4, -R199 ;  /* 0x000000042cba7c23 */ /* 0x000fe200080108c7 */
[----:B------:R-:W-:Y:S01]  /*5c10*/  MUFU.EX2 R185, R185 ;  /* 0x000000b900b97308 */ /* 0x000fe20000000800 */
[--C-:B------:R-:W-:Y:S01]  /*5c20*/  FFMA.FTZ R188, R30, UR4, -R193.reuse ;  /* 0x000000041ebc7c23 */ /* 0x100fe200080108c1 */
[----:B------:R-:W2:Y:S01]  /*5c30*/  LDSM.16.MT88.4 R104, [R165+0x16000] ;  /* 0x01600000a568783b */ /* 0x000ea20000004200 */
[--C-:B------:R-:W-:Y:S01]  /*5c40*/  FFMA.FTZ R187, R24, UR4, -R193.reuse ;  /* 0x0000000418bb7c23 */ /* 0x100fe200080108c1 */
[--C-:B------:R-:W-:Y:S01]  /*5c50*/  FFMA.FTZ R184, R26, UR4, -R193.reuse ;  /* 0x000000041ab87c23 */ /* 0x100fe200080108c1 */
[--C-:B------:R-:W-:Y:S01]  /*5c60*/  FFMA.FTZ R183, R28, UR4, -R193.reuse ;  /* 0x000000041cb77c23 */ /* 0x100fe200080108c1 */
[----:B------:R-:W5:Y:S01]  /*5c70*/  LDSM.16.MT88.4 R120, [R195+0x16000] ;  /* 0x01600000c378783b */ /* 0x000f620000004200 */
[----:B------:R-:W-:Y:S01]  /*5c80*/  MUFU.EX2 R190, R190 ;  /* 0x000000be00be7308 */ /* 0x000fe20000000800 */
[--C-:B------:R-:W-:Y:S01]  /*5c90*/  FFMA.FTZ R179, R14, UR4, -R193.reuse ;  /* 0x000000040eb37c23 */ /* 0x100fe200080108c1 */
[----:B------:R-:W-:Y:S01]  /*5ca0*/  FFMA.FTZ R178, R12, UR4, -R193 ;  /* 0x000000040cb27c23 */ /* 0x000fe200080108c1 */
[----:B------:R-:W5:Y:S01]  /*5cb0*/  LDSM.16.MT88.4 R4, [R191+0x16000] ;  /* 0x01600000bf04783b */ /* 0x000f620000004200 */
[----:B------:R-:W3:Y:S01]  /*5cc0*/  MUFU.EX2 R189, R189 ;  /* 0x000000bd00bd7308 */ /* 0x000ee20000000800 */
[--C-:B------:R-:W-:Y:S01]  /*5cd0*/  FFMA.FTZ R182, R22, UR4, -R199.reuse ;  /* 0x0000000416b67c23 */ /* 0x100fe200080108c7 */
[--C-:B------:R-:W-:Y:S01]  /*5ce0*/  FFMA.FTZ R181, R20, UR4, -R199.reuse ;  /* 0x0000000414b57c23 */ /* 0x100fe200080108c7 */
[----:B------:R-:W5:Y:S01]  /*5cf0*/  LDSM.16.MT88.4 R12, [R192+0x14800] ;  /* 0x01480000c00c783b */ /* 0x000f620000004200 */
[----:B------:R-:W4:Y:S01]  /*5d00*/  MUFU.EX2 R186, R186 ;  /* 0x000000ba00ba7308 */ /* 0x000f220000000800 */
[--C-:B------:R-:W-:Y:S01]  /*5d10*/  FFMA.FTZ R177, R18, UR4, -R199.reuse ;  /* 0x0000000412b17c23 */ /* 0x100fe200080108c7 */
[----:B------:R-:W-:Y:S01]  /*5d20*/  FFMA.FTZ R176, R16, UR4, -R199 ;  /* 0x0000000410b07c23 */ /* 0x000fe200080108c7 */
[----:B------:R-:W5:Y:S01]  /*5d30*/  LDSM.16.MT88.4 R20, [R192+0x12800] ;  /* 0x01280000c014783b */ /* 0x000f620000004200 */
[----:B------:R-:W-:Y:S01]  /*5d40*/  MUFU.EX2 R188, R188 ;  /* 0x000000bc00bc7308 */ /* 0x000fe20000000800 */
[--C-:B------:R-:W-:Y:S01]  /*5d50*/  FFMA.FTZ R167, R10, UR4, -R193.reuse ;  /* 0x000000040aa77c23 */ /* 0x100fe200080108c1 */
[----:B------:R-:W-:Y:S01]  /*5d60*/  FFMA.FTZ R166, R8, UR4, -R193 ;  /* 0x0000000408a67c23 */ /* 0x000fe200080108c1 */
[----:B------:R-:W-:Y:S01]  /*5d70*/  LDSM.16.MT88.4 R16, [R192+0x16800] ;  /* 0x01680000c010783b */ /* 0x000fe20000004200 */
[----:B------:R-:W1:Y:S01]  /*5d80*/  MUFU.EX2 R187, R187 ;  /* 0x000000bb00bb7308 */ /* 0x000e620000000800 */
[----:B------:R-:W-:Y:S01]  /*5d90*/  FFMA.FTZ R197, R200, UR4, -R199 ;  /* 0x00000004c8c57c23 */ /* 0x000fe200080108c7 */
[----:B---3--:R-:W-:Y:S01]  /*5da0*/  F2FP.F16.F32.PACK_AB R128, R189, R190 ;  /* 0x000000bebd80723e */ /* 0x008fe200000000ff */
[----:B------:R-:W3:Y:S01]  /*5db0*/  LDSM.16.MT88.4 R8, [R165+0x10800] ;  /* 0x01080000a508783b */ /* 0x000ee20000004200 */
[----:B------:R-:W-:Y:S01]  /*5dc0*/  MUFU.EX2 R184, R184 ;  /* 0x000000b800b87308 */ /* 0x000fe20000000800 */
[--C-:B------:R-:W-:Y:S01]  /*5dd0*/  FFMA.FTZ R201, R226, UR4, -R193.reuse ;  /* 0x00000004e2c97c23 */ /* 0x100fe200080108c1 */
[----:B----4-:R-:W-:Y:S01]  /*5de0*/  F2FP.F16.F32.PACK_AB R130, R185, R186 ;  /* 0x000000bab982723e */ /* 0x010fe200000000ff */
[----:B------:R-:W-:Y:S01]  /*5df0*/  LDSM.16.MT88.4 R24, [R192+0x10800] ;  /* 0x01080000c018783b */ /* 0x000fe20000004200 */
[----:B------:R-:W4:Y:S01]  /*5e00*/  MUFU.EX2 R183, R183 ;  /* 0x000000b700b77308 */ /* 0x000f220000000800 */
        /* <DEDUP_REMOVED lines=9> */
[--C-:B------:R-:W-:Y:S01]  /*5ea0*/  FFMA.FTZ R207, R202, UR4, -R193.reuse ;  /* 0x00000004cacf7c23 */ /* 0x100fe200080108c1 */
[----:B------:R-:W-:Y:S01]  /*5eb0*/  LDSM.16.MT88.4 R168, [R165+0x12800] ;  /* 0x01280000a5a8783b */ /* 0x000fe20000004200 */
[----:B------:R-:W-:Y:S01]  /*5ec0*/  MUFU.EX2 R177, R177 ;  /* 0x000000b100b17308 */ /* 0x000fe20000000800 */
[----:B------:R-:W-:Y:S01]  /*5ed0*/  FFMA.FTZ R245, R194, UR4, -R193 ;  /* 0x00000004c2f57c23 */ /* 0x000fe200080108c1 */
[----:B----4-:R-:W-:Y:S01]  /*5ee0*/  F2FP.F16.F32.PACK_AB R131, R183, R184 ;  /* 0x000000b8b783723e */ /* 0x010fe200000000ff */
[----:B------:R-:W-:Y:S01]  /*5ef0*/  LDSM.16.MT88.4 R32, [R195+0x12800] ;  /* 0x01280000c320783b */ /* 0x000fe20000004200 */
[----:B------:R-:W-:Y:S01]  /*5f00*/  MUFU.EX2 R176, R176 ;  /* 0x000000b000b07308 */ /* 0x000fe20000000800 */
[--C-:B------:R-:W-:Y:S01]  /*5f10*/  FFMA.FTZ R212, R212, UR4, -R199.reuse ;  /* 0x00000004d4d47c23 */ /* 0x100fe200080108c7 */
[----:B------:R-:W-:Y:S01]  /*5f20*/  FFMA.FTZ R206, R206, UR4, -R199 ;  /* 0x00000004cece7c23 */ /* 0x000fe200080108c7 */
[----:B------:R-:W-:Y:S01]  /*5f30*/  FFMA.FTZ R196, R196, UR4, -R193 ;  /* 0x00000004c4c47c23 */ /* 0x000fe200080108c1 */
[----:B------:R-:W-:Y:S01]  /*5f40*/  MUFU.EX2 R179, R179 ;  /* 0x000000b300b37308 */ /* 0x000fe20000000800 */
[----:B------:R-:W-:Y:S01]  /*5f50*/  HMMA.16816.F32 R76, R128, R80, RZ ;  /* 0x00000050804c723c */ /* 0x000fe200000018ff */
[----:B------:R-:W-:Y:S01]  /*5f60*/  FADD.FTZ R189, R190, R189 ;  /* 0x000000bdbebd7221 */ /* 0x000fe20000010000 */
[----:B------:R-:W-:Y:S01]  /*5f70*/  FADD.FTZ R187, R188, R187 ;  /* 0x000000bbbcbb7221 */ /* 0x000fe20000010000 */
[----:B------:R-:W4:Y:S02]  /*5f80*/  MUFU.EX2 R178, R178 ;  /* 0x000000b200b27308 */ /* 0x000f240000000800 */
[----:B------:R-:W-:-:S02]  /*5f90*/  FADD.FTZ R186, R186, R189 ;  /* 0x000000bdbaba7221 */ /* 0x000fc40000010000 */
[----:B------:R-:W-:Y:S01]  /*5fa0*/  MUFU.EX2 R167, R167 ;  /* 0x000000a700a77308 */ /* 0x000fe20000000800 */
[C---:B------:R-:W-:Y:S01]  /*5fb0*/  HMMA.16816.F32 R80, R128.reuse, R82, RZ ;  /* 0x000000528050723c */ /* 0x040fe200000018ff */
[----:B------:R-:W-:Y:S02]  /*5fc0*/  FADD.FTZ R185, R185, R186 ;  /* 0x000000bab9b97221 */ /* 0x000fe40000010000 */
[----:B------:R-:W3:Y:S04]  /*5fd0*/  MUFU.EX2 R166, R166 ;  /* 0x000000a600a67308 */ /* 0x000ee80000000800 */
        /* <DEDUP_REMOVED lines=38> */
[----:B----4-:R-:W-:-:S05]  /*6240*/  F2FP.F16.F32.PACK_AB R5, R178, R179 ;  /* 0x000000b3b205723e */ /* 0x010fca00000000ff */
[----:B------:R-:W-:Y:S01]  /*6250*/  HMMA.16816.F32 R128, R128, R6, RZ ;  /* 0x000000068080723c */ /* 0x000fe200000018ff */
[----:B------:R-:W-:Y:S02]  /*6260*/  F2FP.F16.F32.PACK_AB R6, R176, R177 ;  /* 0x000000b1b006723e */ /* 0x000fe400000000ff */
[----:B---3--:R-:W-:-:S07]  /*6270*/  F2FP.F16.F32.PACK_AB R7, R166, R167 ;  /* 0x000000a7a607723e */ /* 0x008fce00000000ff */
        /* <DEDUP_REMOVED lines=20> */
[----:B------:R2:W5:Y:S07]  /*63c0*/  LDSM.16.MT88.4 R20, [R195+0x16800] ;  /* 0x01680000c314783b */ /* 0x00056e0000004200 */
[C---:B---3--:R-:W-:Y:S08]  /*63d0*/  HMMA.16816.F32 R100, R4.reuse, R8, R100 ;  /* 0x000000080464723c */ /* 0x048ff00000001864 */
[----:B------:R-:W-:Y:S01]  /*63e0*/  HMMA.16816.F32 R104, R4, R10, R104 ;  /* 0x0000000a0468723c */ /* 0x000fe20000001868 */
[----:B------:R-:W3:Y:S01]  /*63f0*/  LDSM.16.MT88.4 R8, [R192+0x13000] ;  /* 0x01300000c008783b */ /* 0x000ee20000004200 */
[----:B--2---:R-:W-:-:S06]  /*6400*/  FFMA.FTZ R195, R198, UR4, -R199 ;  /* 0x00000004c6c37c23 */ /* 0x004fcc00080108c7 */
[C---:B------:R-:W-:Y:S01]  /*6410*/  HMMA.16816.F32 R60, R4.reuse, R28, R60 ;  /* 0x0000001c043c723c */ /* 0x040fe2000000183c */
[----:B------:R-:W-:Y:S01]  /*6420*/  FFMA.FTZ R28, R216, UR4, -R193 ;  /* 0x00000004d81c7c23 */ /* 0x000fe200080108c1 */
[----:B------:R-:W-:Y:S04]  /*6430*/  MUFU.EX2 R198, R230 ;  /* 0x000000e600c67308 */ /* 0x000fe80000000800 */
[----:B------:R-:W2:Y:S02]  /*6440*/  MUFU.EX2 R195, R195 ;  /* 0x000000c300c37308 */ /* 0x000ea40000000800 */
[C---:B----4-:R-:W-:Y:S02]  /*6450*/  HMMA.16816.F32 R92, R4.reuse, R16, R92 ;  /* 0x00000010045c723c */ /* 0x050fe4000000185c */
[----:B------:R-:W4:Y:S04]  /*6460*/  MUFU.EX2 R216, R218 ;  /* 0x000000da00d87308 */ /* 0x000f280000000800 */
[----:B------:R5:W3:Y:S02]  /*6470*/  MUFU.EX2 R210, R28 ;  /* 0x0000001c00d27308 */ /* 0x000ae40000000800 */
[C---:B------:R-:W-:Y:S01]  /*6480*/  HMMA.16816.F32 R96, R4.reuse, R18, R96 ;  /* 0x000000120460723c */ /* 0x040fe20000001860 */
[----:B------:R-:W3:Y:S07]  /*6490*/  LDSM.16.MT88.4 R16, [R192+0x15000] ;  /* 0x01500000c010783b */ /* 0x000eee0000004200 */
        /* <DEDUP_REMOVED lines=19> */
[----:B------:R-:W-:Y:S01]  /*65d0*/  HMMA.16816.F32 R120, R4, R22, R120 ;  /* 0x000000160478723c */ /* 0x000fe20000001878 */
[----:B--2---:R-:W-:Y:S01]  /*65e0*/  F2FP.F16.F32.PACK_AB R4, R195, R198 ;  /* 0x000000c6c304723e */ /* 0x004fe200000000ff */
[----:B------:R-:W2:Y:S01]  /*65f0*/  LDSM.16.MT88.4 R20, [R192+0x17000] ;  /* 0x01700000c014783b */ /* 0x000ea20000004200 */
[----:B----4-:R-:W-:-:S02]  /*6600*/  F2FP.F16.F32.PACK_AB R5, R216, R201 ;  /* 0x000000c9d805723e */ /* 0x010fc400000000ff */
[----:B------:R-:W-:Y:S02]  /*6610*/  F2FP.F16.F32.PACK_AB R6, R197, R200 ;  /* 0x000000c8c506723e */ /* 0x000fe400000000ff */
[----:B---3--:R-:W-:-:S07]  /*6620*/  F2FP.F16.F32.PACK_AB R7, R203, R210 ;  /* 0x000000d2cb07723e */ /* 0x008fce00000000ff */
[C---:B------:R-:W-:Y:S08]  /*6630*/  HMMA.16816.F32 R44, R4.reuse, R8, R44 ;  /* 0x00000008042c723c */ /* 0x040ff0000000182c */
[C---:B------:R-:W-:Y:S01]  /*6640*/  HMMA.16816.F32 R48, R4.reuse, R10, R48 ;  /* 0x0000000a0430723c */ /* 0x040fe20000001830 */
[----:B------:R3:W4:Y:S07]  /*6650*/  LDSM.16.MT88.4 R8, [R205+0x15000] ;  /* 0x01500000cd08783b */ /* 0x00072e0000004200 */
[C---:B------:R-:W-:Y:S08]  /*6660*/  HMMA.16816.F32 R76, R4.reuse, R16, R76 ;  /* 0x00000010044c723c */ /* 0x040ff0000000184c */
[C---:B------:R-:W-:Y:S01]  /*6670*/  HMMA.16816.F32 R80, R4.reuse, R18, R80 ;  /* 0x000000120450723c */ /* 0x040fe20000001850 */
[----:B------:R-:W4:Y:S07]  /*6680*/  LDSM.16.MT88.4 R16, [R191+0x11000] ;  /* 0x01100000bf10783b */ /* 0x000f2e0000004200 */
[----:B-1----:R-:W-:Y:S01]  /*6690*/  HMMA.16816.F32 R52, R4, R12, R52 ;  /* 0x0000000c0434723c */ /* 0x002fe20000001834 */
[----:B---3--:R-:W-:-:S06]  /*66a0*/  FFMA.FTZ R205, R214, UR4, -R199 ;  /* 0x00000004d6cd7c23 */ /* 0x008fcc00080108c7 */
[----:B------:R-:W-:Y:S01]  /*66b0*/  MUFU.EX2 R205, R205 ;  /* 0x000000cd00cd7308 */ /* 0x000fe20000000800 */
[C---:B------:R-:W-:Y:S01]  /*66c0*/  HMMA.16816.F32 R56, R4.reuse, R14, R56 ;  /* 0x0000000e0438723c */ /* 0x040fe20000001838 */
[----:B------:R-:W1:Y:S07]  /*66d0*/  LDSM.16.MT88.4 R12, [R191+0x15000] ;  /* 0x01500000bf0c783b */ /* 0x000e6e0000004200 */
[C---:B-----5:R-:W-:Y:S08]  /*66e0*/  HMMA.16816.F32 R152, R4.reuse, R24, R152 ;  /* 0x000000180498723c */ /* 0x060ff00000001898 */
        /* <DEDUP_REMOVED lines=14> */
[C---:B---3--:R-:W-:Y:S01]  /*67d0*/  HMMA.16816.F32 R60, R4.reuse, R24, R60 ;  /* 0x00000018043c723c */ /* 0x048fe2000000183c */
[----:B------:R-:W-:Y:S01]  /*67e0*/  FFMA.FTZ R24, R204, UR4, -R193 ;  /* 0x00000004cc187c23 */ /* 0x000fe200080108c1 */
[----:B------:R-:W-:Y:S01]  /*67f0*/  IMAD.IADD R193, R180, 0x1, R165 ;  /* 0x00000001b4c17824 */ /* 0x000fe200078e02a5 */
[----:B------:R-:W-:Y:S04]  /*6800*/  MUFU.EX2 R204, R206 ;  /* 0x000000ce00cc7308 */ /* 0x000fe80000000800 */
[----:B------:R3:W-:Y:S01]  /*6810*/  MUFU.EX2 R202, R24 ;  /* 0x0000001800ca7308 */ /* 0x0007e20000000800 */
[----:B--2---:R-:W-:Y:S01]  /*6820*/  HMMA.16816.F32 R68, R4, R20, R68 ;  /* 0x000000140444723c */ /* 0x004fe20000001844 */
[----:B------:R-:W-:-:S02]  /*6830*/  FFMA.FTZ R20, R208, UR4, -R199 ;  /* 0x00000004d0147c23 */ /* 0x000fc400080108c7 */
[----:B------:R-:W2:Y:S04]  /*6840*/  MUFU.EX2 R208, R212 ;  /* 0x000000d400d07308 */ /* 0x000ea80000000800 */
[----:B------:R5:W1:Y:S01]  /*6850*/  MUFU.EX2 R199, R20 ;  /* 0x0000001400c77308 */ /* 0x000a620000000800 */
[C---:B----4-:R-:W-:Y:S08]  /*6860*/  HMMA.16816.F32 R100, R4.reuse, R8, R100 ;  /* 0x000000080464723c */ /* 0x050ff00000001864 */
        /* <DEDUP_REMOVED lines=15> */
[----:B---3--:R-:W-:Y:S07]  /*6960*/  LDSM.16.MT88.4 R24, [R165+0x13800] ;  /* 0x01380000a518783b */ /* 0x008fee0000004200 */
[C---:B------:R-:W-:Y:S01]  /*6970*/  HMMA.16816.F32 R72, R4.reuse, R22, R72 ;  /* 0x000000160448723c */ /* 0x040fe20000001848 */
[----:B-----5:R-:W-:Y:S07]  /*6980*/  LDSM.16.MT88.4 R20, [R192+0x15800] ;  /* 0x01580000c014783b */ /* 0x020fee0000004200 */
[C---:B------:R-:W-:Y:S08]  /*6990*/  HMMA.16816.F32 R124, R4.reuse, R16, R124 ;  /* 0x00000010047c723c */ /* 0x040ff0000000187c */
[----:B------:R-:W-:Y:S01]  /*69a0*/  HMMA.16816.F32 R128, R4, R18, R128 ;  /* 0x000000120480723c */ /* 0x000fe20000001880 */
[----:B--2---:R-:W-:Y:S01]  /*69b0*/  F2FP.F16.F32.PACK_AB R4, R208, R205 ;  /* 0x000000cdd004723e */ /* 0x004fe200000000ff */
[----:B------:R-:W2:Y:S01]  /*69c0*/  LDSM.16.MT88.4 R16, [R192+0x17800] ;  /* 0x01780000c010783b */ /* 0x000ea20000004200 */
[----:B------:R-:W-:-:S02]  /*69d0*/  F2FP.F16.F32.PACK_AB R5, R207, R202 ;  /* 0x000000cacf05723e */ /* 0x000fc400000000ff */
[----:B-1----:R-:W-:Y:S02]  /*69e0*/  F2FP.F16.F32.PACK_AB R6, R204, R199 ;  /* 0x000000c7cc06723e */ /* 0x002fe400000000ff */
[----:B------:R-:W-:-:S07]  /*69f0*/  F2FP.F16.F32.PACK_AB R7, R245, R194 ;  /* 0x000000c2f507723e */ /* 0x000fce00000000ff */
[C---:B------:R-:W-:Y:S08]  /*6a00*/  HMMA.16816.F32 R152, R4.reuse, R12, R152 ;  /* 0x0000000c0498723c */ /* 0x040ff00000001898 */
[C---:B------:R-:W-:Y:S01]  /*6a10*/  HMMA.16816.F32 R148, R4.reuse, R14, R148 ;  /* 0x0000000e0494723c */ /* 0x040fe20000001894 */
[----:B------:R-:W1:Y:S07]  /*6a20*/  LDSM.16.MT88.4 R12, [R193+0x11800] ;  /* 0x01180000c10c783b */ /* 0x000e6e0000004200 */
[C---:B----4-:R-:W-:Y:S08]  /*6a30*/  HMMA.16816.F32 R44, R4.reuse, R8, R44 ;  /* 0x00000008042c723c */ /* 0x050ff0000000182c */
        /* <DEDUP_REMOVED lines=9> */
[C---:B---3--:R-:W-:Y:S08]  /*6ad0*/  HMMA.16816.F32 R160, R4.reuse, R8, R160 ;  /* 0x0000000804a0723c */ /* 0x048ff000000018a0 */
[C---:B------:R-:W-:Y:S01]  /*6ae0*/  HMMA.16816.F32 R156, R4.reuse, R10, R156 ;  /* 0x0000000a049c723c */ /* 0x040fe2000000189c */
[----:B------:R-:W3:Y:S07]  /*6af0*/  LDSM.16.MT88.4 R8, [R165+0x17800] ;  /* 0x01780000a508783b */ /* 0x000eee0000004200 */
        /* <DEDUP_REMOVED lines=11> */
[----:B------:R-:W-:-:S03]  /*6bb0*/  FADD.FTZ R178, R178, R179 ;  /* 0x000000b3b2b27221 */ /* 0x000fc60000010000 */
[----:B---3--:R-:W-:Y:S01]  /*6bc0*/  HMMA.16816.F32 R100, R4, R8, R100 ;  /* 0x000000080464723c */ /* 0x008fe20000001864 */
        /* <DEDUP_REMOVED lines=33> */
[C---:B--2---:R-:W-:Y:S08]  /*6de0*/  HMMA.16816.F32 R124, R4.reuse, R16, R124 ;  /* 0x00000010047c723c */ /* 0x044ff0000000187c */
        /* <DEDUP_REMOVED lines=12> */
[----:B------:R-:W-:Y:S01]  /*6eb0*/  LOP3.LUT R231, R224, 0x8, RZ, 0xc0, !PT ;  /* 0x00000008e0e77812 */ /* 0x000fe200078ec0ff */
[----:B------:R-:W-:Y:S01]  /*6ec0*/  UIADD3 UR6, UPT, UPT, UR12, UR17, URZ ;  /* 0x000000110c067290 */ /* 0x000fe2000fffe0ff */
[----:B------:R-:W-:Y:S01]  /*6ed0*/  LOP3.LUT R4, R225, 0x200, R2, 0xf8, !PT ;  /* 0x00000200e1047812 */ /* 0x000fe200078ef802 */
[----:B------:R-:W-:Y:S01]  /*6ee0*/  ULEA UR7, UP0, UR16, UR15, 0x6 ;  /* 0x0000000f10077291 */ /* 0x000fe2000f8030ff */
[----:B------:R-:W-:Y:S01]  /*6ef0*/  IMAD.U32 R8, RZ, RZ, UR16 ;  /* 0x00000010ff087e24 */ /* 0x000fe2000f8e00ff */
[----:B------:R-:W1:Y:S01]  /*6f00*/  LDCU UR4, c[0x0][0x440] ;  /* 0x00008800ff0477ac */ /* 0x000e620008000800 */
[----:B------:R-:W-:Y:S01]  /*6f10*/  LOP3.LUT R231, R4, R0, R231, 0xf6, !PT ;  /* 0x0000000004e77212 */ /* 0x000fe200078ef6e7 */
[----:B------:R-:W-:Y:S01]  /*6f20*/  IMAD.U32 R9, RZ, RZ, UR17 ;  /* 0x00000011ff097e24 */ /* 0x000fe2000f8e00ff */
[----:B------:R-:W-:Y:S01]  /*6f30*/  ULEA.HI.X UR6, UR16, UR13, UR6, 0x6, UP0 ;  /* 0x0000000d10067291 */ /* 0x000fe200080f3406 */
[----:B------:R-:W-:Y:S01]  /*6f40*/  IMAD.U32 R5, RZ, RZ, UR7 ;  /* 0x00000007ff057e24 */ /* 0x000fe2000f8e00ff */
[----:B------:R-:W-:Y:S01]  /*6f50*/  UIADD3 UR12, UPT, UPT, UR17, UR12, URZ ;  /* 0x0000000c110c7290 */ /* 0x000fe2000fffe0ff */
[CC--:B------:R-:W-:Y:S01]  /*6f60*/  LEA R14, P3, R8.reuse, R234.reuse, 0x7 ;  /* 0x000000ea080e7211 */ /* 0x0c0fe200078638ff */
[----:B------:R-:W-:Y:S01]  /*6f70*/  UIADD3 UR15, UP1, UPT, UR7, UR15, URZ ;  /* 0x0000000f070f7290 */ /* 0x000fe2000ff3e0ff */
[----:B------:R-:W-:Y:S01]  /*6f80*/  LEA R231, R231, UR5, 0x1 ;  /* 0x00000005e7e77c11 */ /* 0x000fe2000f8e08ff */
        /* <DEDUP_REMOVED lines=16> */
[----:B------:R-:W-:Y:S01]  /*7090*/  IMAD.MOV.U32 R226, RZ, RZ, 0x20 ;  /* 0x00000020ffe27424 */ /* 0x000fe200078e00ff */
[----:B------:R-:W-:Y:S01]  /*70a0*/  ISETP.GE.AND P4, PT, R243, UR4, PT ;  /* 0x00000004f3007c0c */ /* 0x000fe2000bf86270 */
[----:B------:R-:W-:Y:S01]  /*70b0*/  VIADD R167, R227, UR5 ;  /* 0x00000005e3a77c36 */ /* 0x000fe20008000000 */
[-C--:B------:R-:W-:Y:S01]  /*70c0*/  LEA.HI.X R11, R7, R233.reuse, R6, 0x1, P3 ;  /* 0x000000e9070b7211 */ /* 0x080fe200018f0c06 */
[----:B------:R-:W-:Y:S01]  /*70d0*/  IMAD.IADD R229, R180, 0x1, R231 ;  /* 0x00000001b4e57824 */ /* 0x000fe200078e02e7 */
[----:B------:R-:W-:Y:S01]  /*70e0*/  ISETP.GE.AND P3, PT, R242, UR4, PT ;  /* 0x00000004f2007c0c */ /* 0x000fe2000bf66270 */
[----:B------:R-:W-:Y:S01]  /*70f0*/  UISETP.GE.U32.AND UP0, UPT, UR19, 0x3, UPT ;  /* 0x000000031300788c */ /* 0x000fe2000bf06070 */
[----:B------:R-:W-:-:S02]  /*7100*/  LEA.HI.X R9, R5, R233, R4, 0x1, P1 ;  /* 0x000000e905097211 */ /* 0x000fc400008f0c04 */
[----:B------:R-:W-:Y:S01]  /*7110*/  ISETP.GE.AND P1, PT, R241, UR4, PT ;  /* 0x00000004f1007c0c */ /* 0x000fe2000bf26270 */
[----:B------:R-:W1:Y:S01]  /*7120*/  LDCU UR4, c[0x0][0x50c] ;  /* 0x0000a180ff0477ac */ /* 0x000e620008000800 */
[----:B------:R-:W-:-:S05]  /*7130*/  SEL R226, R226, 0xffffffe0, !P2 ;  /* 0xffffffe0e2e27807 */ /* 0x000fca0005000000 */
[C---:B------:R-:W-:Y:S02]  /*7140*/  IMAD.IADD R230, R226.reuse, 0x1, R231 ;  /* 0x00000001e2e67824 */ /* 0x040fe400078e02e7 */
[C---:B------:R-:W-:Y:S02]  /*7150*/  IMAD.IADD R166, R167.reuse, 0x1, R226 ;  /* 0x00000001a7a67824 */ /* 0x040fe400078e02e2 */
[----:B------:R-:W-:Y:S01]  /*7160*/  IMAD.IADD R167, R167, 0x1, R180 ;  /* 0x00000001a7a77824 */ /* 0x000fe200078e02b4 */
[----:B------:R-:W-:Y:S01]  /*7170*/  @!PT LDS RZ, [RZ] ;  /* 0x00000000fffff984 */ /* 0x000fe20000000800 */
[----:B------:R-:W-:Y:S01]  /*7180*/  @!PT LDS RZ, [RZ] ;  /* 0x00000000fffff984 */ /* 0x000fe20000000800 */
[----:B------:R-:W-:Y:S01]  /*7190*/  @!PT LDS RZ, [RZ] ;  /* 0x00000000fffff984 */ /* 0x000fe20000000800 */
[----:B------:R-:W-:Y:S01]  /*71a0*/  @!P5 LDGSTS.E.BYPASS.LTC128B.128 [R237+0x10000], desc[UR22][R14.64] ;  /* 0x100000000eeddfae */ /* 0x000fe2000b981a16 */
[C---:B------:R-:W-:Y:S02]  /*71b0*/  IMAD.IADD R228, R226.reuse, 0x1, R229 ;  /* 0x00000001e2e47824 */ /* 0x040fe400078e02e5 */
        /* <DEDUP_REMOVED lines=81> */
[----:B------:R-:W1:Y:S04]  /*76d0*/  LDSM.16.M88.4 R4, [R227+UR5+0x9800] ;  /* 0x00980005e304783b */ /* 0x000e680008000200 */
[----:B------:R-:W-:Y:S04]  /*76e0*/  LDSM.16.M88.4 R176, [R230] ;  /* 0x00000000e6b0783b */ /* 0x000fe80000000200 */
[----:B--2---:R-:W2:Y:S04]  /*76f0*/  LDSM.16.M88.4 R8, [R166+0x8800] ;  /* 0x00880000a608783b */ /* 0x004ea80000000200 */
[----:B------:R-:W2:Y:S04]  /*7700*/  LDSM.16.M88.4 R16, [R166+0x8000] ;  /* 0x00800000a610783b */ /* 0x000ea80000000200 */
[----:B------:R-:W2:Y:S04]  /*7710*/  LDSM.16.M88.4 R208, [R166+0x9000] ;  /* 0x00900000a6d0783b */ /* 0x000ea80000000200 */
[----:B------:R-:W2:Y:S04]  /*7720*/  LDSM.16.M88.4 R180, [R166+0x9800] ;  /* 0x00980000a6b4783b */ /* 0x000ea80000000200 */
[----:B------:R-:W-:Y:S01]  /*7730*/  LDSM.16.M88.4 R168, [R229] ;  /* 0x00000000e5a8783b */ /* 0x000fe20000000200 */
[C---:B---3--:R-:W-:Y:S03]  /*7740*/  HMMA.16816.F32 R12, R184.reuse, R32, RZ ;  /* 0x00000020b80c723c */ /* 0x048fe600000018ff */
[----:B------:R-:W3:Y:S04]  /*7750*/  LDSM.16.M88.4 R172, [R167+0x8000] ;  /* 0x00800000a7ac783b */ /* 0x000ee80000000200 */
[----:B------:R-:W-:Y:S01]  /*7760*/  LDSM.16.M88.4 R204, [R167+0x9000] ;  /* 0x00900000a7cc783b */ /* 0x000fe20000000200 */
[C---:B----4-:R-:W-:Y:S03]  /*7770*/  HMMA.16816.F32 R28, R184.reuse, R24, RZ ;  /* 0x00000018b81c723c */ /* 0x050fe600000018ff */
[----:B------:R-:W-:Y:S04]  /*7780*/  LDSM.16.M88.4 R200, [R167+0x9800] ;  /* 0x00980000a7c8783b */ /* 0x000fe80000000200 */
[----:B------:R-:W-:Y:S01]  /*7790*/  LDSM.16.M88.4 R20, [R228] ;  /* 0x00000000e414783b */ /* 0x000fe20000000200 */
[C---:B-----5:R-:W-:Y:S03]  /*77a0*/  HMMA.16816.F32 R196, R184.reuse, R192, RZ ;  /* 0x000000c0b8c4723c */ /* 0x060fe600000018ff */
        /* <DEDUP_REMOVED lines=20> */
[----:B------:R-:W5:Y:S04]  /*78f0*/  LDSM.16.M88.4 R176, [R226+0x9000] ;  /* 0x00900000e2b0783b */ /* 0x000f680000000200 */
[----:B------:R-:W-:Y:S03]  /*7900*/  LDSM.16.M88.4 R180, [R231+0x2000] ;  /* 0x00200000e7b4783b */ /* 0x000fe60000000200 */
[C---:B---3--:R-:W-:Y:S08]  /*7910*/  HMMA.16816.F32 R12, R168.reuse, R172, R12 ;  /* 0x000000aca80c723c */ /* 0x048ff0000000180c */
[C---:B------:R-:W-:Y:S01]  /*7920*/  HMMA.16816.F32 R32, R168.reuse, R174, R32 ;  /* 0x000000aea820723c */ /* 0x040fe20000001820 */
[----:B------:R-:W3:Y:S07]  /*7930*/  LDSM.16.M88.4 R172, [R226+0x9800] ;  /* 0x00980000e2ac783b */ /* 0x000eee0000000200 */
[C---:B-1----:R-:W-:Y:S08]  /*7940*/  HMMA.16816.F32 R28, R168.reuse, R4, R28 ;  /* 0x00000004a81c723c */ /* 0x042ff0000000181c */
[C---:B------:R-:W-:Y:S01]  /*7950*/  HMMA.16816.F32 R24, R168.reuse, R6, R24 ;  /* 0x00000006a818723c */ /* 0x040fe20000001818 */
[----:B------:R-:W1:Y:S07]  /*7960*/  LDSM.16.M88.4 R4, [R227+UR5+0xa000] ;  /* 0x00a00005e304783b */ /* 0x000e6e0008000200 */
[C---:B------:R-:W-:Y:S08]  /*7970*/  HMMA.16816.F32 R196, R168.reuse, R204, R196 ;  /* 0x000000cca8c4723c */ /* 0x040ff000000018c4 */
[C---:B------:R-:W-:Y:S01]  /*7980*/  HMMA.16816.F32 R192, R168.reuse, R206, R192 ;  /* 0x000000cea8c0723c */ /* 0x040fe200000018c0 */
[----:B------:R-:W-:Y:S07]  /*7990*/  LDSM.16.M88.4 R204, [R227+UR5+0xb000] ;  /* 0x00b00005e3cc783b */ /* 0x000fee0008000200 */
[C---:B------:R-:W-:Y:S08]  /*79a0*/  HMMA.16816.F32 R188, R168.reuse, R200, R188 ;  /* 0x000000c8a8bc723c */ /* 0x040ff000000018bc */
[----:B------:R-:W-:Y:S01]  /*79b0*/  HMMA.16816.F32 R184, R168, R202, R184 ;  /* 0x000000caa8b8723c */ /* 0x000fe200000018b8 */
[----:B------:R-:W-:Y:S04]  /*79c0*/  LDSM.16.M88.4 R168, [R230+0x2000] ;  /* 0x00200000e6a8783b */ /* 0x000fe80000000200 */
[----:B------:R-:W-:Y:S03]  /*79d0*/  LDSM.16.M88.4 R200, [R227+UR5+0xb800] ;  /* 0x00b80005e3c8783b */ /* 0x000fe60008000200 */
[C---:B--2---:R-:W-:Y:S08]  /*79e0*/  HMMA.16816.F32 R12, R20.reuse, R8, R12 ;  /* 0x00000008140c723c */ /* 0x044ff0000000180c */
[C---:B------:R-:W-:Y:S01]  /*79f0*/  HMMA.16816.F32 R32, R20.reuse, R10, R32 ;  /* 0x0000000a1420723c */ /* 0x040fe20000001820 */
[----:B------:R-:W2:Y:S07]  /*7a00*/  LDSM.16.M88.4 R8, [R166+0xa000] ;  /* 0x00a00000a608783b */ /* 0x000eae0000000200 */
[C---:B----4-:R-:W-:Y:S08]  /*7a10*/  HMMA.16816.F32 R28, R20.reuse, R16, R28 ;  /* 0x00000010141c723c */ /* 0x050ff0000000181c */
[C---:B------:R-:W-:Y:S01]  /*7a20*/  HMMA.16816.F32 R24, R20.reuse, R18, R24 ;  /* 0x000000121418723c */ /* 0x040fe20000001818 */
[----:B------:R-:W4:Y:S07]  /*7a30*/  LDSM.16.M88.4 R16, [R166+0xa800] ;  /* 0x00a80000a610783b */ /* 0x000f2e0000000200 */
[C---:B-----5:R-:W-:Y:S08]  /*7a40*/  HMMA.16816.F32 R196, R20.reuse, R176, R196 ;  /* 0x000000b014c4723c */ /* 0x060ff000000018c4 */
[C---:B------:R-:W-:Y:S01]  /*7a50*/  HMMA.16816.F32 R192, R20.reuse, R178, R192 ;  /* 0x000000b214c0723c */ /* 0x040fe200000018c0 */
[----:B------:R-:W5:Y:S07]  /*7a60*/  LDSM.16.M88.4 R176, [R166+0xb000] ;  /* 0x00b00000a6b0783b */ /* 0x000f6e0000000200 */
        /* <DEDUP_REMOVED lines=8> */
[----:B------:R-:W-:Y:S01]  /*7af0*/  HMMA.16816.F32 R24, R180, R210, R24 ;  /* 0x000000d2b418723c */ /* 0x000fe20000001818 */
[----:B------:R-:W-:Y:S07]  /*7b00*/  LDSM.16.M88.4 R208, [R226+0xa000] ;  /* 0x00a00000e2d0783b */ /* 0x000fee0000000200 */
[C---:B--2---:R-:W-:Y:S08]  /*7b10*/  HMMA.16816.F32 R12, R168.reuse, R8, R12 ;  /* 0x00000008a80c723c */ /* 0x044ff0000000180c */
[----:B------:R-:W-:Y:S01]  /*7b20*/  HMMA.16816.F32 R32, R168, R10, R32 ;  /* 0x0000000aa820723c */ /* 0x000fe20000001820 */
[----:B------:R-:W2:Y:S07]  /*7b30*/  LDSM.16.M88.4 R8, [R167+0xb800] ;  /* 0x00b80000a708783b */ /* 0x000eae0000000200 */
[C---:B------:R-:W-:Y:S08]  /*7b40*/  HMMA.16816.F32 R196, R180.reuse, R204, R196 ;  /* 0x000000ccb4c4723c */ /* 0x040ff000000018c4 */
[C---:B------:R-:W-:Y:S01]  /*7b50*/  HMMA.16816.F32 R192, R180.reuse, R206, R192 ;  /* 0x000000ceb4c0723c */ /* 0x040fe200000018c0 */
[----:B------:R-:W-:Y:S07]  /*7b60*/  LDSM.16.M88.4 R204, [R227+UR5+0xc000] ;  /* 0x00c00005e3cc783b */ /* 0x000fee0008000200 */
[C---:B------:R-:W-:Y:S08]  /*7b70*/  HMMA.16816.F32 R188, R180.reuse, R200, R188 ;  /* 0x000000c8b4bc723c */ /* 0x040ff000000018bc */
[----:B------:R-:W-:Y:S01]  /*7b80*/  HMMA.16816.F32 R184, R180, R202, R184 ;  /* 0x000000cab4b8723c */ /* 0x000fe200000018b8 */
[----:B------:R-:W2:Y:S04]  /*7b90*/  LDSM.16.M88.4 R200, [R167+0xa800] ;  /* 0x00a80000a7c8783b */ /* 0x000ea80000000200 */
[----:B------:R-:W2:Y:S03]  /*7ba0*/  LDSM.16.M88.4 R180, [R167+0xb000] ;  /* 0x00b00000a7b4783b */ /* 0x000ea60000000200 */
        /* <DEDUP_REMOVED lines=12> */
[----:B------:R-:W1:Y:S07]  /*7c70*/  LDSM.16.M88.4 R20, [R231+0x4000] ;  /* 0x00400000e714783b */ /* 0x000e6e0000000200 */
[C---:B--2---:R-:W-:Y:S08]  /*7c80*/  HMMA.16816.F32 R188, R4.reuse, R8, R188 ;  /* 0x0000000804bc723c */ /* 0x044ff000000018bc */
[C---:B------:R-:W-:Y:S01]  /*7c90*/  HMMA.16816.F32 R184, R4.reuse, R10, R184 ;  /* 0x0000000a04b8723c */ /* 0x040fe200000018b8 */
[----:B------:R-:W2:Y:S07]  /*7ca0*/  LDSM.16.M88.4 R8, [R227+UR5+0xd000] ;  /* 0x00d00005e308783b */ /* 0x000eae0008000200 */
[C---:B------:R-:W-:Y:S08]  /*7cb0*/  HMMA.16816.F32 R28, R4.reuse, R200, R28 ;  /* 0x000000c8041c723c */ /* 0x040ff0000000181c */
[C---:B------:R-:W-:Y:S01]  /*7cc0*/  HMMA.16816.F32 R24, R4.reuse, R202, R24 ;  /* 0x000000ca0418723c */ /* 0x040fe20000001818 */
[----:B------:R-:W-:Y:S07]  /*7cd0*/  LDSM.16.M88.4 R200, [R166+0xc000] ;  /* 0x00c00000a6c8783b */ /* 0x000fee0000000200 */
[C---:B------:R-:W-:Y:S08]  /*7ce0*/  HMMA.16816.F32 R196, R4.reuse, R180, R196 ;  /* 0x000000b404c4723c */ /* 0x040ff000000018c4 */
[----:B------:R-:W-:Y:S01]  /*7cf0*/  HMMA.16816.F32 R192, R4, R182, R192 ;  /* 0x000000b604c0723c */ /* 0x000fe200000018c0 */
[----:B------:R-:W2:Y:S04]  /*7d00*/  LDSM.16.M88.4 R180, [R227+UR5+0xc800] ;  /* 0x00c80005e3b4783b */ /* 0x000ea80008000200 */
[----:B------:R-:W2:Y:S03]  /*7d10*/  LDSM.16.M88.4 R4, [R230+0x4000] ;  /* 0x00400000e604783b */ /* 0x000ea60000000200 */
[C---:B----4-:R-:W-:Y:S08]  /*7d20*/  HMMA.16816.F32 R12, R16.reuse, R208, R12 ;  /* 0x000000d0100c723c */ /* 0x050ff0000000180c */
[C---:B------:R-:W-:Y:S01]  /*7d30*/  HMMA.16816.F32 R32, R16.reuse, R210, R32 ;  /* 0x000000d21020723c */ /* 0x040fe20000001820 */
[----:B------:R-:W-:Y:S07]  /*7d40*/  LDSM.16.M88.4 R208, [R229+0x4000] ;  /* 0x00400000e5d0783b */ /* 0x000fee0000000200 */
[C---:B-----5:R-:W-:Y:S08]  /*7d50*/  HMMA.16816.F32 R28, R16.reuse, R176, R28 ;  /* 0x000000b0101c723c */ /* 0x060ff0000000181c */
[C---:B------:R-:W-:Y:S01]  /*7d60*/  HMMA.16816.F32 R24, R16.reuse, R178, R24 ;  /* 0x000000b21018723c */ /* 0x040fe20000001818 */
[----:B------:R-:W4:Y:S07]  /*7d70*/  LDSM.16.M88.4 R176, [R227+UR5+0xd800] ;  /* 0x00d80005e3b0783b */ /* 0x000f2e0008000200 */
[C---:B---3--:R-:W-:Y:S08]  /*7d80*/  HMMA.16816.F32 R196, R16.reuse, R172, R196 ;  /* 0x000000ac10c4723c */ /* 0x048ff000000018c4 */
[C---:B------:R-:W-:Y:S01]  /*7d90*/  HMMA.16816.F32 R192, R16.reuse, R174, R192 ;  /* 0x000000ae10c0723c */ /* 0x040fe200000018c0 */
[----:B------:R-:W-:Y:S07]  /*7da0*/  LDSM.16.M88.4 R172, [R166+0xd000] ;  /* 0x00d00000a6ac783b */ /* 0x000fee0000000200 */
[C---:B------:R-:W-:Y:S08]  /*7db0*/  HMMA.16816.F32 R188, R16.reuse, R168, R188 ;  /* 0x000000a810bc723c */ /* 0x040ff000000018bc */
[----:B------:R-:W-:Y:S01]  /*7dc0*/  HMMA.16816.F32 R184, R16, R170, R184 ;  /* 0x000000aa10b8723c */ /* 0x000fe200000018b8 */
[----:B------:R-:W3:Y:S04]  /*7dd0*/  LDSM.16.M88.4 R16, [R166+0xc800] ;  /* 0x00c80000a610783b */ /* 0x000ee80000000200 */
[----:B------:R-:W5:Y:S03]  /*7de0*/  LDSM.16.M88.4 R168, [R167+0xc000] ;  /* 0x00c00000a7a8783b */ /* 0x000f660000000200 */
        /* <DEDUP_REMOVED lines=8> */
[----:B------:R-:W2:Y:S07]  /*7e70*/  LDSM.16.M88.4 R180, [R228+0x4000] ;  /* 0x00400000e4b4783b */ /* 0x000eae0000000200 */
[C---:B------:R-:W-:Y:S08]  /*7e80*/  HMMA.16816.F32 R12, R4.reuse, R200, R12 ;  /* 0x000000c8040c723c */ /* 0x040ff0000000180c */
[----:B------:R-:W-:Y:S01]  /*7e90*/  HMMA.16816.F32 R32, R4, R202, R32 ;  /* 0x000000ca0420723c */ /* 0x000fe20000001820 */
[----:B------:R-:W2:Y:S07]  /*7ea0*/  LDSM.16.M88.4 R200, [R167+0xd800] ;  /* 0x00d80000a7c8783b */ /* 0x000eae0000000200 */
[C---:B----4-:R-:W-:Y:S08]  /*7eb0*/  HMMA.16816.F32 R188, R20.reuse, R176, R188 ;  /* 0x000000b014bc723c */ /* 0x050ff000000018bc */
[----:B------:R-:W-:Y:S01]  /*7ec0*/  HMMA.16816.F32 R184, R20, R178, R184 ;  /* 0x000000b214b8723c */ /* 0x000fe200000018b8 */
[----:B------:R-:W-:Y:S04]  /*7ed0*/  LDSM.16.M88.4 R20, [R231+0x6000] ;  /* 0x00600000e714783b */ /* 0x000fe80000000200 */
[----:B------:R-:W-:Y:S03]  /*7ee0*/  LDSM.16.M88.4 R176, [R226+0xc800] ;  /* 0x00c80000e2b0783b */ /* 0x000fe60000000200 */
[C---:B---3--:R-:W-:Y:S08]  /*7ef0*/  HMMA.16816.F32 R28, R4.reuse, R16, R28 ;  /* 0x00000010041c723c */ /* 0x048ff0000000181c */
[----:B------:R-:W-:Y:S01]  /*7f00*/  HMMA.16816.F32 R24, R4, R18, R24 ;  /* 0x000000120418723c */ /* 0x000fe20000001818 */
[----:B------:R-:W3:Y:S07]  /*7f10*/  LDSM.16.M88.4 R16, [R227+UR5+0xe000] ;  /* 0x00e00005e310783b */ /* 0x000eee0008000200 */
[C---:B-----5:R-:W-:Y:S08]  /*7f20*/  HMMA.16816.F32 R12, R208.reuse, R168, R12 ;  /* 0x000000a8d00c723c */ /* 0x060ff0000000180c */
[----:B------:R-:W-:Y:S01]  /*7f30*/  HMMA.16816.F32 R32, R208, R170, R32 ;  /* 0x000000aad020723c */ /* 0x000fe20000001820 */
[----:B------:R-:W-:Y:S07]  /*7f40*/  LDSM.16.M88.4 R168, [R226+0xd800] ;  /* 0x00d80000e2a8783b */ /* 0x000fee0000000200 */
[C---:B------:R-:W-:Y:S08]  /*7f50*/  HMMA.16816.F32 R196, R4.reuse, R172, R196 ;  /* 0x000000ac04c4723c */ /* 0x040ff000000018c4 */
[C---:B------:R-:W-:Y:S01]  /*7f60*/  HMMA.16816.F32 R192, R4.reuse, R174, R192 ;  /* 0x000000ae04c0723c */ /* 0x040fe200000018c0 */
[----:B------:R-:W-:Y:S07]  /*7f70*/  LDSM.16.M88.4 R172, [R226+0xd000] ;  /* 0x00d00000e2ac783b */ /* 0x000fee0000000200 */
[C---:B-1----:R-:W-:Y:S08]  /*7f80*/  HMMA.16816.F32 R188, R4.reuse, R8, R188 ;  /* 0x0000000804bc723c */ /* 0x042ff000000018bc */
[----:B------:R-:W-:Y:S01]  /*7f90*/  HMMA.16816.F32 R184, R4, R10, R184 ;  /* 0x0000000a04b8723c */ /* 0x000fe200000018b8 */
[----:B------:R-:W-:Y:S04]  /*7fa0*/  LDSM.16.M88.4 R8, [R230+0x6000] ;  /* 0x00600000e608783b */ /* 0x000fe80000000200 */
[----:B------:R-:W1:Y:S03]  /*7fb0*/  LDSM.16.M88.4 R4, [R166+0xe000] ;  /* 0x00e00000a604783b */ /* 0x000e660000000200 */
[C---:B--2---:R-:W-:Y:S08]  /*7fc0*/  HMMA.16816.F32 R12, R180.reuse, R212, R12 ;  /* 0x000000d4b40c723c */ /* 0x044ff0000000180c */
[----:B------:R-:W-:Y:S01]  /*7fd0*/  HMMA.16816.F32 R32, R180, R214, R32 ;  /* 0x000000d6b420723c */ /* 0x000fe20000001820 */
[----:B------:R-:W-:Y:S07]  /*7fe0*/  LDSM.16.M88.4 R212, [R227+UR5+0xf000] ;  /* 0x00f00005e3d4783b */ /* 0x000fee0008000200 */
[C---:B------:R-:W-:Y:S08]  /*7ff0*/  HMMA.16816.F32 R28, R208.reuse, R216, R28 ;  /* 0x000000d8d01c723c */ /* 0x040ff0000000181c */
[C---:B------:R-:W-:Y:S08]  /*8000*/  HMMA.16816.F32 R24, R208.reuse, R218, R24 ;  /* 0x000000dad018723c */ /* 0x040ff00000001818 */
[C---:B------:R-:W-:Y:S08]  /*8010*/  HMMA.16816.F32 R196, R208.reuse, R204, R196 ;  /* 0x000000ccd0c4723c */ /* 0x040ff000000018c4 */
[C---:B------:R-:W-:Y:S08]  /*8020*/  HMMA.16816.F32 R192, R208.reuse, R206, R192 ;  /* 0x000000ced0c0723c */ /* 0x040ff000000018c0 */
[C---:B------:R-:W-:Y:S08]  /*8030*/  HMMA.16816.F32 R188, R208.reuse, R200, R188 ;  /* 0x000000c8d0bc723c */ /* 0x040ff000000018bc */
[----:B------:R-:W-:Y:S01]  /*8040*/  HMMA.16816.F32 R184, R208, R202, R184 ;  /* 0x000000cad0b8723c */ /* 0x000fe200000018b8 */
[----:B------:R-:W2:Y:S04]  /*8050*/  LDSM.16.M88.4 R208, [R227+UR5+0xe800] ;  /* 0x00e80005e3d0783b */ /* 0x000ea80008000200 */
[----:B------:R-:W-:Y:S03]  /*8060*/  LDSM.16.M88.4 R200, [R229+0x6000] ;  /* 0x00600000e5c8783b */ /* 0x000fe60000000200 */
[C---:B---3--:R-:W-:Y:S01]  /*8070*/  HMMA.16816.F32 R204, R20.reuse, R16, R12 ;  /* 0x0000001014cc723c */ /* 0x048fe2000000180c */
[----:B------:R-:W3:Y:S07]  /*8080*/  LDSM.16.M88.4 R12, [R167+0xe000] ;  /* 0x00e00000a70c783b */ /* 0x000eee0000000200 */
[----:B------:R-:W-:Y:S01]  /*8090*/  HMMA.16816.F32 R32, R20, R18, R32 ;  /* 0x000000121420723c */ /* 0x000fe20000001820 */
[----:B------:R-:W4:Y:S07]  /*80a0*/  LDSM.16.M88.4 R16, [R166+0xe800] ;  /* 0x00e80000a610783b */ /* 0x000f2e0000000200 */
[C---:B------:R-:W-:Y:S08]  /*80b0*/  HMMA.16816.F32 R28, R180.reuse, R176, R28 ;  /* 0x000000b0b41c723c */ /* 0x040ff0000000181c */
[----:B------:R-:W-:Y:S01]  /*80c0*/  HMMA.16816.F32 R24, R180, R178, R24 ;  /* 0x000000b2b418723c */ /* 0x000fe20000001818 */
[----:B------:R-:W-:Y:S07]  /*80d0*/  LDSM.16.M88.4 R176, [R228+0x6000] ;  /* 0x00600000e4b0783b */ /* 0x000fee0000000200 */
[C---:B-1----:R-:W-:Y:S08]  /*80e0*/  HMMA.16816.F32 R204, R8.reuse, R4, R204 ;  /* 0x0000000408cc723c */ /* 0x042ff000000018cc */
[----:B------:R-:W-:Y:S01]  /*80f0*/  HMMA.16816.F32 R32, R8, R6, R32 ;  /* 0x000000060820723c */ /* 0x000fe20000001820 */
[----:B------:R-:W-:Y:S07]  /*8100*/  LDSM.16.M88.4 R4, [R167+0xe800] ;  /* 0x00e80000a704783b */ /* 0x000fee0000000200 */
[C---:B------:R-:W-:Y:S08]  /*8110*/  HMMA.16816.F32 R196, R180.reuse, R172, R196 ;  /* 0x000000acb4c4723c */ /* 0x040ff000000018c4 */
[----:B------:R-:W-:Y:S01]  /*8120*/  HMMA.16816.F32 R192, R180, R174, R192 ;  /* 0x000000aeb4c0723c */ /* 0x000fe200000018c0 */
[----:B------:R-:W1:Y:S07]  /*8130*/  LDSM.16.M88.4 R172, [R226+0xe000] ;  /* 0x00e00000e2ac783b */ /* 0x000e6e0000000200 */
[----:B--2---:R-:W-:Y:S08]  /*8140*/  HMMA.16816.F32 R28, R20, R208, R28 ;  /* 0x000000d0141c723c */ /* 0x004ff0000000181c */
[----:B---3--:R-:W-:Y:S08]  /*8150*/  HMMA.16816.F32 R204, R200, R12, R204 ;  /* 0x0000000cc8cc723c */ /* 0x008ff000000018cc */
[----:B------:R-:W-:Y:S08]  /*8160*/  HMMA.16816.F32 R24, R20, R210, R24 ;  /* 0x000000d21418723c */ /* 0x000ff00000001818 */
[----:B------:R-:W-:Y:S01]  /*8170*/  HMMA.16816.F32 R32, R200, R14, R32 ;  /* 0x0000000ec820723c */ /* 0x000fe20000001820 */
[----:B------:R-:W2:Y:S07]  /*8180*/  LDSM.16.M88.4 R12, [R166+0xf000] ;  /* 0x00f00000a60c783b */ /* 0x000eae0000000200 */
[C---:B------:R-:W-:Y:S08]  /*8190*/  HMMA.16816.F32 R188, R180.reuse, R168, R188 ;  /* 0x000000a8b4bc723c */ /* 0x040ff000000018bc */
[----:B------:R-:W-:Y:S01]  /*81a0*/  HMMA.16816.F32 R184, R180, R170, R184 ;  /* 0x000000aab4b8723c */ /* 0x000fe200000018b8 */
[----:B------:R-:W-:Y:S07]  /*81b0*/  LDSM.16.M88.4 R180, [R167+0xf000] ;  /* 0x00f00000a7b4783b */ /* 0x000fee0000000200 */
[C---:B----4-:R-:W-:Y:S01]  /*81c0*/  HMMA.16816.F32 R168, R8.reuse, R16, R28 ;  /* 0x0000001008a8723c */ /* 0x050fe2000000181c */
[----:B------:R-:W3:Y:S07]  /*81d0*/  LDSM.16.M88.4 R28, [R226+0xe800] ;  /* 0x00e80000e21c783b */ /* 0x000eee0000000200 */
[----:B------:R-:W-:Y:S01]  /*81e0*/  HMMA.16816.F32 R24, R8, R18, R24 ;  /* 0x000000120818723c */ /* 0x000fe20000001818 */
[----:B------:R-:W-:Y:S07]  /*81f0*/  LDSM.16.M88.4 R16, [R166+0xf800] ;  /* 0x00f80000a610783b */ /* 0x000fee0000000200 */
[----:B------:R-:W-:Y:S08]  /*8200*/  HMMA.16816.F32 R196, R20, R212, R196 ;  /* 0x000000d414c4723c */ /* 0x000ff000000018c4 */
[C---:B-1----:R-:W-:Y:S08]  /*8210*/  HMMA.16816.F32 R204, R176.reuse, R172, R204 ;  /* 0x000000acb0cc723c */ /* 0x042ff000000018cc */
[----:B------:R-:W-:Y:S01]  /*8220*/  HMMA.16816.F32 R32, R176, R174, R32 ;  /* 0x000000aeb020723c */ /* 0x000fe20000001820 */
[----:B------:R-:W1:Y:S07]  /*8230*/  LDSM.16.M88.4 R172, [R227+UR5+0xf800] ;  /* 0x00f80005e3ac783b */ /* 0x000e6e0008000200 */
[----:B------:R-:W-:Y:S03]  /*8240*/  HMMA.16816.F32 R168, R200, R4, R168 ;  /* 0x00000004c8a8723c */ /* 0x000fe600000018a8 */
[----:B------:R-:W-:Y:S01]  /*8250*/  FMUL.FTZ R208, R204, UR4 ;  /* 0x00000004ccd07c20 */ /* 0x000fe20008410000 */
[----:B------:R-:W-:Y:S01]  /*8260*/  FMUL.FTZ R204, R205, UR4 ;  /* 0x00000004cdcc7c20 */ /* 0x000fe20008410000 */
[----:B------:R-:W-:Y:S01]  /*8270*/  FMUL.FTZ R205, R206, UR4 ;  /* 0x00000004cecd7c20 */ /* 0x000fe20008410000 */
[----:B------:R-:W-:-:S02]  /*8280*/  FMUL.FTZ R206, R207, UR4 ;  /* 0x00000004cfce7c20 */ /* 0x000fc40008410000 */
[----:B------:R-:W-:Y:S01]  /*8290*/  HMMA.16816.F32 R24, R200, R6, R24 ;  /* 0x00000006c818723c */ /* 0x000fe20000001818 */
[----:B------:R-:W4:Y:S01]  /*82a0*/  LDSM.16.M88.4 R4, [R226+0xf000] ;  /* 0x00f00000e204783b */ /* 0x000f220000000200 */
[----:B------:R-:W5:Y:S01]  /*82b0*/  MUFU.TANH R208, R208 ;  /* 0x000000d000d07308 */ /* 0x000f620000002400 */
[----:B------:R-:W-:Y:S01]  /*82c0*/  FMUL.FTZ R207, R32, UR4 ;  /* 0x0000000420cf7c20 */ /* 0x000fe20008410000 */
[----:B------:R-:W-:Y:S01]  /*82d0*/  FMUL.FTZ R32, R33, UR4 ;  /* 0x0000000421207c20 */ /* 0x000fe20008410000 */
[----:B------:R-:W-:Y:S01]  /*82e0*/  FMUL.FTZ R33, R34, UR4 ;  /* 0x0000000422217c20 */ /* 0x000fe20008410000 */
[----:B------:R-:W-:Y:S02]  /*82f0*/  FMUL.FTZ R34, R35, UR4 ;  /* 0x0000000423227c20 */ /* 0x000fe40008410000 */
[----:B--2---:R-:W-:Y:S01]  /*8300*/  HMMA.16816.F32 R196, R8, R12, R196 ;  /* 0x0000000c08c4723c */ /* 0x004fe200000018c4 */
[----:B------:R-:W-:Y:S01]  /*8310*/  IMAD.SHL.U32 R13, R222, 0x2, RZ ;  /* 0x00000002de0d7824 */ /* 0x000fe200078e00ff */
[----:B------:R-:W2:Y:S04]  /*8320*/  MUFU.TANH R205, R205 ;  /* 0x000000cd00cd7308 */ /* 0x000ea80000002400 */
[----:B------:R-:W-:-:S02]  /*8330*/  LOP3.LUT R13, R13, 0x6, RZ, 0xc0, !PT ;  /* 0x000000060d0d7812 */ /* 0x000fc400078ec0ff */
[----:B------:R-:W-:Y:S02]  /*8340*/  HMMA.16816.F32 R192, R20, R214, R192 ;  /* 0x000000d614c0723c */ /* 0x000fe400000018c0 */
[----:B------:R-:W2:Y:S06]  /*8350*/  MUFU.TANH R204, R204 ;  /* 0x000000cc00cc7308 */ /* 0x000eac0000002400 */
[----:B---3--:R-:W-:Y:S01]  /*8360*/  HMMA.16816.F32 R168, R176, R28, R168 ;  /* 0x0000001cb0a8723c */ /* 0x008fe200000018a8 */
[----:B------:R-:W-:Y:S01]  /*8370*/  IMAD.U32 R28, RZ, RZ, UR19 ;  /* 0x00000013ff1c7e24 */ /* 0x000fe2000f8e00ff */
[----:B------:R-:W3:Y:S03]  /*8380*/  MUFU.TANH R206, R206 ;  /* 0x000000ce00ce7308 */ /* 0x000ee60000002400 */
[----:B------:R-:W-:-:S03]  /*8390*/  IMAD R28, R28, 0x40, R13 ;  /* 0x000000401c1c7824 */ /* 0x000fc600078e020d */
[----:B------:R-:W-:Y:S01]  /*83a0*/  HMMA.16816.F32 R196, R200, R180, R196 ;  /* 0x000000b4c8c4723c */ /* 0x000fe200000018c4 */
[----:B------:R-:W-:Y:S01]  /*83b0*/  VIADD R13, R28, 0xffffff80 ;  /* 0xffffff801c0d7836 */ /* 0x000fe20000000000 */
[----:B------:R-:W3:Y:S04]  /*83c0*/  MUFU.TANH R207, R207 ;  /* 0x000000cf00cf7308 */ /* 0x000ee80000002400 */
[C---:B------:R-:W-:Y:S02]  /*83d0*/  ISETP.GE.AND P6, PT, R13.reuse, R221, PT ;  /* 0x000000dd0d00720c */ /* 0x040fe40003fc6270 */
[----:B------:R-:W-:Y:S02]  /*83e0*/  HMMA.16816.F32 R24, R176, R30, R24 ;  /* 0x0000001eb018723c */ /* 0x000fe40000001818 */
[----:B-----5:R-:W-:Y:S01]  /*83f0*/  FSEL R29, R208, -INF , !P6 ;  /* 0xff800000d01d7808 */ /* 0x020fe20007000000 */
[----:B------:R-:W5:Y:S01]  /*8400*/  MUFU.TANH R33, R33 ;  /* 0x0000002100217308 */ /* 0x000f620000002400 */
[----:B------:R-:W-:Y:S01]  /*8410*/  ISETP.GE.AND P6, PT, R13, R220, PT ;  /* 0x000000dc0d00720c */ /* 0x000fe20003fc6270 */
[----:B------:R-:W-:Y:S01]  /*8420*/  FMUL.FTZ R35, R168, UR4 ;  /* 0x00000004a8237c20 */ /* 0x000fe20008410000 */
[----:B------:R-:W-:Y:S01]  /*8430*/  FMUL.FTZ R12, R169, UR4 ;  /* 0x00000004a90c7c20 */ /* 0x000fe20008410000 */
[----:B------:R-:W-:Y:S01]  /*8440*/  FMUL.FTZ R169, R170, UR4 ;  /* 0x00000004aaa97c20 */ /* 0x000fe20008410000 */
[----:B------:R-:W-:Y:S01]  /*8450*/  HMMA.16816.F32 R192, R8, R14, R192 ;  /* 0x0000000e08c0723c */ /* 0x000fe200000018c0 */
[----:B------:R-:W-:-:S02]  /*8460*/  FMUL.FTZ R171, R171, UR4 ;  /* 0x00000004abab7c20 */ /* 0x000fc40008410000 */
[----:B------:R-:W5:Y:S05]  /*8470*/  MUFU.TANH R32, R32 ;  /* 0x0000002000207308 */ /* 0x000f6a0000002400 */
[----:B-1----:R-:W-:Y:S03]  /*8480*/  HMMA.16816.F32 R188, R20, R172, R188 ;  /* 0x000000ac14bc723c */ /* 0x002fe600000018bc */
[----:B------:R-:W-:Y:S01]  /*8490*/  FMUL.FTZ R24, R24, UR4 ;  /* 0x0000000418187c20 */ /* 0x000fe20008410000 */
[----:B------:R-:W1:Y:S01]  /*84a0*/  MUFU.TANH R34, R34 ;  /* 0x0000002200227308 */ /* 0x000e620000002400 */
[----:B------:R-:W-:Y:S01]  /*84b0*/  FMUL.FTZ R166, R27, UR4 ;  /* 0x000000041ba67c20 */ /* 0x000fe20008410000 */
[----:B------:R-:W-:-:S02]  /*84c0*/  FMUL.FTZ R26, R26, UR4 ;  /* 0x000000041a1a7c20 */ /* 0x000fc40008410000 */
[----:B------:R-:W-:Y:S01]  /*84d0*/  HMMA.16816.F32 R184, R20, R174, R184 ;  /* 0x000000ae14b8723c */ /* 0x000fe200000018b8 */
[----:B------:R-:W-:-:S03]  /*84e0*/  VIADD R20, R28, 0xffffff81 ;  /* 0xffffff811c147836 */ /* 0x000fc60000000000 */
[----:B------:R5:W-:Y:S04]  /*84f0*/  MUFU.TANH R249, R24 ;  /* 0x0000001800f97308 */ /* 0x000be80000002400 */
[----:B----4-:R-:W-:Y:S01]  /*8500*/  HMMA.16816.F32 R196, R176, R4, R196 ;  /* 0x00000004b0c4723c */ /* 0x010fe200000018c4 */
[----:B--2---:R-:W-:Y:S01]  /*8510*/  FSEL R5, R205, -INF , !P6 ;  /* 0xff800000cd057808 */ /* 0x004fe20007000000 */
[----:B------:R-:W-:Y:S01]  /*8520*/  FMUL.FTZ R4, R25, UR4 ;  /* 0x0000000419047c20 */ /* 0x000fe20008410000 */
[----:B------:R-:W-:Y:S01]  /*8530*/  ISETP.GE.AND P6, PT, R20, R221, PT ;  /* 0x000000dd1400720c */ /* 0x000fe20003fc6270 */
[----:B------:R-:W2:Y:S03]  /*8540*/  MUFU.TANH R35, R35 ;  /* 0x0000002300237308 */ /* 0x000ea60000002400 */
[----:B------:R-:W-:Y:S01]  /*8550*/  FSEL R31, R204, -INF , !P6 ;  /* 0xff800000cc1f7808 */ /* 0x000fe20007000000 */
[----:B------:R-:W-:Y:S01]  /*8560*/  HMMA.16816.F32 R192, R200, R182, R192 ;  /* 0x000000b6c8c0723c */ /* 0x000fe200000018c0 */
[----:B------:R-:W-:Y:S01]  /*8570*/  ISETP.GE.AND P6, PT, R20, R220, PT ;  /* 0x000000dc1400720c */ /* 0x000fe20003fc6270 */
[----:B------:R-:W-:-:S02]  /*8580*/  VIADD R20, R28, 0xffffff88 ;  /* 0xffffff881c147836 */ /* 0x000fc40000000000 */
[----:B------:R4:W-:Y:S01]  /*8590*/  MUFU.TANH R30, R12 ;  /* 0x0000000c001e7308 */ /* 0x0009e20000002400 */
[----:B---3--:R-:W-:Y:S01]  /*85a0*/  FSEL R25, R206, -INF , !P6 ;  /* 0xff800000ce197808 */ /* 0x008fe20007000000 */
[----:B-----5:R-:W-:Y:S01]  /*85b0*/  VIADD R24, R28, 0xffffff89 ;  /* 0xffffff891c187836 */ /* 0x020fe20000000000 */
[CC--:B------:R-:W-:Y:S01]  /*85c0*/  ISETP.GE.AND P6, PT, R20.reuse, R221.reuse, PT ;  /* 0x000000dd1400720c */ /* 0x0c0fe20003fc6270 */
[----:B------:R-:W-:Y:S03]  /*85d0*/  HMMA.16816.F32 R188, R8, R16, R188 ;  /* 0x0000001008bc723c */ /* 0x000fe600000018bc */
[----:B------:R-:W-:Y:S01]  /*85e0*/  FSEL R27, R207, -INF , !P6 ;  /* 0xff800000cf1b7808 */ /* 0x000fe20007000000 */
[----:B------:R-:W3:Y:S01]  /*85f0*/  MUFU.TANH R169, R169 ;  /* 0x000000a900a97308 */ /* 0x000ee20000002400 */
[-C--:B------:R-:W-:Y:S01]  /*8600*/  ISETP.GE.AND P6, PT, R20, R220.reuse, PT ;  /* 0x000000dc1400720c */ /* 0x080fe20003fc6270 */
[----:B------:R-:W-:Y:S01]  /*8610*/  FMUL.FTZ R219, R199, UR4 ;  /* 0x00000004c7db7c20 */ /* 0x000fe20008410000 */
[----:B------:R-:W-:Y:S01]  /*8620*/  LDSM.16.M88.4 R20, [R226+0xf800] ;  /* 0x00f80000e214783b */ /* 0x000fe20000000200 */
[----:B------:R-:W-:Y:S01]  /*8630*/  FMUL.FTZ R196, R196, UR4 ;  /* 0x00000004c4c47c20 */ /* 0x000fe20008410000 */
[----:B------:R-:W-:Y:S01]  /*8640*/  FSEL R33, R33, -INF , !P6 ;  /* 0xff80000021217808 */ /* 0x000fe20007000000 */
[----:B------:R-:W-:Y:S01]  /*8650*/  FMUL.FTZ R198, R198, UR4 ;  /* 0x00000004c6c67c20 */ /* 0x000fe20008410000 */
[----:B------:R-:W-:Y:S01]  /*8660*/  ISETP.GE.AND P6, PT, R24, R221, PT ;  /* 0x000000dd1800720c */ /* 0x000fe20003fc6270 */
[----:B------:R-:W-:Y:S01]  /*8670*/  HMMA.16816.F32 R192, R176, R6, R192 ;  /* 0x00000006b0c0723c */ /* 0x000fe200000018c0 */
[----:B------:R-:W5:Y:S01]  /*8680*/  MUFU.TANH R173, R171 ;  /* 0x000000ab00ad7308 */ /* 0x000f620000002400 */
[----:B----4-:R-:W4:Y:S01]  /*8690*/  LDSM.16.M88.4 R12, [R167+0xf800] ;  /* 0x00f80000a70c783b */ /* 0x010f220000000200 */
[----:B------:R-:W-:Y:S01]  /*86a0*/  FSEL R17, R32, -INF , !P6 ;  /* 0xff80000020117808 */ /* 0x000fe20007000000 */
[----:B------:R-:W-:Y:S01]  /*86b0*/  VIADD R6, R28, 0xffffff91 ;  /* 0xffffff911c067836 */ /* 0x000fe20000000000 */
[----:B------:R-:W-:Y:S01]  /*86c0*/  ISETP.GE.AND P6, PT, R24, R220, PT ;  /* 0x000000dc1800720c */ /* 0x000fe20003fc6270 */
[----:B------:R-:W-:-:S02]  /*86d0*/  VIADD R24, R28, 0xffffff90 ;  /* 0xffffff901c187836 */ /* 0x000fc40000000000 */
[----:B------:R-:W-:Y:S01]  /*86e0*/  FMUL.FTZ R197, R197, UR4 ;  /* 0x00000004c5c57c20 */ /* 0x000fe20008410000 */
[----:B------:R-:W-:Y:S01]  /*86f0*/  HMMA.16816.F32 R184, R8, R18, R184 ;  /* 0x0000001208b8723c */ /* 0x000fe200000018b8 */
[----:B-1----:R-:W-:Y:S01]  /*8700*/  FSEL R7, R34, -INF , !P6 ;  /* 0xff80000022077808 */ /* 0x002fe20007000000 */
[----:B------:R-:W1:Y:S01]  /*8710*/  MUFU.TANH R171, R26 ;  /* 0x0000001a00ab7308 */ /* 0x000e620000002400 */
[----:B------:R-:W-:Y:S01]  /*8720*/  ISETP.GE.AND P6, PT, R24, R221, PT ;  /* 0x000000dd1800720c */ /* 0x000fe20003fc6270 */
[----:B------:R-:W-:-:S04]  /*8730*/  DEPBAR.LE SB0, 0x0 ;  /* 0x000080000000791a */ /* 0x000fc80000000000 */
[----:B--2---:R-:W-:Y:S02]  /*8740*/  FSEL R175, R35, -INF , !P6 ;  /* 0xff80000023af7808 */ /* 0x004fe40007000000 */
[----:B------:R-:W-:Y:S01]  /*8750*/  ISETP.GE.AND P6, PT, R24, R220, PT ;  /* 0x000000dc1800720c */ /* 0x000fe20003fc6270 */
[----:B------:R-:W2:Y:S01]  /*8760*/  MUFU.TANH R4, R4 ;  /* 0x0000000400047308 */ /* 0x000ea20000002400 */
[----:B------:R-:W-:Y:S01]  /*8770*/  FMUL.FTZ R227, R193, UR4 ;  /* 0x00000004c1e37c20 */ /* 0x000fe20008410000 */
[----:B------:R-:W-:Y:S01]  /*8780*/  FMUL.FTZ R192, R192, UR4 ;  /* 0x00000004c0c07c20 */ /* 0x000fe20008410000 */
[----:B---3--:R-:W-:Y:S01]  /*8790*/  FSEL R169, R169, -INF , !P6 ;  /* 0xff800000a9a97808 */ /* 0x008fe20007000000 */
[----:B------:R-:W-:Y:S01]  /*87a0*/  FMUL.FTZ R194, R194, UR4 ;  /* 0x00000004c2c27c20 */ /* 0x000fe20008410000 */
[----:B------:R-:W-:Y:S01]  /*87b0*/  ISETP.GE.AND P6, PT, R6, R221, PT ;  /* 0x000000dd0600720c */ /* 0x000fe20003fc6270 */
[----:B------:R-:W-:Y:S01]  /*87c0*/  FMUL.FTZ R195, R195, UR4 ;  /* 0x00000004c3c37c20 */ /* 0x000fe20008410000 */
[----:B------:R-:W-:Y:S01]  /*87d0*/  FMNMX3.FTZ R8, R3, R5, R25, !PT ;  /* 0x0000000503087276 */ /* 0x000fe20007810019 */
[----:B------:R-:W3:Y:S01]  /*87e0*/  MUFU.TANH R16, R166 ;  /* 0x000000a600107308 */ /* 0x000ee20000002400 */
[----:B------:R-:W-:-:S02]  /*87f0*/  FSEL R199, R30, -INF , !P6 ;  /* 0xff8000001ec77808 */ /* 0x000fc40007000000 */
[----:B------:R-:W-:Y:S01]  /*8800*/  ISETP.GE.AND P6, PT, R6, R220, PT ;  /* 0x000000dc0600720c */ /* 0x000fe20003fc6270 */
[----:B------:R-:W-:Y:S01]  /*8810*/  VIADD R6, R28, 0xffffff98 ;  /* 0xffffff981c067836 */ /* 0x000fe20000000000 */
[----:B------:R-:W-:Y:S02]  /*8820*/  FMNMX3.FTZ R8, R8, R33, R7, !PT ;  /* 0x0000002108087276 */ /* 0x000fe40007810007 */
[----:B-----5:R-:W-:Y:S01]  /*8830*/  FSEL R173, R173, -INF , !P6 ;  /* 0xff800000adad7808 */ /* 0x020fe20007000000 */
[----:B------:R-:W5:Y:S01]  /*8840*/  MUFU.TANH R229, R196 ;  /* 0x000000c400e57308 */ /* 0x000f620000002400 */
[----:B------:R-:W-:Y:S02]  /*8850*/  ISETP.GE.AND P6, PT, R6, R221, PT ;  /* 0x000000dd0600720c */ /* 0x000fe40003fc6270 */
[----:B------:R-:W-:Y:S02]  /*8860*/  FMNMX3.FTZ R8, R8, R169, R173, !PT ;  /* 0x000000a908087276 */ /* 0x000fe400078100ad */
[----:B------:R-:W-:-:S02]  /*8870*/  FSEL R249, R249, -INF , !P6 ;  /* 0xff800000f9f97808 */ /* 0x000fc40007000000 */
[----:B------:R-:W-:Y:S01]  /*8880*/  ISETP.GE.AND P6, PT, R6, R220, PT ;  /* 0x000000dc0600720c */ /* 0x000fe20003fc6270 */
[----:B------:R-:W-:Y:S01]  /*8890*/  VIADD R6, R28, 0xffffff99 ;  /* 0xffffff991c067836 */ /* 0x000fe20000000000 */
[----:B----4-:R-:W-:Y:S01]  /*88a0*/  HMMA.16816.F32 R188, R200, R12, R188 ;  /* 0x0000000cc8bc723c */ /* 0x010fe200000018bc */
[----:B------:R-:W4:Y:S01]  /*88b0*/  MUFU.TANH R213, R198 ;  /* 0x000000c600d57308 */ /* 0x000f220000002400 */
[----:B-1----:R-:W-:Y:S02]  /*88c0*/  FSEL R171, R171, -INF , !P6 ;  /* 0xff800000abab7808 */ /* 0x002fe40007000000 */
[----:B------:R-:W-:-:S04]  /*88d0*/  ISETP.GE.AND P6, PT, R6, R221, PT ;  /* 0x000000dd0600720c */ /* 0x000fc80003fc6270 */
[----:B--2---:R-:W-:Y:S01]  /*88e0*/  FSEL R193, R4, -INF , !P6 ;  /* 0xff80000004c17808 */ /* 0x004fe20007000000 */
[----:B------:R-:W-:Y:S01]  /*88f0*/  VIADD R4, R28, 0xffffffa0 ;  /* 0xffffffa01c047836 */ /* 0x000fe20000000000 */
[----:B------:R-:W-:Y:S01]  /*8900*/  ISETP.GE.AND P6, PT, R6, R220, PT ;  /* 0x000000dc0600720c */ /* 0x000fe20003fc6270 */
[----:B------:R3:W1:Y:S01]  /*8910*/  MUFU.TANH R239, R197 ;  /* 0x000000c500ef7308 */ /* 0x0006620000002400 */
[----:B------:R-:W-:Y:S01]  /*8920*/  HMMA.16816.F32 R184, R200, R14, R184 ;  /* 0x0000000ec8b8723c */ /* 0x000fe200000018b8 */
[----:B------:R-:W-:-:S04]  /*8930*/  FMNMX3.FTZ R6, R164, R29, R31, !PT ;  /* 0x0000001da4067276 */ /* 0x000fc8000781001f */
[----:B------:R-:W-:Y:S02]  /*8940*/  FMNMX3.FTZ R6, R6, R27, R17, !PT ;  /* 0x0000001b06067276 */ /* 0x000fe40007810011 */
[----:B------:R-:W2:Y:S01]  /*8950*/  MUFU.TANH R219, R219 ;  /* 0x000000db00db7308 */ /* 0x000ea20000002400 */
[----:B------:R-:W-:Y:S01]  /*8960*/  HMMA.16816.F32 R188, R176, R20, R188 ;  /* 0x00000014b0bc723c */ /* 0x000fe200000018bc */
[----:B------:R-:W-:-:S04]  /*8970*/  FMNMX3.FTZ R6, R6, R175, R199, !PT ;  /* 0x000000af06067276 */ /* 0x000fc800078100c7 */
[----:B------:R-:W-:Y:S02]  /*8980*/  FMNMX3.FTZ R6, R6, R249, R193, !PT ;  /* 0x000000f906067276 */ /* 0x000fe400078100c1 */
[----:B------:R-:W2:Y:S01]  /*8990*/  MUFU.TANH R231, R192 ;  /* 0x000000c000e77308 */ /* 0x000ea20000002400 */
[----:B---3--:R-:W-:Y:S02]  /*89a0*/  FSEL R197, R16, -INF , !P6 ;  /* 0xff80000010c57808 */ /* 0x008fe40007000000 */
[----:B------:R-:W-:Y:S02]  /*89b0*/  ISETP.GE.AND P6, PT, R4, R221, PT ;  /* 0x000000dd0400720c */ /* 0x000fe40003fc6270 */
[----:B------:R-:W-:Y:S01]  /*89c0*/  HMMA.16816.F32 R184, R176, R22, R184 ;  /* 0x00000016b0b8723c */ /* 0x000fe200000018b8 */
[----:B------:R-:W-:Y:S02]  /*89d0*/  FMNMX3.FTZ R8, R8, R171, R197, !PT ;  /* 0x000000ab08087276 */ /* 0x000fe400078100c5 */
[----:B-----5:R-:W-:Y:S01]  /*89e0*/  FSEL R229, R229, -INF , !P6 ;  /* 0xff800000e5e57808 */ /* 0x020fe20007000000 */
[----:B------:R-:W3:Y:S01]  /*89f0*/  MUFU.TANH R194, R194 ;  /* 0x000000c200c27308 */ /* 0x000ee20000002400 */
[----:B------:R-:W-:Y:S01]  /*8a00*/  ISETP.GE.AND P6, PT, R4, R220, PT ;  /* 0x000000dc0400720c */ /* 0x000fe20003fc6270 */
[----:B------:R-:W-:-:S02]  /*8a10*/  VIADD R4, R28, 0xffffffa1 ;  /* 0xffffffa11c047836 */ /* 0x000fc40000000000 */
[----:B------:R-:W-:Y:S01]  /*8a20*/  FMUL.FTZ R188, R188, UR4 ;  /* 0x00000004bcbc7c20 */ /* 0x000fe20008410000 */
[----:B------:R-:W-:Y:S01]  /*8a30*/  FMUL.FTZ R190, R190, UR4 ;  /* 0x00000004bebe7c20 */ /* 0x000fe20008410000 */
[----:B----4-:R-:W-:Y:S01]  /*8a40*/  FSEL R213, R213, -INF , !P6 ;  /* 0xff800000d5d57808 */ /* 0x010fe20007000000 */
[----:B------:R-:W-:Y:S01]  /*8a50*/  FMUL.FTZ R189, R189, UR4 ;  /* 0x00000004bdbd7c20 */ /* 0x000fe20008410000 */
[C---:B------:R-:W-:Y:S01]  /*8a60*/  ISETP.GE.AND P6, PT, R4.reuse, R221, PT ;  /* 0x000000dd0400720c */ /* 0x040fe20003fc6270 */
[----:B------:R-:W4:Y:S01]  /*8a70*/  MUFU.TANH R227, R227 ;  /* 0x000000e300e37308 */ /* 0x000f220000002400 */
[----:B------:R-:W-:Y:S02]  /*8a80*/  FMUL.FTZ R191, R191, UR4 ;  /* 0x00000004bfbf7c20 */ /* 0x000fe40008410000 */
[----:B-1----:R-:W-:Y:S02]  /*8a90*/  FSEL R239, R239, -INF , !P6 ;  /* 0xff800000efef7808 */ /* 0x002fe40007000000 */
[----:B------:R-:W-:Y:S01]  /*8aa0*/  ISETP.GE.AND P6, PT, R4, R220, PT ;  /* 0x000000dc0400720c */ /* 0x000fe20003fc6270 */
[----:B------:R-:W-:-:S02]  /*8ab0*/  VIADD R4, R28, 0xffffffa8 ;  /* 0xffffffa81c047836 */ /* 0x000fc40000000000 */
[----:B------:R-:W-:Y:S01]  /*8ac0*/  FMUL.FTZ R184, R184, UR4 ;  /* 0x00000004b8b87c20 */ /* 0x000fe20008410000 */
[----:B------:R-:W1:Y:S01]  /*8ad0*/  MUFU.TANH R215, R195 ;  /* 0x000000c300d77308 */ /* 0x000e620000002400 */
[----:B--2---:R-:W-:Y:S01]  /*8ae0*/  FSEL R219, R219, -INF , !P6 ;  /* 0xff800000dbdb7808 */ /* 0x004fe20007000000 */
[----:B------:R-:W-:Y:S01]  /*8af0*/  FMUL.FTZ R185, R185, UR4 ;  /* 0x00000004b9b97c20 */ /* 0x000fe20008410000 */
[----:B------:R-:W-:Y:S01]  /*8b00*/  ISETP.GE.AND P6, PT, R4, R221, PT ;  /* 0x000000dd0400720c */ /* 0x000fe20003fc6270 */
[----:B------:R-:W-:Y:S01]  /*8b10*/  FMUL.FTZ R166, R186, UR4 ;  /* 0x00000004baa67c20 */ /* 0x000fe20008410000 */
[----:B------:R-:W-:Y:S01]  /*8b20*/  FMUL.FTZ R187, R187, UR4 ;  /* 0x00000004bbbb7c20 */ /* 0x000fe20008410000 */
[----:B------:R-:W-:Y:S02]  /*8b30*/  FMNMX3.FTZ R6, R6, R229, R239, !PT ;  /* 0x000000e506067276 */ /* 0x000fe400078100ef */
[----:B------:R-:W-:Y:S01]  /*8b40*/  FSEL R231, R231, -INF , !P6 ;  /* 0xff800000e7e77808 */ /* 0x000fe20007000000 */
[----:B------:R-:W2:Y:S01]  /*8b50*/  MUFU.TANH R211, R188 ;  /* 0x000000bc00d37308 */ /* 0x000ea20000002400 */
[----:B------:R-:W-:Y:S01]  /*8b60*/  ISETP.GE.AND P6, PT, R4, R220, PT ;  /* 0x000000dc0400720c */ /* 0x000fe20003fc6270 */
[----:B------:R-:W-:Y:S01]  /*8b70*/  VIADD R4, R28, 0xffffffa9 ;  /* 0xffffffa91c047836 */ /* 0x000fe20000000000 */
[----:B------:R-:W-:-:S02]  /*8b80*/  FMNMX3.FTZ R8, R8, R213, R219, !PT ;  /* 0x000000d508087276 */ /* 0x000fc400078100db */
[----:B---3--:R-:W-:Y:S02]  /*8b90*/  FSEL R217, R194, -INF , !P6 ;  /* 0xff800000c2d97808 */ /* 0x008fe40007000000 */
[C---:B------:R-:W-:Y:S01]  /*8ba0*/  ISETP.GE.AND P6, PT, R4.reuse, R221, PT ;  /* 0x000000dd0400720c */ /* 0x040fe20003fc6270 */
[----:B------:R-:W3:Y:S03]  /*8bb0*/  MUFU.TANH R205, R190 ;  /* 0x000000be00cd7308 */ /* 0x000ee60000002400 */
[----:B----4-:R-:W-:Y:S02]  /*8bc0*/  FSEL R227, R227, -INF , !P6 ;  /* 0xff800000e3e37808 */ /* 0x010fe40007000000 */
[----:B------:R-:W-:Y:S01]  /*8bd0*/  ISETP.GE.AND P6, PT, R4, R220, PT ;  /* 0x000000dc0400720c */ /* 0x000fe20003fc6270 */
[----:B------:R-:W-:Y:S01]  /*8be0*/  VIADD R4, R28, 0xffffffb0 ;  /* 0xffffffb01c047836 */ /* 0x000fe20000000000 */
[----:B------:R-:W-:Y:S01]  /*8bf0*/  FMNMX3.FTZ R6, R6, R231, R227, !PT ;  /* 0x000000e706067276 */ /* 0x000fe200078100e3 */
[----:B------:R-:W4:Y:S01]  /*8c00*/  MUFU.TANH R209, R189 ;  /* 0x000000bd00d17308 */ /* 0x000f220000002400 */
[----:B-1----:R-:W-:Y:S01]  /*8c10*/  FSEL R215, R215, -INF , !P6 ;  /* 0xff800000d7d77808 */ /* 0x002fe20007000000 */
[----:B------:R-:W-:Y:S01]  /*8c20*/  BAR.SYNC.DEFER_BLOCKING 0x0 ;  /* 0x0000000000007b1d */ /* 0x000fe20000010000 */
[----:B------:R-:W-:-:S02]  /*8c30*/  ISETP.GE.AND P6, PT, R4, R221, PT ;  /* 0x000000dd0400720c */ /* 0x000fc40003fc6270 */
[----:B------:R-:W-:Y:S02]  /*8c40*/  FMNMX3.FTZ R8, R8, R217, R215, !PT ;  /* 0x000000d908087276 */ /* 0x000fe400078100d7 */
[----:B--2---:R-:W-:Y:S01]  /*8c50*/  FSEL R211, R211, -INF , !P6 ;  /* 0xff800000d3d37808 */ /* 0x004fe20007000000 */
[----:B------:R-:W1:Y:S01]  /*8c60*/  MUFU.TANH R203, R191 ;  /* 0x000000bf00cb7308 */ /* 0x000e620000002400 */
[----:B------:R-:W-:Y:S01]  /*8c70*/  ISETP.GE.AND P6, PT, R4, R220, PT ;  /* 0x000000dc0400720c */ /* 0x000fe20003fc6270 */
[----:B------:R-:W-:-:S03]  /*8c80*/  VIADD R4, R28, 0xffffffb1 ;  /* 0xffffffb11c047836 */ /* 0x000fc60000000000 */
[----:B---3--:R-:W-:Y:S02]  /*8c90*/  FSEL R205, R205, -INF , !P6 ;  /* 0xff800000cdcd7808 */ /* 0x008fe40007000000 */
[C---:B------:R-:W-:Y:S01]  /*8ca0*/  ISETP.GE.AND P6, PT, R4.reuse, R221, PT ;  /* 0x000000dd0400720c */ /* 0x040fe20003fc6270 */
[----:B------:R-:W2:Y:S03]  /*8cb0*/  MUFU.TANH R204, R184 ;  /* 0x000000b800cc7308 */ /* 0x000ea60000002400 */
[----:B----4-:R-:W-:Y:S02]  /*8cc0*/  FSEL R209, R209, -INF , !P6 ;  /* 0xff800000d1d17808 */ /* 0x010fe40007000000 */
[----:B------:R-:W-:Y:S01]  /*8cd0*/  ISETP.GE.AND P6, PT, R4, R220, PT ;  /* 0x000000dc0400720c */ /* 0x000fe20003fc6270 */
[----:B------:R-:W-:Y:S01]  /*8ce0*/  VIADD R4, R28, 0xffffffb8 ;  /* 0xffffffb81c047836 */ /* 0x000fe20000000000 */
[----:B------:R-:W-:Y:S01]  /*8cf0*/  FMNMX3.FTZ R6, R6, R211, R209, !PT ;  /* 0x000000d306067276 */ /* 0x000fe200078100d1 */
[----:B------:R-:W3:Y:S01]  /*8d00*/  MUFU.TANH R207, R185 ;  /* 0x000000b900cf7308 */ /* 0x000ee20000002400 */
[----:B------:R-:W-:Y:S01]  /*8d10*/  VIADD R28, R28, 0xffffffb9 ;  /* 0xffffffb91c1c7836 */ /* 0x000fe20000000000 */
[----:B-1----:R-:W-:-:S02]  /*8d20*/  FSEL R203, R203, -INF , !P6 ;  /* 0xff800000cbcb7808 */ /* 0x002fc40007000000 */
[----:B------:R-:W-:-:S04]  /*8d30*/  ISETP.GE.AND P6, PT, R4, R221, PT ;  /* 0x000000dd0400720c */ /* 0x000fc80003fc6270 */
[----:B------:R-:W1:Y:S01]  /*8d40*/  MUFU.TANH R166, R166 ;  /* 0x000000a600a67308 */ /* 0x000e620000002400 */
[----:B--2---:R-:W-:Y:S02]  /*8d50*/  FSEL R204, R204, -INF , !P6 ;  /* 0xff800000cccc7808 */ /* 0x004fe40007000000 */
[----:B------:R-:W-:-:S05]  /*8d60*/  ISETP.GE.AND P6, PT, R28, R221, PT ;  /* 0x000000dd1c00720c */ /* 0x000fca0003fc6270 */
[----:B------:R-:W2:Y:S01]  /*8d70*/  MUFU.TANH R167, R187 ;  /* 0x000000bb00a77308 */ /* 0x000ea20000002400 */
[----:B---3--:R-:W-:Y:S02]  /*8d80*/  FSEL R207, R207, -INF , !P6 ;  /* 0xff800000cfcf7808 */ /* 0x008fe40007000000 */
[----:B------:R-:W-:Y:S02]  /*8d90*/  ISETP.GE.AND P6, PT, R4, R220, PT ;  /* 0x000000dc0400720c */ /* 0x000fe40003fc6270 */
[----:B------:R-:W-:Y:S02]  /*8da0*/  FMNMX3.FTZ R10, R6, R204, R207, !PT ;  /* 0x000000cc060a7276 */ /* 0x000fe400078100cf */
[----:B-1----:R-:W-:Y:S02]  /*8db0*/  FSEL R166, R166, -INF , !P6 ;  /* 0xff800000a6a67808 */ /* 0x002fe40007000000 */
[----:B------:R-:W-:-:S04]  /*8dc0*/  ISETP.GE.AND P6, PT, R28, R220, PT ;  /* 0x000000dc1c00720c */ /* 0x000fc80003fc6270 */
[----:B--2---:R-:W-:Y:S01]  /*8dd0*/  FSEL R167, R167, -INF , !P6 ;  /* 0xff800000a7a77808 */ /* 0x004fe20007000000 */
        /* <DEDUP_REMOVED lines=24> */
[----:B------:R-:W-:Y:S01]  /*8f60*/  ULEA.HI.X UR6, UR10, UR6, UR11, 0x5, UP0 ;  /* 0x000000060a067291 */ /* 0x000fe200080f2c0b */
[----:B------:R-:W-:Y:S01]  /*8f70*/  IMAD.U32 R6, RZ, RZ, UR28 ;  /* 0x0000001cff067e24 */ /* 0x000fe2000f8e00ff */
[----:B------:R-:W-:Y:S01]  /*8f80*/  LEA.HI.X R13, R11, R235, R4, 0x1, P6 ;  /* 0x000000eb0b0d7211 */ /* 0x000fe200030f0c04 */
[----:B------:R1:W-:Y:S01]  /*8f90*/  @P5 STS.128 [R237+0x8000], RZ ;  /* 0x008000ffed005388 */ /* 0x0003e20000000c00 */
[----:B------:R-:W-:-:S02]  /*8fa0*/  LEA R18, P6, R9, R236, 0x1 ;  /* 0x000000ec09127211 */ /* 0x000fc400078c08ff */
[----:B------:R-:W-:Y:S01]  /*8fb0*/  MOV R4, UR4 ;  /* 0x0000000400047c02 */ /* 0x000fe20008000f00 */
[----:B------:R-:W-:Y:S01]  /*8fc0*/  @!PT LDS RZ, [RZ] ;  /* 0x00000000fffff984 */ /* 0x000fe20000000800 */
[----:B------:R-:W-:Y:S01]  /*8fd0*/  @!PT LDS RZ, [RZ] ;  /* 0x00000000fffff984 */ /* 0x000fe20000000800 */
[----:B------:R-:W-:Y:S01]  /*8fe0*/  @!PT LDS RZ, [RZ] ;  /* 0x00000000fffff984 */ /* 0x000fe20000000800 */
[----:B------:R1:W-:Y:S01]  /*8ff0*/  @!P4 LDGSTS.E.BYPASS.LTC128B.128 [R237+0xa000], desc[UR22][R14.64+0x80] ;  /* 0x0a0000800eedcfae */ /* 0x0003e2000b981a16 */
[-C--:B------:R-:W-:Y:S01]  /*9000*/  LEA.HI.X R19, R9, R235.reuse, R6, 0x1, P6 ;  /* 0x000000eb09137211 */ /* 0x080fe200030f0c06 */
[----:B------:R-:W-:Y:S01]  /*9010*/  IMAD.U32 R6, RZ, RZ, UR6 ;  /* 0x00000006ff067e24 */ /* 0x000fe2000f8e00ff */
        /* <DEDUP_REMOVED lines=74> */
.L_x_628:
        /* <DEDUP_REMOVED lines=11> */
[----:B------:R-:W-:Y:S01]  /*9570*/  @P0 IADD3 R200, PT, PT, R16, -0x40, RZ ;  /* 0xffffffc010c80810 */ /* 0x000fe20007ffe0ff */
[----:B------:R-:W-:Y:S01]  /*9580*/  LDSM.16.MT88.4 R176, [R165+0x12800] ;  /* 0x01280000a5b0783b */ /* 0x000fe20000004200 */
[C---:B------:R-:W-:Y:S02]  /*9590*/  IADD3 R201, PT, PT, R191.reuse, R165, RZ ;  /* 0x000000a5bfc97210 */ /* 0x040fe40007ffe0ff */
[----:B------:R-:W-:-:S03]  /*95a0*/  IADD3 R191, PT, PT, R191, R200, RZ ;  /* 0x000000c8bfbf7210 */ /* 0x000fc60007ffe0ff */
[----:B------:R-:W-:Y:S01]  /*95b0*/  LDSM.16.MT88.4 R20, [R201+0x10000] ;  /* 0x01000000c914783b */ /* 0x000fe20000004200 */
[----:B--2---:R-:W-:-:S05]  /*95c0*/  FMNMX.FTZ R6, R10, R11, !PT ;  /* 0x0000000b0a067209 */ /* 0x004fca0007810000 */
[----:B------:R-:W2:Y:S01]  /*95d0*/  SHFL.BFLY PT, R187, R6, 0x1, 0x1f ;  /* 0x0c201f0006bb7f89 */ /* 0x000ea200000e0000 */
[----:B-1----:R-:W-:-:S05]  /*95e0*/  FMNMX.FTZ R4, R9, R4, !PT ;  /* 0x0000000409047209 */ /* 0x002fca0007810000 */
[----:B------:R-:W1:Y:S01]  /*95f0*/  SHFL.BFLY PT, R185, R4, 0x1, 0x1f ;  /* 0x0c201f0004b97f89 */ /* 0x000e6200000e0000 */
[----:B--2---:R-:W-:-:S04]  /*9600*/  FMNMX.FTZ R187, R6, R187, !PT ;  /* 0x000000bb06bb7209 */ /* 0x004fc80007810000 */
[C---:B------:R-:W-:Y:S01]  /*9610*/  FSETP.NEU.FTZ.AND P3, PT, R187.reuse, -INF , PT ;  /* 0xff800000bb00780b */ /* 0x040fe20003f7d000 */
[----:B---3--:R-:W-:Y:S01]  /*9620*/  FMUL.FTZ R206, R187, UR4 ;  /* 0x00000004bbce7c20 */ /* 0x008fe20008410000 */
[----:B-1----:R-:W-:-:S04]  /*9630*/  FMNMX.FTZ R185, R4, R185, !PT ;  /* 0x000000b904b97209 */ /* 0x002fc80007810000 */
[----:B------:R-:W-:Y:S02]  /*9640*/  FSEL R206, R206, RZ, P3 ;  /* 0x000000ffcece7208 */ /* 0x000fe40001800000 */
[C---:B------:R-:W-:Y:S01]  /*9650*/  FSETP.NEU.FTZ.AND P1, PT, R185.reuse, -INF , PT ;  /* 0xff800000b900780b */ /* 0x040fe20003f3d000 */
[----:B------:R-:W-:Y:S02]  /*9660*/  FMUL.FTZ R202, R185, UR4 ;  /* 0x00000004b9ca7c20 */ /* 0x000fe40008410000 */
[--C-:B------:R-:W-:Y:S01]  /*9670*/  FFMA.FTZ R186, R29, UR4, -R206.reuse ;  /* 0x000000041dba7c23 */ /* 0x100fe200080108ce */
[----:B------:R-:W-:Y:S01]  /*9680*/  FSEL R4, R185, RZ, P1 ;  /* 0x000000ffb9047208 */ /* 0x000fe20000800000 */
[--C-:B------:R-:W-:Y:S01]  /*9690*/  FFMA.FTZ R183, R31, UR4, -R206.reuse ;  /* 0x000000041fb77c23 */ /* 0x100fe200080108ce */
[----:B------:R-:W-:Y:S01]  /*96a0*/  FSEL R202, R202, RZ, P1 ;  /* 0x000000ffcaca7208 */ /* 0x000fe20000800000 */
[----:B------:R-:W1:Y:S01]  /*96b0*/  LDSM.16.MT88.4 R28, [R200] ;  /* 0x00000000c81c783b */ /* 0x000e620000004200 */
[----:B------:R-:W-:Y:S01]  /*96c0*/  FFMA.FTZ R184, R27, UR4, -R206 ;  /* 0x000000041bb87c23 */ /* 0x000fe200080108ce */
[----:B------:R-:W-:Y:S01]  /*96d0*/  FADD.FTZ R4, R3, -R4 ;  /* 0x8000000403047221 */ /* 0x000fe20000010000 */
[----:B------:R-:W-:Y:S01]  /*96e0*/  FFMA.FTZ R181, R17, UR4, -R206 ;  /* 0x0000000411b57c23 */ /* 0x000fe200080108ce */
[--C-:B------:R-:W-:Y:S01]  /*96f0*/  FFMA.FTZ R182, R5, UR4, -R202.reuse ;  /* 0x0000000405b67c23 */ /* 0x100fe200080108ca */
[----:B------:R-:W-:Y:S01]  /*9700*/  FSEL R5, R187, RZ, P3 ;  /* 0x000000ffbb057208 */ /* 0x000fe20001800000 */
[----:B------:R-:W-:Y:S01]  /*9710*/  FMUL.FTZ R189, R4, UR4 ;  /* 0x0000000404bd7c20 */ /* 0x000fe20008410000 */
[--C-:B------:R-:W-:Y:S01]  /*9720*/  FFMA.FTZ R188, R33, UR4, -R202.reuse ;  /* 0x0000000421bc7c23 */ /* 0x100fe200080108ca */
[--C-:B------:R-:W-:Y:S01]  /*9730*/  FFMA.FTZ R180, R25, UR4, -R202.reuse ;  /* 0x0000000419b47c23 */ /* 0x100fe200080108ca */
[----:B------:R-:W-:Y:S01]  /*9740*/  FFMA.FTZ R8, R7, UR4, -R202 ;  /* 0x0000000407087c23 */ /* 0x000fe200080108ca */
[----:B------:R-:W-:Y:S01]  /*9750*/  FADD.FTZ R5, R164, -R5 ;  /* 0x80000005a4057221 */ /* 0x000fe20000010000 */
[----:B------:R-:W-:Y:S01]  /*9760*/  MUFU.EX2 R186, R186 ;  /* 0x000000ba00ba7308 */ /* 0x000fe20000000800 */
[--C-:B------:R-:W-:Y:S01]  /*9770*/  FFMA.FTZ R194, R199, UR4, -R206.reuse ;  /* 0x00000004c7c27c23 */ /* 0x100fe200080108ce */
[--C-:B------:R-:W-:Y:S01]  /*9780*/  FFMA.FTZ R195, R175, UR4, -R206.reuse ;  /* 0x00000004afc37c23 */ /* 0x100fe200080108ce */
[----:B------:R-:W-:Y:S01]  /*9790*/  FMUL.FTZ R190, R5, UR4 ;  /* 0x0000000405be7c20 */ /* 0x000fe20008410000 */
[----:B------:R-:W2:Y:S01]  /*97a0*/  MUFU.EX2 R189, R189 ;  /* 0x000000bd00bd7308 */ /* 0x000ea20000000800 */
[----:B------:R-:W-:Y:S01]  /*97b0*/  FFMA.FTZ R192, R193, UR4, -R206 ;  /* 0x00000004c1c07c23 */ /* 0x000fe200080108ce */
[--C-:B------:R-:W-:Y:S01]  /*97c0*/  FFMA.FTZ R199, R169, UR4, -R202.reuse ;  /* 0x00000004a9c77c23 */ /* 0x100fe200080108ca */
[--C-:B------:R-:W-:Y:S01]  /*97d0*/  FFMA.FTZ R198, R173, UR4, -R202.reuse ;  /* 0x00000004adc67c23 */ /* 0x100fe200080108ca */
[----:B------:R-:W3:Y:S01]  /*97e0*/  MUFU.EX2 R183, R183 ;  /* 0x000000b700b77308 */ /* 0x000ee20000000800 */
[----:B------:R-:W-:Y:S01]  /*97f0*/  FFMA.FTZ R196, R197, UR4, -R202 ;  /* 0x00000004c5c47c23 */ /* 0x000fe200080108ca */
[----:B------:R-:W-:Y:S01]  /*9800*/  FFMA.FTZ R249, R249, UR4, -R206 ;  /* 0x00000004f9f97c23 */ /* 0x000fe200080108ce */
[----:B------:R-:W-:Y:S01]  /*9810*/  FFMA.FTZ R171, R171, UR4, -R202 ;  /* 0x00000004abab7c23 */ /* 0x000fe200080108ca */
[----:B------:R-:W4:Y:S01]  /*9820*/  MUFU.EX2 R190, R190 ;  /* 0x000000be00be7308 */ /* 0x000f220000000800 */
[----:B------:R-:W-:Y:S01]  /*9830*/  LDSM.16.MT88.4 R172, [R201+0x12800] ;  /* 0x01280000c9ac783b */ /* 0x000fe20000004200 */
[--C-:B------:R-:W-:Y:S01]  /*9840*/  FFMA.FTZ R208, R229, UR4, -R206.reuse ;  /* 0x00000004e5d07c23 */ /* 0x100fe200080108ce */
[--C-:B------:R-:W-:Y:S01]  /*9850*/  FFMA.FTZ R221, R239, UR4, -R206.reuse ;  /* 0x00000004efdd7c23 */ /* 0x100fe200080108ce */
[----:B------:R-:W-:Y:S01]  /*9860*/  MUFU.EX2 R184, R184 ;  /* 0x000000b800b87308 */ /* 0x000fe20000000800 */
[----:B------:R-:W-:Y:S01]  /*9870*/  FFMA.FTZ R210, R227, UR4, -R206 ;  /* 0x00000004e3d27c23 */ /* 0x000fe200080108ce */
[-C--:B--2---:R-:W-:Y:S01]  /*9880*/  FMUL.FTZ R34, R138, R189.reuse ;  /* 0x000000bd8a227220 */ /* 0x084fe20000410000 */
[-C--:B------:R-:W-:Y:S01]  /*9890*/  FMUL.FTZ R35, R139, R189.reuse ;  /* 0x000000bd8b237220 */ /* 0x080fe20000410000 */
[----:B------:R-:W2:Y:S01]  /*98a0*/  MUFU.EX2 R181, R181 ;  /* 0x000000b500b57308 */ /* 0x000ea20000000800 */
[-C--:B------:R-:W-:Y:S01]  /*98b0*/  FMUL.FTZ R26, R146, R189.reuse ;  /* 0x000000bd921a7220 */ /* 0x080fe20000410000 */
[----:B---3--:R-:W-:Y:S01]  /*98c0*/  F2FP.F16.F32.PACK_AB R4, R183, R186 ;  /* 0x000000bab704723e */ /* 0x008fe200000000ff */
[-C--:B------:R-:W-:Y:S01]  /*98d0*/  FMUL.FTZ R27, R147, R189.reuse ;  /* 0x000000bd931b7220 */ /* 0x080fe20000410000 */
[----:B------:R-:W-:Y:S01]  /*98e0*/  MUFU.EX2 R182, R182 ;  /* 0x000000b600b67308 */ /* 0x000fe20000000800 */
[-C--:B------:R-:W-:Y:S01]  /*98f0*/  FMUL.FTZ R142, R142, R189.reuse ;  /* 0x000000bd8e8e7220 */ /* 0x080fe20000410000 */
[-C--:B----4-:R-:W-:Y:S01]  /*9900*/  FMUL.FTZ R32, R136, R190.reuse ;  /* 0x000000be88207220 */ /* 0x090fe20000410000 */
[-C--:B------:R-:W-:Y:S01]  /*9910*/  FMUL.FTZ R33, R137, R190.reuse ;  /* 0x000000be89217220 */ /* 0x080fe20000410000 */
[----:B------:R-:W3:Y:S01]  /*9920*/  MUFU.EX2 R180, R180 ;  /* 0x000000b400b47308 */ /* 0x000ee20000000800 */
[----:B------:R-:W4:Y:S01]  /*9930*/  LDSM.16.MT88.4 R136, [R201+0x12000] ;  /* 0x01200000c988783b */ /* 0x000f220000004200 */
[-C--:B------:R-:W-:Y:S01]  /*9940*/  FMUL.FTZ R24, R144, R190.reuse ;  /* 0x000000be90187220 */ /* 0x080fe20000410000 */
[-C--:B------:R-:W-:Y:S01]  /*9950*/  FMUL.FTZ R25, R145, R190.reuse ;  /* 0x000000be91197220 */ /* 0x080fe20000410000 */
[----:B------:R-:W-:Y:S01]  /*9960*/  MUFU.EX2 R188, R188 ;  /* 0x000000bc00bc7308 */ /* 0x000fe20000000800 */
[----:B------:R-:W-:Y:S01]  /*9970*/  FMUL.FTZ R140, R140, R190 ;  /* 0x000000be8c8c7220 */ /* 0x000fe20000410000 */
[----:B--2---:R-:W-:Y:S01]  /*9980*/  F2FP.F16.F32.PACK_AB R6, R181, R184 ;  /* 0x000000b8b506723e */ /* 0x004fe200000000ff */
[-C--:B------:R-:W-:Y:S01]  /*9990*/  FMUL.FTZ R141, R141, R190.reuse ;  /* 0x000000be8d8d7220 */ /* 0x080fe20000410000 */
[----:B------:R-:W2:Y:S01]  /*99a0*/  MUFU.EX2 R3, R8 ;  /* 0x0000000800037308 */ /* 0x000ea20000000800 */
        /* <DEDUP_REMOVED lines=10> */
[----:B------:R-:W3:Y:S01]  /*9a50*/  LDSM.16.MT88.4 R144, [R200+0x2000] ;  /* 0x00200000c890783b */ /* 0x000ee20000004200 */
        /* <DEDUP_REMOVED lines=38> */
[----:B------:R-:W4:Y:S01]  /*9cc0*/  LDSM.16.MT88.4 R152, [R191] ;  /* 0x00000000bf98783b */ /* 0x000f220000004200 */
        /* <DEDUP_REMOVED lines=55> */
[----:B------:R-:W-:Y:S01]  /*a040*/  MUFU.EX2 R195, R195 ;  /* 0x000000c300c37308 */ /* 0x000fe20000000800 */
[-C--:B------:R-:W-:Y:S01]  /*a050*/  FMUL.FTZ R100, R100, R190.reuse ;  /* 0x000000be64647220 */ /* 0x080fe20000410000 */
[-C--:B------:R-:W-:Y:S01]  /*a060*/  FMUL.FTZ R101, R101, R190.reuse ;  /* 0x000000be65657220 */ /* 0x080fe20000410000 */
[C---:B------:R-:W-:Y:S01]  /*a070*/  HMMA.16816.F32 R20, R4.reuse, R22, R148 ;  /* 0x000000160414723c */ /* 0x040fe20000001894 */
[----:B------:R-:W5:Y:S01]  /*a080*/  LDSM.16.MT88.4 R148, [R165+0x12000] ;  /* 0x01200000a594783b */ /* 0x000f620000004200 */
[----:B------:R-:W5:Y:S01]  /*a090*/  MUFU.EX2 R194, R194 ;  /* 0x000000c200c27308 */ /* 0x000f620000000800 */
[-C--:B------:R-:W-:Y:S01]  /*a0a0*/  FMUL.FTZ R102, R102, R189.reuse ;  /* 0x000000bd66667220 */ /* 0x080fe20000410000 */
[-C--:B------:R-:W-:Y:S01]  /*a0b0*/  FMUL.FTZ R103, R103, R189.reuse ;  /* 0x000000bd67677220 */ /* 0x080fe20000410000 */
[-C--:B------:R-:W-:Y:S01]  /*a0c0*/  FMUL.FTZ R104, R104, R190.reuse ;  /* 0x000000be68687220 */ /* 0x080fe20000410000 */
[----:B------:R-:W-:Y:S01]  /*a0d0*/  MUFU.EX2 R193, R249 ;  /* 0x000000f900c17308 */ /* 0x000fe20000000800 */
[-C--:B------:R-:W-:Y:S01]  /*a0e0*/  FMUL.FTZ R105, R105, R190.reuse ;  /* 0x000000be69697220 */ /* 0x080fe20000410000 */
[C---:B----4-:R-:W-:Y:S01]  /*a0f0*/  HMMA.16816.F32 R32, R4.reuse, R152, R32 ;  /* 0x000000980420723c */ /* 0x050fe20000001820 */
[-C--:B------:R-:W-:Y:S01]  /*a100*/  FMUL.FTZ R106, R106, R189.reuse ;  /* 0x000000bd6a6a7220 */ /* 0x080fe20000410000 */
[----:B------:R-:W-:Y:S01]  /*a110*/  MUFU.EX2 R192, R192 ;  /* 0x000000c000c07308 */ /* 0x000fe20000000800 */
[-C--:B------:R-:W-:Y:S01]  /*a120*/  FMUL.FTZ R107, R107, R189.reuse ;  /* 0x000000bd6b6b7220 */ /* 0x080fe20000410000 */
[-C--:B------:R-:W-:Y:S01]  /*a130*/  FMUL.FTZ R108, R108, R190.reuse ;  /* 0x000000be6c6c7220 */ /* 0x080fe20000410000 */
[-C--:B------:R-:W-:Y:S01]  /*a140*/  FMUL.FTZ R109, R109, R190.reuse ;  /* 0x000000be6d6d7220 */ /* 0x080fe20000410000 */
[----:B------:R-:W-:Y:S01]  /*a150*/  MUFU.EX2 R199, R199 ;  /* 0x000000c700c77308 */ /* 0x000fe20000000800 */
[-C--:B------:R-:W-:Y:S01]  /*a160*/  FMUL.FTZ R110, R110, R189.reuse ;  /* 0x000000bd6e6e7220 */ /* 0x080fe20000410000 */
[C---:B------:R-:W-:Y:S01]  /*a170*/  HMMA.16816.F32 R132, R4.reuse, R154, R132 ;  /* 0x0000009a0484723c */ /* 0x040fe20000001884 */
[----:B------:R-:W-:Y:S01]  /*a180*/  LDSM.16.MT88.4 R152, [R191+0x6000] ;  /* 0x00600000bf98783b */ /* 0x000fe20000004200 */
[----:B------:R-:W4:Y:S01]  /*a190*/  MUFU.EX2 R198, R198 ;  /* 0x000000c600c67308 */ /* 0x000f220000000800 */
[-C--:B------:R-:W-:Y:S01]  /*a1a0*/  FMUL.FTZ R111, R111, R189.reuse ;  /* 0x000000bd6f6f7220 */ /* 0x080fe20000410000 */
[-C--:B------:R-:W-:Y:S01]  /*a1b0*/  FMUL.FTZ R112, R112, R190.reuse ;  /* 0x000000be70707220 */ /* 0x080fe20000410000 */
[-C--:B------:R-:W-:Y:S01]  /*a1c0*/  FMUL.FTZ R113, R113, R190.reuse ;  /* 0x000000be71717220 */ /* 0x080fe20000410000 */
[----:B------:R4:W-:Y:S01]  /*a1d0*/  MUFU.EX2 R197, R171 ;  /* 0x000000ab00c57308 */ /* 0x0009e20000000800 */
[-C--:B------:R-:W-:Y:S01]  /*a1e0*/  FMUL.FTZ R114, R114, R189.reuse ;  /* 0x000000bd72727220 */ /* 0x080fe20000410000 */
[C---:B---3--:R-:W-:Y:S01]  /*a1f0*/  HMMA.16816.F32 R76, R4.reuse, R144, R76 ;  /* 0x00000090044c723c */ /* 0x048fe2000000184c */
[-C--:B------:R-:W-:Y:S01]  /*a200*/  FMUL.FTZ R115, R115, R189.reuse ;  /* 0x000000bd73737220 */ /* 0x080fe20000410000 */
[----:B------:R-:W3:Y:S01]  /*a210*/  MUFU.EX2 R196, R196 ;  /* 0x000000c400c47308 */ /* 0x000ee20000000800 */
        /* <DEDUP_REMOVED lines=19> */
[----:B------:R-:W-:Y:S01]  /*a350*/  LDSM.16.MT88.4 R160, [R165+0x14800] ;  /* 0x01480000a5a0783b */ /* 0x000fe20000004200 */
[--C-:B------:R-:W-:Y:S01]  /*a360*/  FFMA.FTZ R212, R219, UR4, -R202.reuse ;  /* 0x00000004dbd47c23 */ /* 0x100fe200080108ca */
[C---:B------:R-:W-:Y:S01]  /*a370*/  HMMA.16816.F32 R88, R4.reuse, R142, R88 ;  /* 0x0000008e0458723c */ /* 0x040fe20000001858 */
[----:B------:R-:W-:Y:S01]  /*a380*/  FFMA.FTZ R214, R215, UR4, -R202 ;  /* 0x00000004d7d67c23 */ /* 0x000fe200080108ca */
[----:B------:R-:W1:Y:S01]  /*a390*/  LDSM.16.MT88.4 R140, [R201+0x16000] ;  /* 0x01600000c98c783b */ /* 0x000e620000004200 */
[----:B------:R-:W-:Y:S01]  /*a3a0*/  FFMA.FTZ R231, R231, UR4, -R206 ;  /* 0x00000004e7e77c23 */ /* 0x000fe200080108ce */
[----:B------:R-:W-:Y:S01]  /*a3b0*/  MUFU.EX2 R208, R208 ;  /* 0x000000d000d07308 */ /* 0x000fe20000000800 */
[--C-:B------:R-:W-:Y:S01]  /*a3c0*/  FFMA.FTZ R203, R203, UR4, -R202.reuse ;  /* 0x00000004cbcb7c23 */ /* 0x100fe200080108ca */
[----:B----4-:R-:W-:Y:S01]  /*a3d0*/  LDSM.16.MT88.4 R168, [R200+0x2800] ;  /* 0x00280000c8a8783b */ /* 0x010fe20000004200 */
[----:B------:R-:W-:Y:S01]  /*a3e0*/  FFMA.FTZ R166, R166, UR4, -R202 ;  /* 0x00000004a6a67c23 */ /* 0x000fe200080108ca */
[----:B--2---:R-:W-:Y:S01]  /*a3f0*/  HMMA.16816.F32 R92, R4, R136, R92 ;  /* 0x00000088045c723c */ /* 0x004fe2000000185c */
[----:B------:R-:W2:Y:S01]  /*a400*/  MUFU.EX2 R221, R221 ;  /* 0x000000dd00dd7308 */ /* 0x000ea20000000800 */
[----:B------:R-:W-:Y:S01]  /*a410*/  FFMA.FTZ R186, R247, R190, R186 ;  /* 0x000000bef7ba7223 */ /* 0x000fe200000100ba */
[----:B------:R-:W-:-:S02]  /*a420*/  FFMA.FTZ R189, R245, R189, R182 ;  /* 0x000000bdf5bd7223 */ /* 0x000fc400000100b6 */
[----:B------:R-:W-:Y:S01]  /*a430*/  MUFU.EX2 R227, R231 ;  /* 0x000000e700e37308 */ /* 0x000fe20000000800 */
[----:B------:R-:W-:Y:S01]  /*a440*/  FADD.FTZ R183, R183, R186 ;  /* 0x000000bab7b77221 */ /* 0x000fe20000010000 */
[----:B------:R-:W-:Y:S01]  /*a450*/  FADD.FTZ R189, R180, R189 ;  /* 0x000000bdb4bd7221 */ /* 0x000fe20000010000 */
[C---:B------:R-:W-:Y:S01]  /*a460*/  HMMA.16816.F32 R96, R4.reuse, R138, R96 ;  /* 0x0000008a0460723c */ /* 0x040fe20000001860 */
[----:B------:R-:W4:Y:S01]  /*a470*/  LDSM.16.MT88.4 R136, [R200+0x6000] ;  /* 0x00600000c888783b */ /* 0x000f220000004200 */
[----:B------:R-:W-:Y:S01]  /*a480*/  MUFU.EX2 R210, R210 ;  /* 0x000000d200d27308 */ /* 0x000fe20000000800 */
[----:B------:R-:W-:Y:S01]  /*a490*/  FADD.FTZ R184, R184, R183 ;  /* 0x000000b7b8b87221 */ /* 0x000fe20000010000 */
[----:B------:R-:W-:Y:S02]  /*a4a0*/  FADD.FTZ R188, R188, R189 ;  /* 0x000000bdbcbc7221 */ /* 0x000fe40000010000 */
[----:B------:R-:W-:Y:S01]  /*a4b0*/  MUFU.EX2 R212, R212 ;  /* 0x000000d400d47308 */ /* 0x000fe20000000800 */
[----:B------:R-:W-:Y:S01]  /*a4c0*/  FADD.FTZ R184, R181, R184 ;  /* 0x000000b8b5b87221 */ /* 0x000fe20000010000 */
[----:B-----5:R-:W-:Y:S01]  /*a4d0*/  HMMA.16816.F32 R36, R4, R148, R36 ;  /* 0x000000940424723c */ /* 0x020fe20000001824 */
[----:B------:R-:W-:Y:S01]  /*a4e0*/  FADD.FTZ R188, R3, R188 ;  /* 0x000000bc03bc7221 */ /* 0x000fe20000010000 */
[----:B------:R-:W-:Y:S01]  /*a4f0*/  MUFU.EX2 R214, R214 ;  /* 0x000000d600d67308 */ /* 0x000fe20000000800 */
[----:B------:R-:W-:-:S03]  /*a500*/  MOV R3, R185 ;  /* 0x000000b900037202 */ /* 0x000fc60000000f00 */
[----:B------:R-:W-:Y:S02]  /*a510*/  MUFU.EX2 R203, R203 ;  /* 0x000000cb00cb7308 */ /* 0x000fe40000000800 */
[C---:B------:R-:W-:Y:S01]  /*a520*/  HMMA.16816.F32 R40, R4.reuse, R150, R40 ;  /* 0x000000960428723c */ /* 0x040fe20000001828 */
[----:B------:R-:W5:Y:S07]  /*a530*/  LDSM.16.MT88.4 R148, [R165+0x10800] ;  /* 0x01080000a594783b */ /* 0x000f6e0000004200 */
[C---:B------:R-:W-:Y:S08]  /*a540*/  HMMA.16816.F32 R8, R4.reuse, R12, R8 ;  /* 0x0000000c0408723c */ /* 0x040ff00000001808 */
[C---:B------:R-:W-:Y:S01]  /*a550*/  HMMA.16816.F32 R12, R4.reuse, R14, R156 ;  /* 0x0000000e040c723c */ /* 0x040fe2000000189c */
[----:B------:R-:W-:Y:S07]  /*a560*/  LDSM.16.MT88.4 R156, [R201+0x14800] ;  /* 0x01480000c99c783b */ /* 0x000fee0000004200 */
[C---:B---3--:R-:W-:Y:S08]  /*a570*/  HMMA.16816.F32 R100, R4.reuse, R144, R100 ;  /* 0x000000900464723c */ /* 0x048ff00000001864 */
        /* <DEDUP_REMOVED lines=8> */
[C---:B------:R-:W-:Y:S08]  /*a600*/  HMMA.16816.F32 R124, R4.reuse, R152, R124 ;  /* 0x00000098047c723c */ /* 0x040ff0000000187c */
[----:B------:R-:W-:Y:S01]  /*a610*/  HMMA.16816.F32 R4, R4, R154, R128 ;  /* 0x0000009a0404723c */ /* 0x000fe20000001880 */
[----:B------:R-:W2:Y:S01]  /*a620*/  LDSM.16.MT88.4 R152, [R191+0x2800] ;  /* 0x00280000bf98783b */ /* 0x000ea20000004200 */
        /* <DEDUP_REMOVED lines=10> */
[----:B-----5:R-:W-:Y:S01]  /*a6d0*/  HMMA.16816.F32 R8, R128, R148, R8 ;  /* 0x000000948008723c */ /* 0x020fe20000001808 */
[----:B------:R-:W-:Y:S01]  /*a6e0*/  FADD.FTZ R193, R192, R193 ;  /* 0x000000c1c0c17221 */ /* 0x000fe20000010000 */
[----:B------:R-:W-:-:S06]  /*a6f0*/  FADD.FTZ R196, R196, R197 ;  /* 0x000000c5c4c47221 */ /* 0x000fcc0000010000 */
        /* <DEDUP_REMOVED lines=14> */
[C---:B------:R-:W-:Y:S08]  /*a7e0*/  HMMA.16816.F32 R76, R128.reuse, R156, R76 ;  /* 0x0000009c804c723c */ /* 0x040ff0000000184c */
[C---:B------:R-:W-:Y:S01]  /*a7f0*/  HMMA.16816.F32 R80, R128.reuse, R158, R80 ;  /* 0x0000009e8050723c */ /* 0x040fe20000001850 */
[----:B------:R-:W2:Y:S07]  /*a800*/  LDSM.16.MT88.4 R156, [R191+0x6800] ;  /* 0x00680000bf9c783b */ /* 0x000eae0000004200 */
[C---:B-----5:R-:W-:Y:S08]  /*a810*/  HMMA.16816.F32 R84, R128.reuse, R148, R84 ;  /* 0x000000948054723c */ /* 0x060ff00000001854 */
[C---:B------:R-:W-:Y:S01]  /*a820*/  HMMA.16816.F32 R88, R128.reuse, R150, R88 ;  /* 0x000000968058723c */ /* 0x040fe20000001858 */
[----:B------:R-:W5:Y:S07]  /*a830*/  LDSM.16.MT88.4 R148, [R165+0x11000] ;  /* 0x01100000a594783b */ /* 0x000f6e0000004200 */
[----:B------:R-:W-:Y:S01]  /*a840*/  HMMA.16816.F32 R68, R128, R160, R68 ;  /* 0x000000a08044723c */ /* 0x000fe20000001844 */
[--C-:B------:R-:W-:Y:S01]  /*a850*/  FFMA.FTZ R160, R213, UR4, -R202.reuse ;  /* 0x00000004d5a07c23 */ /* 0x100fe200080108ca */
[----:B------:R-:W-:-:S03]  /*a860*/  FFMA.FTZ R213, R217, UR4, -R202 ;  /* 0x00000004d9d57c23 */ /* 0x000fc600080108ca */
[----:B------:R3:W5:Y:S03]  /*a870*/  MUFU.EX2 R219, R160 ;  /* 0x000000a000db7308 */ /* 0x0007660000000800 */
[C---:B------:R-:W-:Y:S01]  /*a880*/  HMMA.16816.F32 R36, R128.reuse, R176, R36 ;  /* 0x000000b08024723c */ /* 0x040fe20000001824 */
[----:B------:R-:W5:Y:S07]  /*a890*/  MUFU.EX2 R213, R213 ;  /* 0x000000d500d57308 */ /* 0x000f6e0000000800 */
        /* <DEDUP_REMOVED lines=10> */
[C---:B------:R-:W-:Y:S08]  /*a940*/  HMMA.16816.F32 R92, R128.reuse, R144, R92 ;  /* 0x00000090805c723c */ /* 0x040ff0000000185c */
[C---:B------:R-:W-:Y:S01]  /*a950*/  HMMA.16816.F32 R96, R128.reuse, R146, R96 ;  /* 0x000000928060723c */ /* 0x040fe20000001860 */
[----:B------:R-:W-:Y:S07]  /*a960*/  LDSM.16.MT88.4 R144, [R191+0x1000] ;  /* 0x00100000bf90783b */ /* 0x000fee0000004200 */
[C---:B-1----:R-:W-:Y:S08]  /*a970*/  HMMA.16816.F32 R100, R128.reuse, R140, R100 ;  /* 0x0000008c8064723c */ /* 0x042ff00000001864 */
[C---:B------:R-:W-:Y:S01]  /*a980*/  HMMA.16816.F32 R104, R128.reuse, R142, R104 ;  /* 0x0000008e8068723c */ /* 0x040fe20000001868 */
[----:B------:R-:W-:Y:S07]  /*a990*/  LDSM.16.MT88.4 R140, [R201+0x11000] ;  /* 0x01100000c98c783b */ /* 0x000fee0000004200 */
[C---:B----4-:R-:W-:Y:S08]  /*a9a0*/  HMMA.16816.F32 R108, R128.reuse, R136, R108 ;  /* 0x00000088806c723c */ /* 0x050ff0000000186c */
[C---:B------:R-:W-:Y:S01]  /*a9b0*/  HMMA.16816.F32 R112, R128.reuse, R138, R112 ;  /* 0x0000008a8070723c */ /* 0x040fe20000001870 */
[----:B------:R-:W1:Y:S07]  /*a9c0*/  LDSM.16.MT88.4 R136, [R200+0x1000] ;  /* 0x00100000c888783b */ /* 0x000e6e0000004200 */
[C---:B--2---:R-:W-:Y:S08]  /*a9d0*/  HMMA.16816.F32 R116, R128.reuse, R152, R116 ;  /* 0x000000988074723c */ /* 0x044ff00000001874 */
[C---:B------:R-:W-:Y:S01]  /*a9e0*/  HMMA.16816.F32 R120, R128.reuse, R154, R120 ;  /* 0x0000009a8078723c */ /* 0x040fe20000001878 */
[----:B------:R-:W2:Y:S07]  /*a9f0*/  LDSM.16.MT88.4 R152, [R200+0x3000] ;  /* 0x00300000c898783b */ /* 0x000eae0000004200 */
[C---:B------:R-:W-:Y:S08]  /*aa00*/  HMMA.16816.F32 R124, R128.reuse, R156, R124 ;  /* 0x0000009c807c723c */ /* 0x040ff0000000187c */
        /* <DEDUP_REMOVED lines=12> */
[----:B------:R-:W-:Y:S01]  /*aad0*/  FADD.FTZ R213, R213, R212 ;  /* 0x000000d4d5d57221 */ /* 0x000fe20000010000 */
[----:B------:R-:W-:-:S03]  /*aae0*/  FADD.FTZ R227, R210, R227 ;  /* 0x000000e3d2e37221 */ /* 0x000fc60000010000 */
[----:B------:R-:W-:-:S03]  /*aaf0*/  FADD.FTZ R213, R214, R213 ;  /* 0x000000d5d6d57221 */ /* 0x000fc60000010000 */
[C---:B------:R-:W-:Y:S01]  /*ab00*/  HMMA.16816.F32 R12, R4.reuse, R150, R12 ;  /* 0x00000096040c723c */ /* 0x040fe2000000180c */
[----:B------:R-:W3:Y:S07]  /*ab10*/  LDSM.16.MT88.4 R148, [R200+0x5000] ;  /* 0x00500000c894783b */ /* 0x000eee0000004200 */
        /* <DEDUP_REMOVED lines=17> */
[----:B------:R-:W3:Y:S07]  /*ac30*/  LDSM.16.MT88.4 R156, [R165+0x11800] ;  /* 0x01180000a59c783b */ /* 0x000eee0000004200 */
        /* <DEDUP_REMOVED lines=12> */
[----:B------:R-:W3:Y:S04]  /*ad00*/  MUFU.EX2 R177, R177 ;  /* 0x000000b100b17308 */ /* 0x000ee80000000800 */
[----:B------:R-:W-:Y:S01]  /*ad10*/  MUFU.EX2 R179, R179 ;  /* 0x000000b300b37308 */ /* 0x000fe20000000800 */
[C---:B------:R-:W-:Y:S01]  /*ad20*/  HMMA.16816.F32 R48, R4.reuse, R174, R48 ;  /* 0x000000ae0430723c */ /* 0x040fe20000001830 */
[----:B------:R-:W-:Y:S02]  /*ad30*/  LDSM.16.MT88.4 R172, [R201+0x13800] ;  /* 0x01380000c9ac783b */ /* 0x000fe40000004200 */
[----:B------:R-:W3:Y:S04]  /*ad40*/  MUFU.EX2 R204, R204 ;  /* 0x000000cc00cc7308 */ /* 0x000ee80000000800 */
[----:B------:R-:W3:Y:S01]  /*ad50*/  MUFU.EX2 R205, R205 ;  /* 0x000000cd00cd7308 */ /* 0x000ee20000000800 */
        /* <DEDUP_REMOVED lines=14> */
[C---:B--2---:R-:W-:Y:S08]  /*ae40*/  HMMA.16816.F32 R116, R4.reuse, R152, R116 ;  /* 0x000000980474723c */ /* 0x044ff00000001874 */
[C---:B------:R-:W-:Y:S01]  /*ae50*/  HMMA.16816.F32 R120, R4.reuse, R154, R120 ;  /* 0x0000009a0478723c */ /* 0x040fe20000001878 */
[----:B------:R-:W2:Y:S04]  /*ae60*/  LDSM.16.MT88.4 R152, [R165+0x17800] ;  /* 0x01780000a598783b */ /* 0x000ea80000004200 */
[----:B------:R-:W-:Y:S03]  /*ae70*/  LDSM.16.MT88.4 R164, [R200+0x3800] ;  /* 0x00380000c8a4783b */ /* 0x000fe60000004200 */
[C---:B---3--:R-:W-:Y:S08]  /*ae80*/  HMMA.16816.F32 R124, R4.reuse, R148, R124 ;  /* 0x00000094047c723c */ /* 0x048ff0000000187c */
[----:B------:R-:W-:Y:S01]  /*ae90*/  HMMA.16816.F32 R128, R4, R150, R128 ;  /* 0x000000960480723c */ /* 0x000fe20000001880 */
[----:B------:R-:W-:Y:S01]  /*aea0*/  F2FP.F16.F32.PACK_AB R4, R177, R176 ;  /* 0x000000b0b104723e */ /* 0x000fe200000000ff */
[----:B------:R-:W3:Y:S01]  /*aeb0*/  LDSM.16.MT88.4 R148, [R201+0x11800] ;  /* 0x01180000c994783b */ /* 0x000ee20000004200 */
        /* <DEDUP_REMOVED lines=14> */
[C---:B--2---:R-:W-:Y:S08]  /*afa0*/  HMMA.16816.F32 R100, R4.reuse, R152, R100 ;  /* 0x000000980464723c */ /* 0x044ff00000001864 */
[C---:B------:R-:W-:Y:S08]  /*afb0*/  HMMA.16816.F32 R104, R4.reuse, R154, R104 ;  /* 0x0000009a0468723c */ /* 0x040ff00000001868 */
[C---:B------:R-:W-:Y:S01]  /*afc0*/  HMMA.16816.F32 R40, R4.reuse, R142, R40 ;  /* 0x0000008e0428723c */ /* 0x040fe20000001828 */
[----:B------:R-:W1:Y:S07]  /*afd0*/  LDSM.16.MT88.4 R140, [R200+0x1800] ;  /* 0x00180000c88c783b */ /* 0x000e6e0000004200 */
[C---:B---3--:R-:W-:Y:S01]  /*afe0*/  HMMA.16816.F32 R152, R4.reuse, R148, R16 ;  /* 0x000000940498723c */ /* 0x048fe20000001810 */
        /* <DEDUP_REMOVED lines=33> */
.L_x_627:
        /* <DEDUP_REMOVED lines=23> */
[C---:B-1----:R-:W-:Y:S01]  /*b370*/  SHF.L.U64.HI R232, R230.reuse, 0x4, R231 ;  /* 0x00000004e6e87819 */ /* 0x042fe200000102e7 */
[----:B------:R-:W1:Y:S01]  /*b380*/  LDCU UR4, c[0x0][0x45c] ;  /* 0x00008b80ff0477ac */ /* 0x000e620008000800 */
        /* <DEDUP_REMOVED lines=8> */
.L_x_632:
        /* <DEDUP_REMOVED lines=20> */
[CC--:B------:R-:W-:Y:S03]  /*b550*/  LEA R4, P5, R2.reuse, R15.reuse, 0x5 ;  /* 0x0000000f02047211 */ /* 0x0c0fe600078a28ff */
[----:B------:R-:W-:Y:S01]  /*b560*/  @!PT LDS RZ, [RZ] ;  /* 0x00000000fffff984 */ /* 0x000fe20000000800 */
[----:B------:R-:W-:Y:S01]  /*b570*/  @!PT LDS RZ, [RZ] ;  /* 0x00000000fffff984 */ /* 0x000fe20000000800 */
[----:B------:R-:W-:Y:S01]  /*b580*/  @!PT LDS RZ, [RZ] ;  /* 0x00000000fffff984 */ /* 0x000fe20000000800 */
[----:B------:R1:W-:Y:S01]  /*b590*/  @!P4 LDGSTS.E.BYPASS.LTC128B.128 [R237+0xa000], desc[UR22][R16.64+0x80] ;  /* 0x0a00008010edcfae */ /* 0x0003e2000b981a16 */
[----:B------:R-:W-:Y:S02]  /*b5a0*/  LEA.HI.X R3, R2, R6, R3, 0x5, P5 ;  /* 0x0000000602037211 */ /* 0x000fe400028f2c03 */
[----:B------:R-:W-:Y:S01]  /*b5b0*/  IADD3 R2, P5, PT, R8, R15, RZ ;  /* 0x0000000f08027210 */ /* 0x000fe20007fbe0ff */
[----:B------:R1:W-:Y:S01]  /*b5c0*/  @P4 STS.128 [R237+0xa000], RZ ;  /* 0x00a000ffed004388 */ /* 0x0003e20000000c00 */
[-CC-:B------:R-:W-:Y:S02]  /*b5d0*/  LEA.HI.X R15, R15, R235.reuse, R6.reuse, 0x1, P6 ;  /* 0x000000eb0f0f7211 */ /* 0x180fe400030f0c06 */
        /* <DEDUP_REMOVED lines=77> */
.L_x_630:
        /* <DEDUP_REMOVED lines=10> */
[----:B------:R-:W-:Y:S02]  /*bb50*/  LOP3.LUT R243, R223, 0x40, RZ, 0xfc, !PT ;  /* 0x00000040dff37812 */ /* 0x000fe400078efcff */
[-CC-:B------:R-:W-:Y:S02]  /*bb60*/  LEA.HI.X R211, R204, R233.reuse, R205.reuse, 0x7, P2 ;  /* 0x000000e9ccd37211 */ /* 0x180fe400010f3ccd */
        /* <DEDUP_REMOVED lines=11> */
[C---:B------:R-:W-:Y:S02]  /*bc20*/  LOP3.LUT R171, R223.reuse, 0x1c0, R218, 0xf8, !PT ;  /* 0x000001c0dfab7812 */ /* 0x040fe400078ef8da */
[----:B------:R-:W-:Y:S01]  /*bc30*/  @P1 STS.128 [R237+0x10000], RZ ;  /* 0x010000ffed001388 */ /* 0x000fe20000000c00 */
[----:B------:R-:W-:Y:S02]  /*bc40*/  ISETP.GE.AND P1, PT, R223, UR10, PT ;  /* 0x0000000adf007c0c */ /* 0x000fe4000bf26270 */
[----:B------:R-:W-:Y:S02]  /*bc50*/  LEA.HI.X R205, R204, R232, R205, 0x6, P0 ;  /* 0x000000e8cccd7211 */ /* 0x000fe400000f34cd */
[----:B------:R-:W-:Y:S01]  /*bc60*/  @!PT LDS RZ, [RZ] ;  /* 0x00000000fffff984 */ /* 0x000fe20000000800 */
[----:B------:R-:W-:Y:S01]  /*bc70*/  @!PT LDS RZ, [RZ] ;  /* 0x00000000fffff984 */ /* 0x000fe20000000800 */
[----:B------:R-:W-:Y:S01]  /*bc80*/  @!PT LDS RZ, [RZ] ;  /* 0x00000000fffff984 */ /* 0x000fe20000000800 */
[----:B------:R-:W-:Y:S01]  /*bc90*/  @!P4 LDGSTS.E.BYPASS.LTC128B.128 [R237+0x12000], desc[UR22][R210.64+0x80] ;  /* 0x12000080d2edcfae */ /* 0x000fe2000b981a16 */
[C---:B------:R-:W-:Y:S02]  /*bca0*/  LEA R208, P6, R207.reuse, R234, 0x1 ;  /* 0x000000eacfd07211 */ /* 0x040fe400078c08ff */
[C---:B------:R-:W-:Y:S02]  /*bcb0*/  IADD3 R165, P5, PT, R207.reuse, R228, RZ ;  /* 0x000000e4cfa57210 */ /* 0x040fe40007fbe0ff */
[----:B------:R-:W-:Y:S01]  /*bcc0*/  @P4 STS.128 [R237+0x12000], RZ ;  /* 0x012000ffed004388 */ /* 0x000fe20000000c00 */
[----:B------:R-:W-:Y:S02]  /*bcd0*/  LEA.HI.X R209, R207, R233, R205, 0x1, P6 ;  /* 0x000000e9cfd17211 */ /* 0x000fe400030f0ccd */
[C---:B------:R-:W-:Y:S02]  /*bce0*/  LEA R167, P0, R230.reuse, R207, 0x5 ;  /* 0x000000cfe6a77211 */ /* 0x040fe400078028ff */
[----:B------:R-:W-:Y:S01]  /*bcf0*/  @!PT LDS RZ, [RZ] ;  /* 0x00000000fffff984 */ /* 0x000fe20000000800 */
[----:B------:R-:W-:Y:S01]  /*bd00*/  @!PT LDS RZ, [RZ] ;  /* 0x00000000fffff984 */ /* 0x000fe20000000800 */
[----:B------:R-:W-:Y:S01]  /*bd10*/  @!PT LDS RZ, [RZ] ;  /* 0x00000000fffff984 */ /* 0x000fe20000000800 */
[----:B------:R-:W-:Y:S01]  /*bd20*/  @!P3 LDGSTS.E.BYPASS.LTC128B.128 [R237+0x14000], desc[UR22][R210.64+0x100] ;  /* 0x14000100d2edbfae */ /* 0x000fe2000b981a16 */
[----:B------:R-:W-:Y:S01]  /*bd30*/  IMAD.X R168, R205, 0x1, R232, P5 ;  /* 0x00000001cda87824 */ /* 0x000fe200028e06e8 */
[CC--:B------:R-:W-:Y:S03]  /*bd40*/  LEA R206, P5, R165.reuse, R234.reuse, 0x1 ;  /* 0x000000eaa5ce7211 */ /* 0x0c0fe600078a08ff */
[----:B------:R-:W-:Y:S01]  /*bd50*/  @P3 STS.128 [R237+0x14000], RZ ;  /* 0x014000ffed003388 */ /* 0x000fe20000000c00 */
[----:B------:R-:W-:Y:S02]  /*bd60*/  LEA.HI.X R204, R230, R205, R231, 0x5, P0 ;  /* 0x000000cde6cc7211 */ /* 0x000fe400000f2ce7 */
[-C--:B------:R-:W-:Y:S02]  /*bd70*/  LEA.HI.X R207, R165, R233.reuse, R168, 0x1, P5 ;  /* 0x000000e9a5cf7211 */ /* 0x080fe400028f0ca8 */
[----:B------:R-:W-:Y:S01]  /*bd80*/  @!PT LDS RZ, [RZ] ;  /* 0x00000000fffff984 */ /* 0x000fe20000000800 */
[----:B------:R-:W-:Y:S01]  /*bd90*/  @!PT LDS RZ, [RZ] ;  /* 0x00000000fffff984 */ /* 0x000fe20000000800 */
[----:B------:R-:W-:Y:S01]  /*bda0*/  @!PT LDS RZ, [RZ] ;  /* 0x00000000fffff984 */ /* 0x000fe20000000800 */
[----:B------:R-:W-:Y:S01]  /*bdb0*/  @!P2 LDGSTS.E.BYPASS.LTC128B.128 [R237+0x16000], desc[UR22][R210.64+0x180] ;  /* 0x16000180d2edafae */ /* 0x000fe2000b981a16 */
[----:B------:R-:W-:Y:S02]  /*bdc0*/  LEA R166, P0, R167, R234, 0x1 ;  /* 0x000000eaa7a67211 */ /* 0x000fe400078008ff */
        /* <DEDUP_REMOVED lines=78> */
[----:B------:R-:W3:Y:S05]  /*c2b0*/  LDSM.16.M88.4 R176, [R227+UR5+0x8000] ;  /* 0x00800005e3b0783b */ /* 0x000eea0008000200 */
[----:B------:R-:W4:Y:S05]  /*c2c0*/  LDSM.16.M88.4 R180, [R227+UR5+0x8800] ;  /* 0x00880005e3b4783b */ /* 0x000f2a0008000200 */
[----:B------:R-:W5:Y:S05]  /*c2d0*/  LDSM.16.M88.4 R184, [R227+UR5+0x9000] ;  /* 0x00900005e3b8783b */ /* 0x000f6a0008000200 */
[----:B------:R-:W0:Y:S05]  /*c2e0*/  LDGDEPBAR ;  /* 0x00000000000079af */ /* 0x000e2a0000000000 */
[----:B------:R-:W1:Y:S05]  /*c2f0*/  LDSM.16.M88.4 R188, [R227+UR5+0x9800] ;  /* 0x00980005e3bc783b */ /* 0x000e6a0008000200 */
[----:B------:R-:W-:Y:S05]  /*c300*/  LDSM.16.M88.4 R192, [R226] ;  /* 0x00000000e2c0783b */ /* 0x000fea0000000200 */
[----:B------:R-:W1:Y:S05]  /*c310*/  LDSM.16.M88.4 R196, [R170+0x8000] ;  /* 0x00800000aac4783b */ /* 0x000e6a0000000200 */
[----:B------:R-:W1:Y:S05]  /*c320*/  LDSM.16.M88.4 R200, [R170+0x8800] ;  /* 0x00880000aac8783b */ /* 0x000e6a0000000200 */
[----:B--2---:R-:W-:Y:S01]  /*c330*/  LDSM.16.M88.4 R164, [R171] ;  /* 0x00000000aba4783b */ /* 0x004fe20000000200 */
[C---:B---3--:R-:W-:Y:S04]  /*c340*/  HMMA.16816.F32 R4, R172.reuse, R176, RZ ;  /* 0x000000b0ac04723c */ /* 0x048fe800000018ff */
[----:B------:R-:W-:Y:S04]  /*c350*/  LDSM.16.M88.4 R204, [R2+0x8000] ;  /* 0x0080000002cc783b */ /* 0x000fe80000000200 */
[C---:B------:R-:W-:Y:S01]  /*c360*/  HMMA.16816.F32 R8, R172.reuse, R178, RZ ;  /* 0x000000b2ac08723c */ /* 0x040fe200000018ff */
[----:B------:R-:W-:Y:S05]  /*c370*/  LDSM.16.M88.4 R176, [R170+0x9800] ;  /* 0x00980000aab0783b */ /* 0x000fea0000000200 */
[----:B------:R-:W-:Y:S02]  /*c380*/  LDSM.16.M88.4 R208, [R3+0xa000] ;  /* 0x00a0000003d0783b */ /* 0x000fe40000000200 */
[C---:B----4-:R-:W-:Y:S03]  /*c390*/  HMMA.16816.F32 R12, R172.reuse, R180, RZ ;  /* 0x000000b4ac0c723c */ /* 0x050fe600000018ff */
[----:B------:R-:W-:Y:S05]  /*c3a0*/  LDSM.16.M88.4 R212, [R170+0xc000] ;  /* 0x00c00000aad4783b */ /* 0x000fea0000000200 */
[C---:B------:R-:W-:Y:S01]  /*c3b0*/  HMMA.16816.F32 R16, R172.reuse, R182, RZ ;  /* 0x000000b6ac10723c */ /* 0x040fe200000018ff */
[----:B------:R-:W-:Y:S07]  /*c3c0*/  LDSM.16.M88.4 R180, [R3+0x8000] ;  /* 0x0080000003b4783b */ /* 0x000fee0000000200 */
[C---:B-----5:R-:W-:Y:S08]  /*c3d0*/  HMMA.16816.F32 R20, R172.reuse, R184, RZ ;  /* 0x000000b8ac14723c */ /* 0x060ff000000018ff */
[C---:B------:R-:W-:Y:S01]  /*c3e0*/  HMMA.16816.F32 R24, R172.reuse, R186, RZ ;  /* 0x000000baac18723c */ /* 0x040fe200000018ff */
[----:B------:R-:W-:Y:S07]  /*c3f0*/  LDSM.16.M88.4 R184, [R3+0x8800] ;  /* 0x0088000003b8783b */ /* 0x000fee0000000200 */
[C---:B-1----:R-:W-:Y:S08]  /*c400*/  HMMA.16816.F32 R28, R172.reuse, R188, RZ ;  /* 0x000000bcac1c723c */ /* 0x042ff000000018ff */
[----:B------:R-:W-:Y:S01]  /*c410*/  HMMA.16816.F32 R32, R172, R190, RZ ;  /* 0x000000beac20723c */ /* 0x000fe200000018ff */
[----:B------:R-:W1:Y:S05]  /*c420*/  LDSM.16.M88.4 R172, [R170+0x9000] ;  /* 0x00900000aaac783b */ /* 0x000e6a0000000200 */
[----:B------:R-:W2:Y:S02]  /*c430*/  LDSM.16.M88.4 R188, [R3+0x9000] ;  /* 0x0090000003bc783b */ /* 0x000ea40000000200 */
[C---:B------:R-:W-:Y:S08]  /*c440*/  HMMA.16816.F32 R4, R192.reuse, R196, R4 ;  /* 0x000000c4c004723c */ /* 0x040ff00000001804 */
[C---:B------:R-:W-:Y:S01]  /*c450*/  HMMA.16816.F32 R8, R192.reuse, R198, R8 ;  /* 0x000000c6c008723c */ /* 0x040fe20000001808 */
[----:B------:R-:W3:Y:S07]  /*c460*/  LDSM.16.M88.4 R196, [R3+0x9800] ;  /* 0x0098000003c4783b */ /* 0x000eee0000000200 */
[C---:B------:R-:W-:Y:S08]  /*c470*/  HMMA.16816.F32 R12, R192.reuse, R200, R12 ;  /* 0x000000c8c00c723c */ /* 0x040ff0000000180c */
[C---:B------:R-:W-:Y:S01]  /*c480*/  HMMA.16816.F32 R16, R192.reuse, R202, R16 ;  /* 0x000000cac010723c */ /* 0x040fe20000001810 */
[----:B------:R-:W4:Y:S07]  /*c490*/  LDSM.16.M88.4 R200, [R168] ;  /* 0x00000000a8c8783b */ /* 0x000f2e0000000200 */
[C---:B-1----:R-:W-:Y:S08]  /*c4a0*/  HMMA.16816.F32 R20, R192.reuse, R172, R20 ;  /* 0x000000acc014723c */ /* 0x042ff00000001814 */
[C---:B------:R-:W-:Y:S01]  /*c4b0*/  HMMA.16816.F32 R24, R192.reuse, R174, R24 ;  /* 0x000000aec018723c */ /* 0x040fe20000001818 */
[----:B------:R-:W1:Y:S07]  /*c4c0*/  LDSM.16.M88.4 R172, [R2+0x8800] ;  /* 0x0088000002ac783b */ /* 0x000e6e0000000200 */
[C---:B------:R-:W-:Y:S08]  /*c4d0*/  HMMA.16816.F32 R28, R192.reuse, R176, R28 ;  /* 0x000000b0c01c723c */ /* 0x040ff0000000181c */
[----:B------:R-:W-:Y:S01]  /*c4e0*/  HMMA.16816.F32 R32, R192, R178, R32 ;  /* 0x000000b2c020723c */ /* 0x000fe20000001820 */
[----:B------:R-:W5:Y:S05]  /*c4f0*/  LDSM.16.M88.4 R176, [R2+0x9000] ;  /* 0x0090000002b0783b */ /* 0x000f6a0000000200 */
[----:B------:R-:W-:Y:S02]  /*c500*/  LDSM.16.M88.4 R192, [R227+UR5+0xb000] ;  /* 0x00b00005e3c0783b */ /* 0x000fe40008000200 */
[C---:B------:R-:W-:Y:S08]  /*c510*/  HMMA.16816.F32 R4, R164.reuse, R180, R4 ;  /* 0x000000b4a404723c */ /* 0x040ff00000001804 */
[C---:B------:R-:W-:Y:S01]  /*c520*/  HMMA.16816.F32 R8, R164.reuse, R182, R8 ;  /* 0x000000b6a408723c */ /* 0x040fe20000001808 */
[----:B------:R-:W-:Y:S07]  /*c530*/  LDSM.16.M88.4 R180, [R229+0x2000] ;  /* 0x00200000e5b4783b */ /* 0x000fee0000000200 */
[C---:B------:R-:W-:Y:S08]  /*c540*/  HMMA.16816.F32 R12, R164.reuse, R184, R12 ;  /* 0x000000b8a40c723c */ /* 0x040ff0000000180c */
[C---:B------:R-:W-:Y:S01]  /*c550*/  HMMA.16816.F32 R16, R164.reuse, R186, R16 ;  /* 0x000000baa410723c */ /* 0x040fe20000001810 */
[----:B------:R-:W-:Y:S07]  /*c560*/  LDSM.16.M88.4 R184, [R227+UR5+0xa000] ;  /* 0x00a00005e3b8783b */ /* 0x000fee0008000200 */
[C---:B--2---:R-:W-:Y:S08]  /*c570*/  HMMA.16816.F32 R20, R164.reuse, R188, R20 ;  /* 0x000000bca414723c */ /* 0x044ff00000001814 */
[C---:B------:R-:W-:Y:S01]  /*c580*/  HMMA.16816.F32 R24, R164.reuse, R190, R24 ;  /* 0x000000bea418723c */ /* 0x040fe20000001818 */
[----:B------:R-:W-:Y:S07]  /*c590*/  LDSM.16.M88.4 R188, [R227+UR5+0xa800] ;  /* 0x00a80005e3bc783b */ /* 0x000fee0008000200 */
[C---:B---3--:R-:W-:Y:S08]  /*c5a0*/  HMMA.16816.F32 R28, R164.reuse, R196, R28 ;  /* 0x000000c4a41c723c */ /* 0x048ff0000000181c */
[----:B------:R-:W-:Y:S01]  /*c5b0*/  HMMA.16816.F32 R32, R164, R198, R32 ;  /* 0x000000c6a420723c */ /* 0x000fe20000001820 */
[----:B------:R-:W2:Y:S05]  /*c5c0*/  LDSM.16.M88.4 R164, [R2+0x9800] ;  /* 0x0098000002a4783b */ /* 0x000eaa0000000200 */
[----:B------:R-:W-:Y:S02]  /*c5d0*/  LDSM.16.M88.4 R196, [R226+0x2000] ;  /* 0x00200000e2c4783b */ /* 0x000fe40000000200 */
[C---:B----4-:R-:W-:Y:S08]  /*c5e0*/  HMMA.16816.F32 R4, R200.reuse, R204, R4 ;  /* 0x000000ccc804723c */ /* 0x050ff00000001804 */
[C---:B------:R-:W-:Y:S01]  /*c5f0*/  HMMA.16816.F32 R8, R200.reuse, R206, R8 ;  /* 0x000000cec808723c */ /* 0x040fe20000001808 */
[----:B------:R-:W-:Y:S07]  /*c600*/  LDSM.16.M88.4 R204, [R170+0xa000] ;  /* 0x00a00000aacc783b */ /* 0x000fee0000000200 */
[C---:B-1----:R-:W-:Y:S08]  /*c610*/  HMMA.16816.F32 R12, R200.reuse, R172, R12 ;  /* 0x000000acc80c723c */ /* 0x042ff0000000180c */
[C---:B------:R-:W-:Y:S01]  /*c620*/  HMMA.16816.F32 R16, R200.reuse, R174, R16 ;  /* 0x000000aec810723c */ /* 0x040fe20000001810 */
[----:B------:R-:W1:Y:S07]  /*c630*/  LDSM.16.M88.4 R172, [R227+UR5+0xb800] ;  /* 0x00b80005e3ac783b */ /* 0x000e6e0008000200 */
[C---:B-----5:R-:W-:Y:S08]  /*c640*/  HMMA.16816.F32 R20, R200.reuse, R176, R20 ;  /* 0x000000b0c814723c */ /* 0x060ff00000001814 */
[C---:B------:R-:W-:Y:S01]  /*c650*/  HMMA.16816.F32 R24, R200.reuse, R178, R24 ;  /* 0x000000b2c818723c */ /* 0x040fe20000001818 */
[----:B------:R-:W3:Y:S07]  /*c660*/  LDSM.16.M88.4 R176, [R170+0xa800] ;  /* 0x00a80000aab0783b */ /* 0x000eee0000000200 */
[C---:B--2---:R-:W-:Y:S08]  /*c670*/  HMMA.16816.F32 R28, R200.reuse, R164, R28 ;  /* 0x000000a4c81c723c */ /* 0x044ff0000000181c */
[----:B------:R-:W-:Y:S01]  /*c680*/  HMMA.16816.F32 R32, R200, R166, R32 ;  /* 0x000000a6c820723c */ /* 0x000fe20000001820 */
[----:B------:R-:W2:Y:S05]  /*c690*/  LDSM.16.M88.4 R164, [R170+0xb000] ;  /* 0x00b00000aaa4783b */ /* 0x000eaa0000000200 */
[----:B------:R-:W-:Y:S02]  /*c6a0*/  LDSM.16.M88.4 R200, [R171+0x2000] ;  /* 0x00200000abc8783b */ /* 0x000fe40000000200 */
[C---:B------:R-:W-:Y:S08]  /*c6b0*/  HMMA.16816.F32 R4, R180.reuse, R184, R4 ;  /* 0x000000b8b404723c */ /* 0x040ff00000001804 */
[C---:B------:R-:W-:Y:S01]  /*c6c0*/  HMMA.16816.F32 R8, R180.reuse, R186, R8 ;  /* 0x000000bab408723c */ /* 0x040fe20000001808 */
[----:B------:R-:W4:Y:S07]  /*c6d0*/  LDSM.16.M88.4 R184, [R170+0xb800] ;  /* 0x00b80000aab8783b */ /* 0x000f2e0000000200 */
        /* <DEDUP_REMOVED lines=13> */
[C---:B---3--:R-:W-:Y:S08]  /*c7b0*/  HMMA.16816.F32 R12, R196.reuse, R176, R12 ;  /* 0x000000b0c40c723c */ /* 0x048ff0000000180c */
[C---:B------:R-:W-:Y:S01]  /*c7c0*/  HMMA.16816.F32 R16, R196.reuse, R178, R16 ;  /* 0x000000b2c410723c */ /* 0x040fe20000001810 */
[----:B------:R-:W-:Y:S07]  /*c7d0*/  LDSM.16.M88.4 R176, [R2+0xb000] ;  /* 0x00b0000002b0783b */ /* 0x000fee0000000200 */
[C---:B--2---:R-:W-:Y:S08]  /*c7e0*/  HMMA.16816.F32 R20, R196.reuse, R164, R20 ;  /* 0x000000a4c414723c */ /* 0x044ff00000001814 */
[C---:B------:R-:W-:Y:S01]  /*c7f0*/  HMMA.16816.F32 R24, R196.reuse, R166, R24 ;  /* 0x000000a6c418723c */ /* 0x040fe20000001818 */
[----:B------:R-:W2:Y:S07]  /*c800*/  LDSM.16.M88.4 R164, [R2+0xa800] ;  /* 0x00a8000002a4783b */ /* 0x000eae0000000200 */
[C---:B----4-:R-:W-:Y:S08]  /*c810*/  HMMA.16816.F32 R28, R196.reuse, R184, R28 ;  /* 0x000000b8c41c723c */ /* 0x050ff0000000181c */
[----:B------:R-:W-:Y:S01]  /*c820*/  HMMA.16816.F32 R32, R196, R186, R32 ;  /* 0x000000bac420723c */ /* 0x000fe20000001820 */
[----:B------:R-:W3:Y:S05]  /*c830*/  LDSM.16.M88.4 R184, [R2+0xb800] ;  /* 0x00b8000002b8783b */ /* 0x000eea0000000200 */
[----:B------:R-:W-:Y:S02]  /*c840*/  LDSM.16.M88.4 R196, [R229+0x4000] ;  /* 0x00400000e5c4783b */ /* 0x000fe40000000200 */
[C---:B------:R-:W-:Y:S08]  /*c850*/  HMMA.16816.F32 R4, R200.reuse, R208, R4 ;  /* 0x000000d0c804723c */ /* 0x040ff00000001804 */
[C---:B------:R-:W-:Y:S01]  /*c860*/  HMMA.16816.F32 R8, R200.reuse, R210, R8 ;  /* 0x000000d2c808723c */ /* 0x040fe20000001808 */
[----:B------:R-:W4:Y:S07]  /*c870*/  LDSM.16.M88.4 R208, [R227+UR5+0xc000] ;  /* 0x00c00005e3d0783b */ /* 0x000f2e0008000200 */
        /* <DEDUP_REMOVED lines=18> */
[----:B------:R-:W2:Y:S07]  /*c9a0*/  LDSM.16.M88.4 R176, [R170+0xd000] ;  /* 0x00d00000aab0783b */ /* 0x000eae0000000200 */
[C---:B---3--:R-:W-:Y:S08]  /*c9b0*/  HMMA.16816.F32 R28, R192.reuse, R184, R28 ;  /* 0x000000b8c01c723c */ /* 0x048ff0000000181c */
[----:B------:R-:W-:Y:S01]  /*c9c0*/  HMMA.16816.F32 R32, R192, R186, R32 ;  /* 0x000000bac020723c */ /* 0x000fe20000001820 */
[----:B------:R-:W3:Y:S05]  /*c9d0*/  LDSM.16.M88.4 R184, [R170+0xd800] ;  /* 0x00d80000aab8783b */ /* 0x000eea0000000200 */
[----:B------:R-:W3:Y:S02]  /*c9e0*/  LDSM.16.M88.4 R192, [R171+0x4000] ;  /* 0x00400000abc0783b */ /* 0x000ee40000000200 */
        /* <DEDUP_REMOVED lines=32> */
[C---:B----4-:R-:W-:Y:S08]  /*cbf0*/  HMMA.16816.F32 R20, R192.reuse, R180, R20 ;  /* 0x000000b4c014723c */ /* 0x050ff00000001814 */
[C---:B------:R-:W-:Y:S01]  /*cc00*/  HMMA.16816.F32 R24, R192.reuse, R182, R24 ;  /* 0x000000b6c018723c */ /* 0x040fe20000001818 */
[----:B------:R-:W4:Y:S07]  /*cc10*/  LDSM.16.M88.4 R180, [R227+UR5+0xf000] ;  /* 0x00f00005e3b4783b */ /* 0x000f2e0008000200 */
[C---:B-----5:R-:W-:Y:S08]  /*cc20*/  HMMA.16816.F32 R28, R192.reuse, R188, R28 ;  /* 0x000000bcc01c723c */ /* 0x060ff0000000181c */
        /* <DEDUP_REMOVED lines=22> */
[C---:B----4-:R-:W-:Y:S08]  /*cd90*/  HMMA.16816.F32 R20, R200.reuse, R180, R20 ;  /* 0x000000b4c814723c */ /* 0x050ff00000001814 */
[C---:B------:R-:W-:Y:S01]  /*cda0*/  HMMA.16816.F32 R24, R200.reuse, R182, R24 ;  /* 0x000000b6c818723c */ /* 0x040fe20000001818 */
[----:B------:R-:W4:Y:S07]  /*cdb0*/  LDSM.16.M88.4 R180, [R3+0xf000] ;  /* 0x00f0000003b4783b */ /* 0x000f2e0000000200 */
[C---:B-----5:R-:W-:Y:S08]  /*cdc0*/  HMMA.16816.F32 R28, R200.reuse, R188, R28 ;  /* 0x000000bcc81c723c */ /* 0x060ff0000000181c */
        /* <DEDUP_REMOVED lines=8> */
[C---:B------:R-:W-:Y:S08]  /*ce50*/  HMMA.16816.F32 R20, R192.reuse, R176, R20 ;  /* 0x000000b0c014723c */ /* 0x040ff00000001814 */
        /* <DEDUP_REMOVED lines=8> */
[C---:B----4-:R-:W-:Y:S08]  /*cee0*/  HMMA.16816.F32 R20, R196.reuse, R180, R20 ;  /* 0x000000b4c414723c */ /* 0x050ff00000001814 */
[C---:B------:R-:W-:Y:S08]  /*cef0*/  HMMA.16816.F32 R24, R196.reuse, R182, R24 ;  /* 0x000000b6c418723c */ /* 0x040ff00000001818 */
[C---:B-----5:R-:W-:Y:S08]  /*cf00*/  HMMA.16816.F32 R28, R196.reuse, R188, R28 ;  /* 0x000000bcc41c723c */ /* 0x060ff0000000181c */
[----:B------:R-:W-:Y:S08]  /*cf10*/  HMMA.16816.F32 R32, R196, R190, R32 ;  /* 0x000000bec420723c */ /* 0x000ff00000001820 */
[C---:B------:R-:W-:Y:S08]  /*cf20*/  HMMA.16816.F32 R4, R200.reuse, R212, R4 ;  /* 0x000000d4c804723c */ /* 0x040ff00000001804 */
[C---:B------:R-:W-:Y:S08]  /*cf30*/  HMMA.16816.F32 R8, R200.reuse, R214, R8 ;  /* 0x000000d6c808723c */ /* 0x040ff00000001808 */
[C---:B--2---:R-:W-:Y:S03]  /*cf40*/  HMMA.16816.F32 R12, R200.reuse, R164, R12 ;  /* 0x000000a4c80c723c */ /* 0x044fe6000000180c */
[----:B------:R-:W-:Y:S01]  /*cf50*/  FMUL.FTZ R205, R5, UR7 ;  /* 0x0000000705cd7c20 */ /* 0x000fe20008410000 */
[----:B------:R-:W-:Y:S01]  /*cf60*/  FMUL.FTZ R168, R4, UR7 ;  /* 0x0000000704a87c20 */ /* 0x000fe20008410000 */
[----:B------:R-:W-:Y:S01]  /*cf70*/  FMUL.FTZ R208, R6, UR7 ;  /* 0x0000000706d07c20 */ /* 0x000fe20008410000 */
[----:B------:R-:W-:Y:S01]  /*cf80*/  FMUL.FTZ R207, R7, UR7 ;  /* 0x0000000707cf7c20 */ /* 0x000fe20008410000 */
[----:B------:R2:W-:Y:S01]  /*cf90*/  MUFU.TANH R193, R205 ;  /* 0x000000cd00c17308 */ /* 0x0005e20000002400 */
[C---:B------:R-:W-:Y:S03]  /*cfa0*/  HMMA.16816.F32 R16, R200.reuse, R166, R16 ;  /* 0x000000a6c810723c */ /* 0x040fe60000001810 */
[----:B------:R-:W-:Y:S01]  /*cfb0*/  FMUL.FTZ R165, R11, UR7 ;  /* 0x000000070ba57c20 */ /* 0x000fe20008410000 */
[----:B------:R-:W-:Y:S01]  /*cfc0*/  FMUL.FTZ R204, R8, UR7 ;  /* 0x0000000708cc7c20 */ /* 0x000fe20008410000 */
[----:B------:R-:W-:Y:S04]  /*cfd0*/  FMUL.FTZ R206, R9, UR7 ;  /* 0x0000000709ce7c20 */ /* 0x000fe80008410000 */
[----:B------:R3:W-:Y:S01]  /*cfe0*/  MUFU.TANH R195, R168 ;  /* 0x000000a800c37308 */ /* 0x0007e20000002400 */
[C---:B-1----:R-:W-:Y:S03]  /*cff0*/  HMMA.16816.F32 R20, R200.reuse, R172, R20 ;  /* 0x000000acc814723c */ /* 0x042fe60000001814 */
[----:B------:R-:W-:Y:S01]  /*d000*/  FMUL.FTZ R252, R14, UR7 ;  /* 0x000000070efc7c20 */ /* 0x000fe20008410000 */
[----:B------:R-:W-:Y:S05]  /*d010*/  FMUL.FTZ R250, R15, UR7 ;  /* 0x000000070ffa7c20 */ /* 0x000fea0008410000 */
[----:B------:R1:W-:Y:S01]  /*d020*/  MUFU.TANH R183, R204 ;  /* 0x000000cc00b77308 */ /* 0x0003e20000002400 */
[C---:B------:R-:W-:Y:S03]  /*d030*/  HMMA.16816.F32 R24, R200.reuse, R174, R24 ;  /* 0x000000aec818723c */ /* 0x040fe60000001818 */
[----:B--2---:R-:W-:Y:S01]  /*d040*/  FMUL.FTZ R205, R10, UR7 ;  /* 0x000000070acd7c20 */ /* 0x004fe20008410000 */
[----:B------:R-:W-:Y:S01]  /*d050*/  FMUL.FTZ R248, R18, UR7 ;  /* 0x0000000712f87c20 */ /* 0x000fe20008410000 */
[----:B------:R-:W-:Y:S01]  /*d060*/  FMUL.FTZ R246, R19, UR7 ;  /* 0x0000000713f67c20 */ /* 0x000fe20008410000 */
[----:B------:R-:W-:Y:S03]  /*d070*/  FMUL.FTZ R249, R16, UR7 ;  /* 0x0000000710f97c20 */ /* 0x000fe60008410000 */
[----:B------:R2:W-:Y:S01]  /*d080*/  MUFU.TANH R10, R165 ;  /* 0x000000a5000a7308 */ /* 0x0005e20000002400 */
[----:B------:R-:W-:Y:S01]  /*d090*/  FMUL.FTZ R251, R17, UR7 ;  /* 0x0000000711fb7c20 */ /* 0x000fe20008410000 */
[----:B---3--:R-:W-:Y:S01]  /*d0a0*/  FMUL.FTZ R168, R12, UR7 ;  /* 0x000000070ca87c20 */ /* 0x008fe20008410000 */
[----:B------:R-:W-:Y:S01]  /*d0b0*/  FMUL.FTZ R213, R20, UR7 ;  /* 0x0000000714d57c20 */ /* 0x000fe20008410000 */
[----:B------:R-:W-:Y:S01]  /*d0c0*/  FMUL.FTZ R215, R21, UR7 ;  /* 0x0000000715d77c20 */ /* 0x000fe20008410000 */
[----:B------:R-:W-:Y:S05]  /*d0d0*/  FMUL.FTZ R210, R22, UR7 ;  /* 0x0000000716d27c20 */ /* 0x000fea0008410000 */
[----:B------:R3:W-:Y:S01]  /*d0e0*/  MUFU.TANH R198, R208 ;  /* 0x000000d000c67308 */ /* 0x0007e20000002400 */
[----:B-1----:R-:W-:Y:S01]  /*d0f0*/  FMUL.FTZ R204, R13, UR7 ;  /* 0x000000070dcc7c20 */ /* 0x002fe20008410000 */
[----:B------:R-:W-:Y:S01]  /*d100*/  FMUL.FTZ R211, R24, UR7 ;  /* 0x0000000718d37c20 */ /* 0x000fe20008410000 */
[----:B------:R-:W-:Y:S01]  /*d110*/  FMUL.FTZ R209, R25, UR7 ;  /* 0x0000000719d17c20 */ /* 0x000fe20008410000 */
[----:B------:R-:W-:Y:S01]  /*d120*/  FMUL.FTZ R212, R26, UR7 ;  /* 0x000000071ad47c20 */ /* 0x000fe20008410000 */
[----:B------:R-:W-:Y:S05]  /*d130*/  FMUL.FTZ R214, R27, UR7 ;  /* 0x000000071bd67c20 */ /* 0x000fea0008410000 */
[----:B------:R-:W1:Y:S01]  /*d140*/  MUFU.TANH R194, R207 ;  /* 0x000000cf00c27308 */ /* 0x000e620000002400 */
[----:B--2---:R-:W2:Y:S01]  /*d150*/  LDSM.16.M88.4 R164, [R2+0xf800] ;  /* 0x00f8000002a4783b */ /* 0x004ea20000000200 */
[----:B------:R-:W-:Y:S08]  /*d160*/  DEPBAR.LE SB0, 0x0 ;  /* 0x000080000000791a */ /* 0x000ff00000000000 */
[----:B------:R-:W4:Y:S01]  /*d170*/  MUFU.TANH R9, R205 ;  /* 0x000000cd00097308 */ /* 0x000f220000002400 */
[----:B------:R-:W-:Y:S01]  /*d180*/  BAR.SYNC.DEFER_BLOCKING 0x0 ;  /* 0x0000000000007b1d */ /* 0x000fe20000010000 */
[----:B---3--:R-:W-:Y:S08]  /*d190*/  FMUL.FTZ R208, R23, UR7 ;  /* 0x0000000717d07c20 */ /* 0x008ff00008410000 */
[----:B------:R-:W3:Y:S10]  /*d1a0*/  MUFU.TANH R181, R206 ;  /* 0x000000ce00b57308 */ /* 0x000ef40000002400 */
[----:B------:R5:W-:Y:S10]  /*d1b0*/  MUFU.TANH R199, R168 ;  /* 0x000000a800c77308 */ /* 0x000bf40000002400 */
[----:B------:R-:W-:Y:S10]  /*d1c0*/  MUFU.TANH R197, R204 ;  /* 0x000000cc00c57308 */ /* 0x000ff40000002400 */
[----:B------:R-:W-:Y:S01]  /*d1d0*/  MUFU.TANH R252, R252 ;  /* 0x000000fc00fc7308 */ /* 0x000fe20000002400 */
[C---:B--2---:R-:W-:Y:S05]  /*d1e0*/  HMMA.16816.F32 R28, R200.reuse, R164, R28 ;  /* 0x000000a4c81c723c */ /* 0x044fea000000181c */
[----:B-1----:R-:W-:Y:S04]  /*d1f0*/  FMNMX3.FTZ R165, R0, R198, R194, !PT ;  /* 0x000000c600a57276 */ /* 0x002fe800078100c2 */
[----:B------:R-:W1:Y:S01]  /*d200*/  MUFU.TANH R250, R250 ;  /* 0x000000fa00fa7308 */ /* 0x000e620000002400 */
[----:B------:R-:W-:Y:S03]  /*d210*/  HMMA.16816.F32 R32, R200, R166, R32 ;  /* 0x000000a6c820723c */ /* 0x000fe60000001820 */
[----:B----4-:R-:W-:Y:S02]  /*d220*/  FMNMX3.FTZ R165, R165, R9, R10, !PT ;  /* 0x00000009a5a57276 */ /* 0x010fe4000781000a */
[----:B------:R-:W-:Y:S04]  /*d230*/  FMNMX3.FTZ R166, R169, R195, R193, !PT ;  /* 0x000000c3a9a67276 */ /* 0x000fe800078100c1 */
[----:B------:R-:W-:Y:S01]  /*d240*/  MUFU.TANH R248, R248 ;  /* 0x000000f800f87308 */ /* 0x000fe20000002400 */
[----:B---3--:R-:W-:Y:S01]  /*d250*/  FMNMX3.FTZ R6, R166, R183, R181, !PT ;  /* 0x000000b7a6067276 */ /* 0x008fe200078100b5 */
[----:B------:R-:W-:Y:S01]  /*d260*/  FMUL.FTZ R206, R28, UR7 ;  /* 0x000000071cce7c20 */ /* 0x000fe20008410000 */
[----:B------:R-:W-:Y:S01]  /*d270*/  FMUL.FTZ R207, R29, UR7 ;  /* 0x000000071dcf7c20 */ /* 0x000fe20008410000 */
[----:B-----5:R-:W-:Y:S06]  /*d280*/  FMUL.FTZ R168, R30, UR7 ;  /* 0x000000071ea87c20 */ /* 0x020fec0008410000 */
[----:B------:R-:W2:Y:S01]  /*d290*/  MUFU.TANH R246, R246 ;  /* 0x000000f600f67308 */ /* 0x000ea20000002400 */
[----:B------:R-:W-:Y:S01]  /*d2a0*/  FMUL.FTZ R167, R31, UR7 ;  /* 0x000000071fa77c20 */ /* 0x000fe20008410000 */
[----:B-1----:R-:W-:Y:S02]  /*d2b0*/  FMNMX3.FTZ R165, R165, R252, R250, !PT ;  /* 0x000000fca5a57276 */ /* 0x002fe400078100fa */
[----:B------:R-:W-:Y:S01]  /*d2c0*/  FMNMX3.FTZ R6, R6, R199, R197, !PT ;  /* 0x000000c706067276 */ /* 0x000fe200078100c5 */
[----:B------:R-:W-:Y:S01]  /*d2d0*/  FMUL.FTZ R204, R32, UR7 ;  /* 0x0000000720cc7c20 */ /* 0x000fe20008410000 */
[----:B------:R-:W-:Y:S01]  /*d2e0*/  FMUL.FTZ R205, R33, UR7 ;  /* 0x0000000721cd7c20 */ /* 0x000fe20008410000 */
[----:B------:R-:W-:Y:S03]  /*d2f0*/  FMUL.FTZ R34, R34, UR7 ;  /* 0x0000000722227c20 */ /* 0x000fe60008410000 */
[----:B------:R-:W-:Y:S01]  /*d300*/  MUFU.TANH R249, R249 ;  /* 0x000000f900f97308 */ /* 0x000fe20000002400 */
[----:B------:R-:W-:Y:S09]  /*d310*/  FMUL.FTZ R35, R35, UR7 ;  /* 0x0000000723237c20 */ /* 0x000ff20008410000 */
        /* <DEDUP_REMOVED lines=25> */
[----:B--2---:R-:W-:Y:S02]  /*d4b0*/  FMNMX3.FTZ R11, R11, R204, R205, !PT ;  /* 0x000000cc0b0b7276 */ /* 0x004fe400078100cd */
[----:B-1----:R-:W-:Y:S01]  /*d4c0*/  FMNMX3.FTZ R7, R7, R166, R165, !PT ;  /* 0x000000a607077276 */ /* 0x002fe200078100a5 */
[----:B------:R-:W-:Y:S06]  /*d4d0*/  BRA.U.ANY UP0, `(.L_x_632) ;  /* 0xffffffdd00cc7547 */ /* 0x000fec000b93ffff */
.L_x_631:
[----:B------:R-:W2:Y:S01]  /*d4e0*/  SHFL.BFLY PT, R4, R11, 0x2, 0x1f ;  /* 0x0c401f000b047f89 */ /* 0x000ea200000e0000 */
[----:B------:R-:W-:Y:S01]  /*d4f0*/  MOV R185, R239 ;  /* 0x000000ef00b97202 */ /* 0x000fe20000000f00 */
[----:B------:R-:W-:Y:S01]  /*d500*/  UISETP.NE.AND UP0, UPT, UR6, URZ, UPT ;  /* 0x000000ff0600728c */ /* 0x000fe2000bf05270 */
[----:B------:R-:W-:Y:S05]  /*d510*/  @P0 IADD3 R185, PT, PT, R240, -0x40, RZ ;  /* 0xffffffc0f0b90810 */ /* 0x000fea0007ffe0ff */
[----:B------:R-:W3:Y:S01]  /*d520*/  SHFL.BFLY PT, R2, R7, 0x2, 0x1f ;  /* 0x0c401f0007027f89 */ /* 0x000ee200000e0000 */
[----:B------:R-:W-:Y:S01]  /*d530*/  UIADD3 UR6, UPT, UPT, UR6, -0x1, URZ ;  /* 0xffffffff06067890 */ /* 0x000fe2000fffe0ff */
[----:B------:R-:W-:Y:S06]  /*d540*/  IADD3 R184, PT, PT, R216, R185, RZ ;  /* 0x000000b9d8b87210 */ /* 0x000fec0007ffe0ff */
[----:B-1----:R-:W-:Y:S08]  /*d550*/  LDSM.16.MT88.4 R12, [R221+0x10000] ;  /* 0x01000000dd0c783b */ /* 0x002ff00000004200 */
[----:B------:R-:W-:Y:S08]  /*d560*/  LDSM.16.MT88.4 R20, [R220+0x10000] ;  /* 0x01000000dc14783b */ /* 0x000ff00000004200 */
[----:B------:R-:W-:Y:S08]  /*d570*/  LDSM.16.MT88.4 R28, [R185] ;  /* 0x00000000b91c783b */ /* 0x000ff00000004200 */
        /* <DEDUP_REMOVED lines=17> */
[----:B------:R-:W-:Y:S02]  /*d690*/  FMUL.FTZ R0, R4, UR4 ;  /* 0x0000000404007c20 */ /* 0x000fe40008410000 */
        /* <DEDUP_REMOVED lines=9> */
[----:B------:R-:W-:Y:S01]  /*d730*/  LDSM.16.MT88.4 R180, [R220+0x16800] ;  /* 0x01680000dcb4783b */ /* 0x000fe20000004200 */
        /* <DEDUP_REMOVED lines=23> */
[C---:B------:R-:W-:Y:S01]  /*d8b0*/  FMUL.FTZ R16, R2.reuse, R148 ;  /* 0x0000009402107220 */ /* 0x040fe20000410000 */
        /* <DEDUP_REMOVED lines=58> */
[----:B------:R-:W2:Y:S01]  /*dc60*/  LDSM.16.MT88.4 R144, [R221+0x12000] ;  /* 0x01200000dd90783b */ /* 0x000ea20000004200 */
        /* <DEDUP_REMOVED lines=16> */
[----:B------:R-:W3:Y:S01]  /*dd70*/  LDSM.16.MT88.4 R136, [R220+0x12000] ;  /* 0x01200000dc88783b */ /* 0x000ee20000004200 */
        /* <DEDUP_REMOVED lines=19> */
[C---:B--2---:R-:W-:Y:S04]  /*deb0*/  HMMA.16816.F32 R36, R160.reuse, R144, R36 ;  /* 0x00000090a024723c */ /* 0x044fe80000001824 */
[----:B------:R-:W-:Y:S01]  /*dec0*/  MUFU.EX2 R208, R208 ;  /* 0x000000d000d07308 */ /* 0x000fe20000000800 */
[----:B------:R-:W-:Y:S01]  /*ded0*/  FMUL.FTZ R77, R2, R77 ;  /* 0x0000004d024d7220 */ /* 0x000fe20000410000 */
[C---:B------:R-:W-:Y:S01]  /*dee0*/  FMUL.FTZ R78, R0.reuse, R78 ;  /* 0x0000004e004e7220 */ /* 0x040fe20000410000 */
[----:B------:R-:W-:Y:S01]  /*def0*/  FMUL.FTZ R79, R0, R79 ;  /* 0x0000004f004f7220 */ /* 0x000fe20000410000 */
[C---:B------:R-:W-:Y:S01]  /*df00*/  FMUL.FTZ R80, R2.reuse, R80 ;  /* 0x0000005002507220 */ /* 0x040fe20000410000 */
[----:B------:R-:W-:Y:S01]  /*df10*/  FMUL.FTZ R81, R2, R81 ;  /* 0x0000005102517220 */ /* 0x000fe20000410000 */
[C---:B------:R-:W-:Y:S01]  /*df20*/  HMMA.16816.F32 R40, R160.reuse, R146, R40 ;  /* 0x00000092a028723c */ /* 0x040fe20000001828 */
[----:B------:R-:W-:Y:S02]  /*df30*/  LDSM.16.MT88.4 R144, [R185+0x800] ;  /* 0x00080000b990783b */ /* 0x000fe40000004200 */
        /* <DEDUP_REMOVED lines=61> */
[C---:B--2---:R-:W-:Y:S03]  /*e310*/  HMMA.16816.F32 R76, R160.reuse, R132, R76 ;  /* 0x00000084a04c723c */ /* 0x044fe6000000184c */
[----:B------:R-:W-:Y:S01]  /*e320*/  FMUL.FTZ R131, R0, R131 ;  /* 0x0000008300837220 */ /* 0x000fe20000410000 */
[----:B------:R-:W-:Y:S01]  /*e330*/  FFMA.FTZ R213, R215, UR4, -R170 ;  /* 0x00000004d7d57c23 */ /* 0x000fe200080108aa */
[--C-:B------:R-:W-:Y:S01]  /*e340*/  FFMA.FTZ R215, R210, UR4, -R169.reuse ;  /* 0x00000004d2d77c23 */ /* 0x100fe200080108a9 */
[--C-:B------:R-:W-:Y:S01]  /*e350*/  FFMA.FTZ R210, R212, UR4, -R169.reuse ;  /* 0x00000004d4d27c23 */ /* 0x100fe200080108a9 */
[----:B------:R-:W-:Y:S01]  /*e360*/  FFMA.FTZ R167, R167, UR4, -R169 ;  /* 0x00000004a7a77c23 */ /* 0x000fe200080108a9 */
[C---:B------:R-:W-:Y:S01]  /*e370*/  HMMA.16816.F32 R80, R160.reuse, R134, R80 ;  /* 0x00000086a050723c */ /* 0x040fe20000001850 */
[----:B------:R-:W2:Y:S01]  /*e380*/  LDSM.16.MT88.4 R132, [R221+0x16000] ;  /* 0x01600000dd84783b */ /* 0x000ea20000004200 */
[----:B------:R-:W-:Y:S01]  /*e390*/  MUFU.EX2 R213, R213 ;  /* 0x000000d500d57308 */ /* 0x000fe20000000800 */
[----:B------:R-:W-:Y:S01]  /*e3a0*/  FFMA.FTZ R195, R2, R247, R195 ;  /* 0x000000f702c37223 */ /* 0x000fe200000100c3 */
[----:B------:R-:W-:Y:S01]  /*e3b0*/  FFMA.FTZ R193, R0, R245, R193 ;  /* 0x000000f500c17223 */ /* 0x000fe200000100c1 */
[----:B------:R-:W-:Y:S07]  /*e3c0*/  MOV R0, R3 ;  /* 0x0000000300007202 */ /* 0x000fee0000000f00 */
[----:B------:R-:W-:Y:S01]  /*e3d0*/  MUFU.EX2 R215, R215 ;  /* 0x000000d700d77308 */ /* 0x000fe20000000800 */
[----:B------:R-:W-:Y:S01]  /*e3e0*/  FADD.FTZ R195, R191, R195 ;  /* 0x000000c3bfc37221 */ /* 0x000fe20000010000 */
[C---:B---3--:R-:W-:Y:S08]  /*e3f0*/  HMMA.16816.F32 R84, R160.reuse, R140, R84 ;  /* 0x0000008ca054723c */ /* 0x048ff00000001854 */
[----:B------:R-:W-:Y:S01]  /*e400*/  MUFU.EX2 R210, R210 ;  /* 0x000000d200d27308 */ /* 0x000fe20000000800 */
[----:B------:R-:W-:Y:S01]  /*e410*/  FADD.FTZ R188, R188, R193 ;  /* 0x000000c1bcbc7221 */ /* 0x000fe20000010000 */
[----:B------:R-:W-:Y:S08]  /*e420*/  FADD.FTZ R190, R190, R195 ;  /* 0x000000c3bebe7221 */ /* 0x000ff00000010000 */
[----:B------:R-:W-:Y:S01]  /*e430*/  MUFU.EX2 R167, R167 ;  /* 0x000000a700a77308 */ /* 0x000fe20000000800 */
[----:B------:R-:W-:Y:S01]  /*e440*/  FADD.FTZ R187, R187, R188 ;  /* 0x000000bcbbbb7221 */ /* 0x000fe20000010000 */
[C---:B------:R-:W-:Y:S01]  /*e450*/  HMMA.16816.F32 R88, R160.reuse, R142, R88 ;  /* 0x0000008ea058723c */ /* 0x040fe20000001858 */
[----:B------:R-:W3:Y:S02]  /*e460*/  LDSM.16.MT88.4 R140, [R220+0x16000] ;  /* 0x01600000dc8c783b */ /* 0x000ee40000004200 */
[----:B------:R-:W-:Y:S01]  /*e470*/  FADD.FTZ R190, R189, R190 ;  /* 0x000000bebdbe7221 */ /* 0x000fe20000010000 */
[----:B------:R-:W-:Y:S04]  /*e480*/  FADD.FTZ R186, R186, R187 ;  /* 0x000000bbbaba7221 */ /* 0x000fe80000010000 */
[C---:B-1----:R-:W-:Y:S08]  /*e490*/  HMMA.16816.F32 R92, R160.reuse, R136, R92 ;  /* 0x00000088a05c723c */ /* 0x042ff0000000185c */
[C---:B------:R-:W-:Y:S01]  /*e4a0*/  HMMA.16816.F32 R96, R160.reuse, R138, R96 ;  /* 0x0000008aa060723c */ /* 0x040fe20000001860 */
[----:B------:R-:W1:Y:S07]  /*e4b0*/  LDSM.16.MT88.4 R136, [R185+0x6000] ;  /* 0x00600000b988783b */ /* 0x000e6e0000004200 */
[C---:B--2---:R-:W-:Y:S08]  /*e4c0*/  HMMA.16816.F32 R100, R160.reuse, R132, R100 ;  /* 0x00000084a064723c */ /* 0x044ff00000001864 */
[C---:B------:R-:W-:Y:S01]  /*e4d0*/  HMMA.16816.F32 R104, R160.reuse, R134, R104 ;  /* 0x00000086a068723c */ /* 0x040fe20000001868 */
[----:B------:R-:W2:Y:S07]  /*e4e0*/  LDSM.16.MT88.4 R132, [R184+0x6000] ;  /* 0x00600000b884783b */ /* 0x000eae0000004200 */
[C---:B---3--:R-:W-:Y:S03]  /*e4f0*/  HMMA.16816.F32 R108, R160.reuse, R140, R108 ;  /* 0x0000008ca06c723c */ /* 0x048fe6000000186c */
[----:B------:R-:W-:Y:S01]  /*e500*/  FFMA.FTZ R140, R199, UR4, -R170 ;  /* 0x00000004c78c7c23 */ /* 0x000fe200080108aa */
[----:B------:R-:W-:Y:S03]  /*e510*/  FFMA.FTZ R199, R252, UR4, -R169 ;  /* 0x00000004fcc77c23 */ /* 0x000fe600080108a9 */
[----:B------:R3:W4:Y:S01]  /*e520*/  MUFU.EX2 R197, R140 ;  /* 0x0000008c00c57308 */ /* 0x0007220000000800 */
[C---:B------:R-:W-:Y:S09]  /*e530*/  HMMA.16816.F32 R112, R160.reuse, R142, R112 ;  /* 0x0000008ea070723c */ /* 0x040ff20000001870 */
[----:B------:R-:W5:Y:S01]  /*e540*/  MUFU.EX2 R199, R199 ;  /* 0x000000c700c77308 */ /* 0x000f620000000800 */
[C---:B-1----:R-:W-:Y:S01]  /*e550*/  HMMA.16816.F32 R116, R160.reuse, R136, R116 ;  /* 0x00000088a074723c */ /* 0x042fe20000001874 */
[----:B---3--:R-:W-:Y:S07]  /*e560*/  LDSM.16.MT88.4 R140, [R220+0x10800] ;  /* 0x01080000dc8c783b */ /* 0x008fee0000004200 */
[C---:B------:R-:W-:Y:S01]  /*e570*/  HMMA.16816.F32 R120, R160.reuse, R138, R120 ;  /* 0x0000008aa078723c */ /* 0x040fe20000001878 */
[----:B------:R-:W1:Y:S07]  /*e580*/  LDSM.16.MT88.4 R136, [R221+0x10800] ;  /* 0x01080000dd88783b */ /* 0x000e6e0000004200 */
[C---:B--2---:R-:W-:Y:S03]  /*e590*/  HMMA.16816.F32 R124, R160.reuse, R132, R124 ;  /* 0x00000084a07c723c */ /* 0x044fe6000000187c */
[----:B----4-:R-:W-:Y:S01]  /*e5a0*/  F2FP.F16.F32.PACK_AB R132, R192, R197 ;  /* 0x000000c5c084723e */ /* 0x010fe200000000ff */
[----:B------:R-:W-:Y:S01]  /*e5b0*/  FADD.FTZ R197, R197, R190 ;  /* 0x000000bec5c57221 */ /* 0x000fe20000010000 */
[----:B-----5:R-:W-:Y:S01]  /*e5c0*/  F2FP.F16.F32.PACK_AB R133, R196, R199 ;  /* 0x000000c7c485723e */ /* 0x020fe200000000ff */
        /* <DEDUP_REMOVED lines=32> */
[C---:B------:R-:W-:Y:S03]  /*e7d0*/  HMMA.16816.F32 R60, R132.reuse, R156, R60 ;  /* 0x0000009c843c723c */ /* 0x040fe6000000183c */
[----:B------:R-:W-:Y:S01]  /*e7e0*/  FFMA.FTZ R156, R211, UR4, -R170 ;  /* 0x00000004d39c7c23 */ /* 0x000fe200080108aa */
[----:B------:R-:W-:Y:S03]  /*e7f0*/  FFMA.FTZ R211, R214, UR4, -R169 ;  /* 0x00000004d6d37c23 */ /* 0x000fe600080108a9 */
[----:B------:R5:W2:Y:S01]  /*e800*/  MUFU.EX2 R209, R156 ;  /* 0x0000009c00d17308 */ /* 0x000aa20000000800 */
[C---:B------:R-:W-:Y:S09]  /*e810*/  HMMA.16816.F32 R64, R132.reuse, R158, R64 ;  /* 0x0000009e8440723c */ /* 0x040ff20000001840 */
[----:B------:R-:W2:Y:S01]  /*e820*/  MUFU.EX2 R211, R211 ;  /* 0x000000d300d37308 */ /* 0x000ea20000000800 */
[C---:B------:R-:W-:Y:S01]  /*e830*/  HMMA.16816.F32 R68, R132.reuse, R160, R68 ;  /* 0x000000a08444723c */ /* 0x040fe20000001844 */
[----:B-----5:R-:W-:Y:S07]  /*e840*/  LDSM.16.MT88.4 R156, [R185+0x3000] ;  /* 0x00300000b99c783b */ /* 0x020fee0000004200 */
        /* <DEDUP_REMOVED lines=29> */
[----:B------:R-:W-:Y:S01]  /*ea20*/  F2FP.F16.F32.PACK_AB R135, R211, R210 ;  /* 0x000000d2d387723e */ /* 0x000fe200000000ff */
[----:B------:R-:W-:Y:S02]  /*ea30*/  FADD.FTZ R215, R202, R215 ;  /* 0x000000d7cad77221 */ /* 0x000fe40000010000 */
[----:B------:R-:W-:Y:S02]  /*ea40*/  FADD.FTZ R209, R209, R200 ;  /* 0x000000c8d1d17221 */ /* 0x000fe40000010000 */
[----:B------:R-:W-:Y:S02]  /*ea50*/  FADD.FTZ R210, R210, R215 ;  /* 0x000000d7d2d27221 */ /* 0x000fe40000010000 */
[C---:B---3--:R-:W-:Y:S03]  /*ea60*/  HMMA.16816.F32 R4, R132.reuse, R144, R4 ;  /* 0x000000908404723c */ /* 0x048fe60000001804 */
[----:B------:R-:W-:Y:S01]  /*ea70*/  FADD.FTZ R209, R208, R209 ;  /* 0x000000d1d0d17221 */ /* 0x000fe20000010000 */
[----:B------:R-:W-:Y:S04]  /*ea80*/  FADD.FTZ R211, R211, R210 ;  /* 0x000000d2d3d37221 */ /* 0x000fe80000010000 */
        /* <DEDUP_REMOVED lines=14> */
[C---:B---3--:R-:W-:Y:S03]  /*eb70*/  HMMA.16816.F32 R44, R132.reuse, R144, R44 ;  /* 0x00000090842c723c */ /* 0x048fe6000000182c */
[--C-:B------:R-:W-:Y:S05]  /*eb80*/  FFMA.FTZ R144, R166, UR4, -R169.reuse ;  /* 0x00000004a6907c23 */ /* 0x100fea00080108a9 */
[C---:B------:R-:W-:Y:S08]  /*eb90*/  HMMA.16816.F32 R48, R132.reuse, R146, R48 ;  /* 0x000000928430723c */ /* 0x040ff00000001830 */
        /* <DEDUP_REMOVED lines=8> */
[----:B------:R-:W1:Y:S07]  /*ec20*/  LDSM.16.MT88.4 R136, [R184+0x7000] ;  /* 0x00700000b888783b */ /* 0x000e6e0000004200 */
[C---:B------:R-:W-:Y:S08]  /*ec30*/  HMMA.16816.F32 R76, R132.reuse, R160, R76 ;  /* 0x000000a0844c723c */ /* 0x040ff0000000184c */
[C---:B------:R-:W-:Y:S08]  /*ec40*/  HMMA.16816.F32 R80, R132.reuse, R162, R80 ;  /* 0x000000a28450723c */ /* 0x040ff00000001850 */
[C---:B------:R-:W-:Y:S08]  /*ec50*/  HMMA.16816.F32 R84, R132.reuse, R172, R84 ;  /* 0x000000ac8454723c */ /* 0x040ff00000001854 */
        /* <DEDUP_REMOVED lines=12> */
[----:B------:R-:W3:Y:S01]  /*ed20*/  MUFU.EX2 R181, R181 ;  /* 0x000000b500b57308 */ /* 0x000ee20000000800 */
[--C-:B------:R-:W-:Y:S01]  /*ed30*/  FFMA.FTZ R183, R204, UR4, -R170.reuse ;  /* 0x00000004ccb77c23 */ /* 0x100fe200080108aa */
[----:B------:R-:W-:Y:S01]  /*ed40*/  FFMA.FTZ R170, R205, UR4, -R170 ;  /* 0x00000004cdaa7c23 */ /* 0x000fe200080108aa */
[C---:B-----5:R-:W-:Y:S07]  /*ed50*/  HMMA.16816.F32 R108, R132.reuse, R152, R108 ;  /* 0x00000098846c723c */ /* 0x060fee000000186c */
[----:B------:R-:W-:Y:S10]  /*ed60*/  MUFU.EX2 R165, R144 ;  /* 0x0000009000a57308 */ /* 0x000ff40000000800 */
[----:B------:R-:W-:Y:S01]  /*ed70*/  MUFU.EX2 R182, R182 ;  /* 0x000000b600b67308 */ /* 0x000fe20000000800 */
[C---:B------:R-:W-:Y:S09]  /*ed80*/  HMMA.16816.F32 R112, R132.reuse, R154, R112 ;  /* 0x0000009a8470723c */ /* 0x040ff20000001870 */
[----:B------:R-:W-:Y:S01]  /*ed90*/  MUFU.EX2 R183, R183 ;  /* 0x000000b700b77308 */ /* 0x000fe20000000800 */
[C---:B---3--:R-:W-:Y:S01]  /*eda0*/  F2FP.F16.F32.PACK_AB R168, R181.reuse, R180 ;  /* 0x000000b4b5a8723e */ /* 0x048fe200000000ff */
[----:B------:R-:W-:Y:S08]  /*edb0*/  FADD.FTZ R180, R180, R209 ;  /* 0x000000d1b4b47221 */ /* 0x000ff00000010000 */
[----:B------:R-:W3:Y:S01]  /*edc0*/  MUFU.EX2 R166, R170 ;  /* 0x000000aa00a67308 */ /* 0x000ee20000000800 */
[C---:B--2---:R-:W-:Y:S09]  /*edd0*/  HMMA.16816.F32 R116, R132.reuse, R140, R116 ;  /* 0x0000008c8474723c */ /* 0x044ff20000001874 */
[----:B------:R2:W4:Y:S01]  /*ede0*/  MUFU.EX2 R204, R169 ;  /* 0x000000a900cc7308 */ /* 0x0005220000000800 */
[----:B------:R-:W-:Y:S01]  /*edf0*/  FADD.FTZ R180, R181, R180 ;  /* 0x000000b4b5b47221 */ /* 0x000fe20000010000 */
[C---:B------:R-:W-:Y:S01]  /*ee00*/  HMMA.16816.F32 R120, R132.reuse, R142, R120 ;  /* 0x0000008e8478723c */ /* 0x040fe20000001878 */
[----:B------:R-:W5:Y:S02]  /*ee10*/  LDSM.16.MT88.4 R140, [R185+0x1800] ;  /* 0x00180000b98c783b */ /* 0x000f640000004200 */
[----:B---3--:R-:W-:Y:S01]  /*ee20*/  F2FP.F16.F32.PACK_AB R170, R166, R183 ;  /* 0x000000b7a6aa723e */ /* 0x008fe200000000ff */
[----:B------:R-:W-:Y:S01]  /*ee30*/  FADD.FTZ R183, R183, R180 ;  /* 0x000000b4b7b77221 */ /* 0x000fe20000010000 */
[C---:B--2---:R-:W-:Y:S03]  /*ee40*/  F2FP.F16.F32.PACK_AB R169, R167.reuse, R182 ;  /* 0x000000b6a7a9723e */ /* 0x044fe600000000ff */
[C---:B-1----:R-:W-:Y:S03]  /*ee50*/  HMMA.16816.F32 R124, R132.reuse, R136, R124 ;  /* 0x00000088847c723c */ /* 0x042fe6000000187c */
[----:B----4-:R-:W-:Y:S01]  /*ee60*/  F2FP.F16.F32.PACK_AB R171, R204, R165 ;  /* 0x000000a5ccab723e */ /* 0x010fe200000000ff */
[----:B------:R-:W-:Y:S01]  /*ee70*/  FADD.FTZ R182, R182, R211 ;  /* 0x000000d3b6b67221 */ /* 0x000fe20000010000 */
[----:B------:R-:W-:Y:S03]  /*ee80*/  FADD.FTZ R247, R166, R183 ;  /* 0x000000b7a6f77221 */ /* 0x000fe60000010000 */
[----:B------:R-:W-:Y:S03]  /*ee90*/  HMMA.16816.F32 R128, R132, R138, R128 ;  /* 0x0000008a8480723c */ /* 0x000fe60000001880 */
[----:B------:R-:W-:Y:S04]  /*eea0*/  FADD.FTZ R182, R167, R182 ;  /* 0x000000b6a7b67221 */ /* 0x000fe80000010000 */
[----:B------:R-:W-:Y:S01]  /*eeb0*/  FADD.FTZ R165, R165, R182 ;  /* 0x000000b6a5a57221 */ /* 0x000fe20000010000 */
[C---:B------:R-:W-:Y:S01]  /*eec0*/  HMMA.16816.F32 R160, R168.reuse, R156, R4 ;  /* 0x0000009ca8a0723c */ /* 0x040fe20000001804 */
[----:B------:R-:W1:Y:S04]  /*eed0*/  LDSM.16.MT88.4 R4, [R221+0x13800] ;  /* 0x01380000dd04783b */ /* 0x000e680000004200 */
[----:B------:R-:W-:Y:S03]  /*eee0*/  FADD.FTZ R245, R204, R165 ;  /* 0x000000a5ccf57221 */ /* 0x000fe60000010000 */
[C---:B------:R-:W-:Y:S01]  /*eef0*/  HMMA.16816.F32 R156, R168.reuse, R158, R8 ;  /* 0x0000009ea89c723c */ /* 0x040fe20000001808 */
[----:B------:R-:W2:Y:S07]  /*ef00*/  LDSM.16.MT88.4 R8, [R220+0x13800] ;  /* 0x01380000dc08783b */ /* 0x000eae0000004200 */
[C---:B------:R-:W-:Y:S01]  /*ef10*/  HMMA.16816.F32 R152, R168.reuse, R148, R12 ;  /* 0x00000094a898723c */ /* 0x040fe2000000180c */
[----:B------:R-:W3:Y:S07]  /*ef20*/  LDSM.16.MT88.4 R12, [R185+0x3800] ;  /* 0x00380000b90c783b */ /* 0x000eee0000004200 */
[C---:B------:R-:W-:Y:S01]  /*ef30*/  HMMA.16816.F32 R148, R168.reuse, R150, R16 ;  /* 0x00000096a894723c */ /* 0x040fe20000001810 */
[----:B------:R-:W4:Y:S07]  /*ef40*/  LDSM.16.MT88.4 R16, [R184+0x3800] ;  /* 0x00380000b810783b */ /* 0x000f2e0000004200 */
[C---:B-----5:R-:W-:Y:S01]  /*ef50*/  HMMA.16816.F32 R144, R168.reuse, R140, R20 ;  /* 0x0000008ca890723c */ /* 0x060fe20000001814 */
[----:B------:R-:W5:Y:S07]  /*ef60*/  LDSM.16.MT88.4 R20, [R220+0x15800] ;  /* 0x01580000dc14783b */ /* 0x000f6e0000004200 */
[C---:B------:R-:W-:Y:S01]  /*ef70*/  HMMA.16816.F32 R140, R168.reuse, R142, R24 ;  /* 0x0000008ea88c723c */ /* 0x040fe20000001818 */
[----:B------:R-:W5:Y:S07]  /*ef80*/  LDSM.16.MT88.4 R24, [R185+0x5800] ;  /* 0x00580000b918783b */ /* 0x000f6e0000004200 */
        /* <DEDUP_REMOVED lines=30> */
[----:B------:R-:W-:Y:S03]  /*f170*/  HMMA.16816.F32 R128, R168, R14, R128 ;  /* 0x0000000ea880723c */ /* 0x000fe60000001880 */
[----:B------:R-:W-:Y:S05]  /*f180*/  MOV R169, R164 ;  /* 0x000000a400a97202 */ /* 0x000fea0000000f00 */
[----:B------:R-:W-:Y:S01]  /*f190*/  @!UPT UIADD3 URZ, UPT, UPT, URZ, URZ, URZ ;  /* 0x000000fffffff290 */ /* 0x000fe2000fffe0ff */
[----:B------:R-:W-:Y:S11]  /*f1a0*/  BRA.U UP0, `(.L_x_630) ;  /* 0xffffffc900407547 */ /* 0x000ff6000b83ffff */
.L_x_629:
        /* <DEDUP_REMOVED lines=328> */
.L_x_633:
        /* <DEDUP_REMOVED lines=46> */
.L_x_635:
[----:B------:R-:W-:Y:S05]  /*10910*/  BSYNC.RECONVERGENT B0 ;  /* 0x0000000000007941 */ /* 0x000fea0003800200 */
.L_x_634:
        /* <DEDUP_REMOVED lines=41> */
.L_x_637:
[----:B------:R-:W-:Y:S05]  /*10bb0*/  BSYNC.RECONVERGENT B0 ;  /* 0x0000000000007941 */ /* 0x000fea0003800200 */
.L_x_636:
        /* <DEDUP_REMOVED lines=27> */
.L_x_639:
[----:B------:R-:W-:Y:S05]  /*10d70*/  BSYNC.RECONVERGENT B0 ;  /* 0x0000000000007941 */ /* 0x000fea0003800200 */
.L_x_638:
        /* <DEDUP_REMOVED lines=27> */
.L_x_641:
[----:B------:R-:W-:Y:S05]  /*10f30*/  BSYNC.RECONVERGENT B0 ;  /* 0x0000000000007941 */ /* 0x000fea0003800200 */
.L_x_640:
        /* <DEDUP_REMOVED lines=27> */
.L_x_642:
        /* <DEDUP_REMOVED lines=9> */
.L_x_1194:


//--------------------- .text._ZN5flash16flash_fwd_kernelI23Flash_fwd_kernel_traitsILi256ELi64ELi64ELi4ELb0ELb0EN7cutlass6half_tE19Flash_kernel_traitsILi256ELi64ELi64ELi4ES3_EELb1ELb1ELb0ELb1ELb0ELb0ELb0ELb1EEEvNS_16Flash_fwd_paramsE --------------------------
	.section	.text._ZN5flash16flash_fwd_kernelI23Flash_fwd_kernel_traitsILi256ELi64ELi64ELi4ELb0ELb0EN7cutlass6half_tE19Flash_kernel_traitsILi256ELi64ELi64ELi4ES3_EELb1ELb1ELb0ELb1ELb0ELb0ELb0ELb1EEEvNS_16Flash_fwd_paramsE,"ax",@progbits
	.align	128
        .global         _ZN5flash16flash_fwd_kernelI23Flash_fwd_kernel_traitsILi256ELi64ELi64ELi4ELb0ELb0EN7cutlass6half_tE19Flash_kernel_traitsILi256ELi64ELi64ELi4ES3_EELb1ELb1ELb0ELb1ELb0ELb0ELb0ELb1EEEvNS_16Flash_fwd_paramsE
        .type           _ZN5flash16flash_fwd_kernelI23Flash_fwd_kernel_traitsILi256ELi64ELi64ELi4ELb0ELb0EN7cutlass6half_tE19Flash_kernel_traitsILi256ELi64ELi64ELi4ES3_EELb1ELb1ELb0ELb1ELb0ELb0ELb0ELb1EEEvNS_16Flash_fwd_paramsE,@function
        .size           _ZN5flash16flash_fwd_kernelI23Flash_fwd_kernel_traitsILi256ELi64ELi64ELi4ELb0ELb0EN7cutlass6half_tE19Flash_kernel_traitsILi256ELi64ELi64ELi4ES3_EELb1ELb1ELb0ELb1ELb0ELb0ELb0ELb1EEEvNS_16Flash_fwd_paramsE,(.L_x_1195 - _ZN5flash16flash_fwd_kernelI23Flash_fwd_kernel_traitsILi256ELi64ELi64ELi4ELb0ELb0EN7cutlass6half_tE19Flash_kernel_traitsILi256ELi64ELi64ELi4ES3_EELb1ELb1ELb0ELb1ELb0ELb0ELb0ELb1EEEvNS_16Flash_fwd_paramsE)
        .other          _ZN5flash16flash_fwd_kernelI23Flash_fwd_kernel_traitsILi256ELi64ELi64ELi4ELb0ELb0EN7cutlass6half_tE19Flash_kernel_traitsILi256ELi64ELi64ELi4ES3_EELb1ELb1ELb0ELb1ELb0ELb0ELb0ELb1EEEvNS_16Flash_fwd_paramsE,@"STO_CUDA_ENTRY STV_DEFAULT"
_ZN5flash16flash_fwd_kernelI23Flash_fwd_kernel_traitsILi256ELi64ELi64ELi4ELb0ELb0EN7cutlass6half_tE19Flash_kernel_traitsILi256ELi64ELi64ELi4ES3_EELb1ELb1ELb0ELb1ELb0ELb0ELb0ELb1EEEvNS_16Flash_fwd_paramsE:
.text._ZN5flash16flash_fwd_kernelI23Flash_fwd_kernel_traitsILi256ELi64ELi64ELi4ELb0ELb0EN7cutlass6half_tE19Flash_kernel_traitsILi256ELi64ELi64ELi4ES3_EELb1ELb1ELb0ELb1ELb0ELb0ELb0ELb1EEEvNS_16Flash_fwd_paramsE:
        /* <DEDUP_REMOVED lines=15> */
[----:B------:R-:W1:Y:S08]  /*00f0*/  S2UR UR27, SR_CTAID.Y ;  /* 0x00000000001b79c3 */ /* 0x000e700000002600 */
[----:B------:R-:W2:Y:S01]  /*0100*/  S2UR UR26, SR_CTAID.Z ;  /* 0x00000000001a79c3 */ /* 0x000ea20000002700 */
[----:B----4-:R-:W4:Y:S01]  /*0110*/  @P1 LDG.E.64 R8, desc[UR28][R8.64] ;  /* 0x0000001c08081981 */ /* 0x010f22000c1e1b00 */
[----:B---3--:R-:W-:Y:S01]  /*0120*/  @P1 IMAD.MOV.U32 R3, RZ, RZ, R0 ;  /* 0x000000ffff031224 */ /* 0x008fe200078e0000 */
[----:B------:R-:W3:Y:S04]  /*0130*/  LDCU.U8 UR12, c[0x0][0x532] ;  /* 0x0000a640ff0c77ac */ /* 0x000ee80008000000 */
[----:B------:R3:W4:Y:S01]  /*0140*/  @P1 LDG.E.64 R6, desc[UR28][R2.64] ;  /* 0x0000001c02061981 */ /* 0x000722000c1e1b00 */
[----:B------:R-:W3:Y:S01]  /*0150*/  LDCU.64 UR6, c[0x0][0x468] ;  /* 0x00008d00ff0677ac */ /* 0x000ee20008000a00 */
[----:B------:R-:W-:Y:S01]  /*0160*/  ISETP.NE.U32.AND P4, PT, RZ, UR10, PT ;  /* 0x0000000aff007c0c */ /* 0x000fe2000bf85070 */
[----:B------:R-:W-:-:S03]  /*0170*/  UISETP.NE.U32.AND UP4, UPT, UR10, URZ, UPT ;  /* 0x000000ff0a00728c */ /* 0x000fc6000bf85070 */
[----:B------:R-:W-:Y:S01]  /*0180*/  ISETP.NE.AND.EX P4, PT, RZ, UR11, PT, P4 ;  /* 0x0000000bff007c0c */ /* 0x000fe2000bf85340 */
[----:B------:R-:W-:Y:S02]  /*0190*/  UISETP.NE.U32.AND UP3, UPT, UR8, URZ, UPT ;  /* 0x000000ff0800728c */ /* 0x000fe4000bf65070 */
[----:B------:R-:W-:Y:S02]  /*01a0*/  UISETP.NE.AND.EX UP4, UPT, UR11, URZ, UPT, UP4 ;  /* 0x000000ff0b00728c */ /* 0x000fe4000bf85340 */
[----:B------:R-:W-:Y:S02]  /*01b0*/  UISETP.NE.AND.EX UP3, UPT, UR9, URZ, UPT, UP3 ;  /* 0x000000ff0900728c */ /* 0x000fe4000bf65330 */
[----:B-1----:R-:W-:Y:S02]  /*01c0*/  USHF.L.U32 UR11, UR27, 0x2, URZ ;  /* 0x000000021b0b7899 */ /* 0x002fe400080006ff */
[----:B------:R-:W-:Y:S01]  /*01d0*/  PLOP3.LUT P2, PT, PT, PT, UP4, 0x80, 0x8 ;  /* 0x000000000008781c */ /* 0x000fe20003f4f048 */
[----:B--2---:R-:W-:-:S02]  /*01e0*/  UIMAD.WIDE.U32 UR16, UR27, 0x4, UR16 ;  /* 0x000000041b1078a5 */ /* 0x004fc4000f8e0010 */
[----:B------:R-:W-:Y:S01]  /*01f0*/  ULOP3.LUT UR4, UR26, UR14, UR27, 0xfe, !UPT ;  /* 0x0000000e1a047292 */ /* 0x000fe2000f8efe1b */
[----:B---3--:R-:W1:Y:S05]  /*0200*/  @P1 LDC R3, c[0x0][0x520] ;  /* 0x00014800ff031b82 */ /* 0x008e6a0000000800 */
[----:B------:R-:W-:Y:S01]  /*0210*/  LOP3.LUT P3, RZ, R207, UR4, RZ, 0xfc, !PT ;  /* 0x00000004cfff7c12 */ /* 0x000fe2000f86fcff */
[----:B------:R-:W-:-:S04]  /*0220*/  UISETP.NE.AND UP5, UPT, UR12, URZ, UPT ;  /* 0x000000ff0c00728c */ /* 0x000fc8000bfa5270 */
[----:B------:R-:W2:Y:S01]  /*0230*/  LDCU.64 UR4, c[0x0][0x478] ;  /* 0x00008f00ff0477ac */ /* 0x000ea20008000a00 */
[----:B------:R-:W-:Y:S02]  /*0240*/  UISETP.EQ.U32.AND UP2, UPT, UR6, URZ, UPT ;  /* 0x000000ff0600728c */ /* 0x000fe4000bf42070 */
[----:B------:R-:W-:-:S05]  /*0250*/  USHF.R.U32.HI UR10, URZ, 0x1e, UR27 ;  /* 0x0000001eff0a7899 */ /* 0x000fca000801161b */
[----:B------:R-:W3:Y:S01]  /*0260*/  @!P3 LDC.64 R4, c[0x0][0x528] ;  /* 0x00014a00ff04bb82 */ /* 0x000ee20000000a00 */
[----:B------:R-:W-:Y:S02]  /*0270*/  @UP3 UIADD3 UR12, UP1, UPT, UR11, UR8, URZ ;  /* 0x000000080b0c3290 */ /* 0x000fe4000ff3e0ff */
[----:B------:R-:W-:Y:S02]  /*0280*/  UISETP.EQ.OR.EX UP2, UPT, UR7, URZ, !UP5, UP2 ;  /* 0x000000ff0700728c */ /* 0x000fe4000ef42720 */
[----:B------:R-:W-:Y:S02]  /*0290*/  @UP3 UIADD3.X UR13, UPT, UPT, UR10, UR9, URZ, UP1, !UPT ;  /* 0x000000090a0d3290 */ /* 0x000fe40008ffe4ff */
[----:B--2---:R-:W-:Y:S02]  /*02a0*/  UISETP.NE.U32.AND UP0, UPT, UR4, URZ, UPT ;  /* 0x000000ff0400728c */ /* 0x004fe4000bf05070 */
[----:B------:R-:W-:Y:S02]  /*02b0*/  UIADD3 UR9, UP1, UPT, UR11, UR6, URZ ;  /* 0x000000060b097290 */ /* 0x000fe4000ff3e0ff */
[----:B------:R-:W-:-:S02]  /*02c0*/  UISETP.NE.AND.EX UP0, UPT, UR5, URZ, UPT, UP0 ;  /* 0x000000ff0500728c */ /* 0x000fc4000bf05300 */
[----:B------:R-:W-:-:S09]  /*02d0*/  UIADD3.X UR8, UPT, UPT, UR10, UR7, URZ, UP1, !UPT ;  /* 0x000000070a087290 */ /* 0x000fd20008ffe4ff */
[----:B------:R-:W-:-:S04]  /*02e0*/  @UP0 UIADD3 UR4, UP1, UPT, UR11, UR4, URZ ;  /* 0x000000040b040290 */ /* 0x000fc8000ff3e0ff */
[----:B------:R-:W-:Y:S02]  /*02f0*/  @UP0 UIADD3.X UR5, UPT, UPT, UR10, UR5, URZ, UP1, !UPT ;  /* 0x000000050a050290 */ /* 0x000fe40008ffe4ff */
[----:B------:R-:W-:-:S04]  /*0300*/  IMAD.U32 R10, RZ, RZ, UR4 ;  /* 0x00000004ff0a7e24 */ /* 0x000fc8000f8e00ff */
[----:B------:R-:W-:Y:S01]  /*0310*/  IMAD.U32 R11, RZ, RZ, UR5 ;  /* 0x00000005ff0b7e24 */ /* 0x000fe2000f8e00ff */
[----:B----4-:R-:W-:Y:S02]  /*0320*/  @P1 R2UR UR34, R8 ;  /* 0x00000000082212ca */ /* 0x010fe400000e0000 */
[----:B------:R-:W-:Y:S01]  /*0330*/  @P1 R2UR UR35, R9 ;  /* 0x00000000092312ca */ /* 0x000fe200000e0000 */
[----:B------:R-:W2:Y:S01]  /*0340*/  @!UP4 LDCU UR32, c[0x0][0x434] ;  /* 0x00008680ff20c7ac */ /* 0x000ea20008000800 */
[----:B-1----:R-:W-:Y:S01]  /*0350*/  @P1 IADD3 R2, P0, PT, R6, R3, RZ ;  /* 0x0000000306021210 */ /* 0x002fe20007f1e0ff */
[----:B------:R-:W-:Y:S01]  /*0360*/  UMOV UR20, 0xffffffff ;  /* 0xffffffff00147882 */ /* 0x000fe20000000000 */
[----:B------:R-:W1:Y:S03]  /*0370*/  @!UP0 LDCU.64 UR4, c[0x0][0x488] ;  /* 0x00009100ff0487ac */ /* 0x000e660008000a00 */
[----:B------:R-:W-:-:S04]  /*0380*/  @P1 IMAD.X R0, RZ, RZ, R7, P0 ;  /* 0x000000ffff001224 */ /* 0x000fc800000e0607 */
[----:B------:R-:W-:Y:S02]  /*0390*/  IMAD.U32 R8, RZ, RZ, UR34 ;  /* 0x00000022ff087e24 */ /* 0x000fe4000f8e00ff */
[----:B------:R-:W-:Y:S01]  /*03a0*/  IMAD.U32 R9, RZ, RZ, UR35 ;  /* 0x00000023ff097e24 */ /* 0x000fe2000f8e00ff */
[----:B------:R-:W-:Y:S01]  /*03b0*/  PLOP3.LUT P1, PT, PT, PT, UP3, 0x80, 0x8 ;  /* 0x000000000008781c */ /* 0x000fe20003f2f038 */
[----:B------:R-:W-:-:S03]  /*03c0*/  @!P3 IMAD.MOV.U32 R3, RZ, RZ, R0 ;  /* 0x000000ffff03b224 */ /* 0x000fc600078e0000 */
[----:B---3--:R3:W-:Y:S04]  /*03d0*/  @!P3 STG.E.64 desc[UR28][R4.64], R8 ;  /* 0x000000080400b986 */ /* 0x0087e8000c101b1c */
[----:B------:R4:W-:Y:S01]  /*03e0*/  @!P3 STG.E.64 desc[UR28][R4.64+0x8], R2 ;  /* 0x000008020400b986 */ /* 0x0009e2000c101b1c */
[----:B------:R-:W-:Y:S02]  /*03f0*/  PLOP3.LUT P3, PT, PT, PT, UP2, 0x80, 0x8 ;  /* 0x000000000008781c */ /* 0x000fe40003f6f028 */
[----:B------:R-:W-:Y:S01]  /*0400*/  PLOP3.LUT P0, PT, PT, PT, UP0, 0x80, 0x8 ;  /* 0x000000000008781c */ /* 0x000fe20003f0f008 */
[----:B---3--:R-:W-:Y:S02]  /*0410*/  IMAD.U32 R8, RZ, RZ, UR16 ;  /* 0x00000010ff087e24 */ /* 0x008fe4000f8e00ff */
[----:B------:R-:W-:-:S10]  /*0420*/  IMAD.U32 R9, RZ, RZ, UR17 ;  /* 0x00000011ff097e24 */ /* 0x000fd4000f8e00ff */
[----:B----4-:R-:W5:Y:S04]  /*0430*/  @P0 LDG.E R3, desc[UR28][R10.64] ;  /* 0x0000001c0a030981 */ /* 0x010f68000c1e1900 */
[----:B------:R-:W3:Y:S04]  /*0440*/  @P4 LDG.E R7, desc[UR28][R8.64] ;  /* 0x0000001c08074981 */ /* 0x000ee8000c1e1900 */
[----:B------:R4:W2:Y:S02]  /*0450*/  @P2 LDG.E R4, desc[UR28][R8.64+0x4] ;  /* 0x0000041c08042981 */ /* 0x0008a4000c1e1900 */
[----:B----4-:R-:W-:-:S02]  /*0460*/  IMAD.U32 R8, RZ, RZ, UR12 ;  /* 0x0000000cff087e24 */ /* 0x010fc4000f8e00ff */
[----:B------:R-:W-:-:S05]  /*0470*/  IMAD.U32 R9, RZ, RZ, UR13 ;  /* 0x0000000dff097e24 */ /* 0x000fca000f8e00ff */
[----:B------:R4:W2:Y:S02]  /*0480*/  @P1 LDG.E R5, desc[UR28][R8.64] ;  /* 0x0000001c08051981 */ /* 0x0008a4000c1e1900 */
        /* <DEDUP_REMOVED lines=9> */
[----:B---3--:R-:W-:Y:S02]  /*0520*/  @P4 R2UR UR20, R7 ;  /* 0x00000000071442ca */ /* 0x008fe400000e0000 */
[----:B--2---:R-:W-:-:S13]  /*0530*/  @P2 R2UR UR8, R4 ;  /* 0x00000000040822ca */ /* 0x004fda00000e0000 */
[----:B------:R-:W-:-:S04]  /*0540*/  @UP4 UIADD3 UR32, UPT, UPT, UR8, -UR20, URZ ;  /* 0x8000001408204290 */ /* 0x000fc8000fffe0ff */
[----:B------:R-:W-:Y:S01]  /*0550*/  UISETP.GT.AND UP2, UPT, UR32, UR30, UPT ;  /* 0x0000001e2000728c */ /* 0x000fe2000bf44270 */
[----:B------:R-:W-:-:S05]  /*0560*/  @P1 R2UR UR12, R5 ;  /* 0x00000000050c12ca */ /* 0x000fca00000e0000 */
[----:B------:R-:W-:Y:S01]  /*0570*/  PLOP3.LUT P1, PT, PT, PT, UP2, 0x80, 0x8 ;  /* 0x000000000008781c */ /* 0x000fe20003f2f028 */
[----:B-1----:R-:W-:Y:S01]  /*0580*/  @!UP0 UISETP.NE.U32.AND UP2, UPT, UR4, URZ, UPT ;  /* 0x000000ff0400828c */ /* 0x002fe2000bf45070 */
[----:B------:R-:W1:Y:S01]  /*0590*/  @!UP1 LDCU UR4, c[0x0][0x438] ;  /* 0x00008700ff0497ac */ /* 0x000e620008000800 */
[----:B----4-:R-:W-:Y:S01]  /*05a0*/  @!P3 R2UR UR13, R6 ;  /* 0x00000000060db2ca */ /* 0x010fe200000e0000 */
[----:B-1----:R-:W-:-:S14]  /*05b0*/  BRA.U !UP1, `(.L_x_643) ;  /* 0x0000000109187547 */ /* 0x002fdc000b800000 */
[----:B------:R-:W-:-:S13]  /*05c0*/  PLOP3.LUT P2, PT, PT, PT, UP5, 0x80, 0x8 ;  /* 0x000000000008781c */ /* 0x000fda0003f4f058 */
[----:B------:R-:W2:Y:S04]  /*05d0*/  @P2 LDG.E R4, desc[UR28][R8.64+0x4] ;  /* 0x0000041c08042981 */ /* 0x000ea8000c1e1900 */
[----:B------:R-:W3:Y:S01]  /*05e0*/  @!P2 LDG.E R8, desc[UR28][R8.64] ;  /* 0x0000001c0808a981 */ /* 0x000ee2000c1e1900 */
[----:B--2---:R-:W-:-:S13]  /*05f0*/  @P2 R2UR UR4, R4 ;  /* 0x00000000040422ca */ /* 0x004fda00000e0000 */
[----:B------:R-:W-:-:S07]  /*0600*/  @UP5 UIADD3 UR4, UPT, UPT, UR4, -UR13, URZ ;  /* 0x8000000d04045290 */ /* 0x000fce000fffe0ff */
[----:B---3--:R-:W-:Y:S02]  /*0610*/  @!P2 R2UR UR4, R8 ;  /* 0x000000000804a2ca */ /* 0x008fe400000e0000 */
.L_x_643:
        /* <DEDUP_REMOVED lines=49> */
.L_x_645:
        /* <DEDUP_REMOVED lines=10> */
[----:B------:R-:W-:Y:S01]  /*09d0*/  IADD3 R2, P0, PT, R0, UR12, RZ ;  /* 0x0000000c00027c10 */ /* 0x000fe2000ff1e0ff */
        /* <DEDUP_REMOVED lines=20> */
[C---:B------:R-:W-:Y:S01]  /*0b20*/  LOP3.LUT R8, R0.reuse, 0x80, RZ, 0xfc, !PT ;  /* 0x0000008000087812 */ /* 0x040fe200078efcff */
[----:B------:R-:W-:Y:S01]  /*0b30*/  USEL UR4, UR4, URZ, UP1 ;  /* 0x000000ff04047287 */ /* 0x000fe20008800000 */
        /* <DEDUP_REMOVED lines=24> */
.L_x_647:
[----:B------:R-:W-:Y:S05]  /*0cc0*/  BSYNC.RECONVERGENT B0 ;  /* 0x0000000000007941 */ /* 0x000fea0003800200 */
.L_x_646:
        /* <DEDUP_REMOVED lines=24> */
.L_x_649:
[----:B------:R-:W-:Y:S05]  /*0e50*/  BSYNC.RECONVERGENT B0 ;  /* 0x0000000000007941 */ /* 0x000fea0003800200 */
.L_x_648:
        /* <DEDUP_REMOVED lines=24> */
.L_x_651:
[----:B------:R-:W-:Y:S05]  /*0fe0*/  BSYNC.RECONVERGENT B0 ;  /* 0x0000000000007941 */ /* 0x000fea0003800200 */
.L_x_650:
        /* <DEDUP_REMOVED lines=26> */
.L_x_653:
[----:B------:R-:W-:Y:S05]  /*1190*/  BSYNC.RECONVERGENT B0 ;  /* 0x0000000000007941 */ /* 0x000fea0003800200 */
.L_x_652:
        /* <DEDUP_REMOVED lines=10> */
.L_x_655:
[----:B------:R-:W-:Y:S05]  /*1240*/  BSYNC.RECONVERGENT B0 ;  /* 0x0000000000007941 */ /* 0x000fea0003800200 */
.L_x_654:
        /* <DEDUP_REMOVED lines=10> */
.L_x_657:
[----:B------:R-:W-:Y:S05]  /*12f0*/  BSYNC.RECONVERGENT B0 ;  /* 0x0000000000007941 */ /* 0x000fea0003800200 */
.L_x_656:
        /* <DEDUP_REMOVED lines=10> */
.L_x_659:
[----:B------:R-:W-:Y:S05]  /*13a0*/  BSYNC.RECONVERGENT B0 ;  /* 0x0000000000007941 */ /* 0x000fea0003800200 */
.L_x_658:
        /* <DEDUP_REMOVED lines=10> */
.L_x_644:
        /* <DEDUP_REMOVED lines=23> */
.L_x_660:
[----:B------:R-:W1:Y:S01]  /*15c0*/  LDCU.64 UR10, c[0x0][0x3b8] ;  /* 0x00007700ff0a77ac */ /* 0x000e620008000a00 */
[----:B------:R-:W-:-:S04]  /*15d0*/  UIADD3 UR6, UPT, UPT, UR12, UR13, URZ ;  /* 0x0000000d0c067290 */ /* 0x000fc8000fffe0ff */
[----:B-1----:R-:W-:Y:S02]  /*15e0*/  UIMAD.WIDE.U32 UR14, UR6, UR10, URZ ;  /* 0x0000000a060e72a5 */ /* 0x002fe4000f8e00ff */
[----:B------:R-:W-:-:S04]  /*15f0*/  UIMAD UR6, UR6, UR11, URZ ;  /* 0x0000000b060672a4 */ /* 0x000fc8000f8e02ff */
[----:B------:R-:W-:Y:S02]  /*1600*/  UIADD3 UR6, UPT, UPT, UR15, UR6, URZ ;  /* 0x000000060f067290 */ /* 0x000fe4000fffe0ff */
.L_x_661:
[----:B------:R-:W1:Y:S01]  /*1610*/  LDC R3, c[0x0][0x3e8] ;  /* 0x0000fa00ff037b82 */ /* 0x000e620000000800 */
[----:B------:R-:W2:Y:S01]  /*1620*/  S2R R4, SR_CTAID.Z ;  /* 0x0000000000047919 */ /* 0x000ea20000002700 */
[----:B------:R-:W3:Y:S01]  /*1630*/  LDCU UR4, c[0x0][0x444] ;  /* 0x00008880ff0477ac */ /* 0x000ee20008000800 */
        /* <DEDUP_REMOVED lines=20> */
[C---:B------:R-:W-:Y:S02]  /*1780*/  ISETP.NE.AND P1, PT, R3.reuse, RZ, PT ;  /* 0x000000ff0300720c */ /* 0x040fe40003f25270 */
[----:B------:R-:W-:Y:S02]  /*1790*/  ISETP.GE.U32.AND P2, PT, R4, R6, PT ;  /* 0x000000060400720c */ /* 0x000fe40003f46070 */
[----:B------:R-:W-:-:S04]  /*17a0*/  LOP3.LUT R4, R3, UR26, RZ, 0x3c, !PT ;  /* 0x0000001a03047c12 */ /* 0x000fc8000f8e3cff */
[----:B------:R-:W-:Y:S02]  /*17b0*/  ISETP.GE.AND P0, PT, R4, RZ, PT ;  /* 0x000000ff0400720c */ /* 0x000fe40003f06270 */
[----:B------:R-:W-:-:S05]  /*17c0*/  LOP3.LUT R4, R207, 0x1f, RZ, 0xc0, !PT ;  /* 0x0000001fcf047812 */ /* 0x000fca00078ec0ff */
[----:B------:R-:W-:-:S05]  /*17d0*/  @P2 IADD3 R7, PT, PT, R7, 0x1, RZ ;  /* 0x0000000107072810 */ /* 0x000fca0007ffe0ff */
[----:B------:R-:W-:-:S05]  /*17e0*/  IMAD.MOV.U32 R6, RZ, RZ, R7 ;  /* 0x000000ffff067224 */ /* 0x000fca00078e0007 */
        /* <DEDUP_REMOVED lines=14> */
.L_x_662:
[----:B------:R-:W1:Y:S01]  /*18d0*/  LDCU.64 UR8, c[0x0][0x3c0] ;  /* 0x00007800ff0877ac */ /* 0x000e620008000a00 */
[----:B------:R-:W-:-:S04]  /*18e0*/  UIADD3 UR12, UPT, UPT, UR12, UR13, URZ ;  /* 0x0000000d0c0c7290 */ /* 0x000fc8000fffe0ff */
[----:B-1----:R-:W-:Y:S02]  /*18f0*/  UIMAD.WIDE.U32 UR4, UR12, UR8, URZ ;  /* 0x000000080c0472a5 */ /* 0x002fe4000f8e00ff */
[----:B------:R-:W-:-:S04]  /*1900*/  UIMAD UR12, UR12, UR9, URZ ;  /* 0x000000090c0c72a4 */ /* 0x000fc8000f8e02ff */
[----:B------:R-:W-:-:S12]  /*1910*/  UIADD3 UR12, UPT, UPT, UR5, UR12, URZ ;  /* 0x0000000c050c7290 */ /* 0x000fd8000fffe0ff */
.L_x_663:
[C---:B------:R-:W-:Y:S01]  /*1920*/  IMAD.SHL.U32 R3, R207.reuse, 0x8, RZ ;  /* 0x00000008cf037824 */ /* 0x040fe200078e00ff */
[--C-:B------:R-:W-:Y:S01]  /*1930*/  SHF.R.U32.HI R209, RZ, 0x1, R207.reuse ;  /* 0x00000001ffd17819 */ /* 0x100fe200000116cf */
[----:B------:R-:W-:Y:S01]  /*1940*/  IMAD.SHL.U32 R185, R207, 0x2, RZ ;  /* 0x00000002cfb97824 */ /* 0x000fe200078e00ff */
[--C-:B------:R-:W-:Y:S01]  /*1950*/  SHF.R.U32.HI R8, RZ, 0x3, R207.reuse ;  /* 0x00000003ff087819 */ /* 0x100fe200000116cf */
[----:B------:R-:W1:Y:S01]  /*1960*/  LDCU.64 UR18, c[0x0][0x388] ;  /* 0x00007100ff1277ac */ /* 0x000e620008000a00 */
[C---:B------:R-:W-:Y:S01]  /*1970*/  LOP3.LUT R205, R3.reuse, 0x38, RZ, 0xc0, !PT ;  /* 0x0000003803cd7812 */ /* 0x040fe200078ec0ff */
[----:B------:R2:W-:Y:S01]  /*1980*/  STL [R1+0x2c], R3 ;  /* 0x00002c0301007387 */ /* 0x0005e20000100800 */
[----:B------:R-:W-:Y:S01]  /*1990*/  LOP3.LUT R252, R3, 0x1f8, RZ, 0xc0, !PT ;  /* 0x000001f803fc7812 */ /* 0x000fe200078ec0ff */
[----:B------:R-:W3:Y:S01]  /*19a0*/  S2UR UR39, SR_CgaCtaId ;  /* 0x00000000002779c3 */ /* 0x000ee20000008800 */
[----:B------:R-:W-:Y:S01]  /*19b0*/  IADD3 R14, P0, PT, R205, UR14, RZ ;  /* 0x0000000ecd0e7c10 */ /* 0x000fe2000ff1e0ff */
[----:B------:R-:W4:Y:S01]  /*19c0*/  LDCU.64 UR14, c[0x0][0x418] ;  /* 0x00008300ff0e77ac */ /* 0x000f220008000a00 */
[----:B------:R-:W-:Y:S01]  /*19d0*/  LOP3.LUT R252, R252, 0x38, R207, 0x78, !PT ;  /* 0x00000038fcfc7812 */ /* 0x000fe200078e78cf */
[----:B------:R-:W5:Y:S01]  /*19e0*/  S2R R10, SR_CTAID.X ;  /* 0x00000000000a7919 */ /* 0x000f620000002500 */
[----:B------:R-:W-:Y:S01]  /*19f0*/  LOP3.LUT R184, R185, 0x6, RZ, 0xc0, !PT ;  /* 0x00000006b9b87812 */ /* 0x000fe200078ec0ff */
[----:B------:R-:W-:Y:S01]  /*1a00*/  IMAD.X R15, RZ, RZ, UR6, P0 ;  /* 0x00000006ff0f7e24 */ /* 0x000fe200080e06ff */
[C---:B------:R-:W-:Y:S01]  /*1a10*/  IADD3 R18, P0, PT, R205.reuse, UR4, RZ ;  /* 0x00000004cd127c10 */ /* 0x040fe2000ff1e0ff */
[----:B------:R-:W1:Y:S01]  /*1a20*/  LDCU.128 UR4, c[0x0][0x3d0] ;  /* 0x00007a00ff0477ac */ /* 0x000e620008000c00 */
[----:B------:R-:W-:Y:S01]  /*1a30*/  SHF.R.S32.HI R248, RZ, 0x1f, R6 ;  /* 0x0000001ffff87819 */ /* 0x000fe20000011406 */
[C---:B------:R-:W-:Y:S01]  /*1a40*/  IMAD.WIDE.U32 R14, R8.reuse, UR10, R14 ;  /* 0x0000000a080e7c25 */ /* 0x040fe2000f8e000e */
[C---:B------:R-:W-:Y:S01]  /*1a50*/  LOP3.LUT R99, R205.reuse, 0x40, RZ, 0xfc, !PT ;  /* 0x00000040cd637812 */ /* 0x040fe200078efcff */
[----:B------:R-:W-:Y:S01]  /*1a60*/  USHF.R.S32.HI UR40, URZ, 0x1f, UR37 ;  /* 0x0000001fff287899 */ /* 0x000fe20008011425 */
[C---:B------:R-:W-:Y:S01]  /*1a70*/  LOP3.LUT R98, R205.reuse, 0x80, RZ, 0xfc, !PT ;  /* 0x00000080cd627812 */ /* 0x040fe200078efcff */
[C---:B------:R-:W-:Y:S01]  /*1a80*/  IMAD R15, R8.reuse, UR11, R15 ;  /* 0x0000000b080f7c24 */ /* 0x040fe2000f8e020f */
[----:B------:R-:W5:Y:S01]  /*1a90*/  LDCU.64 UR16, c[0x0][0x390] ;  /* 0x00007200ff1077ac */ /* 0x000f620008000a00 */
[----:B------:R-:W-:Y:S01]  /*1aa0*/  IMAD.X R19, RZ, RZ, UR12, P0 ;  /* 0x0000000cff137e24 */ /* 0x000fe200080e06ff */
[C---:B------:R-:W-:Y:S01]  /*1ab0*/  IADD3 R16, P0, PT, R205.reuse, UR38, RZ ;  /* 0x00000026cd107c10 */ /* 0x040fe2000ff1e0ff */
[----:B------:R4:W-:Y:S01]  /*1ac0*/  STL [R1+0x28], R99 ;  /* 0x0000286301007387 */ /* 0x0009e20000100800 */
[----:B------:R-:W5:Y:S01]  /*1ad0*/  LDCU.64 UR12, c[0x0][0x3c8] ;  /* 0x00007900ff0c77ac */ /* 0x000f620008000a00 */
[----:B------:R-:W-:Y:S01]  /*1ae0*/  LOP3.LUT R97, R205, 0xc0, RZ, 0xfc, !PT ;  /* 0x000000c0cd617812 */ /* 0x000fe200078efcff */
[----:B------:R-:W-:Y:S01]  /*1af0*/  IMAD.WIDE.U32 R18, R8, UR8, R18 ;  /* 0x0000000808127c25 */ /* 0x000fe2000f8e0012 */
[----:B------:R4:W-:Y:S01]  /*1b00*/  STL [R1+0x24], R98 ;  /* 0x0000246201007387 */ /* 0x0009e20000100800 */
[----:B--2---:R-:W-:Y:S01]  /*1b10*/  LOP3.LUT R3, R3, 0x1e00, RZ, 0xc0, !PT ;  /* 0x00001e0003037812 */ /* 0x004fe200078ec0ff */
[----:B------:R-:W-:Y:S01]  /*1b20*/  BSSY.RECONVERGENT B0, `(.L_x_664) ;  /* 0x000004b000007945 */ /* 0x000fe20003800200 */
[----:B------:R-:W-:Y:S01]  /*1b30*/  IMAD.X R17, RZ, RZ, UR36, P0 ;  /* 0x00000024ff117e24 */ /* 0x000fe200080e06ff */
[----:B------:R2:W-:Y:S01]  /*1b40*/  STL [R1+0x20], R97 ;  /* 0x0000206101007387 */ /* 0x0005e20000100800 */
[----:B------:R-:W-:Y:S01]  /*1b50*/  LOP3.LUT R252, R252, R3, RZ, 0xfc, !PT ;  /* 0x00000003fcfc7212 */ /* 0x000fe200078efcff */
[----:B-1----:R-:W-:Y:S01]  /*1b60*/  IMAD R250, R248, UR4, RZ ;  /* 0x00000004f8fa7c24 */ /* 0x002fe2000f8e02ff */
[----:B------:R-:W-:Y:S01]  /*1b70*/  LOP3.LUT R3, R209, 0x30, RZ, 0xc0, !PT ;  /* 0x00000030d1037812 */ /* 0x000fe200078ec0ff */
[----:B------:R-:W-:Y:S01]  /*1b80*/  IMAD.WIDE.U32 R14, R6, UR4, R14 ;  /* 0x00000004060e7c25 */ /* 0x000fe2000f8e000e */
[----:B------:R-:W-:-:S02]  /*1b90*/  UIADD3 UR4, UPT, UPT, -UR21, UR31, URZ ;  /* 0x0000001f15047290 */ /* 0x000fc4000fffe1ff */
[----:B------:R-:W-:Y:S01]  /*1ba0*/  LEA.HI R3, R4, R3, RZ, 0x1e ;  /* 0x0000000304037211 */ /* 0x000fe200078ff0ff */
[----:B------:R-:W-:Y:S01]  /*1bb0*/  IMAD R250, R6, UR5, R250 ;  /* 0x0000000506fa7c24 */ /* 0x000fe2000f8e02fa */
[----:B------:R-:W-:Y:S01]  /*1bc0*/  UMOV UR5, 0x400 ;  /* 0x0000040000057882 */ /* 0x000fe20000000000 */
[----:B------:R-:W-:Y:S01]  /*1bd0*/  IMAD R248, R248, UR6, RZ ;  /* 0x00000006f8f87c24 */ /* 0x000fe2000f8e02ff */
[----:B---3--:R-:W-:Y:S01]  /*1be0*/  ULEA UR5, UR39, UR5, 0x18 ;  /* 0x0000000527057291 */ /* 0x008fe2000f8ec0ff */
[----:B------:R-:W-:Y:S01]  /*1bf0*/  IMAD R3, R3, UR24, R184 ;  /* 0x0000001803037c24 */ /* 0x000fe2000f8e02b8 */
[C---:B------:R-:W-:Y:S01]  /*1c00*/  ISETP.GE.AND P6, PT, R8.reuse, UR4, PT ;  /* 0x0000000408007c0c */ /* 0x040fe2000bfc6270 */
[----:B------:R-:W-:Y:S02]  /*1c10*/  IMAD.IADD R250, R15, 0x1, R250 ;  /* 0x000000010ffa7824 */ /* 0x000fe400078e02fa */
[----:B------:R-:W-:Y:S01]  /*1c20*/  IMAD R19, R8, UR9, R19 ;  /* 0x0000000908137c24 */ /* 0x000fe2000f8e0213 */
[----:B------:R-:W-:Y:S01]  /*1c30*/  IADD3 R5, P1, PT, R3, UR37, RZ ;  /* 0x0000002503057c10 */ /* 0x000fe2000ff3e0ff */
[----:B------:R-:W-:Y:S01]  /*1c40*/  IMAD R248, R6, UR7, R248 ;  /* 0x0000000706f87c24 */ /* 0x000fe2000f8e02f8 */
[----:B------:R-:W-:Y:S01]  /*1c50*/  LEA R252, R252, UR5, 0x1 ;  /* 0x00000005fcfc7c11 */ /* 0x000fe2000f8e08ff */
[----:B------:R-:W-:Y:S01]  /*1c60*/  IMAD.WIDE.U32 R6, R6, UR6, R18 ;  /* 0x0000000606067c25 */ /* 0x000fe2000f8e0012 */
[----:B----4-:R-:W-:Y:S01]  /*1c70*/  LEA R182, P0, R5, UR14, 0x1 ;  /* 0x0000000e05b67c11 */ /* 0x010fe2000f8008ff */
[----:B------:R-:W-:Y:S01]  /*1c80*/  UIADD3 UR14, UPT, UPT, -UR30, UR32, URZ ;  /* 0x000000201e0e7290 */ /* 0x000fe2000fffe1ff */
[----:B------:R-:W-:Y:S01]  /*1c90*/  LEA.HI.X.SX32 R3, R3, UR40, 0x1, P1 ;  /* 0x0000002803037c11 */ /* 0x000fe200088f0eff */
[----:B-----5:R-:W-:Y:S01]  /*1ca0*/  IMAD.U32 R12, RZ, RZ, UR12 ;  /* 0x0000000cff0c7e24 */ /* 0x020fe2000f8e00ff */
[----:B------:R-:W-:Y:S01]  /*1cb0*/  LEA R251, P1, R14, UR18, 0x1 ;  /* 0x000000120efb7c11 */ /* 0x000fe2000f8208ff */
[----:B------:R-:W-:Y:S01]  /*1cc0*/  IMAD.IADD R248, R7, 0x1, R248 ;  /* 0x0000000107f87824 */ /* 0x000fe200078e02f8 */
[----:B------:R-:W-:Y:S01]  /*1cd0*/  LEA.HI.X R183, R5, UR15, R3, 0x1, P0 ;  /* 0x0000000f05b77c11 */ /* 0x000fe200080f0c03 */
[----:B------:R-:W-:Y:S01]  /*1ce0*/  VIADD R7, R8, 0x10 ;  /* 0x0000001008077836 */ /* 0x000fe20000000000 */
[----:B------:R-:W-:Y:S01]  /*1cf0*/  LEA.HI.X R250, R14, UR19, R250, 0x1, P1 ;  /* 0x000000130efa7c11 */ /* 0x000fe200088f0cfa */
[----:B------:R-:W-:Y:S01]  /*1d00*/  IMAD.MOV.U32 R9, RZ, RZ, RZ ;  /* 0x000000ffff097224 */ /* 0x000fe200078e00ff */
[----:B------:R-:W-:Y:S01]  /*1d10*/  ISETP.GE.AND P1, PT, R8, UR14, PT ;  /* 0x0000000e08007c0c */ /* 0x000fe2000bf26270 */
[----:B------:R-:W-:Y:S01]  /*1d20*/  IMAD.WIDE.U32 R12, R12, UR26, R16 ;  /* 0x0000001a0c0c7c25 */ /* 0x000fe2000f8e0010 */
[----:B------:R-:W-:-:S03]  /*1d30*/  LEA R249, P0, R6, UR16, 0x1 ;  /* 0x0000001006f97c11 */ /* 0x000fc6000f8008ff */
[----:B------:R-:W-:Y:S01]  /*1d40*/  IMAD.U32 R14, RZ, RZ, UR13 ;  /* 0x0000000dff0e7e24 */ /* 0x000fe2000f8e00ff */
[----:B------:R-:W-:Y:S01]  /*1d50*/  LEA.HI.X R248, R6, UR17, R248, 0x1, P0 ;  /* 0x0000001106f87c11 */ /* 0x000fe200080f0cf8 */
[----:B------:R-:W-:Y:S01]  /*1d60*/  IMAD.WIDE.U32 R10, R10, 0x40, R8 ;  /* 0x000000400a0a7825 */ /* 0x000fe200078e0008 */
[----:B------:R-:W-:-:S03]  /*1d70*/  ISETP.GE.AND P0, PT, R7, UR14, PT ;  /* 0x0000000e07007c0c */ /* 0x000fc6000bf06270 */
[----:B------:R-:W-:Y:S02]  /*1d80*/  VIADD R6, R8, 0x20 ;  /* 0x0000002008067836 */ /* 0x000fe40000000000 */
[----:B------:R-:W-:Y:S01]  /*1d90*/  IMAD R15, R14, UR26, R13 ;  /* 0x0000001a0e0f7c24 */ /* 0x000fe2000f8e020d */
[----:B--2---:R-:W-:Y:S07]  /*1da0*/  @P1 BRA `(.L_x_665) ;  /* 0x0000000000881947 */ /* 0x004fee0003800000 */
        /* <DEDUP_REMOVED lines=34> */
.L_x_665:
[----:B------:R-:W-:Y:S05]  /*1fd0*/  BSYNC.RECONVERGENT B0 ;  /* 0x0000000000007941 */ /* 0x000fea0003800200 */
.L_x_664:
[----:B------:R-:W-:Y:S01]  /*1fe0*/  USHF.L.U64.HI UR15, UR10, 0x6, UR11 ;  /* 0x000000060a0f7899 */ /* 0x000fe2000801020b */
[----:B------:R-:W-:Y:S01]  /*1ff0*/  BSSY.RECONVERGENT B0, `(.L_x_666) ;  /* 0x0000029000007945 */ /* 0x000fe20003800200 */
[----:B------:R-:W-:Y:S02]  /*2000*/  ISETP.GE.AND P1, PT, R6, UR14, PT ;  /* 0x0000000e06007c0c */ /* 0x000fe4000bf26270 */
        /* <DEDUP_REMOVED lines=39> */
.L_x_667:
[----:B------:R-:W-:Y:S05]  /*2280*/  BSYNC.RECONVERGENT B0 ;  /* 0x0000000000007941 */ /* 0x000fea0003800200 */
.L_x_666:
[----:B------:R-:W-:Y:S01]  /*2290*/  USHF.L.U32 UR16, UR10, 0x6, URZ ;  /* 0x000000060a107899 */ /* 0x000fe200080006ff */
[----:B------:R-:W-:Y:S01]  /*22a0*/  BSSY.RECONVERGENT B0, `(.L_x_668) ;  /* 0x0000028000007945 */ /* 0x000fe20003800200 */
[----:B------:R-:W-:-:S03]  /*22b0*/  ISETP.GE.AND P0, PT, R5, UR14, PT ;  /* 0x0000000e05007c0c */ /* 0x000fc6000bf06270 */
[----:B------:R-:W-:Y:S10]  /*22c0*/  @P1 BRA `(.L_x_669) ;  /* 0x0000000000941947 */ /* 0x000ff40003800000 */
[----:B------:R-:W3:Y:S01]  /*22d0*/  LDCU.64 UR12, c[0x0][0x3b0] ;  /* 0x00007600ff0c77ac */ /* 0x000ee20008000a00 */
[----:B--2---:R-:W-:Y:S01]  /*22e0*/  IADD3 R8, P1, PT, R10, 0x20, RZ ;  /* 0x000000200a087810 */ /* 0x004fe20007f3e0ff */
[----:B------:R-:W-:Y:S01]  /*22f0*/  IMAD.MOV.U32 R16, RZ, RZ, R12 ;  /* 0x000000ffff107224 */ /* 0x000fe200078e000c */
[----:B------:R-:W2:Y:S01]  /*2300*/  LDCU UR17, c[0x0][0x440] ;  /* 0x00008800ff1177ac */ /* 0x000ea20008000800 */
[----:B------:R-:W-:Y:S02]  /*2310*/  IMAD.MOV.U32 R17, RZ, RZ, R15 ;  /* 0x000000ffff117224 */ /* 0x000fe400078e000f */
[----:B------:R-:W-:Y:S01]  /*2320*/  IMAD.X R3, RZ, RZ, R11, P1 ;  /* 0x000000ffff037224 */ /* 0x000fe200008e060b */
[----:B------:R-:W4:Y:S03]  /*2330*/  LDCU.64 UR6, c[0x0][0x380] ;  /* 0x00007000ff0677ac */ /* 0x000f260008000a00 */
[----:B---3--:R-:W-:-:S02]  /*2340*/  IMAD R3, R3, UR12, RZ ;  /* 0x0000000c03037c24 */ /* 0x008fc4000f8e02ff */
[----:B------:R-:W-:Y:S01]  /*2350*/  IMAD.WIDE.U32 R16, R8, UR12, R16 ;  /* 0x0000000c08107c25 */ /* 0x000fe2000f8e0010 */
[----:B--2---:R-:W-:-:S03]  /*2360*/  ISETP.GE.AND P4, PT, R205, UR17, PT ;  /* 0x00000011cd007c0c */ /* 0x004fc6000bf86270 */
        /* <DEDUP_REMOVED lines=27> */
.L_x_669:
[----:B------:R-:W-:Y:S05]  /*2520*/  BSYNC.RECONVERGENT B0 ;  /* 0x0000000000007941 */ /* 0x000fea0003800200 */
.L_x_668:
[----:B------:R-:W-:Y:S01]  /*2530*/  UIMAD.WIDE.U32 UR36, UR16, UR22, URZ ;  /* 0x00000016102472a5 */ /* 0x000fe2000f8e00ff */
[----:B------:R-:W-:Y:S01]  /*2540*/  BSSY.RECONVERGENT B0, `(.L_x_670) ;  /* 0x0000028000007945 */ /* 0x000fe20003800200 */
[----:B------:R-:W-:-:S03]  /*2550*/  ISETP.GE.AND P1, PT, R7, UR4, PT ;  /* 0x0000000407007c0c */ /* 0x000fc6000bf26270 */
[----:B------:R-:W-:Y:S10]  /*2560*/  @P0 BRA `(.L_x_671) ;  /* 0x0000000000940947 */ /* 0x000ff40003800000 */
[----:B------:R-:W4:Y:S01]  /*2570*/  LDCU.64 UR12, c[0x0][0x3b0] ;  /* 0x00007600ff0c77ac */ /* 0x000f220008000a00 */
[----:B------:R-:W-:Y:S01]  /*2580*/  IADD3 R3, P0, PT, R10, 0x30, RZ ;  /* 0x000000300a037810 */ /* 0x000fe20007f1e0ff */
[----:B--23--:R-:W-:Y:S01]  /*2590*/  IMAD.MOV.U32 R8, RZ, RZ, R12 ;  /* 0x000000ffff087224 */ /* 0x00cfe200078e000c */
[----:B------:R-:W2:Y:S01]  /*25a0*/  LDCU UR17, c[0x0][0x440] ;  /* 0x00008800ff1177ac */ /* 0x000ea20008000800 */
[----:B------:R-:W-:Y:S02]  /*25b0*/  IMAD.MOV.U32 R9, RZ, RZ, R15 ;  /* 0x000000ffff097224 */ /* 0x000fe400078e000f */
[----:B------:R-:W-:Y:S01]  /*25c0*/  IMAD.X R10, RZ, RZ, R11, P0 ;  /* 0x000000ffff0a7224 */ /* 0x000fe200000e060b */
[----:B------:R-:W3:Y:S03]  /*25d0*/  LDCU.64 UR6, c[0x0][0x380] ;  /* 0x00007000ff0677ac */ /* 0x000ee60008000a00 */
[----:B----4-:R-:W-:-:S02]  /*25e0*/  IMAD R10, R10, UR12, RZ ;  /* 0x0000000c0a0a7c24 */ /* 0x010fc4000f8e02ff */
        /* <DEDUP_REMOVED lines=29> */
.L_x_671:
[----:B------:R-:W-:Y:S05]  /*27c0*/  BSYNC.RECONVERGENT B0 ;  /* 0x0000000000007941 */ /* 0x000fea0003800200 */
.L_x_670:
[----:B------:R-:W-:Y:S01]  /*27d0*/  UIMAD UR7, UR15, UR22, URZ ;  /* 0x000000160f0772a4 */ /* 0x000fe2000f8e02ff */
[----:B------:R-:W-:Y:S03]  /*27e0*/  BSSY.RECONVERGENT B0, `(.L_x_672) ;  /* 0x0000021000007945 */ /* 0x000fe60003800200 */
[----:B------:R-:W-:Y:S01]  /*27f0*/  UIADD3 UR7, UPT, UPT, UR37, UR7, URZ ;  /* 0x0000000725077290 */ /* 0x000fe2000fffe0ff */
[----:B------:R-:W-:Y:S11]  /*2800*/  @P6 BRA `(.L_x_673) ;  /* 0x0000000000786947 */ /* 0x000ff60003800000 */
[----:B------:R-:W5:Y:S01]  /*2810*/  LDCU UR6, c[0x0][0x440] ;  /* 0x00008800ff0677ac */ /* 0x000f620008000800 */
[----:B--23--:R-:W-:Y:S02]  /*2820*/  IMAD.U32 R8, RZ, RZ, UR36 ;  /* 0x00000024ff087e24 */ /* 0x00cfe4000f8e00ff */
        /* <DEDUP_REMOVED lines=28> */
.L_x_673:
[----:B------:R-:W-:Y:S05]  /*29f0*/  BSYNC.RECONVERGENT B0 ;  /* 0x0000000000007941 */ /* 0x000fea0003800200 */
.L_x_672:
        /* <DEDUP_REMOVED lines=8> */
[----:B--23--:R-:W-:-:S04]  /*2a80*/  IMAD.U32 R8, RZ, RZ, UR13 ;  /* 0x0000000dff087e24 */ /* 0x00cfc8000f8e00ff */
        /* <DEDUP_REMOVED lines=27> */
.L_x_675:
[----:B------:R-:W-:Y:S05]  /*2c40*/  BSYNC.RECONVERGENT B0 ;  /* 0x0000000000007941 */ /* 0x000fea0003800200 */
.L_x_674:
        /* <DEDUP_REMOVED lines=8> */
[----:B--23--:R-:W-:Y:S01]  /*2cd0*/  IMAD.U32 R8, RZ, RZ, UR13 ;  /* 0x0000000dff087e24 */ /* 0x00cfe2000f8e00ff */
        /* <DEDUP_REMOVED lines=27> */
.L_x_677:
[----:B------:R-:W-:Y:S05]  /*2e90*/  BSYNC.RECONVERGENT B0 ;  /* 0x0000000000007941 */ /* 0x000fea0003800200 */
.L_x_676:
        /* <DEDUP_REMOVED lines=8> */
[----:B--23--:R-:W-:Y:S02]  /*2f20*/  IMAD.U32 R8, RZ, RZ, UR38 ;  /* 0x00000026ff087e24 */ /* 0x00cfe4000f8e00ff */
        /* <DEDUP_REMOVED lines=28> */
.L_x_679:
[----:B------:R-:W-:Y:S05]  /*30f0*/  BSYNC.RECONVERGENT B0 ;  /* 0x0000000000007941 */ /* 0x000fea0003800200 */
.L_x_678:
[----:B------:R-:W5:Y:S01]  /*3100*/  LDCU.64 UR12, c[0x0][0x538] ;  /* 0x0000a700ff0c77ac */ /* 0x000f620008000a00 */
[----:B------:R-:W0:Y:S01]  /*3110*/  LDGDEPBAR ;  /* 0x00000000000079af */ /* 0x000e220000000000 */
[----:B-----5:R-:W-:-:S04]  /*3120*/  UISETP.NE.U32.AND UP1, UPT, UR12, URZ, UPT ;  /* 0x000000ff0c00728c */ /* 0x020fc8000bf25070 */
[----:B------:R-:W-:Y:S01]  /*3130*/  UISETP.NE.AND.EX UP1, UPT, UR13, URZ, UPT, UP1 ;  /* 0x000000ff0d00728c */ /* 0x000fe2000bf25310 */
[----:B------:R-:W5:Y:S01]  /*3140*/  S2R R3, SR_CTAID.X ;  /* 0x0000000000037919 */ /* 0x000f620000002500 */
[----:B--23--:R-:W-:Y:S01]  /*3150*/  IMAD.U32 R8, RZ, RZ, UR30 ;  /* 0x0000001eff087e24 */ /* 0x00cfe2000f8e00ff */
[----:B------:R-:W-:Y:S02]  /*3160*/  LOP3.LUT R11, R209, 0x1f0, RZ, 0xc0, !PT ;  /* 0x000001f0d10b7812 */ /* 0x000fe400078ec0ff */
[----:B------:R-:W-:Y:S01]  /*3170*/  SHF.R.U32.HI R10, RZ, 0x2, R207 ;  /* 0x00000002ff0a7819 */ /* 0x000fe200000116cf */
[C---:B------:R-:W-:Y:S01]  /*3180*/  IMAD.SHL.U32 R164, R207.reuse, 0x40, RZ ;  /* 0x00000040cfa47824 */ /* 0x040fe200078e00ff */
[----:B------:R-:W-:Y:S01]  /*3190*/  PLOP3.LUT P0, PT, PT, PT, UP1, 0x80, 0x8 ;  /* 0x000000000008781c */ /* 0x000fe20003f0f018 */
[----:B------:R-:W-:Y:S01]  /*31a0*/  IMAD.SHL.U32 R206, R207, 0x20, RZ ;  /* 0x00000020cfce7824 */ /* 0x000fe200078e00ff */
[----:B------:R-:W-:-:S04]  /*31b0*/  DEPBAR.LE SB0, 0x0 ;  /* 0x000080000000791a */ /* 0x000fc80000000000 */
[----:B------:R-:W2:Y:S01]  /*31c0*/  @UP1 LDCU.64 UR6, c[0x0][0x540] ;  /* 0x0000a800ff0617ac */ /* 0x000ea20008000a00 */
[----:B------:R-:W-:Y:S01]  /*31d0*/  @UP1 UMOV UR36, UR26 ;  /* 0x0000001a00241c82 */ /* 0x000fe20008000000 */
[----:B------:R-:W-:Y:S02]  /*31e0*/  @UP1 UMOV UR37, URZ ;  /* 0x000000ff00251c82 */ /* 0x000fe40008000000 */
[----:B--2---:R-:W-:Y:S01]  /*31f0*/  @UP1 UIMAD.WIDE.U32 UR36, UR27, UR6, UR36 ;  /* 0x000000061b2412a5 */ /* 0x004fe2000f8e0024 */
[----:B------:R-:W2:Y:S03]  /*3200*/  @UP1 LDCU UR6, c[0x0][0x458] ;  /* 0x00008b00ff0617ac */ /* 0x000ea60008000800 */
[----:B------:R-:W-:Y:S02]  /*3210*/  @UP1 UIMAD UR7, UR27, UR7, UR37 ;  /* 0x000000071b0712a4 */ /* 0x000fe4000f8e0225 */
[----:B------:R-:W-:-:S04]  /*3220*/  @UP1 ULEA UR12, UP0, UR36, UR12, 0x2 ;  /* 0x0000000c240c1291 */ /* 0x000fc8000f8010ff */
[----:B------:R-:W-:Y:S02]  /*3230*/  @UP1 ULEA.HI.X UR13, UR36, UR13, UR7, 0x2, UP0 ;  /* 0x0000000d240d1291 */ /* 0x000fe400080f1407 */
[----:B----4-:R-:W-:-:S04]  /*3240*/  IMAD.U32 R12, RZ, RZ, UR12 ;  /* 0x0000000cff0c7e24 */ /* 0x010fc8000f8e00ff */
[----:B------:R-:W-:-:S05]  /*3250*/  IMAD.U32 R13, RZ, RZ, UR13 ;  /* 0x0000000dff0d7e24 */ /* 0x000fca000f8e00ff */
[----:B------:R-:W3:Y:S01]  /*3260*/  @P0 LDG.E R12, desc[UR28][R12.64] ;  /* 0x0000001c0c0c0981 */ /* 0x000ee2000c1e1900 */
[----:B--2---:R-:W3:Y:S01]  /*3270*/  @P0 MUFU.RCP R9, UR6 ;  /* 0x0000000600090d08 */ /* 0x004ee20008001000 */
[----:B------:R-:W-:Y:S01]  /*3280*/  USHF.L.U32 UR12, UR33, 0x5, URZ ;  /* 0x00000005210c7899 */ /* 0x000fe200080006ff */
[----:B------:R-:W-:Y:S01]  /*3290*/  IADD3 R8, PT, PT, R11, 0x1, R8 ;  /* 0x000000010b087810 */ /* 0x000fe20007ffe008 */
[----:B------:R-:W-:Y:S01]  /*32a0*/  USHF.L.U32 UR26, UR8, 0x6, URZ ;  /* 0x00000006081a7899 */ /* 0x000fe200080006ff */
[----:B------:R-:W-:Y:S01]  /*32b0*/  SHF.R.U32.HI R11, RZ, 0x5, R207 ;  /* 0x00000005ff0b7819 */ /* 0x000fe200000116cf */
[----:B------:R-:W-:Y:S01]  /*32c0*/  USHF.L.U64.HI UR7, UR8, 0x6, UR9 ;  /* 0x0000000608077899 */ /* 0x000fe20008010209 */
[----:B------:R-:W-:Y:S01]  /*32d0*/  LOP3.LUT R10, R10, 0x7, RZ, 0xc0, !PT ;  /* 0x000000070a0a7812 */ /* 0x000fe200078ec0ff */
[----:B------:R-:W-:Y:S01]  /*32e0*/  UIMAD.WIDE.U32 UR26, UR26, UR22, URZ ;  /* 0x000000161a1a72a5 */ /* 0x000fe2000f8e00ff */
[----:B------:R-:W-:Y:S01]  /*32f0*/  IADD3 R2, P2, P1, R2, UR12, R4 ;  /* 0x0000000c02027c10 */ /* 0x000fe2000f95e004 */
[----:B------:R-:W-:Y:S01]  /*3300*/  USHF.R.S32.HI UR12, URZ, 0x1f, UR12 ;  /* 0x0000001fff0c7899 */ /* 0x000fe2000801140c */
[----:B-----5:R-:W-:Y:S01]  /*3310*/  IMAD R3, R3, 0x4, R11 ;  /* 0x0000000403037824 */ /* 0x020fe200078e020b */
[----:B------:R-:W-:Y:S01]  /*3320*/  UIMAD UR7, UR7, UR22, URZ ;  /* 0x00000016070772a4 */ /* 0x000fe2000f8e02ff */
[----:B------:R-:W-:Y:S01]  /*3330*/  IMAD.U32 R4, RZ, RZ, UR31 ;  /* 0x0000001fff047e24 */ /* 0x000fe2000f8e00ff */
[----:B------:R-:W-:Y:S01]  /*3340*/  IADD3 R8, PT, PT, R8, -UR32, R10 ;  /* 0x8000002008087c10 */ /* 0x000fe2000fffe00a */
[----:B------:R-:W-:Y:S01]  /*3350*/  UMOV UR6, URZ ;  /* 0x000000ff00067c82 */ /* 0x000fe20008000000 */
[----:B------:R-:W-:Y:S01]  /*3360*/  LOP3.LUT R206, R206, 0x7c00, RZ, 0xc0, !PT ;  /* 0x00007c00cece7812 */ /* 0x000fe200078ec0ff */
[----:B------:R-:W-:Y:S01]  /*3370*/  UIADD3 UR7, UPT, UPT, UR27, UR7, URZ ;  /* 0x000000071b077290 */ /* 0x000fe2000fffe0ff */
[----:B------:R-:W-:Y:S01]  /*3380*/  LOP3.LUT R34, R209, 0x8, RZ, 0xc0, !PT ;  /* 0x00000008d1227812 */ /* 0x000fe200078ec0ff */
[----:B------:R-:W-:Y:S01]  /*3390*/  BSSY.RECONVERGENT B0, `(.L_x_680) ;  /* 0x000002e000007945 */ /* 0x000fe20003800200 */
[----:B------:R-:W-:-:S02]  /*33a0*/  LOP3.LUT R11, R205, 0x1c0, R164, 0xf8, !PT ;  /* 0x000001c0cd0b7812 */ /* 0x000fc400078ef8a4 */
[----:B------:R-:W-:Y:S02]  /*33b0*/  IADD3.X R0, PT, PT, R0, UR12, RZ, P2, P1 ;  /* 0x0000000c00007c10 */ /* 0x000fe400097e24ff */
[----:B------:R-:W-:Y:S02]  /*33c0*/  IADD3 R8, PT, PT, R8, UR25, R4 ;  /* 0x0000001908087c10 */ /* 0x000fe4000fffe004 */
[----:B------:R-:W-:Y:S02]  /*33d0*/  LOP3.LUT R33, R206, 0x200, R164, 0xf8, !PT ;  /* 0x00000200ce217812 */ /* 0x000fe400078ef8a4 */
[----:B------:R-:W-:Y:S01]  /*33e0*/  LOP3.LUT R34, R11, R34, RZ, 0x3c, !PT ;  /* 0x000000220b227212 */ /* 0x000fe200078e3cff */
[----:B------:R-:W-:Y:S01]  /*33f0*/  BAR.SYNC.DEFER_BLOCKING 0x0 ;  /* 0x0000000000007b1d */ /* 0x000fe20000010000 */
[----:B---3--:R-:W-:-:S05]  /*3400*/  @P0 FMUL.FTZ R9, R12, R9 ;  /* 0x000000090c090220 */ /* 0x008fca0000410000 */
[----:B------:R-:W-:-:S13]  /*3410*/  @P0 R2UR UR13, R9 ;  /* 0x00000000090d02ca */ /* 0x000fda00000e0000 */
[----:B------:R-:W-:Y:S01]  /*3420*/  @UP1 UMOV UR6, UR13 ;  /* 0x0000000d00061c82 */ /* 0x000fe20008000000 */
[----:B------:R-:W-:Y:S05]  /*3430*/  @P6 BRA `(.L_x_681) ;  /* 0x00000000007c6947 */ /* 0x000fea0003800000 */
[----:B------:R-:W2:Y:S01]  /*3440*/  LDCU UR12, c[0x0][0x440] ;  /* 0x00008800ff0c77ac */ /* 0x000ea20008000800 */
[----:B------:R-:W-:Y:S02]  /*3450*/  IMAD.U32 R12, RZ, RZ, UR26 ;  /* 0x0000001aff0c7e24 */ /* 0x000fe4000f8e00ff */
[----:B------:R-:W-:Y:S02]  /*3460*/  IMAD.U32 R4, RZ, RZ, UR7 ;  /* 0x00000007ff047e24 */ /* 0x000fe4000f8e00ff */
[----:B------:R-:W-:Y:S01]  /*3470*/  IMAD.U32 R13, RZ, RZ, UR27 ;  /* 0x0000001bff0d7e24 */ /* 0x000fe2000f8e00ff */
[----:B------:R-:W-:-:S04]  /*3480*/  LEA R14, P4, R12, R249, 0x1 ;  /* 0x000000f90c0e7211 */ /* 0x000fc800078808ff */
[----:B------:R-:W-:Y:S02]  /*3490*/  LEA.HI.X R15, R12, R248, R4, 0x1, P4 ;  /* 0x000000f80c0f7211 */ /* 0x000fe400020f0c04 */
[----:B--2---:R-:W-:Y:S02]  /*34a0*/  ISETP.GE.AND P3, PT, R205, UR12, PT ;  /* 0x0000000ccd007c0c */ /* 0x004fe4000bf66270 */
        /* <DEDUP_REMOVED lines=24> */
.L_x_681:
[----:B------:R3:W-:Y:S04]  /*3630*/  STS.128 [R252+0x10000], RZ ;  /* 0x010000fffc007388 */ /* 0x0007e80000000c00 */
[----:B------:R3:W-:Y:S04]  /*3640*/  STS.128 [R252+0x12000], RZ ;  /* 0x012000fffc007388 */ /* 0x0007e80000000c00 */
[----:B------:R3:W-:Y:S04]  /*3650*/  STS.128 [R252+0x14000], RZ ;  /* 0x014000fffc007388 */ /* 0x0007e80000000c00 */
[----:B------:R3:W-:Y:S02]  /*3660*/  STS.128 [R252+0x16000], RZ ;  /* 0x016000fffc007388 */ /* 0x0007e40000000c00 */
.L_x_682:
[----:B------:R-:W-:Y:S05]  /*3670*/  BSYNC.RECONVERGENT B0 ;  /* 0x0000000000007941 */ /* 0x000fea0003800200 */
.L_x_680:
        /* <DEDUP_REMOVED lines=46> */
.L_x_684:
[----:B------:R-:W-:Y:S05]  /*3960*/  BSYNC.RECONVERGENT B0 ;  /* 0x0000000000007941 */ /* 0x000fea0003800200 */
.L_x_683:
        /* <DEDUP_REMOVED lines=39> */
.L_x_686:
[----:B------:R-:W-:Y:S05]  /*3be0*/  BSYNC.RECONVERGENT B0 ;  /* 0x0000000000007941 */ /* 0x000fea0003800200 */
.L_x_685:
        /* <DEDUP_REMOVED lines=41> */
.L_x_688:
[----:B------:R-:W-:Y:S05]  /*3e80*/  BSYNC.RECONVERGENT B0 ;  /* 0x0000000000007941 */ /* 0x000fea0003800200 */
.L_x_687:
[----:B------:R-:W-:Y:S01]  /*3e90*/  LDSM.16.M88.4 R28, [R96] ;  /* 0x00000000601c783b */ /* 0x000fe20000000200 */
[----:B------:R-:W-:Y:S01]  /*3ea0*/  IMAD.MOV.U32 R10, RZ, RZ, 0x20 ;  /* 0x00000020ff0a7424 */ /* 0x000fe200078e00ff */
[----:B------:R-:W-:Y:S01]  /*3eb0*/  LOP3.LUT P0, R167, R207, 0x2, RZ, 0xc0, !PT ;  /* 0x00000002cfa77812 */ /* 0x000fe2000780c0ff */
[----:B------:R-:W-:Y:S01]  /*3ec0*/  VIADD R187, R95, UR5 ;  /* 0x000000055fbb7c36 */ /* 0x000fe20008000000 */
[----:B------:R-:W5:Y:S01]  /*3ed0*/  LDSM.16.M88.4 R52, [R95+UR5+0x8000] ;  /* 0x008000055f34783b */ /* 0x000f620008000200 */
[----:B------:R-:W-:Y:S01]  /*3ee0*/  LOP3.LUT R9, R207, 0x4, RZ, 0xc0, !PT ;  /* 0x00000004cf097812 */ /* 0x000fe200078ec0ff */
[----:B------:R-:W-:Y:S01]  /*3ef0*/  IMAD.MOV.U32 R166, RZ, RZ, 0x40 ;  /* 0x00000040ffa67424 */ /* 0x000fe200078e00ff */
[----:B------:R-:W-:Y:S01]  /*3f00*/  SEL R10, R10, 0xffffffe0, !P0 ;  /* 0xffffffe00a0a7807 */ /* 0x000fe20004000000 */
[----:B------:R-:W3:Y:S01]  /*3f10*/  LDSM.16.M88.4 R44, [R95+UR5+0x8800] ;  /* 0x008800055f2c783b */ /* 0x000ee20008000200 */
[----:B------:R-:W-:Y:S01]  /*3f20*/  ISETP.NE.AND P0, PT, R9, RZ, PT ;  /* 0x000000ff0900720c */ /* 0x000fe20003f05270 */
[----:B------:R-:W-:Y:S01]  /*3f30*/  IMAD.U32 R165, RZ, RZ, UR31 ;  /* 0x0000001fffa57e24 */ /* 0x000fe2000f8e00ff */
[----:B------:R-:W-:Y:S01]  /*3f40*/  UISETP.NE.AND UP1, UPT, UR23, 0x1, UPT ;  /* 0x000000011700788c */ /* 0x000fe2000bf25270 */
[--C-:B------:R-:W-:Y:S01]  /*3f50*/  IMAD.IADD R94, R96, 0x1, R10.reuse ;  /* 0x00000001605e7824 */ /* 0x100fe200078e020a */
[----:B------:R-:W4:Y:S01]  /*3f60*/  LDSM.16.M88.4 R36, [R95+UR5+0x9000] ;  /* 0x009000055f24783b */ /* 0x000f220008000200 */
[----:B------:R-:W-:Y:S01]  /*3f70*/  IMAD.IADD R93, R187, 0x1, R10 ;  /* 0x00000001bb5d7824 */ /* 0x000fe200078e020a */
[----:B------:R-:W-:Y:S01]  /*3f80*/  SEL R166, R166, 0xffffffc0, !P0 ;  /* 0xffffffc0a6a67807 */ /* 0x000fe20004000000 */
[----:B------:R-:W3:Y:S01]  /*3f90*/  LDCU.U8 UR4, c[0x0][0x4f8] ;  /* 0x00009f00ff0477ac */ /* 0x000ee20008000000 */
[----:B------:R-:W4:Y:S01]  /*3fa0*/  LDSM.16.M88.4 R68, [R95+UR5+0x9800] ;  /* 0x009800055f44783b */ /* 0x000f220008000200 */
[----:B------:R-:W-:-:S02]  /*3fb0*/  VIADDMNMX R165, R8, 0x8, R165, PT ;  /* 0x0000000808a57846 */ /* 0x000fc400038001a5 */
[--C-:B------:R-:W-:Y:S01]  /*3fc0*/  IMAD.IADD R92, R96, 0x1, R166.reuse ;  /* 0x00000001605c7824 */ /* 0x100fe200078e02a6 */
[----:B-1----:R-:W-:Y:S01]  /*3fd0*/  LDSM.16.M88.4 R4, [R94] ;  /* 0x000000005e04783b */ /* 0x002fe20000000200 */
[----:B------:R-:W-:Y:S01]  /*3fe0*/  IMAD.IADD R9, R187, 0x1, R166 ;  /* 0x00000001bb097824 */ /* 0x000fe200078e02a6 */
[----:B------:R-:W-:Y:S01]  /*3ff0*/  VIMNMX R8, PT, PT, R8, UR31, PT ;  /* 0x0000001f08087c48 */ /* 0x000fe2000bfe0100 */
[C---:B------:R-:W-:Y:S01]  /*4000*/  IMAD.IADD R35, R10.reuse, 0x1, R92 ;  /* 0x000000010a237824 */ /* 0x040fe200078e025c */
[----:B--2---:R-:W1:Y:S01]  /*4010*/  LDSM.16.M88.4 R12, [R93+0x8000] ;  /* 0x008000005d0c783b */ /* 0x004e620000000200 */
[----:B------:R-:W-:-:S03]  /*4020*/  IMAD.IADD R32, R10, 0x1, R9 ;  /* 0x000000010a207824 */ /* 0x000fc600078e0209 */
[----:B------:R-:W2:Y:S04]  /*4030*/  LDSM.16.M88.4 R64, [R93+0x8800] ;  /* 0x008800005d40783b */ /* 0x000ea80000000200 */
[----:B------:R-:W2:Y:S04]  /*4040*/  LDSM.16.M88.4 R60, [R93+0x9000] ;  /* 0x009000005d3c783b */ /* 0x000ea80000000200 */
[----:B------:R-:W2:Y:S04]  /*4050*/  LDSM.16.M88.4 R16, [R93+0x9800] ;  /* 0x009800005d10783b */ /* 0x000ea80000000200 */
[----:B------:R-:W-:Y:S01]  /*4060*/  LDSM.16.M88.4 R20, [R92] ;  /* 0x000000005c14783b */ /* 0x000fe20000000200 */
[C---:B-----5:R-:W-:Y:S03]  /*4070*/  HMMA.16816.F32 R56, R28.reuse, R52, RZ ;  /* 0x000000341c38723c */ /* 0x060fe600000018ff */
[----:B------:R-:W5:Y:S04]  /*4080*/  LDSM.16.M88.4 R24, [R9+0x8000] ;  /* 0x008000000918783b */ /* 0x000f680000000200 */
[----:B------:R-:W-:Y:S01]  /*4090*/  LDSM.16.M88.4 R76, [R9+0x9000] ;  /* 0x00900000094c783b */ /* 0x000fe20000000200 */
[C---:B------:R-:W-:Y:S03]  /*40a0*/  HMMA.16816.F32 R52, R28.reuse, R54, RZ ;  /* 0x000000361c34723c */ /* 0x040fe600000018ff */
        /* <DEDUP_REMOVED lines=8> */
[----:B------:R-:W-:Y:S08]  /*4130*/  HMMA.16816.F32 R80, R28, R68, RZ ;  /* 0x000000441c50723c */ /* 0x000ff000000018ff */
[C---:B-1----:R-:W-:Y:S08]  /*4140*/  HMMA.16816.F32 R56, R4.reuse, R12, R56 ;  /* 0x0000000c0438723c */ /* 0x042ff00000001838 */
[----:B------:R-:W-:Y:S01]  /*4150*/  HMMA.16816.F32 R52, R4, R14, R52 ;  /* 0x0000000e0434723c */ /* 0x000fe20000001834 */
[----:B------:R-:W1:Y:S07]  /*4160*/  LDSM.16.M88.4 R12, [R9+0x8800] ;  /* 0x00880000090c783b */ /* 0x000e6e0000000200 */
[----:B------:R-:W-:Y:S01]  /*4170*/  HMMA.16816.F32 R28, R28, R70, RZ ;  /* 0x000000461c1c723c */ /* 0x000fe200000018ff */
[----:B------:R-:W-:Y:S07]  /*4180*/  LDSM.16.M88.4 R68, [R32+0x8000] ;  /* 0x008000002044783b */ /* 0x000fee0000000200 */
        /* <DEDUP_REMOVED lines=8> */
[----:B------:R-:W2:Y:S04]  /*4210*/  LDSM.16.M88.4 R16, [R35] ;  /* 0x000000002310783b */ /* 0x000ea80000000200 */
[----:B------:R-:W3:Y:S03]  /*4220*/  LDSM.16.M88.4 R4, [R32+0x8800] ;  /* 0x008800002004783b */ /* 0x000ee60000000200 */
[C---:B-----5:R-:W-:Y:S08]  /*4230*/  HMMA.16816.F32 R56, R20.reuse, R24, R56 ;  /* 0x000000181438723c */ /* 0x060ff00000001838 */
        /* <DEDUP_REMOVED lines=10> */
[----:B------:R-:W4:Y:S04]  /*42e0*/  LDSM.16.M88.4 R20, [R95+UR5+0xa800] ;  /* 0x00a800055f14783b */ /* 0x000f280008000200 */
[----:B------:R-:W-:Y:S03]  /*42f0*/  LDSM.16.M88.4 R72, [R35+0x2000] ;  /* 0x002000002348783b */ /* 0x000fe60000000200 */
        /* <DEDUP_REMOVED lines=8> */
[----:B------:R-:W3:Y:S07]  /*4380*/  LDSM.16.M88.4 R60, [R95+UR5+0xb800] ;  /* 0x00b800055f3c783b */ /* 0x000eee0008000200 */
[C---:B-1----:R-:W-:Y:S08]  /*4390*/  HMMA.16816.F32 R56, R24.reuse, R12, R56 ;  /* 0x0000000c1838723c */ /* 0x042ff00000001838 */
[----:B------:R-:W-:Y:S01]  /*43a0*/  HMMA.16816.F32 R52, R24, R14, R52 ;  /* 0x0000000e1834723c */ /* 0x000fe20000001834 */
[----:B------:R-:W1:Y:S07]  /*43b0*/  LDSM.16.M88.4 R12, [R93+0xa800] ;  /* 0x00a800005d0c783b */ /* 0x000e6e0000000200 */
[C---:B------:R-:W-:Y:S08]  /*43c0*/  HMMA.16816.F32 R40, R16.reuse, R64, R40 ;  /* 0x000000401028723c */ /* 0x040ff00000001828 */
[----:B------:R-:W-:Y:S01]  /*43d0*/  HMMA.16816.F32 R36, R16, R66, R36 ;  /* 0x000000421024723c */ /* 0x000fe20000001824 */
[----:B------:R-:W5:Y:S04]  /*43e0*/  LDSM.16.M88.4 R16, [R93+0xa000] ;  /* 0x00a000005d10783b */ /* 0x000f680000000200 */
[----:B------:R-:W-:Y:S03]  /*43f0*/  LDSM.16.M88.4 R64, [R9+0xa800] ;  /* 0x00a800000940783b */ /* 0x000fe60000000200 */
[C---:B----4-:R-:W-:Y:S08]  /*4400*/  HMMA.16816.F32 R48, R24.reuse, R20, R48 ;  /* 0x000000141830723c */ /* 0x050ff00000001830 */
[C---:B------:R-:W-:Y:S01]  /*4410*/  HMMA.16816.F32 R44, R24.reuse, R22, R44 ;  /* 0x00000016182c723c */ /* 0x040fe2000000182c */
[----:B------:R-:W-:Y:S07]  /*4420*/  LDSM.16.M88.4 R20, [R92+0x2000] ;  /* 0x002000005c14783b */ /* 0x000fee0000000200 */
[C---:B--2---:R-:W-:Y:S08]  /*4430*/  HMMA.16816.F32 R40, R24.reuse, R4, R40 ;  /* 0x000000041828723c */ /* 0x044ff00000001828 */
[C---:B------:R-:W-:Y:S01]  /*4440*/  HMMA.16816.F32 R36, R24.reuse, R6, R36 ;  /* 0x000000061824723c */ /* 0x040fe20000001824 */
[----:B------:R-:W2:Y:S07]  /*4450*/  LDSM.16.M88.4 R4, [R9+0xa000] ;  /* 0x00a000000904783b */ /* 0x000eae0000000200 */
[C---:B---3--:R-:W-:Y:S08]  /*4460*/  HMMA.16816.F32 R80, R24.reuse, R60, R80 ;  /* 0x0000003c1850723c */ /* 0x048ff00000001850 */
[----:B------:R-:W-:Y:S01]  /*4470*/  HMMA.16816.F32 R28, R24, R62, R28 ;  /* 0x0000003e181c723c */ /* 0x000fe2000000181c */
[----:B------:R-:W3:Y:S04]  /*4480*/  LDSM.16.M88.4 R24, [R9+0xb800] ;  /* 0x00b800000918783b */ /* 0x000ee80000000200 */
[----:B------:R-:W-:Y:S03]  /*4490*/  LDSM.16.M88.4 R60, [R9+0xb000] ;  /* 0x00b00000093c783b */ /* 0x000fe60000000200 */
        /* <DEDUP_REMOVED lines=8> */
[----:B------:R-:W-:Y:S07]  /*4520*/  LDSM.16.M88.4 R76, [R32+0xb800] ;  /* 0x00b80000204c783b */ /* 0x000fee0000000200 */
[C---:B--2---:R-:W-:Y:S08]  /*4530*/  HMMA.16816.F32 R56, R20.reuse, R4, R56 ;  /* 0x000000041438723c */ /* 0x044ff00000001838 */
[C---:B------:R-:W-:Y:S01]  /*4540*/  HMMA.16816.F32 R52, R20.reuse, R6, R52 ;  /* 0x000000061434723c */ /* 0x040fe20000001834 */
[----:B------:R-:W2:Y:S07]  /*4550*/  LDSM.16.M88.4 R4, [R32+0xb000] ;  /* 0x00b000002004783b */ /* 0x000eae0000000200 */
[C---:B------:R-:W-:Y:S08]  /*4560*/  HMMA.16816.F32 R48, R20.reuse, R64, R48 ;  /* 0x000000401430723c */ /* 0x040ff00000001830 */
[----:B------:R-:W-:Y:S01]  /*4570*/  HMMA.16816.F32 R44, R20, R66, R44 ;  /* 0x00000042142c723c */ /* 0x000fe2000000182c */
[----:B------:R-:W-:Y:S07]  /*4580*/  LDSM.16.M88.4 R64, [R95+UR5+0xc000] ;  /* 0x00c000055f40783b */ /* 0x000fee0008000200 */
[C---:B------:R-:W-:Y:S08]  /*4590*/  HMMA.16816.F32 R40, R68.reuse, R84, R40 ;  /* 0x000000544428723c */ /* 0x040ff00000001828 */
[----:B------:R-:W-:Y:S01]  /*45a0*/  HMMA.16816.F32 R36, R68, R86, R36 ;  /* 0x000000564424723c */ /* 0x000fe20000001824 */
[----:B------:R-:W-:Y:S04]  /*45b0*/  LDSM.16.M88.4 R68, [R94+0x4000] ;  /* 0x004000005e44783b */ /* 0x000fe80000000200 */
[----:B------:R-:W-:Y:S03]  /*45c0*/  LDSM.16.M88.4 R84, [R93+0xd800] ;  /* 0x00d800005d54783b */ /* 0x000fe60000000200 */
[C---:B---3--:R-:W-:Y:S08]  /*45d0*/  HMMA.16816.F32 R80, R20.reuse, R24, R80 ;  /* 0x000000181450723c */ /* 0x048ff00000001850 */
[----:B------:R-:W-:Y:S01]  /*45e0*/  HMMA.16816.F32 R28, R20, R26, R28 ;  /* 0x0000001a141c723c */ /* 0x000fe2000000181c */
[----:B------:R-:W3:Y:S07]  /*45f0*/  LDSM.16.M88.4 R24, [R96+0x4000] ;  /* 0x004000006018783b */ /* 0x000eee0000000200 */
[C---:B-1----:R-:W-:Y:S08]  /*4600*/  HMMA.16816.F32 R48, R72.reuse, R12, R48 ;  /* 0x0000000c4830723c */ /* 0x042ff00000001830 */
[----:B------:R-:W-:Y:S01]  /*4610*/  HMMA.16816.F32 R44, R72, R14, R44 ;  /* 0x0000000e482c723c */ /* 0x000fe2000000182c */
[----:B------:R-:W1:Y:S07]  /*4620*/  LDSM.16.M88.4 R12, [R95+UR5+0xd000] ;  /* 0x00d000055f0c783b */ /* 0x000e6e0008000200 */
[C---:B------:R-:W-:Y:S08]  /*4630*/  HMMA.16816.F32 R40, R20.reuse, R60, R40 ;  /* 0x0000003c1428723c */ /* 0x040ff00000001828 */
[----:B------:R-:W-:Y:S01]  /*4640*/  HMMA.16816.F32 R36, R20, R62, R36 ;  /* 0x0000003e1424723c */ /* 0x000fe20000001824 */
[----:B------:R-:W5:Y:S04]  /*4650*/  LDSM.16.M88.4 R20, [R95+UR5+0xc800] ;  /* 0x00c800055f14783b */ /* 0x000f680008000200 */
[----:B------:R-:W5:Y:S03]  /*4660*/  LDSM.16.M88.4 R60, [R95+UR5+0xd800] ;  /* 0x00d800055f3c783b */ /* 0x000f660008000200 */
[C---:B----4-:R-:W-:Y:S08]  /*4670*/  HMMA.16816.F32 R56, R72.reuse, R16, R56 ;  /* 0x000000104838723c */ /* 0x050ff00000001838 */
[C---:B------:R-:W-:Y:S01]  /*4680*/  HMMA.16816.F32 R52, R72.reuse, R18, R52 ;  /* 0x000000124834723c */ /* 0x040fe20000001834 */
[----:B------:R-:W-:Y:S07]  /*4690*/  LDSM.16.M88.4 R16, [R93+0xc000] ;  /* 0x00c000005d10783b */ /* 0x000fee0000000200 */
[C---:B--2---:R-:W-:Y:S08]  /*46a0*/  HMMA.16816.F32 R40, R72.reuse, R4, R40 ;  /* 0x000000044828723c */ /* 0x044ff00000001828 */
[----:B------:R-:W-:Y:S01]  /*46b0*/  HMMA.16816.F32 R36, R72, R6, R36 ;  /* 0x000000064824723c */ /* 0x000fe20000001824 */
[----:B------:R-:W2:Y:S07]  /*46c0*/  LDSM.16.M88.4 R4, [R93+0xc800] ;  /* 0x00c800005d04783b */ /* 0x000eae0000000200 */
[C---:B---3--:R-:W-:Y:S08]  /*46d0*/  HMMA.16816.F32 R56, R24.reuse, R64, R56 ;  /* 0x000000401838723c */ /* 0x048ff00000001838 */
[C---:B------:R-:W-:Y:S01]  /*46e0*/  HMMA.16816.F32 R52, R24.reuse, R66, R52 ;  /* 0x000000421834723c */ /* 0x040fe20000001834 */
[----:B------:R-:W-:Y:S07]  /*46f0*/  LDSM.16.M88.4 R64, [R92+0x4000] ;  /* 0x004000005c40783b */ /* 0x000fee0000000200 */
[C---:B-1----:R-:W-:Y:S08]  /*4700*/  HMMA.16816.F32 R40, R24.reuse, R12, R40 ;  /* 0x0000000c1828723c */ /* 0x042ff00000001828 */
[----:B------:R-:W-:Y:S01]  /*4710*/  HMMA.16816.F32 R36, R24, R14, R36 ;  /* 0x0000000e1824723c */ /* 0x000fe20000001824 */
[----:B------:R-:W1:Y:S07]  /*4720*/  LDSM.16.M88.4 R12, [R9+0xc800] ;  /* 0x00c80000090c783b */ /* 0x000e6e0000000200 */
[C---:B------:R-:W-:Y:S08]  /*4730*/  HMMA.16816.F32 R80, R72.reuse, R76, R80 ;  /* 0x0000004c4850723c */ /* 0x040ff00000001850 */
[----:B------:R-:W-:Y:S01]  /*4740*/  HMMA.16816.F32 R28, R72, R78, R28 ;  /* 0x0000004e481c723c */ /* 0x000fe2000000181c */
[----:B------:R-:W-:Y:S04]  /*4750*/  LDSM.16.M88.4 R76, [R9+0xd000] ;  /* 0x00d00000094c783b */ /* 0x000fe80000000200 */
[----:B------:R-:W-:Y:S03]  /*4760*/  LDSM.16.M88.4 R72, [R9+0xd800] ;  /* 0x00d800000948783b */ /* 0x000fe60000000200 */
[C---:B-----5:R-:W-:Y:S08]  /*4770*/  HMMA.16816.F32 R48, R24.reuse, R20, R48 ;  /* 0x000000141830723c */ /* 0x060ff00000001830 */
        /* <DEDUP_REMOVED lines=9> */
[C---:B------:R-:W-:Y:S08]  /*4810*/  HMMA.16816.F32 R56, R68.reuse, R16, R56 ;  /* 0x000000104438723c */ /* 0x040ff00000001838 */
[----:B------:R-:W-:Y:S01]  /*4820*/  HMMA.16816.F32 R52, R68, R18, R52 ;  /* 0x000000124434723c */ /* 0x000fe20000001834 */
[----:B------:R-:W4:Y:S07]  /*4830*/  LDSM.16.M88.4 R16, [R32+0xd000] ;  /* 0x00d000002010783b */ /* 0x000f2e0000000200 */
[C---:B-1----:R-:W-:Y:S08]  /*4840*/  HMMA.16816.F32 R48, R64.reuse, R12, R48 ;  /* 0x0000000c4030723c */ /* 0x042ff00000001830 */
[----:B------:R-:W-:Y:S01]  /*4850*/  HMMA.16816.F32 R44, R64, R14, R44 ;  /* 0x0000000e402c723c */ /* 0x000fe2000000182c */
[----:B------:R-:W1:Y:S07]  /*4860*/  LDSM.16.M88.4 R12, [R32+0xd800] ;  /* 0x00d80000200c783b */ /* 0x000e6e0000000200 */
        /* <DEDUP_REMOVED lines=17> */
[C---:B--2---:R-:W-:Y:S08]  /*4980*/  HMMA.16816.F32 R56, R4.reuse, R60, R56 ;  /* 0x0000003c0438723c */ /* 0x044ff00000001838 */
[C---:B------:R-:W-:Y:S01]  /*4990*/  HMMA.16816.F32 R52, R4.reuse, R62, R52 ;  /* 0x0000003e0434723c */ /* 0x040fe20000001834 */
[----:B------:R-:W2:Y:S07]  /*49a0*/  LDSM.16.M88.4 R60, [R95+UR5+0xf000] ;  /* 0x00f000055f3c783b */ /* 0x000eae0008000200 */
[C---:B------:R-:W-:Y:S08]  /*49b0*/  HMMA.16816.F32 R48, R4.reuse, R24, R48 ;  /* 0x000000180430723c */ /* 0x040ff00000001830 */
[C---:B------:R-:W-:Y:S01]  /*49c0*/  HMMA.16816.F32 R44, R4.reuse, R26, R44 ;  /* 0x0000001a042c723c */ /* 0x040fe2000000182c */
[----:B------:R-:W3:Y:S07]  /*49d0*/  LDSM.16.M88.4 R24, [R95+UR5+0xf800] ;  /* 0x00f800055f18783b */ /* 0x000eee0008000200 */
        /* <DEDUP_REMOVED lines=16> */
[C---:B---3--:R-:W-:Y:S08]  /*4ae0*/  HMMA.16816.F32 R28, R20.reuse, R26, R28 ;  /* 0x0000001a141c723c */ /* 0x048ff0000000181c */
        /* <DEDUP_REMOVED lines=9> */
[C---:B----4-:R-:W-:Y:S08]  /*4b80*/  HMMA.16816.F32 R48, R84.reuse, R12, R48 ;  /* 0x0000000c5430723c */ /* 0x050ff00000001830 */
[----:B------:R-:W-:Y:S01]  /*4b90*/  HMMA.16816.F32 R44, R84, R14, R44 ;  /* 0x0000000e542c723c */ /* 0x000fe2000000182c */
[----:B------:R-:W3:Y:S01]  /*4ba0*/  LDSM.16.M88.4 R12, [R32+0xf800] ;  /* 0x00f80000200c783b */ /* 0x000ee20000000200 */
[----:B------:R-:W-:-:S06]  /*4bb0*/  DEPBAR.LE SB0, 0x0 ;  /* 0x000080000000791a */ /* 0x000fcc0000000000 */
[C---:B------:R-:W-:Y:S08]  /*4bc0*/  HMMA.16816.F32 R28, R84.reuse, R90, R28 ;  /* 0x0000005a541c723c */ /* 0x040ff0000000181c */
[----:B------:R-:W-:Y:S08]  /*4bd0*/  HMMA.16816.F32 R80, R84, R88, R80 ;  /* 0x000000585450723c */ /* 0x000ff00000001850 */
[C---:B------:R-:W-:Y:S08]  /*4be0*/  HMMA.16816.F32 R56, R76.reuse, R72, R56 ;  /* 0x000000484c38723c */ /* 0x040ff00000001838 */
[C---:B------:R-:W-:Y:S08]  /*4bf0*/  HMMA.16816.F32 R52, R76.reuse, R74, R52 ;  /* 0x0000004a4c34723c */ /* 0x040ff00000001834 */
[C---:B--2---:R-:W-:Y:S08]  /*4c00*/  HMMA.16816.F32 R28, R76.reuse, R62, R28 ;  /* 0x0000003e4c1c723c */ /* 0x044ff0000000181c */
[C---:B-----5:R-:W-:Y:S08]  /*4c10*/  HMMA.16816.F32 R48, R76.reuse, R68, R48 ;  /* 0x000000444c30723c */ /* 0x060ff00000001830 */
[C---:B------:R-:W-:Y:S08]  /*4c20*/  HMMA.16816.F32 R44, R76.reuse, R70, R44 ;  /* 0x000000464c2c723c */ /* 0x040ff0000000182c */
[C---:B------:R-:W-:Y:S08]  /*4c30*/  HMMA.16816.F32 R40, R76.reuse, R64, R40 ;  /* 0x000000404c28723c */ /* 0x040ff00000001828 */
[C---:B------:R-:W-:Y:S08]  /*4c40*/  HMMA.16816.F32 R36, R76.reuse, R66, R36 ;  /* 0x000000424c24723c */ /* 0x040ff00000001824 */
[----:B------:R-:W-:Y:S08]  /*4c50*/  HMMA.16816.F32 R80, R76, R60, R80 ;  /* 0x0000003c4c50723c */ /* 0x000ff00000001850 */
[C---:B-1----:R-:W-:Y:S08]  /*4c60*/  HMMA.16816.F32 R56, R4.reuse, R24, R56 ;  /* 0x000000180438723c */ /* 0x042ff00000001838 */
[C---:B------:R-:W-:Y:S08]  /*4c70*/  HMMA.16816.F32 R52, R4.reuse, R26, R52 ;  /* 0x0000001a0434723c */ /* 0x040ff00000001834 */
[----:B---3--:R-:W-:Y:S01]  /*4c80*/  HMMA.16816.F32 R28, R4, R14, R28 ;  /* 0x0000000e041c723c */ /* 0x008fe2000000181c */
[----:B------:R-:W-:-:S04]  /*4c90*/  VIADD R14, R184, UR21 ;  /* 0x00000015b80e7c36 */ /* 0x000fc80008000000 */
[C---:B------:R-:W-:Y:S02]  /*4ca0*/  VIADD R15, R14.reuse, 0x38 ;  /* 0x000000380e0f7836 */ /* 0x040fe40000000000 */
[C---:B------:R-:W-:Y:S01]  /*4cb0*/  VIADD R26, R14.reuse, 0x20 ;  /* 0x000000200e1a7836 */ /* 0x040fe20000000000 */
[----:B------:R-:W-:Y:S01]  /*4cc0*/  HMMA.16816.F32 R48, R4, R20, R48 ;  /* 0x000000140430723c */ /* 0x000fe20000001830 */
[C---:B------:R-:W-:Y:S01]  /*4cd0*/  VIADD R20, R14.reuse, 0x28 ;  /* 0x000000280e147836 */ /* 0x040fe20000000000 */
[----:B------:R-:W-:Y:S01]  /*4ce0*/  BAR.SYNC.DEFER_BLOCKING 0x0 ;  /* 0x0000000000007b1d */ /* 0x000fe20000010000 */
[C---:B------:R-:W-:Y:S01]  /*4cf0*/  ISETP.GE.AND P2, PT, R15.reuse, R8, PT ;  /* 0x000000080f00720c */ /* 0x040fe20003f46270 */
[----:B------:R-:W-:Y:S01]  /*4d00*/  VIADD R21, R14, 0x29 ;  /* 0x000000290e157836 */ /* 0x000fe20000000000 */
[----:B------:R-:W-:-:S03]  /*4d10*/  ISETP.GE.AND P4, PT, R15, R165, PT ;  /* 0x000000a50f00720c */ /* 0x000fc60003f86270 */
[----:B------:R-:W-:Y:S01]  /*4d20*/  HMMA.16816.F32 R44, R4, R22, R44 ;  /* 0x00000016042c723c */ /* 0x000fe2000000182c */
[----:B------:R-:W-:-:S07]  /*4d30*/  VIADD R23, R14, 0x21 ;  /* 0x000000210e177836 */ /* 0x000fce0000000000 */
[----:B------:R-:W-:Y:S01]  /*4d40*/  HMMA.16816.F32 R40, R4, R16, R40 ;  /* 0x000000100428723c */ /* 0x000fe20000001828 */
[----:B------:R-:W-:-:S07]  /*4d50*/  VIADD R17, R14, 0x30 ;  /* 0x000000300e117836 */ /* 0x000fce0000000000 */
[C---:B------:R-:W-:Y:S08]  /*4d60*/  HMMA.16816.F32 R36, R4.reuse, R18, R36 ;  /* 0x000000120424723c */ /* 0x040ff00000001824 */
[----:B------:R-:W-:Y:S01]  /*4d70*/  HMMA.16816.F32 R80, R4, R12, R80 ;  /* 0x0000000c0450723c */ /* 0x000fe20000001850 */
[C---:B------:R-:W-:Y:S01]  /*4d80*/  VIADD R5, R14.reuse, 0x1 ;  /* 0x000000010e057836 */ /* 0x040fe20000000000 */
[----:B------:R-:W-:Y:S01]  /*4d90*/  I2FP.F32.U32 R12, R15 ;  /* 0x0000000f000c7245 */ /* 0x000fe20000201000 */
[----:B------:R-:W-:-:S02]  /*4da0*/  VIADD R4, R14, 0x8 ;  /* 0x000000080e047836 */ /* 0x000fc40000000000 */
[----:B------:R-:W-:Y:S01]  /*4db0*/  VIADD R6, R14, 0x9 ;  /* 0x000000090e067836 */ /* 0x000fe20000000000 */
[CC--:B------:R-:W-:Y:S01]  /*4dc0*/  ISETP.GE.AND P6, PT, R5.reuse, R8.reuse, PT ;  /* 0x000000080500720c */ /* 0x0c0fe20003fc6270 */
[----:B------:R-:W-:Y:S01]  /*4dd0*/  FFMA.FTZ R24, R12, UR6, R28 ;  /* 0x000000060c187c23 */ /* 0x000fe2000801001c */
[-C--:B------:R-:W-:Y:S01]  /*4de0*/  ISETP.GE.AND P1, PT, R5, R165.reuse, PT ;  /* 0x000000a50500720c */ /* 0x080fe20003f26270 */
[----:B------:R-:W-:Y:S01]  /*4df0*/  VIADD R13, R14, 0x31 ;  /* 0x000000310e0d7836 */ /* 0x000fe20000000000 */
[----:B------:R-:W-:Y:S01]  /*4e00*/  ISETP.GE.AND P5, PT, R4, R8, PT ;  /* 0x000000080400720c */ /* 0x000fe20003fa6270 */
[----:B------:R-:W-:Y:S01]  /*4e10*/  VIADD R7, R14, 0x39 ;  /* 0x000000390e077836 */ /* 0x000fe20000000000 */
        /* <DEDUP_REMOVED lines=8> */
[C---:B------:R-:W-:Y:S01]  /*4ea0*/  VIADD R5, R14.reuse, 0x10 ;  /* 0x000000100e057836 */ /* 0x040fe20000000000 */
[----:B------:R-:W-:Y:S01]  /*4eb0*/  FSEL R121, R57, -INF , !P6 ;  /* 0xff80000039797808 */ /* 0x000fe20007000000 */
[----:B------:R-:W-:Y:S01]  /*4ec0*/  VIADD R4, R14, 0x11 ;  /* 0x000000110e047836 */ /* 0x000fe20000000000 */
[----:B------:R-:W-:Y:S02]  /*4ed0*/  FSEL R103, R59, -INF , !P1 ;  /* 0xff8000003b677808 */ /* 0x000fe40004800000 */
[----:B------:R-:W-:-:S02]  /*4ee0*/  FSEL R127, R52, -INF , !P5 ;  /* 0xff800000347f7808 */ /* 0x000fc40006800000 */
[----:B------:R-:W-:Y:S02]  /*4ef0*/  FSEL R126, R54, -INF , !P3 ;  /* 0xff800000367e7808 */ /* 0x000fe40005800000 */
[CC--:B------:R-:W-:Y:S02]  /*4f00*/  ISETP.GE.AND P6, PT, R5.reuse, R8.reuse, PT ;  /* 0x000000080500720c */ /* 0x0c0fe40003fc6270 */
[-C--:B------:R-:W-:Y:S02]  /*4f10*/  ISETP.GE.AND P1, PT, R5, R165.reuse, PT ;  /* 0x000000a50500720c */ /* 0x080fe40003f26270 */
[C---:B------:R-:W-:Y:S02]  /*4f20*/  ISETP.GE.AND P5, PT, R4.reuse, R8, PT ;  /* 0x000000080400720c */ /* 0x040fe40003fa6270 */
[----:B------:R-:W-:Y:S02]  /*4f30*/  ISETP.GE.AND P3, PT, R4, R165, PT ;  /* 0x000000a50400720c */ /* 0x000fe40003f66270 */
[----:B------:R-:W-:-:S02]  /*4f40*/  I2FP.F32.U32 R5, R5 ;  /* 0x0000000500057245 */ /* 0x000fc40000201000 */
[----:B------:R-:W-:Y:S02]  /*4f50*/  I2FP.F32.U32 R4, R4 ;  /* 0x0000000400047245 */ /* 0x000fe40000201000 */
[C---:B------:R-:W-:Y:S01]  /*4f60*/  ISETP.GE.AND P0, PT, R6.reuse, R8, PT ;  /* 0x000000080600720c */ /* 0x040fe20003f06270 */
[C---:B------:R-:W-:Y:S01]  /*4f70*/  FFMA.FTZ R48, R5.reuse, UR6, R48 ;  /* 0x0000000605307c23 */ /* 0x040fe20008010030 */
[----:B------:R-:W-:Y:S01]  /*4f80*/  ISETP.GE.AND P2, PT, R6, R165, PT ;  /* 0x000000a50600720c */ /* 0x000fe20003f46270 */
[----:B------:R-:W-:Y:S01]  /*4f90*/  FFMA.FTZ R50, R5, UR6, R50 ;  /* 0x0000000605327c23 */ /* 0x000fe20008010032 */
[----:B------:R-:W-:Y:S01]  /*4fa0*/  I2FP.F32.U32 R6, R6 ;  /* 0x0000000600067245 */ /* 0x000fe20000201000 */
[C---:B------:R-:W-:Y:S01]  /*4fb0*/  FFMA.FTZ R49, R4.reuse, UR6, R49 ;  /* 0x0000000604317c23 */ /* 0x040fe20008010031 */
[----:B------:R-:W-:Y:S01]  /*4fc0*/  FFMA.FTZ R51, R4, UR6, R51 ;  /* 0x0000000604337c23 */ /* 0x000fe20008010033 */
[----:B------:R-:W-:Y:S01]  /*4fd0*/  VIADD R4, R14, 0x19 ;  /* 0x000000190e047836 */ /* 0x000fe20000000000 */
[----:B------:R-:W-:Y:S01]  /*4fe0*/  FSEL R235, R48, -INF , !P6 ;  /* 0xff80000030eb7808 */ /* 0x000fe20007000000 */
[C---:B------:R-:W-:Y:S01]  /*4ff0*/  FFMA.FTZ R53, R6.reuse, UR6, R53 ;  /* 0x0000000606357c23 */ /* 0x040fe20008010035 */
[----:B------:R-:W-:Y:S01]  /*5000*/  FFMA.FTZ R55, R6, UR6, R55 ;  /* 0x0000000606377c23 */ /* 0x000fe20008010037 */
[----:B------:R-:W-:Y:S01]  /*5010*/  FSEL R232, R50, -INF , !P1 ;  /* 0xff80000032e87808 */ /* 0x000fe20004800000 */
[----:B------:R-:W-:Y:S01]  /*5020*/  VIADD R5, R14, 0x18 ;  /* 0x000000180e057836 */ /* 0x000fe20000000000 */
        /* <DEDUP_REMOVED lines=8> */
[----:B------:R-:W-:Y:S01]  /*50b0*/  FSEL R237, R53, -INF , !P0 ;  /* 0xff80000035ed7808 */ /* 0x000fe20004000000 */
[----:B------:R-:W-:Y:S01]  /*50c0*/  FFMA.FTZ R47, R4, UR6, R47 ;  /* 0x00000006042f7c23 */ /* 0x000fe2000801002f */
[----:B------:R-:W-:Y:S01]  /*50d0*/  FSEL R236, R55, -INF , !P2 ;  /* 0xff80000037ec7808 */ /* 0x000fe20005000000 */
[----:B------:R-:W-:Y:S01]  /*50e0*/  FFMA.FTZ R27, R26, UR6, R40 ;  /* 0x000000061a1b7c23 */ /* 0x000fe20008010028 */
[C---:B------:R-:W-:Y:S01]  /*50f0*/  ISETP.GE.AND P0, PT, R5.reuse, R8, PT ;  /* 0x000000080500720c */ /* 0x040fe20003f06270 */
[----:B------:R-:W-:Y:S01]  /*5100*/  FFMA.FTZ R45, R4, UR6, R45 ;  /* 0x00000006042d7c23 */ /* 0x000fe2000801002d */
[----:B------:R-:W-:Y:S01]  /*5110*/  ISETP.GE.AND P2, PT, R5, R165, PT ;  /* 0x000000a50500720c */ /* 0x000fe20003f46270 */
[----:B------:R-:W-:Y:S01]  /*5120*/  FFMA.FTZ R26, R26, UR6, R42 ;  /* 0x000000061a1a7c23 */ /* 0x000fe2000801002a */
[----:B------:R-:W-:-:S02]  /*5130*/  I2FP.F32.U32 R5, R5 ;  /* 0x0000000500057245 */ /* 0x000fc40000201000 */
[----:B------:R-:W-:Y:S02]  /*5140*/  FSEL R219, R47, -INF , !P1 ;  /* 0xff8000002fdb7808 */ /* 0x000fe40004800000 */
[----:B------:R-:W-:Y:S01]  /*5150*/  FSEL R27, R27, -INF , !P5 ;  /* 0xff8000001b1b7808 */ /* 0x000fe20006800000 */
[C---:B------:R-:W-:Y:S01]  /*5160*/  FFMA.FTZ R46, R5.reuse, UR6, R46 ;  /* 0x00000006052e7c23 */ /* 0x040fe2000801002e */
[----:B------:R-:W-:Y:S01]  /*5170*/  FFMA.FTZ R44, R5, UR6, R44 ;  /* 0x00000006052c7c23 */ /* 0x000fe2000801002c */
[----:B------:R-:W-:Y:S02]  /*5180*/  I2FP.F32.U32 R6, R14 ;  /* 0x0000000e00067245 */ /* 0x000fe40000201000 */
[C---:B------:R-:W-:Y:S02]  /*5190*/  ISETP.GE.AND P1, PT, R20.reuse, R8, PT ;  /* 0x000000081400720c */ /* 0x040fe40003f26270 */
[----:B------:R-:W-:Y:S01]  /*51a0*/  ISETP.GE.AND P5, PT, R20, R165, PT ;  /* 0x000000a51400720c */ /* 0x000fe20003fa6270 */
[----:B------:R-:W-:Y:S01]  /*51b0*/  FFMA.FTZ R56, R6, UR6, R56 ;  /* 0x0000000606387c23 */ /* 0x000fe20008010038 */
[----:B------:R-:W-:-:S02]  /*51c0*/  I2FP.F32.U32 R20, R20 ;  /* 0x0000001400147245 */ /* 0x000fc40000201000 */
[----:B------:R-:W-:Y:S02]  /*51d0*/  FSEL R225, R46, -INF , !P2 ;  /* 0xff8000002ee17808 */ /* 0x000fe40005000000 */
[----:B------:R-:W-:Y:S01]  /*51e0*/  FSEL R221, R45, -INF , !P6 ;  /* 0xff8000002ddd7808 */ /* 0x000fe20007000000 */
[----:B------:R-:W-:Y:S01]  /*51f0*/  FFMA.FTZ R25, R20, UR6, R36 ;  /* 0x0000000614197c23 */ /* 0x000fe20008010024 */
[----:B------:R-:W-:Y:S02]  /*5200*/  FSEL R229, R44, -INF , !P0 ;  /* 0xff8000002ce57808 */ /* 0x000fe40004000000 */
[CC--:B------:R-:W-:Y:S02]  /*5210*/  ISETP.GE.AND P2, PT, R23.reuse, R8.reuse, PT ;  /* 0x000000081700720c */ /* 0x0c0fe40003f46270 */
[----:B------:R-:W-:Y:S02]  /*5220*/  ISETP.GE.AND P6, PT, R23, R165, PT ;  /* 0x000000a51700720c */ /* 0x000fe40003fc6270 */
[----:B------:R-:W-:-:S02]  /*5230*/  ISETP.GE.AND P0, PT, R14, R8, PT ;  /* 0x000000080e00720c */ /* 0x000fc40003f06270 */
[----:B------:R-:W-:Y:S02]  /*5240*/  I2FP.F32.U32 R23, R23 ;  /* 0x0000001700177245 */ /* 0x000fe40000201000 */
[----:B------:R-:W-:Y:S02]  /*5250*/  P2R R4, PR, RZ, 0x40 ;  /* 0x00000040ff047803 */ /* 0x000fe40000000000 */
[----:B------:R-:W-:Y:S01]  /*5260*/  FSEL R26, R26, -INF , !P3 ;  /* 0xff8000001a1a7808 */ /* 0x000fe20005800000 */
[----:B------:R-:W-:Y:S01]  /*5270*/  FFMA.FTZ R28, R23, UR6, R41 ;  /* 0x00000006171c7c23 */ /* 0x000fe20008010029 */
[C---:B------:R-:W-:Y:S02]  /*5280*/  ISETP.GE.AND P3, PT, R21.reuse, R8, PT ;  /* 0x000000081500720c */ /* 0x040fe40003f66270 */
[----:B------:R-:W-:Y:S02]  /*5290*/  ISETP.GE.AND P6, PT, R21, R165, PT ;  /* 0x000000a51500720c */ /* 0x000fe40003fc6270 */
[----:B------:R-:W-:-:S02]  /*52a0*/  FSEL R122, R56, -INF , !P0 ;  /* 0xff800000387a7808 */ /* 0x000fc40004000000 */
[----:B------:R-:W-:Y:S02]  /*52b0*/  I2FP.F32.U32 R21, R21 ;  /* 0x0000001500157245 */ /* 0x000fe40000201000 */
[----:B------:R-:W-:Y:S02]  /*52c0*/  FSEL R25, R25, -INF , !P1 ;  /* 0xff80000019197808 */ /* 0x000fe40004800000 */
[----:B------:R-:W-:Y:S01]  /*52d0*/  I2FP.F32.U32 R56, R17 ;  /* 0x0000001100387245 */ /* 0x000fe20000201000 */
[----:B------:R-:W-:Y:S01]  /*52e0*/  FFMA.FTZ R22, R21, UR6, R37 ;  /* 0x0000000615167c23 */ /* 0x000fe20008010025 */
[----:B------:R-:W-:Y:S02]  /*52f0*/  ISETP.GE.AND P1, PT, R17, R8, PT ;  /* 0x000000081100720c */ /* 0x000fe40003f26270 */
[----:B------:R-:W-:Y:S01]  /*5300*/  P2R R5, PR, RZ, 0x20 ;  /* 0x00000020ff057803 */ /* 0x000fe20000000000 */
[----:B------:R-:W-:Y:S01]  /*5310*/  FFMA.FTZ R59, R56, UR6, R80 ;  /* 0x00000006383b7c23 */ /* 0x000fe20008010050 */
[----:B------:R-:W-:-:S02]  /*5320*/  FSEL R28, R28, -INF , !P2 ;  /* 0xff8000001c1c7808 */ /* 0x000fc40005000000 */
[----:B------:R-:W-:Y:S02]  /*5330*/  P2R R15, PR, RZ, 0x8 ;  /* 0x00000008ff0f7803 */ /* 0x000fe40000000000 */
[----:B------:R-:W-:Y:S02]  /*5340*/  P2R R16, PR, RZ, 0x2 ;  /* 0x00000002ff107803 */ /* 0x000fe40000000000 */
[----:B------:R-:W-:Y:S02]  /*5350*/  ISETP.GE.AND P5, PT, R17, R165, PT ;  /* 0x000000a51100720c */ /* 0x000fe40003fa6270 */
[----:B------:R-:W-:Y:S01]  /*5360*/  I2FP.F32.U32 R55, R13 ;  /* 0x0000000d00377245 */ /* 0x000fe20000201000 */
[----:B------:R-:W-:Y:S10]  /*5370*/  BRA.U !UP1, `(.L_x_689) ;  /* 0x0000000509c47547 */ /* 0x000ff4000b800000 */
[----:B------:R-:W-:-:S04]  /*5380*/  UIADD3 UR7, UPT, UPT, UR23, -0x2, URZ ;  /* 0xfffffffe17077890 */ /* 0x000fc8000fffe0ff */
[----:B------:R-:W-:Y:S02]  /*5390*/  UIMAD.WIDE.U32 UR12, UR16, UR7, URZ ;  /* 0x00000007100c72a5 */ /* 0x000fe4000f8e00ff */
[----:B------:R-:W-:-:S04]  /*53a0*/  UIMAD UR7, UR15, UR7, URZ ;  /* 0x000000070f0772a4 */ /* 0x000fc8000f8e02ff */
[----:B------:R-:W-:Y:S01]  /*53b0*/  UIADD3 UR7, UPT, UPT, UR13, UR7, URZ ;  /* 0x000000070d077290 */ /* 0x000fe2000fffe0ff */
[----:B------:R-:W-:Y:S01]  /*53c0*/  IMAD.U32 R18, RZ, RZ, UR12 ;  /* 0x0000000cff127e24 */ /* 0x000fe2000f8e00ff */
[----:B------:R-:W-:Y:S01]  /*53d0*/  UIADD3 UR12, UP0, UPT, UR18, UR12, URZ ;  /* 0x0000000c120c7290 */ /* 0x000fe2000ff1e0ff */
[----:B------:R-:W-:-:S03]  /*53e0*/  IMAD.U32 R19, RZ, RZ, UR13 ;  /* 0x0000000dff137e24 */ /* 0x000fc6000f8e00ff */
[----:B------:R-:W-:Y:S01]  /*53f0*/  IMAD.U32 R17, RZ, RZ, UR7 ;  /* 0x00000007ff117e24 */ /* 0x000fe2000f8e00ff */
[CC--:B------:R-:W-:Y:S01]  /*5400*/  LEA R40, P0, R18.reuse, R251.reuse, 0x1 ;  /* 0x000000fb12287211 */ /* 0x0c0fe200078008ff */
[----:B------:R-:W-:Y:S02]  /*5410*/  UIADD3.X UR7, UPT, UPT, UR17, UR7, URZ, UP0, !UPT ;  /* 0x0000000711077290 */ /* 0x000fe400087fe4ff */
[----:B------:R-:W-:Y:S01]  /*5420*/  UIADD3 UR15, UP0, UPT, UR18, UR12, URZ ;  /* 0x0000000c120f7290 */ /* 0x000fe2000ff1e0ff */
[----:B------:R-:W-:Y:S01]  /*5430*/  LEA.HI.X R41, R18, R250, R17, 0x1, P0 ;  /* 0x000000fa12297211 */ /* 0x000fe200000f0c11 */
[----:B------:R-:W-:Y:S02]  /*5440*/  IMAD.U32 R18, RZ, RZ, UR12 ;  /* 0x0000000cff127e24 */ /* 0x000fe4000f8e00ff */
[----:B------:R-:W-:Y:S01]  /*5450*/  IMAD.U32 R17, RZ, RZ, UR7 ;  /* 0x00000007ff117e24 */ /* 0x000fe2000f8e00ff */
[----:B------:R-:W-:Y:S02]  /*5460*/  UIADD3.X UR13, UPT, UPT, UR17, UR7, URZ, UP0, !UPT ;  /* 0x00000007110d7290 */ /* 0x000fe400087fe4ff */
[----:B------:R-:W-:Y:S01]  /*5470*/  LEA R36, P0, R18, R251, 0x1 ;  /* 0x000000fb12247211 */ /* 0x000fe200078008ff */
[----:B------:R-:W-:-:S03]  /*5480*/  ULEA UR12, UP0, UR10, UR12, 0x5 ;  /* 0x0000000c0a0c7291 */ /* 0x000fc6000f8028ff */
[----:B------:R-:W-:Y:S01]  /*5490*/  LEA.HI.X R37, R18, R250, R17, 0x1, P0 ;  /* 0x000000fa12257211 */ /* 0x000fe200000f0c11 */
[----:B------:R-:W-:Y:S01]  /*54a0*/  IMAD.U32 R18, RZ, RZ, UR15 ;  /* 0x0000000fff127e24 */ /* 0x000fe2000f8e00ff */
[----:B------:R-:W-:Y:S01]  /*54b0*/  ULEA.HI.X UR7, UR10, UR7, UR11, 0x5, UP0 ;  /* 0x000000070a077291 */ /* 0x000fe200080f2c0b */
[----:B------:R-:W-:-:S03]  /*54c0*/  IMAD.U32 R17, RZ, RZ, UR13 ;  /* 0x0000000dff117e24 */ /* 0x000fc6000f8e00ff */
[----:B------:R-:W-:-:S04]  /*54d0*/  LEA R44, P0, R18, R251, 0x1 ;  /* 0x000000fb122c7211 */ /* 0x000fc800078008ff */
[----:B------:R-:W-:Y:S01]  /*54e0*/  LEA.HI.X R45, R18, R250, R17, 0x1, P0 ;  /* 0x000000fa122d7211 */ /* 0x000fe200000f0c11 */
[----:B------:R-:W-:Y:S02]  /*54f0*/  IMAD.U32 R17, RZ, RZ, UR7 ;  /* 0x00000007ff117e24 */ /* 0x000fe4000f8e00ff */
[----:B------:R-:W1:Y:S01]  /*5500*/  LDCU UR7, c[0x0][0x440] ;  /* 0x00008800ff0777ac */ /* 0x000e620008000800 */
[----:B------:R-:W-:-:S05]  /*5510*/  IMAD.U32 R18, RZ, RZ, UR12 ;  /* 0x0000000cff127e24 */ /* 0x000fca000f8e00ff */
        /* <DEDUP_REMOVED lines=87> */
.L_x_689:
[----:B------:R-:W-:Y:S01]  /*5a90*/  ISETP.NE.AND P3, PT, R4, RZ, PT ;  /* 0x000000ff0400720c */ /* 0x000fe20003f65270 */
[----:B------:R-:W-:Y:S01]  /*5aa0*/  FFMA.FTZ R60, R55, UR6, R81 ;  /* 0x00000006373c7c23 */ /* 0x000fe20008010051 */
[----:B------:R-:W-:Y:S01]  /*5ab0*/  FMNMX3.FTZ R4, R122, R121, R127, !PT ;  /* 0x000000797a047276 */ /* 0x000fe2000781007f */
[----:B------:R-:W-:Y:S01]  /*5ac0*/  FFMA.FTZ R58, R6, UR6, R58 ;  /* 0x00000006063a7c23 */ /* 0x000fe2000801003a */
[----:B------:R-:W-:Y:S01]  /*5ad0*/  ISETP.NE.AND P1, PT, R16, RZ, PT ;  /* 0x000000ff1000720c */ /* 0x000fe20003f25270 */
[----:B------:R-:W-:Y:S01]  /*5ae0*/  FFMA.FTZ R23, R23, UR6, R43 ;  /* 0x0000000617177c23 */ /* 0x000fe2000801002b */
[----:B------:R-:W-:Y:S01]  /*5af0*/  ISETP.NE.AND P0, PT, R15, RZ, PT ;  /* 0x000000ff0f00720c */ /* 0x000fe20003f05270 */
[----:B------:R-:W-:Y:S01]  /*5b00*/  FFMA.FTZ R20, R20, UR6, R38 ;  /* 0x0000000614147c23 */ /* 0x000fe20008010026 */
[----:B------:R-:W-:Y:S01]  /*5b10*/  ISETP.NE.AND P2, PT, R5, RZ, PT ;  /* 0x000000ff0500720c */ /* 0x000fe20003f45270 */
[----:B------:R-:W-:Y:S01]  /*5b20*/  FFMA.FTZ R21, R21, UR6, R39 ;  /* 0x0000000615157c23 */ /* 0x000fe20008010027 */
[----:B------:R-:W-:Y:S01]  /*5b30*/  FMNMX3.FTZ R4, R4, R237, R235, !PT ;  /* 0x000000ed04047276 */ /* 0x000fe200078100eb */
[----:B------:R-:W-:Y:S01]  /*5b40*/  FFMA.FTZ R56, R56, UR6, R82 ;  /* 0x0000000638387c23 */ /* 0x000fe20008010052 */
[----:B------:R-:W-:Y:S01]  /*5b50*/  I2FP.F32.U32 R5, R7 ;  /* 0x0000000700057245 */ /* 0x000fe20000201000 */
[----:B------:R-:W-:Y:S01]  /*5b60*/  FFMA.FTZ R53, R12, UR6, R30 ;  /* 0x000000060c357c23 */ /* 0x000fe2000801001e */
[----:B------:R-:W-:Y:S01]  /*5b70*/  FSEL R59, R59, -INF , !P1 ;  /* 0xff8000003b3b7808 */ /* 0x000fe20004800000 */
[----:B------:R-:W-:Y:S01]  /*5b80*/  FFMA.FTZ R55, R55, UR6, R83 ;  /* 0x0000000637377c23 */ /* 0x000fe20008010053 */
[-C--:B------:R-:W-:Y:S01]  /*5b90*/  ISETP.GE.AND P1, PT, R13, R8.reuse, PT ;  /* 0x000000080d00720c */ /* 0x080fe20003f26270 */
[C---:B------:R-:W-:Y:S01]  /*5ba0*/  FFMA.FTZ R57, R5.reuse, UR6, R29 ;  /* 0x0000000605397c23 */ /* 0x040fe2000801001d */
[----:B------:R-:W-:Y:S01]  /*5bb0*/  FSEL R22, R22, -INF , !P0 ;  /* 0xff80000016167808 */ /* 0x000fe20004000000 */
[----:B------:R-:W-:Y:S01]  /*5bc0*/  FFMA.FTZ R35, R5, UR6, R31 ;  /* 0x0000000605237c23 */ /* 0x000fe2000801001f */
[----:B------:R-:W-:Y:S01]  /*5bd0*/  FMNMX3.FTZ R4, R4, R231, R229, !PT ;  /* 0x000000e704047276 */ /* 0x000fe200078100e5 */
[----:B------:R-:W-:Y:S01]  /*5be0*/  USHF.L.U32 UR30, UR22, 0x1, URZ ;  /* 0x00000001161e7899 */ /* 0x000fe200080006ff */
[----:B------:R-:W-:Y:S01]  /*5bf0*/  ISETP.GE.AND P0, PT, R14, R165, PT ;  /* 0x000000a50e00720c */ /* 0x000fe20003f06270 */
[----:B------:R-:W-:Y:S01]  /*5c00*/  IMAD.WIDE.U32 R66, R2, -0x2daee0ad, RZ ;  /* 0xd2511f5302427825 */ /* 0x000fe200078e00ff */
[----:B------:R-:W-:Y:S01]  /*5c10*/  FSEL R60, R60, -INF , !P1 ;  /* 0xff8000003c3c7808 */ /* 0x000fe20004800000 */
[----:B------:R-:W-:Y:S01]  /*5c20*/  UIADD3 UR27, UPT, UPT, UR34, -0x61c88647, URZ ;  /* 0x9e3779b9221b7890 */ /* 0x000fe2000fffe0ff */
[----:B------:R-:W-:Y:S01]  /*5c30*/  ISETP.GE.AND P1, PT, R7, R8, PT ;  /* 0x000000080700720c */ /* 0x000fe20003f26270 */
[----:B------:R-:W-:Y:S01]  /*5c40*/  IMAD.U32 R90, RZ, RZ, UR30 ;  /* 0x0000001eff5a7e24 */ /* 0x000fe2000f8e00ff */
[----:B------:R-:W-:Y:S01]  /*5c50*/  FMNMX3.FTZ R6, R4, R221, R27, !PT ;  /* 0x000000dd04067276 */ /* 0x000fe2000781001b */
[----:B-1----:R-:W-:Y:S01]  /*5c60*/  IMAD.WIDE.U32 R40, R3, -0x326172a9, RZ ;  /* 0xcd9e8d5703287825 */ /* 0x002fe200078e00ff */
[----:B------:R-:W-:Y:S01]  /*5c70*/  FSEL R4, R58, -INF , !P0 ;  /* 0xff8000003a047808 */ /* 0x000fe20004000000 */
[----:B------:R-:W-:Y:S01]  /*5c80*/  UIADD3 UR7, UPT, UPT, UR35, -0x4498517b, URZ ;  /* 0xbb67ae8523077890 */ /* 0x000fe2000fffe0ff */
[----:B------:R-:W-:Y:S01]  /*5c90*/  FSEL R57, R57, -INF , !P1 ;  /* 0xff80000039397808 */ /* 0x000fe20004800000 */
[----:B------:R-:W-:Y:S01]  /*5ca0*/  UIADD3 UR25, UPT, UPT, UR35, 0x76cf5d0a, URZ ;  /* 0x76cf5d0a23197890 */ /* 0x000fe2000fffe0ff */
[----:B------:R-:W-:Y:S01]  /*5cb0*/  ISETP.GE.AND P1, PT, R7, R165, PT ;  /* 0x000000a50700720c */ /* 0x000fe20003f26270 */
[----:B------:R-:W1:Y:S01]  /*5cc0*/  LDCU UR31, c[0x0][0x45c] ;  /* 0x00008b80ff1f77ac */ /* 0x000e620008000800 */
[----:B------:R-:W-:Y:S01]  /*5cd0*/  FMNMX3.FTZ R7, R4, R103, R126, !PT ;  /* 0x0000006704077276 */ /* 0x000fe2000781007e */
[----:B------:R-:W-:Y:S01]  /*5ce0*/  STL.64 [R1+0x48], R206 ;  /* 0x000048ce01007387 */ /* 0x000fe20000100a00 */
[----:B------:R-:W-:Y:S01]  /*5cf0*/  FMNMX3.FTZ R6, R6, R28, R25, !PT ;  /* 0x0000001c06067276 */ /* 0x000fe20007810019 */
[----:B------:R-:W-:Y:S01]  /*5d00*/  UIADD3 UR26, UPT, UPT, UR34, 0x3c6ef372, URZ ;  /* 0x3c6ef372221a7890 */ /* 0x000fe2000fffe0ff */
[----:B------:R-:W-:Y:S01]  /*5d10*/  FMNMX3.FTZ R7, R7, R236, R232, !PT ;  /* 0x000000ec07077276 */ /* 0x000fe200078100e8 */
[----:B------:R-:W-:Y:S01]  /*5d20*/  UIADD3 UR22, UPT, UPT, UR34, -0x255992d5, URZ ;  /* 0xdaa66d2b22167890 */ /* 0x000fe2000fffe0ff */
[----:B------:R-:W-:Y:S01]  /*5d30*/  FSEL R23, R23, -INF , !P3 ;  /* 0xff80000017177808 */ /* 0x000fe20005800000 */
[----:B------:R-:W-:Y:S01]  /*5d40*/  UIADD3 UR21, UPT, UPT, UR35, 0x32370b8f, URZ ;  /* 0x32370b8f23157890 */ /* 0x000fe2000fffe0ff */
[----:B------:R-:W-:Y:S01]  /*5d50*/  FMNMX3.FTZ R7, R7, R228, R225, !PT ;  /* 0x000000e407077276 */ /* 0x000fe200078100e1 */
[----:B------:R-:W-:Y:S01]  /*5d60*/  UIADD3 UR16, UPT, UPT, UR35, -0x126145ec, URZ ;  /* 0xed9eba1423107890 */ /* 0x000fe2000fffe0ff */
[----:B------:R-:W-:Y:S01]  /*5d70*/  FSEL R20, R20, -INF , !P2 ;  /* 0xff80000014147808 */ /* 0x000fe20005000000 */
[----:B------:R-:W-:Y:S01]  /*5d80*/  UIADD3 UR19, UPT, UPT, UR34, 0x78dde6e4, URZ ;  /* 0x78dde6e422137890 */ /* 0x000fe2000fffe0ff */
[----:B------:R-:W-:Y:S01]  /*5d90*/  FMNMX3.FTZ R7, R7, R219, R26, !PT ;  /* 0x000000db07077276 */ /* 0x000fe2000781001a */
[----:B------:R-:W-:Y:S01]  /*5da0*/  UIADD3 UR15, UPT, UPT, UR34, 0x1715609d, URZ ;  /* 0x1715609d220f7890 */ /* 0x000fe2000fffe0ff */
[----:B------:R-:W-:Y:S01]  /*5db0*/  FMNMX3.FTZ R6, R6, R22, R59, !PT ;  /* 0x0000001606067276 */ /* 0x000fe2000781003b */
[----:B------:R-:W-:Y:S01]  /*5dc0*/  UIADD3 UR13, UPT, UPT, UR35, -0x56f99767, URZ ;  /* 0xa9066899230d7890 */ /* 0x000fe2000fffe0ff */
[----:B------:R-:W-:Y:S01]  /*5dd0*/  ISETP.GE.AND P0, PT, R13, R165, PT ;  /* 0x000000a50d00720c */ /* 0x000fe20003f06270 */
[----:B------:R-:W-:Y:S01]  /*5de0*/  UIADD3 UR12, UPT, UPT, UR34, -0x4ab325aa, URZ ;  /* 0xb54cda56220c7890 */ /* 0x000fe2000fffe0ff */
[----:B------:R-:W-:Y:S01]  /*5df0*/  FSEL R21, R21, -INF , !P6 ;  /* 0xff80000015157808 */ /* 0x000fe20007000000 */
[----:B------:R-:W-:Y:S01]  /*5e00*/  UIADD3 UR30, UPT, UPT, UR30, 0x1, URZ ;  /* 0x000000011e1e7890 */ /* 0x000fe2000fffe0ff */
[----:B------:R-:W-:Y:S01]  /*5e10*/  FSEL R56, R56, -INF , !P5 ;  /* 0xff80000038387808 */ /* 0x000fe20006800000 */
[----:B------:R-:W-:Y:S01]  /*5e20*/  STL.64 [R1+0x40], R184 ;  /* 0x000040b801007387 */ /* 0x000fe20000100a00 */
[----:B------:R-:W-:-:S02]  /*5e30*/  FMNMX3.FTZ R7, R7, R23, R20, !PT ;  /* 0x0000001707077276 */ /* 0x000fc40007810014 */
[----:B------:R-:W-:Y:S01]  /*5e40*/  FMNMX3.FTZ R6, R6, R60, R24, !PT ;  /* 0x0000003c06067276 */ /* 0x000fe20007810018 */
[----:B------:R-:W-:Y:S01]  /*5e50*/  STL.64 [R1+0x10], R40 ;  /* 0x0000102801007387 */ /* 0x000fe20000100a00 */
[----:B------:R-:W-:Y:S02]  /*5e60*/  FSEL R53, R53, -INF , !P4 ;  /* 0xff80000035357808 */ /* 0x000fe40006000000 */
[----:B------:R-:W-:Y:S01]  /*5e70*/  FSEL R55, R55, -INF , !P0 ;  /* 0xff80000037377808 */ /* 0x000fe20004000000 */
[----:B------:R-:W-:Y:S01]  /*5e80*/  STL.64 [R1+0x8], R66 ;  /* 0x0000084201007387 */ /* 0x000fe20000100a00 */
[----:B------:R-:W-:Y:S02]  /*5e90*/  FMNMX3.FTZ R7, R7, R21, R56, !PT ;  /* 0x0000001507077276 */ /* 0x000fe40007810038 */
[----:B------:R-:W-:Y:S02]  /*5ea0*/  FMNMX.FTZ R6, R57, R6, !PT ;  /* 0x0000000639067209 */ /* 0x000fe40007810000 */
[----:B------:R-:W-:-:S02]  /*5eb0*/  FSEL R35, R35, -INF , !P1 ;  /* 0xff80000023237808 */ /* 0x000fc40004800000 */
[----:B------:R-:W-:Y:S01]  /*5ec0*/  FMNMX3.FTZ R7, R7, R55, R53, !PT ;  /* 0x0000003707077276 */ /* 0x000fe20007810035 */
[----:B------:R-:W2:Y:S01]  /*5ed0*/  SHFL.BFLY PT, R13, R6, 0x2, 0x1f ;  /* 0x0c401f00060d7f89 */ /* 0x000ea200000e0000 */
[----:B------:R-:W-:Y:S02]  /*5ee0*/  LOP3.LUT R90, R90, UR35, R67, 0x96, !PT ;  /* 0x000000235a5a7c12 */ /* 0x000fe4000f8e9643 */
[----:B------:R-:W-:Y:S02]  /*5ef0*/  FMNMX.FTZ R12, R35, R7, !PT ;  /* 0x00000007230c7209 */ /* 0x000fe40007810000 */
[----:B------:R-:W-:Y:S01]  /*5f00*/  LOP3.LUT R0, R0, UR34, R41, 0x96, !PT ;  /* 0x0000002200007c12 */ /* 0x000fe2000f8e9629 */
[----:B------:R-:W-:Y:S02]  /*5f10*/  IMAD.WIDE.U32 R90, R90, -0x326172a9, RZ ;  /* 0xcd9e8d575a5a7825 */ /* 0x000fe400078e00ff */
[----:B------:R-:W3:Y:S02]  /*5f20*/  SHFL.BFLY PT, R7, R12, 0x2, 0x1f ;  /* 0x0c401f000c077f89 */ /* 0x000ee400000e0000 */
[----:B------:R-:W-:-:S05]  /*5f30*/  IMAD.WIDE.U32 R62, R0, -0x2daee0ad, RZ ;  /* 0xd2511f53003e7825 */ /* 0x000fca00078e00ff */
[----:B------:R-:W-:Y:S01]  /*5f40*/  LOP3.LUT R36, R66, UR7, R63, 0x96, !PT ;  /* 0x0000000742247c12 */ /* 0x000fe2000f8e963f */
[----:B------:R-:W-:Y:S01]  /*5f50*/  UIADD3 UR7, UPT, UPT, UR35, 0x646e171e, URZ ;  /* 0x646e171e23077890 */ /* 0x000fe2000fffe0ff */
[----:B------:R-:W-:Y:S03]  /*5f60*/  STL.64 [R1], R62 ;  /* 0x0000003e01007387 */ /* 0x000fe60000100a00 */
[----:B------:R-:W-:Y:S01]  /*5f70*/  IMAD.WIDE.U32 R36, R36, -0x326172a9, RZ ;  /* 0xcd9e8d5724247825 */ /* 0x000fe200078e00ff */
[----:B--2---:R-:W-:Y:S02]  /*5f80*/  FMNMX.FTZ R5, R6, R13, !PT ;  /* 0x0000000d06057209 */ /* 0x004fe40007810000 */
[----:B------:R-:W-:Y:S02]  /*5f90*/  LOP3.LUT R6, R40, UR27, R91, 0x96, !PT ;  /* 0x0000001b28067c12 */ /* 0x000fe4000f8e965b */
[----:B------:R-:W-:Y:S01]  /*5fa0*/  LOP3.LUT R90, R90, UR26, R37, 0x96, !PT ;  /* 0x0000001a5a5a7c12 */ /* 0x000fe2000f8e9625 */
[----:B------:R-:W2:Y:S01]  /*5fb0*/  SHFL.BFLY PT, R2, R5, 0x1, 0x1f ;  /* 0x0c201f0005027f89 */ /* 0x000ea200000e0000 */
[----:B---3--:R-:W-:Y:S01]  /*5fc0*/  FMNMX.FTZ R3, R12, R7, !PT ;  /* 0x000000070c037209 */ /* 0x008fe20007810000 */
[----:B------:R-:W-:-:S04]  /*5fd0*/  IMAD.WIDE.U32 R6, R6, -0x2daee0ad, RZ ;  /* 0xd2511f5306067825 */ /* 0x000fc800078e00ff */
[----:B------:R-:W3:Y:S01]  /*5fe0*/  SHFL.BFLY PT, R0, R3, 0x1, 0x1f ;  /* 0x0c201f0003007f89 */ /* 0x000ee200000e0000 */
[----:B------:R-:W-:Y:S01]  /*5ff0*/  LOP3.LUT R98, R62, UR25, R7, 0x96, !PT ;  /* 0x000000193e627c12 */ /* 0x000fe2000f8e9607 */
[----:B------:R-:W-:-:S04]  /*6000*/  IMAD.WIDE.U32 R90, R90, -0x2daee0ad, RZ ;  /* 0xd2511f535a5a7825 */ /* 0x000fc800078e00ff */
[----:B------:R-:W-:Y:S01]  /*6010*/  IMAD.WIDE.U32 R98, R98, -0x326172a9, RZ ;  /* 0xcd9e8d5762627825 */ /* 0x000fe200078e00ff */
[----:B------:R-:W-:-:S04]  /*6020*/  LOP3.LUT R6, R6, UR21, R91, 0x96, !PT ;  /* 0x0000001506067c12 */ /* 0x000fc8000f8e965b */
[----:B------:R-:W-:Y:S01]  /*6030*/  LOP3.LUT R64, R36, UR22, R99, 0x96, !PT ;  /* 0x0000001624407c12 */ /* 0x000fe2000f8e9663 */
[----:B------:R-:W-:Y:S01]  /*6040*/  IMAD.WIDE.U32 R6, R6, -0x326172a9, RZ ;  /* 0xcd9e8d5706067825 */ /* 0x000fe200078e00ff */
[----:B--2---:R-:W-:-:S03]  /*6050*/  FMNMX.FTZ R2, R5, R2, !PT ;  /* 0x0000000205027209 */ /* 0x004fc60007810000 */
[----:B------:R-:W-:Y:S01]  /*6060*/  IMAD.WIDE.U32 R64, R64, -0x2daee0ad, RZ ;  /* 0xd2511f5340407825 */ /* 0x000fe200078e00ff */
[----:B------:R-:W-:Y:S02]  /*6070*/  LOP3.LUT R98, R98, UR19, R7, 0x96, !PT ;  /* 0x0000001362627c12 */ /* 0x000fe4000f8e9607 */
[C---:B------:R-:W-:Y:S01]  /*6080*/  FSETP.NEU.FTZ.AND P0, PT, R2.reuse, -INF , PT ;  /* 0xff8000000200780b */ /* 0x040fe20003f1d000 */
[----:B-1----:R-:W-:Y:S01]  /*6090*/  FMUL.FTZ R58, R2, UR31 ;  /* 0x0000001f023a7c20 */ /* 0x002fe20008410000 */
[----:B------:R-:W-:Y:S01]  /*60a0*/  LOP3.LUT R90, R90, UR16, R65, 0x96, !PT ;  /* 0x000000105a5a7c12 */ /* 0x000fe2000f8e9641 */
[----:B------:R-:W-:Y:S01]  /*60b0*/  IMAD.WIDE.U32 R98, R98, -0x2daee0ad, RZ ;  /* 0xd2511f5362627825 */ /* 0x000fe200078e00ff */
[----:B---3--:R-:W-:Y:S02]  /*60c0*/  FMNMX.FTZ R0, R3, R0, !PT ;  /* 0x0000000003007209 */ /* 0x008fe40007810000 */
[----:B------:R-:W-:Y:S01]  /*60d0*/  FSEL R58, R58, RZ, P0 ;  /* 0x000000ff3a3a7208 */ /* 0x000fe20000000000 */
[----:B------:R-:W-:Y:S01]  /*60e0*/  IMAD.WIDE.U32 R90, R90, -0x326172a9, RZ ;  /* 0xcd9e8d575a5a7825 */ /* 0x000fe200078e00ff */
[----:B------:R-:W-:-:S03]  /*60f0*/  FSETP.NEU.FTZ.AND P0, PT, R0, -INF , PT ;  /* 0xff8000000000780b */ /* 0x000fc60003f1d000 */
[----:B------:R-:W-:Y:S01]  /*6100*/  FMUL.FTZ R54, R0, UR31 ;  /* 0x0000001f00367c20 */ /* 0x000fe20008410000 */
[----:B------:R-:W-:Y:S01]  /*6110*/  LOP3.LUT R64, R64, UR13, R99, 0x96, !PT ;  /* 0x0000000d40407c12 */ /* 0x000fe2000f8e9663 */
[--C-:B------:R-:W-:Y:S01]  /*6120*/  FFMA.FTZ R122, R122, UR31, -R58.reuse ;  /* 0x0000001f7a7a7c23 */ /* 0x100fe2000801083a */
[----:B------:R-:W-:Y:S01]  /*6130*/  LOP3.LUT R3, R6, UR15, R91, 0x96, !PT ;  /* 0x0000000f06037c12 */ /* 0x000fe2000f8e965b */
[----:B------:R-:W-:Y:S01]  /*6140*/  FFMA.FTZ R121, R121, UR31, -R58 ;  /* 0x0000001f79797c23 */ /* 0x000fe2000801083a */
[----:B------:R-:W-:Y:S01]  /*6150*/  FSEL R54, R54, RZ, P0 ;  /* 0x000000ff36367208 */ /* 0x000fe20000000000 */
[----:B------:R-:W-:-:S04]  /*6160*/  IMAD.WIDE.U32 R64, R64, -0x326172a9, RZ ;  /* 0xcd9e8d5740407825 */ /* 0x000fc800078e00ff */
[--C-:B------:R-:W-:Y:S01]  /*6170*/  FFMA.FTZ R127, R127, UR31, -R58.reuse ;  /* 0x0000001f7f7f7c23 */ /* 0x100fe2000801083a */
[----:B------:R-:W-:Y:S01]  /*6180*/  MUFU.EX2 R122, R122 ;  /* 0x0000007a007a7308 */ /* 0x000fe20000000800 */
[----:B------:R-:W-:Y:S01]  /*6190*/  FFMA.FTZ R237, R237, UR31, -R58 ;  /* 0x0000001feded7c23 */ /* 0x000fe2000801083a */
[----:B------:R-:W-:Y:S01]  /*61a0*/  FFMA.FTZ R120, R4, UR31, -R54 ;  /* 0x0000001f04787c23 */ /* 0x000fe20008010836 */
[----:B------:R-:W-:Y:S01]  /*61b0*/  IMAD.WIDE.U32 R134, R3, -0x2daee0ad, RZ ;  /* 0xd2511f5303867825 */ /* 0x000fe200078e00ff */
[----:B------:R-:W1:Y:S01]  /*61c0*/  LDC R4, c[0x0][0x4f8] ;  /* 0x00013e00ff047b82 */ /* 0x000e620000000800 */
[----:B------:R-:W-:Y:S02]  /*61d0*/  LOP3.LUT R3, R34, 0x200, R164, 0xf8, !PT ;  /* 0x0000020022037812 */ /* 0x000fe400078ef8a4 */
[----:B------:R-:W-:Y:S01]  /*61e0*/  FFMA.FTZ R103, R103, UR31, -R54 ;  /* 0x0000001f67677c23 */ /* 0x000fe20008010836 */
[----:B------:R-:W2:Y:S01]  /*61f0*/  MUFU.EX2 R121, R121 ;  /* 0x0000007900797308 */ /* 0x000ea20000000800 */
[----:B------:R-:W-:Y:S01]  /*6200*/  LOP3.LUT R90, R90, UR12, R65, 0x96, !PT ;  /* 0x0000000c5a5a7c12 */ /* 0x000fe2000f8e9641 */
[--C-:B------:R-:W-:Y:S01]  /*6210*/  FFMA.FTZ R235, R235, UR31, -R58.reuse ;  /* 0x0000001febeb7c23 */ /* 0x100fe2000801083a */
[----:B------:R-:W-:Y:S01]  /*6220*/  LEA R3, R3, UR5, 0x1 ;  /* 0x0000000503037c11 */ /* 0x000fe2000f8e08ff */
[----:B------:R-:W-:Y:S01]  /*6230*/  MUFU.EX2 R120, R120 ;  /* 0x0000007800787308 */ /* 0x000fe20000000800 */
[----:B------:R-:W-:Y:S01]  /*6240*/  FFMA.FTZ R231, R231, UR31, -R58 ;  /* 0x0000001fe7e77c23 */ /* 0x000fe2000801083a */
[--C-:B------:R-:W-:Y:S01]  /*6250*/  FFMA.FTZ R126, R126, UR31, -R54.reuse ;  /* 0x0000001f7e7e7c23 */ /* 0x100fe20008010836 */
[--C-:B------:R-:W-:Y:S01]  /*6260*/  FFMA.FTZ R236, R236, UR31, -R54.reuse ;  /* 0x0000001fecec7c23 */ /* 0x100fe20008010836 */
[----:B------:R-:W3:Y:S01]  /*6270*/  MUFU.EX2 R103, R103 ;  /* 0x0000006700677308 */ /* 0x000ee20000000800 */
[----:B------:R-:W-:Y:S01]  /*6280*/  IMAD.IADD R65, R10, 0x1, R3 ;  /* 0x000000010a417824 */ /* 0x000fe200078e0203 */
[----:B------:R-:W-:Y:S01]  /*6290*/  LOP3.LUT R71, R90, 0xffff, RZ, 0xc0, !PT ;  /* 0x0000ffff5a477812 */ /* 0x000fe200078ec0ff */
[----:B------:R-:W-:Y:S01]  /*62a0*/  FFMA.FTZ R232, R232, UR31, -R54 ;  /* 0x0000001fe8e87c23 */ /* 0x000fe20008010836 */
[C---:B------:R-:W-:Y:S01]  /*62b0*/  PRMT R70, R90.reuse, 0x7632, R70 ;  /* 0x000076325a467816 */ /* 0x040fe20000000046 */
[----:B------:R-:W-:Y:S01]  /*62c0*/  MUFU.EX2 R127, R127 ;  /* 0x0000007f007f7308 */ /* 0x000fe20000000800 */
[----:B------:R-:W4:Y:S01]  /*62d0*/  LDSM.16.MT88.4 R148, [R65+0x10000] ;  /* 0x010000004194783b */ /* 0x000f220000004200 */
[----:B------:R-:W-:Y:S01]  /*62e0*/  LOP3.LUT R72, R90, 0xff, RZ, 0xc0, !PT ;  /* 0x000000ff5a487812 */ /* 0x000fe200078ec0ff */
[----:B------:R-:W-:Y:S01]  /*62f0*/  FFMA.FTZ R228, R228, UR31, -R54 ;  /* 0x0000001fe4e47c23 */ /* 0x000fe20008010836 */
[----:B------:R-:W4:Y:S01]  /*6300*/  MUFU.EX2 R237, R237 ;  /* 0x000000ed00ed7308 */ /* 0x000f220000000800 */
[----:B------:R-:W-:Y:S01]  /*6310*/  SHF.R.U32.HI R71, RZ, 0x8, R71 ;  /* 0x00000008ff477819 */ /* 0x000fe20000011647 */
[----:B------:R-:W-:Y:S01]  /*6320*/  IMAD.MOV.U32 R12, RZ, RZ, R64 ;  /* 0x000000ffff0c7224 */ /* 0x000fe200078e0040 */
[----:B------:R-:W-:Y:S01]  /*6330*/  SHF.R.U32.HI R90, RZ, 0x18, R90 ;  /* 0x00000018ff5a7819 */ /* 0x000fe2000001165a */
[----:B------:R-:W-:Y:S01]  /*6340*/  MUFU.EX2 R235, R235 ;  /* 0x000000eb00eb7308 */ /* 0x000fe20000000800 */
[----:B-1----:R-:W-:Y:S01]  /*6350*/  LOP3.LUT R4, R4, 0xff, RZ, 0xc0, !PT ;  /* 0x000000ff04047812 */ /* 0x002fe200078ec0ff */
[----:B------:R-:W1:Y:S01]  /*6360*/  LDSM.16.MT88.4 R48, [R65+0x12000] ;  /* 0x012000004130783b */ /* 0x000e620000004200 */
[----:B------:R-:W-:Y:S01]  /*6370*/  LOP3.LUT R70, R70, 0xff, RZ, 0xc0, !PT ;  /* 0x000000ff46467812 */ /* 0x000fe200078ec0ff */
[----:B------:R-:W-:Y:S01]  /*6380*/  MUFU.EX2 R231, R231 ;  /* 0x000000e700e77308 */ /* 0x000fe20000000800 */
[----:B--2---:R-:W-:Y:S01]  /*6390*/  F2FP.F16.F32.PACK_AB R227, R121, R122 ;  /* 0x0000007a79e3723e */ /* 0x004fe200000000ff */
[----:B------:R-:W-:Y:S01]  /*63a0*/  IMAD R52, R4, 0x10000, R4 ;  /* 0x0001000004347824 */ /* 0x000fe200078e0204 */
[----:B------:R-:W-:Y:S01]  /*63b0*/  LOP3.LUT R98, R98, UR7, R135, 0x96, !PT ;  /* 0x0000000762627c12 */ /* 0x000fe2000f8e9687 */
[----:B------:R-:W-:Y:S01]  /*63c0*/  MUFU.EX2 R126, R126 ;  /* 0x0000007e007e7308 */ /* 0x000fe20000000800 */
[----:B---3--:R-:W-:Y:S01]  /*63d0*/  F2FP.F16.F32.PACK_AB R224, R103, R120 ;  /* 0x0000007867e0723e */ /* 0x008fe200000000ff */
[----:B------:R-:W-:Y:S01]  /*63e0*/  FFMA.FTZ R229, R229, UR31, -R58 ;  /* 0x0000001fe5e57c23 */ /* 0x000fe2000801083a */
[----:B------:R-:W-:Y:S01]  /*63f0*/  PRMT R5, R72, 0x5410, R71 ;  /* 0x0000541048057816 */ /* 0x000fe20000000047 */
[----:B------:R-:W2:Y:S01]  /*6400*/  MUFU.EX2 R236, R236 ;  /* 0x000000ec00ec7308 */ /* 0x000ea20000000800 */
[----:B------:R-:W-:Y:S01]  /*6410*/  PRMT R4, R70, 0x5410, R90 ;  /* 0x0000541046047816 */ /* 0x000fe2000000005a */
[----:B------:R-:W-:Y:S01]  /*6420*/  FFMA.FTZ R221, R221, UR31, -R58 ;  /* 0x0000001fdddd7c23 */ /* 0x000fe2000801083a */
[----:B------:R-:W-:Y:S01]  /*6430*/  PRMT R226, R227, 0x7632, R226 ;  /* 0x00007632e3e27816 */ /* 0x000fe200000000e2 */
[----:B------:R-:W-:Y:S01]  /*6440*/  MUFU.EX2 R232, R232 ;  /* 0x000000e800e87308 */ /* 0x000fe20000000800 */
[----:B------:R-:W-:Y:S01]  /*6450*/  PRMT R223, R224, 0x7632, R223 ;  /* 0x00007632e0df7816 */ /* 0x000fe200000000df */
[--C-:B------:R-:W-:Y:S01]  /*6460*/  FFMA.FTZ R225, R225, UR31, -R54.reuse ;  /* 0x0000001fe1e17c23 */ /* 0x100fe20008010836 */
[C---:B------:R-:W-:Y:S01]  /*6470*/  PRMT R74, R64.reuse, 0x7773, RZ ;  /* 0x00007773404a7816 */ /* 0x040fe200000000ff */
[----:B------:R-:W3:Y:S01]  /*6480*/  MUFU.EX2 R228, R228 ;  /* 0x000000e400e47308 */ /* 0x000ee20000000800 */
[----:B------:R-:W-:Y:S01]  /*6490*/  PRMT R73, R64, 0x7772, RZ ;  /* 0x0000777240497816 */ /* 0x000fe200000000ff */
[----:B------:R-:W-:Y:S01]  /*64a0*/  FFMA.FTZ R219, R219, UR31, -R54 ;  /* 0x0000001fdbdb7c23 */ /* 0x000fe20008010836 */
[----:B------:R-:W-:Y:S01]  /*64b0*/  LOP3.LUT R234, R98, 0xffff, RZ, 0xc0, !PT ;  /* 0x0000ffff62ea7812 */ /* 0x000fe200078ec0ff */
[----:B------:R-:W-:Y:S01]  /*64c0*/  MUFU.EX2 R229, R229 ;  /* 0x000000e500e57308 */ /* 0x000fe20000000800 */
[--C-:B------:R-:W-:Y:S01]  /*64d0*/  HSET2.LE.AND R5, R5, R52.reuse, PT ;  /* 0x0000003405057233 */ /* 0x100fe20003803000 */
[----:B------:R-:W-:Y:S01]  /*64e0*/  IMAD.MOV.U32 R17, RZ, RZ, R134 ;  /* 0x000000ffff117224 */ /* 0x000fe200078e0086 */
[--C-:B------:R-:W-:Y:S01]  /*64f0*/  HSET2.LE.AND R4, R4, R52.reuse, PT ;  /* 0x0000003404047233 */ /* 0x100fe20003803000 */
[----:B------:R-:W1:Y:S01]  /*6500*/  MUFU.EX2 R221, R221 ;  /* 0x000000dd00dd7308 */ /* 0x000e620000000800 */
[----:B------:R-:W-:Y:S01]  /*6510*/  PRMT R128, R227, 0x5410, R226 ;  /* 0x00005410e3807816 */ /* 0x000fe200000000e2 */
[----:B------:R-:W1:Y:S01]  /*6520*/  LDSM.16.MT88.4 R80, [R65+0x14000] ;  /* 0x014000004150783b */ /* 0x000e620000004200 */
[----:B------:R-:W-:Y:S01]  /*6530*/  PRMT R129, R224, 0x5410, R223 ;  /* 0x00005410e0817816 */ /* 0x000fe200000000df */
[----:B------:R-:W-:Y:S01]  /*6540*/  MUFU.EX2 R225, R225 ;  /* 0x000000e100e17308 */ /* 0x000fe20000000800 */
[----:B------:R-:W-:Y:S01]  /*6550*/  PRMT R13, R73, 0x5410, R74 ;  /* 0x00005410490d7816 */ /* 0x000fe2000000004a */
[----:B------:R-:W1:Y:S01]  /*6560*/  LDSM.16.MT88.4 R112, [R65+0x16000] ;  /* 0x016000004170783b */ /* 0x000e620000004200 */
[----:B------:R-:W-:Y:S01]  /*6570*/  PRMT R75, R64, 0x7771, RZ ;  /* 0x00007771404b7816 */ /* 0x000fe200000000ff */
[----:B------:R-:W1:Y:S01]  /*6580*/  MUFU.EX2 R219, R219 ;  /* 0x000000db00db7308 */ /* 0x000e620000000800 */
[----:B------:R-:W-:Y:S01]  /*6590*/  LOP3.LUT R14, R12, 0xff, RZ, 0xc0, !PT ;  /* 0x000000ff0c0e7812 */ /* 0x000fe200078ec0ff */
[--C-:B------:R-:W-:Y:S01]  /*65a0*/  FFMA.FTZ R218, R26, UR31, -R54.reuse ;  /* 0x0000001f1ada7c23 */ /* 0x100fe20008010836 */
[----:B------:R-:W-:Y:S01]  /*65b0*/  LOP3.LUT R106, R98, 0xff, RZ, 0xc0, !PT ;  /* 0x000000ff626a7812 */ /* 0x000fe200078ec0ff */
[----:B------:R-:W-:Y:S01]  /*65c0*/  FFMA.FTZ R213, R23, UR31, -R54 ;  /* 0x0000001f17d57c23 */ /* 0x000fe20008010836 */
[----:B------:R-:W-:Y:S01]  /*65d0*/  SHF.R.U32.HI R234, RZ, 0x8, R234 ;  /* 0x00000008ffea7819 */ /* 0x000fe200000116ea */
[--C-:B------:R-:W-:Y:S01]  /*65e0*/  FFMA.FTZ R220, R27, UR31, -R58.reuse ;  /* 0x0000001f1bdc7c23 */ /* 0x100fe2000801083a */
[----:B----4-:R-:W-:Y:S01]  /*65f0*/  F2FP.F16.F32.PACK_AB R217, R237, R127 ;  /* 0x0000007fedd9723e */ /* 0x010fe200000000ff */
[--C-:B------:R-:W-:Y:S01]  /*6600*/  FFMA.FTZ R215, R28, UR31, -R58.reuse ;  /* 0x0000001f1cd77c23 */ /* 0x100fe2000801083a */
[----:B--2---:R-:W-:Y:S01]  /*6610*/  F2FP.F16.F32.PACK_AB R212, R236, R126 ;  /* 0x0000007eecd4723e */ /* 0x004fe200000000ff */
[--C-:B------:R-:W-:Y:S01]  /*6620*/  FFMA.FTZ R214, R25, UR31, -R58.reuse ;  /* 0x0000001f19d67c23 */ /* 0x100fe2000801083a */
[----:B------:R-:W-:Y:S01]  /*6630*/  F2FP.F16.F32.PACK_AB R210, R231, R235 ;  /* 0x000000ebe7d2723e */ /* 0x000fe200000000ff */
[----:B------:R-:W-:Y:S01]  /*6640*/  FFMA.FTZ R204, R22, UR31, -R58 ;  /* 0x0000001f16cc7c23 */ /* 0x000fe2000801083a */
[----:B------:R-:W-:Y:S01]  /*6650*/  LOP3.LUT R128, R128, R5, RZ, 0xc0, !PT ;  /* 0x0000000580807212 */ /* 0x000fe200078ec0ff */
[----:B------:R-:W-:Y:S01]  /*6660*/  MUFU.EX2 R218, R218 ;  /* 0x000000da00da7308 */ /* 0x000fe20000000800 */
[----:B------:R-:W-:Y:S01]  /*6670*/  LOP3.LUT R129, R129, R4, RZ, 0xc0, !PT ;  /* 0x0000000481817212 */ /* 0x000fe200078ec0ff */
[----:B------:R-:W-:Y:S01]  /*6680*/  FFMA.FTZ R203, R20, UR31, -R54 ;  /* 0x0000001f14cb7c23 */ /* 0x000fe20008010836 */
[----:B------:R-:W-:Y:S01]  /*6690*/  LOP3.LUT R13, R13, 0xff00ff, RZ, 0xc0, !PT ;  /* 0x00ff00ff0d0d7812 */ /* 0x000fe200078ec0ff */
[----:B------:R-:W2:Y:S01]  /*66a0*/  LDSM.16.MT88.4 R4, [R65+0x10800] ;  /* 0x010800004104783b */ /* 0x000ea20000004200 */
[----:B------:R-:W-:Y:S01]  /*66b0*/  PRMT R14, R14, 0x5410, R75 ;  /* 0x000054100e0e7816 */ /* 0x000fe2000000004b */
[----:B------:R-:W4:Y:S01]  /*66c0*/  MUFU.EX2 R213, R213 ;  /* 0x000000d500d57308 */ /* 0x000f220000000800 */
[----:B------:R-:W-:Y:S01]  /*66d0*/  PRMT R12, R106, 0x5410, R234 ;  /* 0x000054106a0c7816 */ /* 0x000fe200000000ea */
[----:B------:R-:W-:Y:S01]  /*66e0*/  FFMA.FTZ R202, R21, UR31, -R54 ;  /* 0x0000001f15ca7c23 */ /* 0x000fe20008010836 */
[----:B------:R-:W-:Y:S01]  /*66f0*/  PRMT R216, R217, 0x7632, R216 ;  /* 0x00007632d9d87816 */ /* 0x000fe200000000d8 */
[----:B------:R-:W-:Y:S01]  /*6700*/  MUFU.EX2 R220, R220 ;  /* 0x000000dc00dc7308 */ /* 0x000fe20000000800 */
[----:B------:R-:W-:Y:S01]  /*6710*/  PRMT R211, R212, 0x7632, R211 ;  /* 0x00007632d4d37816 */ /* 0x000fe200000000d3 */
[----:B------:R-:W-:Y:S01]  /*6720*/  LDSM.16.MT88.4 R20, [R65+0x13000] ;  /* 0x013000004114783b */ /* 0x000fe20000004200 */
[----:B------:R-:W-:Y:S01]  /*6730*/  PRMT R208, R210, 0x7632, R208 ;  /* 0x00007632d2d07816 */ /* 0x000fe200000000d0 */
[----:B------:R-:W4:Y:S01]  /*6740*/  MUFU.EX2 R215, R215 ;  /* 0x000000d700d77308 */ /* 0x000f220000000800 */
[--C-:B------:R-:W-:Y:S01]  /*6750*/  HSET2.LE.AND R14, R14, R52.reuse, PT ;  /* 0x000000340e0e7233 */ /* 0x100fe20003803000 */
[--C-:B------:R-:W-:Y:S01]  /*6760*/  FFMA.FTZ R171, R24, UR31, -R58.reuse ;  /* 0x0000001f18ab7c23 */ /* 0x100fe2000801083a */
[--C-:B------:R-:W-:Y:S01]  /*6770*/  HSET2.LE.AND R13, R13, R52.reuse, PT ;  /* 0x000000340d0d7233 */ /* 0x100fe20003803000 */
[----:B------:R-:W-:Y:S01]  /*6780*/  MUFU.EX2 R214, R214 ;  /* 0x000000d600d67308 */ /* 0x000fe20000000800 */
[--C-:B------:R-:W-:Y:S01]  /*6790*/  HSET2.LE.AND R12, R12, R52.reuse, PT ;  /* 0x000000340c0c7233 */ /* 0x100fe20003803000 */
        /* <DEDUP_REMOVED lines=8> */
[----:B------:R-:W-:Y:S01]  /*6820*/  FFMA.FTZ R35, R35, UR31, -R54 ;  /* 0x0000001f23237c23 */ /* 0x000fe20008010836 */
[C---:B------:R-:W-:Y:S01]  /*6830*/  PRMT R105, R134.reuse, 0x7772, RZ ;  /* 0x0000777286697816 */ /* 0x040fe200000000ff */
[----:B------:R-:W2:Y:S01]  /*6840*/  MUFU.EX2 R202, R202 ;  /* 0x000000ca00ca7308 */ /* 0x000ea20000000800 */
[----:B------:R-:W-:Y:S01]  /*6850*/  PRMT R104, R134, 0x7773, RZ ;  /* 0x0000777386687816 */ /* 0x000fe200000000ff */
[----:B------:R-:W-:Y:S01]  /*6860*/  FFMA.FTZ R178, R59, UR31, -R58 ;  /* 0x0000001f3bb27c23 */ /* 0x000fe2000801083a */
[----:B------:R-:W-:Y:S01]  /*6870*/  SHF.R.U32.HI R98, RZ, 0x18, R98 ;  /* 0x00000018ff627819 */ /* 0x000fe20000011662 */
[----:B------:R-:W-:Y:S01]  /*6880*/  MUFU.EX2 R171, R171 ;  /* 0x000000ab00ab7308 */ /* 0x000fe20000000800 */
[----:B------:R-:W-:Y:S01]  /*6890*/  LOP3.LUT R99, R99, 0xff, RZ, 0xc0, !PT ;  /* 0x000000ff63637812 */ /* 0x000fe200078ec0ff */
[----:B------:R-:W-:Y:S01]  /*68a0*/  FFMA.FTZ R172, R60, UR31, -R58 ;  /* 0x0000001f3cac7c23 */ /* 0x000fe2000801083a */
[----:B------:R-:W-:Y:S01]  /*68b0*/  LOP3.LUT R130, R130, R14, RZ, 0xc0, !PT ;  /* 0x0000000e82827212 */ /* 0x000fe200078ec0ff */
[----:B------:R-:W2:Y:S01]  /*68c0*/  MUFU.EX2 R169, R169 ;  /* 0x000000a900a97308 */ /* 0x000ea20000000800 */
[----:B------:R-:W-:Y:S01]  /*68d0*/  LOP3.LUT R131, R131, R13, RZ, 0xc0, !PT ;  /* 0x0000000d83837212 */ /* 0x000fe200078ec0ff */
[----:B------:R-:W-:Y:S01]  /*68e0*/  FFMA.FTZ R177, R56, UR31, -R54 ;  /* 0x0000001f38b17c23 */ /* 0x000fe20008010836 */
[----:B------:R-:W-:Y:S01]  /*68f0*/  LOP3.LUT R16, R16, R12, RZ, 0xc0, !PT ;  /* 0x0000000c10107212 */ /* 0x000fe200078ec0ff */
[----:B------:R-:W-:Y:S01]  /*6900*/  MUFU.EX2 R168, R168 ;  /* 0x000000a800a87308 */ /* 0x000fe20000000800 */
[----:B---3--:R-:W-:Y:S01]  /*6910*/  F2FP.F16.F32.PACK_AB R201, R228, R232 ;  /* 0x000000e8e4c9723e */ /* 0x008fe200000000ff */
[----:B------:R-:W3:Y:S01]  /*6920*/  LDSM.16.MT88.4 R12, [R65+0x12800] ;  /* 0x01280000410c783b */ /* 0x000ee20000004200 */
[----:B------:R-:W-:Y:S01]  /*6930*/  LOP3.LUT R19, R17, 0xff, RZ, 0xc0, !PT ;  /* 0x000000ff11137812 */ /* 0x000fe200078ec0ff */
[C---:B------:R-:W-:Y:S01]  /*6940*/  HMMA.16816.F32 R152, R128.reuse, R148, RZ ;  /* 0x000000948098723c */ /* 0x040fe200000018ff */
[----:B------:R-:W-:Y:S01]  /*6950*/  PRMT R18, R105, 0x5410, R104 ;  /* 0x0000541069127816 */ /* 0x000fe20000000068 */
[----:B------:R-:W2:Y:S01]  /*6960*/  MUFU.EX2 R35, R35 ;  /* 0x0000002300237308 */ /* 0x000ea20000000800 */
[----:B------:R-:W-:Y:S01]  /*6970*/  PRMT R17, R99, 0x5410, R98 ;  /* 0x0000541063117816 */ /* 0x000fe20000000062 */
[----:B------:R-:W-:Y:S01]  /*6980*/  FFMA.FTZ R170, R55, UR31, -R54 ;  /* 0x0000001f37aa7c23 */ /* 0x000fe20008010836 */
[----:B------:R-:W-:Y:S01]  /*6990*/  PRMT R97, R134, 0x7771, RZ ;  /* 0x0000777186617816 */ /* 0x000fe200000000ff */
[----:B------:R-:W-:Y:S01]  /*69a0*/  MUFU.EX2 R178, R178 ;  /* 0x000000b200b27308 */ /* 0x000fe20000000800 */
[----:B------:R-:W-:Y:S01]  /*69b0*/  PRMT R200, R201, 0x7632, R200 ;  /* 0x00007632c9c87816 */ /* 0x000fe200000000c8 */
[C---:B------:R-:W-:Y:S01]  /*69c0*/  HMMA.16816.F32 R148, R128.reuse, R150, RZ ;  /* 0x000000968094723c */ /* 0x040fe200000018ff */
[----:B-1----:R-:W-:Y:S01]  /*69d0*/  F2FP.F16.F32.PACK_AB R199, R221, R229 ;  /* 0x000000e5ddc7723e */ /* 0x002fe200000000ff */
[----:B------:R-:W1:Y:S01]  /*69e0*/  MUFU.EX2 R172, R172 ;  /* 0x000000ac00ac7308 */ /* 0x000e620000000800 */
[----:B------:R-:W-:Y:S01]  /*69f0*/  LOP3.LUT R38, R18, 0xff00ff, RZ, 0xc0, !PT ;  /* 0x00ff00ff12267812 */ /* 0x000fe200078ec0ff */
[----:B------:R-:W-:Y:S01]  /*6a00*/  IMAD.IADD R246, R166, 0x1, R3 ;  /* 0x00000001a6f67824 */ /* 0x000fe200078e0203 */
[--C-:B------:R-:W-:Y:S01]  /*6a10*/  HSET2.LE.AND R17, R17, R52.reuse, PT ;  /* 0x0000003411117233 */ /* 0x100fe20003803000 */
[----:B------:R-:W-:Y:S01]  /*6a20*/  MUFU.EX2 R177, R177 ;  /* 0x000000b100b17308 */ /* 0x000fe20000000800 */
[----:B------:R-:W-:Y:S01]  /*6a30*/  PRMT R18, R19, 0x5410, R97 ;  /* 0x0000541013127816 */ /* 0x000fe20000000061 */
[C---:B------:R-:W-:Y:S01]  /*6a40*/  HMMA.16816.F32 R44, R128.reuse, R48, RZ ;  /* 0x00000030802c723c */ /* 0x040fe200000018ff */
[----:B------:R-:W-:Y:S01]  /*6a50*/  PRMT R19, R201, 0x5410, R200 ;  /* 0x00005410c9137816 */ /* 0x000fe200000000c8 */
[----:B------:R-:W1:Y:S01]  /*6a60*/  MUFU.EX2 R170, R170 ;  /* 0x000000aa00aa7308 */ /* 0x000e620000000800 */
[----:B------:R-:W-:Y:S01]  /*6a70*/  PRMT R198, R199, 0x7632, R198 ;  /* 0x00007632c7c67816 */ /* 0x000fe200000000c6 */
[----:B------:R-:W-:Y:S01]  /*6a80*/  LDSM.16.MT88.4 R140, [R246+0x10000] ;  /* 0x01000000f68c783b */ /* 0x000fe20000004200 */
[----:B------:R-:W-:Y:S01]  /*6a90*/  F2FP.F16.F32.PACK_AB R197, R219, R225 ;  /* 0x000000e1dbc5723e */ /* 0x000fe200000000ff */
[----:B------:R-:W-:Y:S01]  /*6aa0*/  IMAD.IADD R222, R10, 0x1, R246 ;  /* 0x000000010ade7824 */ /* 0x000fe200078e02f6 */
[----:B------:R-:W-:Y:S01]  /*6ab0*/  LOP3.LUT R17, R19, R17, RZ, 0xc0, !PT ;  /* 0x0000001113117212 */ /* 0x000fe200078ec0ff */
[----:B------:R-:W-:Y:S01]  /*6ac0*/  HMMA.16816.F32 R48, R128, R50, RZ ;  /* 0x000000328030723c */ /* 0x000fe200000018ff */
[--C-:B------:R-:W-:Y:S01]  /*6ad0*/  HSET2.LE.AND R18, R18, R52.reuse, PT ;  /* 0x0000003412127233 */ /* 0x100fe20003803000 */
[----:B------:R-:W-:Y:S01]  /*6ae0*/  LDSM.16.MT88.4 R56, [R65+0x13800] ;  /* 0x013800004138783b */ /* 0x000fe20000004200 */
[----:B------:R-:W-:-:S02]  /*6af0*/  HSET2.LE.AND R19, R38, R52, PT ;  /* 0x0000003426137233 */ /* 0x000fc40003803000 */
[----:B------:R-:W-:Y:S01]  /*6b00*/  PRMT R38, R199, 0x5410, R198 ;  /* 0x00005410c7267816 */ /* 0x000fe200000000c6 */
[----:B------:R-:W-:Y:S01]  /*6b10*/  LDSM.16.MT88.4 R156, [R3+0x10000] ;  /* 0x01000000039c783b */ /* 0x000fe20000004200 */
[C---:B------:R-:W-:Y:S01]  /*6b20*/  PRMT R196, R197.reuse, 0x7632, R196 ;  /* 0x00007632c5c47816 */ /* 0x040fe200000000c4 */
[C---:B------:R-:W-:Y:S01]  /*6b30*/  HMMA.16816.F32 R76, R128.reuse, R80, RZ ;  /* 0x00000050804c723c */ /* 0x040fe200000018ff */
[----:B------:R-:W-:Y:S02]  /*6b40*/  LOP3.LUT R18, R38, R18, RZ, 0xc0, !PT ;  /* 0x0000001226127212 */ /* 0x000fe400078ec0ff */
[----:B------:R-:W-:Y:S02]  /*6b50*/  PRMT R38, R197, 0x5410, R196 ;  /* 0x00005410c5267816 */ /* 0x000fe400000000c4 */
[----:B----4-:R-:W-:Y:S02]  /*6b60*/  F2FP.F16.F32.PACK_AB R193, R213, R218 ;  /* 0x000000dad5c1723e */ /* 0x010fe400000000ff */
[----:B------:R-:W-:Y:S01]  /*6b70*/  LOP3.LUT R19, R38, R19, RZ, 0xc0, !PT ;  /* 0x0000001326137212 */ /* 0x000fe200078ec0ff */
[----:B------:R-:W-:Y:S01]  /*6b80*/  IMAD.U32 R38, RZ, RZ, UR30 ;  /* 0x0000001eff267e24 */ /* 0x000fe2000f8e00ff */
[----:B------:R-:W-:Y:S01]  /*6b90*/  HMMA.16816.F32 R108, R128, R112, RZ ;  /* 0x00000070806c723c */ /* 0x000fe200000018ff */
[----:B------:R-:W-:-:S02]  /*6ba0*/  F2FP.F16.F32.PACK_AB R195, R215, R220 ;  /* 0x000000dcd7c3723e */ /* 0x000fc400000000ff */
[----:B------:R-:W-:Y:S02]  /*6bb0*/  PRMT R192, R193, 0x7632, R192 ;  /* 0x00007632c1c07816 */ /* 0x000fe400000000c0 */
[----:B------:R-:W-:Y:S02]  /*6bc0*/  LOP3.LUT R38, R38, UR35, R67, 0x96, !PT ;  /* 0x0000002326267c12 */ /* 0x000fe4000f8e9643 */
[----:B------:R-:W-:Y:S01]  /*6bd0*/  PRMT R194, R195, 0x7632, R194 ;  /* 0x00007632c3c27816 */ /* 0x000fe200000000c2 */
[----:B--2---:R-:W-:Y:S01]  /*6be0*/  HMMA.16816.F32 R152, R16, R4, R152 ;  /* 0x000000041098723c */ /* 0x004fe20000001898 */
[----:B------:R-:W-:Y:S01]  /*6bf0*/  F2FP.F16.F32.PACK_AB R191, R204, R214 ;  /* 0x000000d6ccbf723e */ /* 0x000fe200000000ff */
[----:B------:R-:W-:Y:S01]  /*6c00*/  IMAD.WIDE.U32 R38, R38, -0x326172a9, RZ ;  /* 0xcd9e8d5726267825 */ /* 0x000fe200078e00ff */
[----:B------:R-:W-:Y:S02]  /*6c10*/  F2FP.F16.F32.PACK_AB R189, R202, R203 ;  /* 0x000000cbcabd723e */ /* 0x000fe400000000ff */
[----:B------:R-:W-:-:S02]  /*6c20*/  PRMT R190, R191, 0x7632, R190 ;  /* 0x00007632bfbe7816 */ /* 0x000fc400000000be */
[----:B------:R-:W-:Y:S01]  /*6c30*/  PRMT R188, R189, 0x7632, R188 ;  /* 0x00007632bdbc7816 */ /* 0x000fe200000000bc */
[C---:B------:R-:W-:Y:S01]  /*6c40*/  HMMA.16816.F32 R148, R16.reuse, R6, R148 ;  /* 0x000000061094723c */ /* 0x040fe20000001894 */
[----:B------:R-:W2:Y:S01]  /*6c50*/  LDSM.16.MT88.4 R4, [R65+0x14800] ;  /* 0x014800004104783b */ /* 0x000ea20000004200 */
[----:B------:R-:W-:Y:S02]  /*6c60*/  F2FP.F16.F32.PACK_AB R176, R169, R171 ;  /* 0x000000aba9b0723e */ /* 0x000fe400000000ff */
[----:B------:R-:W-:Y:S02]  /*6c70*/  F2FP.F16.F32.PACK_AB R174, R35, R168 ;  /* 0x000000a823ae723e */ /* 0x000fe400000000ff */
[----:B------:R-:W-:Y:S02]  /*6c80*/  PRMT R175, R176, 0x7632, R175 ;  /* 0x00007632b0af7816 */ /* 0x000fe400000000af */
[----:B---3--:R-:W-:Y:S01]  /*6c90*/  HMMA.16816.F32 R44, R16, R12, R44 ;  /* 0x0000000c102c723c */ /* 0x008fe2000000182c */
[----:B------:R-:W-:-:S02]  /*6ca0*/  LOP3.LUT R13, R40, UR27, R39, 0x96, !PT ;  /* 0x0000001b280d7c12 */ /* 0x000fc4000f8e9627 */
[----:B------:R-:W-:Y:S01]  /*6cb0*/  LOP3.LUT R12, R38, UR26, R37, 0x96, !PT ;  /* 0x0000001a260c7c12 */ /* 0x000fe2000f8e9625 */
[----:B------:R-:W3:Y:S01]  /*6cc0*/  LDSM.16.MT88.4 R40, [R65+0x16800] ;  /* 0x016800004128783b */ /* 0x000ee20000004200 */
[----:B------:R-:W-:Y:S01]  /*6cd0*/  PRMT R173, R174, 0x7632, R173 ;  /* 0x00007632aead7816 */ /* 0x000fe200000000ad */
[----:B------:R-:W-:Y:S01]  /*6ce0*/  IMAD.WIDE.U32 R66, R13, -0x2daee0ad, RZ ;  /* 0xd2511f530d427825 */ /* 0x000fe200078e00ff */
[----:B-1----:R-:W-:Y:S01]  /*6cf0*/  F2FP.F16.F32.PACK_AB R186, R172, R178 ;  /* 0x000000b2acba723e */ /* 0x002fe200000000ff */
[----:B------:R-:W-:Y:S01]  /*6d00*/  HMMA.16816.F32 R48, R16, R14, R48 ;  /* 0x0000000e1030723c */ /* 0x000fe20000001830 */
[----:B------:R-:W-:Y:S01]  /*6d10*/  F2FP.F16.F32.PACK_AB R180, R170, R177 ;  /* 0x000000b1aab4723e */ /* 0x000fe200000000ff */
[----:B------:R-:W-:Y:S01]  /*6d20*/  IMAD.WIDE.U32 R12, R12, -0x2daee0ad, RZ ;  /* 0xd2511f530c0c7825 */ /* 0x000fe200078e00ff */
[----:B------:R-:W-:Y:S02]  /*6d30*/  LOP3.LUT R14, R62, UR25, R67, 0x96, !PT ;  /* 0x000000193e0e7c12 */ /* 0x000fe4000f8e9643 */
[----:B------:R-:W-:-:S02]  /*6d40*/  PRMT R181, R186, 0x7632, R181 ;  /* 0x00007632bab57816 */ /* 0x000fc400000000b5 */
[----:B------:R-:W-:Y:S01]  /*6d50*/  LOP3.LUT R66, R66, UR21, R13, 0x96, !PT ;  /* 0x0000001542427c12 */ /* 0x000fe2000f8e960d */
[----:B------:R-:W-:Y:S01]  /*6d60*/  IMAD.WIDE.U32 R14, R14, -0x326172a9, RZ ;  /* 0xcd9e8d570e0e7825 */ /* 0x000fe200078e00ff */
[C---:B------:R-:W-:Y:S01]  /*6d70*/  HMMA.16816.F32 R80, R128.reuse, R82, RZ ;  /* 0x000000528050723c */ /* 0x040fe200000018ff */
[----:B------:R-:W-:Y:S02]  /*6d80*/  PRMT R179, R180, 0x7632, R179 ;  /* 0x00007632b4b37816 */ /* 0x000fe400000000b3 */
[----:B------:R-:W-:Y:S01]  /*6d90*/  IMAD.WIDE.U32 R66, R66, -0x326172a9, RZ ;  /* 0xcd9e8d5742427825 */ /* 0x000fe200078e00ff */
[----:B------:R-:W-:Y:S02]  /*6da0*/  LOP3.LUT R36, R36, UR22, R15, 0x96, !PT ;  /* 0x0000001624247c12 */ /* 0x000fe4000f8e960f */
[----:B------:R-:W-:Y:S02]  /*6db0*/  ISETP.GT.U32.AND P3, PT, R75, UR4, PT ;  /* 0x000000044b007c0c */ /* 0x000fe4000bf64070 */
[----:B------:R-:W-:Y:S01]  /*6dc0*/  LOP3.LUT R62, R14, UR19, R67, 0x96, !PT ;  /* 0x000000130e3e7c12 */ /* 0x000fe2000f8e9643 */
[----:B------:R-:W-:Y:S01]  /*6dd0*/  IMAD.WIDE.U32 R36, R36, -0x2daee0ad, RZ ;  /* 0xd2511f5324247825 */ /* 0x000fe200078e00ff */
[----:B------:R-:W-:Y:S01]  /*6de0*/  HMMA.16816.F32 R112, R128, R114, RZ ;  /* 0x000000728070723c */ /* 0x000fe200000018ff */
[----:B------:R-:W-:-:S02]  /*6df0*/  ISETP.GT.U32.AND P6, PT, R74, UR4, PT ;  /* 0x000000044a007c0c */ /* 0x000fc4000bfc4070 */
[----:B------:R-:W-:Y:S01]  /*6e00*/  IMAD.WIDE.U32 R62, R62, -0x2daee0ad, RZ ;  /* 0xd2511f533e3e7825 */ /* 0x000fe200078e00ff */
[----:B------:R-:W-:Y:S02]  /*6e10*/  LOP3.LUT R132, R12, UR16, R37, 0x96, !PT ;  /* 0x000000100c847c12 */ /* 0x000fe4000f8e9625 */
[----:B------:R-:W-:Y:S01]  /*6e20*/  ISETP.GT.U32.AND P1, PT, R73, UR4, PT ;  /* 0x0000000449007c0c */ /* 0x000fe2000bf24070 */
[----:B------:R-:W-:Y:S01]  /*6e30*/  IMAD.MOV.U32 R67, RZ, RZ, R135 ;  /* 0x000000ffff437224 */ /* 0x000fe200078e0087 */
[C---:B--2---:R-:W-:Y:S01]  /*6e40*/  HMMA.16816.F32 R76, R16.reuse, R4, R76 ;  /* 0x00000004104c723c */ /* 0x044fe2000000184c */
[----:B------:R-:W-:Y:S01]  /*6e50*/  LOP3.LUT R4, R36, UR13, R63, 0x96, !PT ;  /* 0x0000000d24047c12 */ /* 0x000fe2000f8e963f */
[----:B------:R-:W-:Y:S01]  /*6e60*/  IMAD.WIDE.U32 R132, R132, -0x326172a9, RZ ;  /* 0xcd9e8d5784847825 */ /* 0x000fe200078e00ff */
[----:B------:R-:W1:Y:S03]  /*6e70*/  LDSM.16.MT88.4 R36, [R65+0x11000] ;  /* 0x011000004124783b */ /* 0x000e660000004200 */
[----:B------:R-:W-:Y:S01]  /*6e80*/  IMAD.WIDE.U32 R206, R4, -0x326172a9, RZ ;  /* 0xcd9e8d5704ce7825 */ /* 0x000fe200078e00ff */
[----:B------:R-:W-:Y:S01]  /*6e90*/  PRMT R4, R195, 0x5410, R194 ;  /* 0x00005410c3047816 */ /* 0x000fe200000000c2 */
[----:B------:R-:W-:Y:S01]  /*6ea0*/  HMMA.16816.F32 R80, R16, R6, R80 ;  /* 0x000000061050723c */ /* 0x000fe20000001850 */
[----:B------:R-:W-:Y:S01]  /*6eb0*/  LOP3.LUT R66, R66, UR15, R133, 0x96, !PT ;  /* 0x0000000f42427c12 */ /* 0x000fe2000f8e9685 */
[----:B------:R-:W-:Y:S01]  /*6ec0*/  IMAD.MOV.U32 R13, RZ, RZ, R206 ;  /* 0x000000ffff0d7224 */ /* 0x000fe200078e00ce */
[----:B------:R-:W-:-:S02]  /*6ed0*/  LOP3.LUT R107, R132, UR12, R207, 0x96, !PT ;  /* 0x0000000c846b7c12 */ /* 0x000fc4000f8e96cf */
[----:B------:R-:W-:Y:S01]  /*6ee0*/  PRMT R91, R206, 0x7771, RZ ;  /* 0x00007771ce5b7816 */ /* 0x000fe200000000ff */
[----:B------:R-:W-:Y:S01]  /*6ef0*/  IMAD.WIDE.U32 R184, R66, -0x2daee0ad, RZ ;  /* 0xd2511f5342b87825 */ /* 0x000fe200078e00ff */
[C---:B------:R-:W-:Y:S01]  /*6f00*/  PRMT R240, R107.reuse, 0x7632, R240 ;  /* 0x000076326bf07816 */ /* 0x040fe200000000f0 */
[C---:B---3--:R-:W-:Y:S01]  /*6f10*/  HMMA.16816.F32 R108, R16.reuse, R40, R108 ;  /* 0x00000028106c723c */ /* 0x048fe2000000186c */
[C---:B------:R-:W-:Y:S01]  /*6f20*/  LOP3.LUT R123, R107.reuse, 0xffff, RZ, 0xc0, !PT ;  /* 0x0000ffff6b7b7812 */ /* 0x040fe200078ec0ff */
[----:B------:R-:W-:Y:S01]  /*6f30*/  IMAD.MOV.U32 R66, RZ, RZ, R134 ;  /* 0x000000ffff427224 */ /* 0x000fe200078e0086 */
[----:B------:R-:W-:Y:S01]  /*6f40*/  LOP3.LUT R244, R107, 0xff, RZ, 0xc0, !PT ;  /* 0x000000ff6bf47812 */ /* 0x000fe200078ec0ff */
[----:B------:R-:W-:Y:S01]  /*6f50*/  LDSM.16.MT88.4 R132, [R222+0x10800] ;  /* 0x01080000de84783b */ /* 0x000fe20000004200 */
[----:B------:R-:W-:Y:S02]  /*6f60*/  SHF.R.U32.HI R107, RZ, 0x18, R107 ;  /* 0x00000018ff6b7819 */ /* 0x000fe4000001166b */
[----:B------:R-:W-:Y:S01]  /*6f70*/  LOP3.LUT R240, R240, 0xff, RZ, 0xc0, !PT ;  /* 0x000000fff0f07812 */ /* 0x000fe200078ec0ff */
[----:B------:R-:W-:Y:S01]  /*6f80*/  HMMA.16816.F32 R112, R16, R42, R112 ;  /* 0x0000002a1070723c */ /* 0x000fe20000001870 */
[----:B------:R-:W-:-:S02]  /*6f90*/  LOP3.LUT R13, R13, 0xff, RZ, 0xc0, !PT ;  /* 0x000000ff0d0d7812 */ /* 0x000fc400078ec0ff */
[----:B------:R-:W-:Y:S02]  /*6fa0*/  SHF.R.U32.HI R123, RZ, 0x8, R123 ;  /* 0x00000008ff7b7819 */ /* 0x000fe4000001167b */
[----:B------:R-:W-:Y:S02]  /*6fb0*/  PRMT R40, R240, 0x5410, R107 ;  /* 0x00005410f0287816 */ /* 0x000fe4000000006b */
[----:B------:R-:W-:Y:S01]  /*6fc0*/  PRMT R13, R13, 0x5410, R91 ;  /* 0x000054100d0d7816 */ /* 0x000fe2000000005b */
[----:B------:R-:W-:Y:S01]  /*6fd0*/  HMMA.16816.F32 R144, R128, R140, RZ ;  /* 0x0000008c8090723c */ /* 0x000fe200000018ff */
[----:B------:R-:W-:Y:S02]  /*6fe0*/  PRMT R12, R244, 0x5410, R123 ;  /* 0x00005410f40c7816 */ /* 0x000fe4000000007b */
[C---:B------:R-:W-:Y:S02]  /*6ff0*/  PRMT R247, R206.reuse, 0x7772, RZ ;  /* 0x00007772cef77816 */ /* 0x040fe400000000ff */
[----:B------:R-:W-:-:S02]  /*7000*/  PRMT R245, R206, 0x7773, RZ ;  /* 0x00007773cef57816 */ /* 0x000fc400000000ff */
[--C-:B------:R-:W-:Y:S01]  /*7010*/  HSET2.LE.AND R40, R40, R52.reuse, PT ;  /* 0x0000003428287233 */ /* 0x100fe20003803000 */
[C---:B------:R-:W-:Y:S01]  /*7020*/  HMMA.16816.F32 R140, R128.reuse, R142, RZ ;  /* 0x0000008e808c723c */ /* 0x040fe200000018ff */
[--C-:B------:R-:W-:Y:S02]  /*7030*/  HSET2.LE.AND R14, R13, R52.reuse, PT ;  /* 0x000000340d0e7233 */ /* 0x100fe40003803000 */
[----:B------:R-:W-:Y:S02]  /*7040*/  PRMT R15, R247, 0x5410, R245 ;  /* 0x00005410f70f7816 */ /* 0x000fe400000000f5 */
[----:B------:R-:W-:Y:S02]  /*7050*/  PRMT R13, R193, 0x5410, R192 ;  /* 0x00005410c10d7816 */ /* 0x000fe400000000c0 */
[----:B------:R-:W-:Y:S01]  /*7060*/  HSET2.LE.AND R12, R12, R52, PT ;  /* 0x000000340c0c7233 */ /* 0x000fe20003803000 */
[----:B------:R-:W-:Y:S01]  /*7070*/  HMMA.16816.F32 R160, R128, R156, RZ ;  /* 0x0000009c80a0723c */ /* 0x000fe200000018ff */
[----:B------:R-:W-:-:S02]  /*7080*/  LOP3.LUT R15, R15, 0xff00ff, RZ, 0xc0, !PT ;  /* 0x00ff00ff0f0f7812 */ /* 0x000fc400078ec0ff */
[----:B------:R-:W-:Y:S02]  /*7090*/  LOP3.LUT R13, R13, R40, RZ, 0xc0, !PT ;  /* 0x000000280d0d7212 */ /* 0x000fe400078ec0ff */
[----:B------:R-:W-:Y:S02]  /*70a0*/  PRMT R40, R191, 0x5410, R190 ;  /* 0x00005410bf287816 */ /* 0x000fe400000000be */
[----:B------:R-:W-:Y:S01]  /*70b0*/  LOP3.LUT R12, R4, R12, RZ, 0xc0, !PT ;  /* 0x0000000c040c7212 */ /* 0x000fe200078ec0ff */
[----:B------:R-:W-:Y:S01]  /*70c0*/  HMMA.16816.F32 R156, R128, R158, RZ ;  /* 0x0000009e809c723c */ /* 0x000fe200000018ff */
[----:B------:R-:W2:Y:S01]  /*70d0*/  LDSM.16.MT88.4 R4, [R65+0x15000] ;  /* 0x015000004104783b */ /* 0x000ea20000004200 */
[----:B------:R-:W-:Y:S02]  /*70e0*/  HSET2.LE.AND R15, R15, R52, PT ;  /* 0x000000340f0f7233 */ /* 0x000fe40003803000 */
[----:B------:R-:W-:Y:S02]  /*70f0*/  LOP3.LUT R14, R40, R14, RZ, 0xc0, !PT ;  /* 0x0000000e280e7212 */ /* 0x000fe400078ec0ff */
[----:B------:R-:W-:-:S02]  /*7100*/  PRMT R40, R189, 0x5410, R188 ;  /* 0x00005410bd287816 */ /* 0x000fc400000000bc */
[----:B------:R-:W-:Y:S02]  /*7110*/  PRMT R242, R184, 0x7771, RZ ;  /* 0x00007771b8f27816 */ /* 0x000fe400000000ff */
[----:B------:R-:W-:Y:S02]  /*7120*/  LOP3.LUT R15, R40, R15, RZ, 0xc0, !PT ;  /* 0x0000000f280f7212 */ /* 0x000fe400078ec0ff */
[C---:B------:R-:W-:Y:S01]  /*7130*/  PRMT R243, R184.reuse, 0x7772, RZ ;  /* 0x00007772b8f37816 */ /* 0x040fe200000000ff */
[----:B------:R-:W-:Y:S01]  /*7140*/  LDSM.16.MT88.4 R40, [R65+0x17800] ;  /* 0x017800004128783b */ /* 0x000fe20000004200 */
[----:B------:R-:W-:Y:S02]  /*7150*/  PRMT R241, R184, 0x7773, RZ ;  /* 0x00007773b8f17816 */ /* 0x000fe400000000ff */
[----:B------:R-:W-:Y:S01]  /*7160*/  LOP3.LUT R238, R62, UR7, R185, 0x96, !PT ;  /* 0x000000073eee7c12 */ /* 0x000fe2000f8e96b9 */
[----:B-1----:R-:W-:Y:S01]  /*7170*/  HMMA.16816.F32 R152, R12, R36, R152 ;  /* 0x000000240c98723c */ /* 0x002fe20000001898 */
[----:B------:R-:W-:Y:S02]  /*7180*/  LDSM.16.MT88.4 R60, [R65+0x11800] ;  /* 0x01180000413c783b */ /* 0x000fe40000004200 */
[----:B------:R-:W-:-:S02]  /*7190*/  LOP3.LUT R230, R238, 0xffff, RZ, 0xc0, !PT ;  /* 0x0000ffffeee67812 */ /* 0x000fc400078ec0ff */
[C---:B------:R-:W-:Y:S02]  /*71a0*/  LOP3.LUT R239, R238.reuse, 0xff, RZ, 0xc0, !PT ;  /* 0x000000ffeeef7812 */ /* 0x040fe400078ec0ff */
[----:B------:R-:W-:Y:S01]  /*71b0*/  SHF.R.U32.HI R230, RZ, 0x8, R230 ;  /* 0x00000008ffe67819 */ /* 0x000fe200000116e6 */
[C---:B------:R-:W-:Y:S01]  /*71c0*/  HMMA.16816.F32 R148, R12.reuse, R38, R148 ;  /* 0x000000260c94723c */ /* 0x040fe20000001894 */
[----:B------:R-:W1:Y:S01]  /*71d0*/  LDSM.16.MT88.4 R36, [R65+0x17000] ;  /* 0x017000004124783b */ /* 0x000e620000004200 */
[----:B------:R-:W-:Y:S02]  /*71e0*/  PRMT R233, R238, 0x7632, R233 ;  /* 0x00007632eee97816 */ /* 0x000fe400000000e9 */
[----:B------:R-:W-:Y:S02]  /*71f0*/  SHF.R.U32.HI R238, RZ, 0x18, R238 ;  /* 0x00000018ffee7819 */ /* 0x000fe400000116ee */
[----:B------:R-:W-:Y:S02]  /*7200*/  LOP3.LUT R233, R233, 0xff, RZ, 0xc0, !PT ;  /* 0x000000ffe9e97812 */ /* 0x000fe400078ec0ff */
[C---:B------:R-:W-:Y:S08]  /*7210*/  HMMA.16816.F32 R44, R12.reuse, R20, R44 ;  /* 0x000000140c2c723c */ /* 0x040ff0000000182c */
[----:B--2---:R-:W-:Y:S01]  /*7220*/  HMMA.16816.F32 R76, R12, R4, R76 ;  /* 0x000000040c4c723c */ /* 0x004fe2000000184c */
[----:B------:R-:W-:Y:S01]  /*7230*/  IMAD.MOV.U32 R4, RZ, RZ, R184 ;  /* 0x000000ffff047224 */ /* 0x000fe200078e00b8 */
[----:B------:R-:W-:-:S05]  /*7240*/  PRMT R5, R233, 0x5410, R238 ;  /* 0x00005410e9057816 */ /* 0x000fca00000000ee */
[----:B------:R-:W-:Y:S01]  /*7250*/  HSET2.LE.AND R5, R5, R52, PT ;  /* 0x0000003405057233 */ /* 0x000fe20003803000 */
[C---:B------:R-:W-:Y:S01]  /*7260*/  HMMA.16816.F32 R48, R12.reuse, R22, R48 ;  /* 0x000000160c30723c */ /* 0x040fe20000001830 */
[----:B------:R-:W2:Y:S07]  /*7270*/  LDSM.16.MT88.4 R20, [R65+0x15800] ;  /* 0x015800004114783b */ /* 0x000eae0000004200 */
[----:B------:R-:W-:Y:S01]  /*7280*/  HMMA.16816.F32 R80, R12, R6, R80 ;  /* 0x000000060c50723c */ /* 0x000fe20000001850 */
[----:B------:R-:W-:-:S02]  /*7290*/  LOP3.LUT R6, R4, 0xff, RZ, 0xc0, !PT ;  /* 0x000000ff04067812 */ /* 0x000fc400078ec0ff */
[----:B------:R-:W-:Y:S02]  /*72a0*/  PRMT R7, R243, 0x5410, R241 ;  /* 0x00005410f3077816 */ /* 0x000fe400000000f1 */
[----:B------:R-:W-:Y:S02]  /*72b0*/  PRMT R6, R6, 0x5410, R242 ;  /* 0x0000541006067816 */ /* 0x000fe400000000f2 */
[----:B------:R-:W-:Y:S01]  /*72c0*/  LOP3.LUT R7, R7, 0xff00ff, RZ, 0xc0, !PT ;  /* 0x00ff00ff07077812 */ /* 0x000fe200078ec0ff */
[----:B-1----:R-:W-:Y:S02]  /*72d0*/  HMMA.16816.F32 R108, R12, R36, R108 ;  /* 0x000000240c6c723c */ /* 0x002fe4000000186c */
[----:B------:R-:W-:Y:S02]  /*72e0*/  HSET2.LE.AND R6, R6, R52, PT ;  /* 0x0000003406067233 */ /* 0x000fe40003803000 */
[----:B------:R-:W-:Y:S02]  /*72f0*/  PRMT R36, R176, 0x5410, R175 ;  /* 0x00005410b0247816 */ /* 0x000fe400000000af */
[----:B------:R-:W-:-:S02]  /*7300*/  PRMT R4, R239, 0x5410, R230 ;  /* 0x00005410ef047816 */ /* 0x000fc400000000e6 */
[--C-:B------:R-:W-:Y:S01]  /*7310*/  HSET2.LE.AND R7, R7, R52.reuse, PT ;  /* 0x0000003407077233 */ /* 0x100fe20003803000 */
[----:B------:R-:W-:Y:S01]  /*7320*/  HMMA.16816.F32 R112, R12, R38, R112 ;  /* 0x000000260c70723c */ /* 0x000fe20000001870 */
[----:B------:R-:W-:Y:S02]  /*7330*/  LOP3.LUT R6, R36, R6, RZ, 0xc0, !PT ;  /* 0x0000000624067212 */ /* 0x000fe400078ec0ff */
[----:B------:R-:W-:Y:S02]  /*7340*/  PRMT R36, R174, 0x5410, R173 ;  /* 0x00005410ae247816 */ /* 0x000fe400000000ad */
[----:B------:R-:W-:Y:S02]  /*7350*/  HSET2.LE.AND R4, R4, R52, PT ;  /* 0x0000003404047233 */ /* 0x000fe40003803000 */
[----:B------:R-:W-:Y:S01]  /*7360*/  LOP3.LUT R7, R36, R7, RZ, 0xc0, !PT ;  /* 0x0000000724077212 */ /* 0x000fe200078ec0ff */
[----:B------:R-:W-:Y:S01]  /*7370*/  LDSM.16.MT88.4 R52, [R3+0x10800] ;  /* 0x010800000334783b */ /* 0x000fe20000004200 */
[----:B------:R-:W-:-:S04]  /*7380*/  PRMT R36, R186, 0x5410, R181 ;  /* 0x00005410ba247816 */ /* 0x000fc800000000b5 */
[----:B------:R-:W-:Y:S02]  /*7390*/  LOP3.LUT R4, R36, R4, RZ, 0xc0, !PT ;  /* 0x0000000424047212 */ /* 0x000fe400078ec0ff */
[----:B------:R-:W-:-:S04]  /*73a0*/  PRMT R36, R180, 0x5410, R179 ;  /* 0x00005410b4247816 */ /* 0x000fc800000000b3 */
[----:B------:R-:W-:Y:S02]  /*73b0*/  LOP3.LUT R5, R36, R5, RZ, 0xc0, !PT ;  /* 0x0000000524057212 */ /* 0x000fe400078ec0ff */
[----:B------:R-:W1:Y:S05]  /*73c0*/  LDSM.16.MT88.4 R36, [R222+0x10000] ;  /* 0x01000000de24783b */ /* 0x000e6a0000004200 */
[C---:B--2---:R-:W-:Y:S08]  /*73d0*/  HMMA.16816.F32 R76, R4.reuse, R20, R76 ;  /* 0x00000014044c723c */ /* 0x044ff0000000184c */
[C---:B------:R-:W-:Y:S01]  /*73e0*/  HMMA.16816.F32 R80, R4.reuse, R22, R80 ;  /* 0x000000160450723c */ /* 0x040fe20000001850 */
[----:B------:R-:W2:Y:S07]  /*73f0*/  LDSM.16.MT88.4 R20, [R246+0x10800] ;  /* 0x01080000f614783b */ /* 0x000eae0000004200 */
[C---:B------:R-:W-:Y:S08]  /*7400*/  HMMA.16816.F32 R44, R4.reuse, R56, R44 ;  /* 0x00000038042c723c */ /* 0x040ff0000000182c */
[C---:B------:R-:W-:Y:S01]  /*7410*/  HMMA.16816.F32 R48, R4.reuse, R58, R48 ;  /* 0x0000003a0430723c */ /* 0x040fe20000001830 */
[----:B------:R-:W-:Y:S07]  /*7420*/  LDSM.16.MT88.4 R56, [R246+0x12000] ;  /* 0x01200000f638783b */ /* 0x000fee0000004200 */
[C---:B------:R-:W-:Y:S08]  /*7430*/  HMMA.16816.F32 R108, R4.reuse, R40, R108 ;  /* 0x00000028046c723c */ /* 0x040ff0000000186c */
[----:B------:R-:W-:Y:S01]  /*7440*/  HMMA.16816.F32 R112, R4, R42, R112 ;  /* 0x0000002a0470723c */ /* 0x000fe20000001870 */
[----:B------:R-:W3:Y:S07]  /*7450*/  LDSM.16.MT88.4 R40, [R3+0x12000] ;  /* 0x012000000328783b */ /* 0x000eee0000004200 */
[----:B-1----:R-:W-:Y:S08]  /*7460*/  HMMA.16816.F32 R136, R128, R36, RZ ;  /* 0x000000248088723c */ /* 0x002ff000000018ff */
[C---:B------:R-:W-:Y:S08]  /*7470*/  HMMA.16816.F32 R152, R4.reuse, R60, R152 ;  /* 0x0000003c0498723c */ /* 0x040ff00000001898 */
[----:B------:R-:W-:Y:S01]  /*7480*/  HMMA.16816.F32 R148, R4, R62, R148 ;  /* 0x0000003e0494723c */ /* 0x000fe20000001894 */
[----:B------:R-:W1:Y:S07]  /*7490*/  LDSM.16.MT88.4 R60, [R3+0x12800] ;  /* 0x01280000033c783b */ /* 0x000e6e0000004200 */
[C---:B--2---:R-:W-:Y:S08]  /*74a0*/  HMMA.16816.F32 R144, R16.reuse, R20, R144 ;  /* 0x000000141090723c */ /* 0x044ff00000001890 */
[----:B------:R-:W-:Y:S01]  /*74b0*/  HMMA.16816.F32 R140, R16, R22, R140 ;  /* 0x00000016108c723c */ /* 0x000fe2000000188c */
[----:B------:R-:W2:Y:S07]  /*74c0*/  LDSM.16.MT88.4 R20, [R246+0x12800] ;  /* 0x01280000f614783b */ /* 0x000eae0000004200 */
[----:B------:R-:W-:Y:S08]  /*74d0*/  HMMA.16816.F32 R36, R128, R38, RZ ;  /* 0x000000268024723c */ /* 0x000ff000000018ff */
[C---:B------:R-:W-:Y:S08]  /*74e0*/  HMMA.16816.F32 R136, R16.reuse, R132, R136 ;  /* 0x000000841088723c */ /* 0x040ff00000001888 */
[C---:B------:R-:W-:Y:S08]  /*74f0*/  HMMA.16816.F32 R160, R16.reuse, R52, R160 ;  /* 0x0000003410a0723c */ /* 0x040ff000000018a0 */
[C---:B------:R-:W-:Y:S08]  /*7500*/  HMMA.16816.F32 R156, R16.reuse, R54, R156 ;  /* 0x00000036109c723c */ /* 0x040ff0000000189c */
[----:B------:R-:W-:Y:S08]  /*7510*/  HMMA.16816.F32 R132, R16, R134, R36 ;  /* 0x000000861084723c */ /* 0x000ff00000001824 */
[C---:B---3--:R-:W-:Y:S08]  /*7520*/  HMMA.16816.F32 R36, R128.reuse, R40, RZ ;  /* 0x000000288024723c */ /* 0x048ff000000018ff */
[C---:B------:R-:W-:Y:S08]  /*7530*/  HMMA.16816.F32 R52, R128.reuse, R56, RZ ;  /* 0x000000388034723c */ /* 0x040ff000000018ff */
[----:B------:R-:W-:Y:S08]  /*7540*/  HMMA.16816.F32 R56, R128, R58, RZ ;  /* 0x0000003a8038723c */ /* 0x000ff000000018ff */
[----:B-1----:R-:W-:Y:S01]  /*7550*/  HMMA.16816.F32 R36, R16, R60, R36 ;  /* 0x0000003c1024723c */ /* 0x002fe20000001824 */
[----:B------:R-:W-:-:S02]  /*7560*/  IMAD.MOV.U32 R60, RZ, RZ, R66 ;  /* 0x000000ffff3c7224 */ /* 0x000fc400078e0042 */
[----:B------:R-:W-:Y:S02]  /*7570*/  IMAD.MOV.U32 R61, RZ, RZ, R67 ;  /* 0x000000ffff3d7224 */ /* 0x000fe400078e0043 */
[----:B------:R-:W-:Y:S02]  /*7580*/  IMAD.MOV.U32 R74, RZ, RZ, R60 ;  /* 0x000000ffff4a7224 */ /* 0x000fe400078e003c */
[----:B------:R-:W-:Y:S01]  /*7590*/  IMAD.MOV.U32 R75, RZ, RZ, R61 ;  /* 0x000000ffff4b7224 */ /* 0x000fe200078e003d */
[----:B--2---:R-:W-:Y:S01]  /*75a0*/  HMMA.16816.F32 R52, R16, R20, R52 ;  /* 0x000000141034723c */ /* 0x004fe20000001834 */
[----:B------:R-:W-:Y:S02]  /*75b0*/  PRMT R20, R64, 0x7770, RZ ;  /* 0x0000777040147816 */ /* 0x000fe400000000ff */
[----:B------:R-:W1:Y:S02]  /*75c0*/  LDSM.16.MT88.4 R64, [R222+0x12000] ;  /* 0x01200000de40783b */ /* 0x000e640000004200 */
[----:B------:R-:W-:-:S03]  /*75d0*/  ISETP.LE.U32.AND P2, PT, R20, UR4, PT ;  /* 0x0000000414007c0c */ /* 0x000fc6000bf43070 */
[----:B------:R-:W-:Y:S08]  /*75e0*/  HMMA.16816.F32 R40, R128, R42, RZ ;  /* 0x0000002a8028723c */ /* 0x000ff000000018ff */
[C---:B------:R-:W-:Y:S01]  /*75f0*/  HMMA.16816.F32 R56, R16.reuse, R22, R56 ;  /* 0x000000161038723c */ /* 0x040fe20000001838 */
[----:B------:R-:W2:Y:S11]  /*7600*/  LDSM.16.MT88.4 R20, [R222+0x12800] ;  /* 0x01280000de14783b */ /* 0x000eb60000004200 */
[----:B------:R-:W-:Y:S08]  /*7610*/  HMMA.16816.F32 R40, R16, R62, R40 ;  /* 0x0000003e1028723c */ /* 0x000ff00000001828 */
[C---:B-1----:R-:W-:Y:S08]  /*7620*/  HMMA.16816.F32 R60, R128.reuse, R64, RZ ;  /* 0x00000040803c723c */ /* 0x042ff000000018ff */
[----:B------:R-:W-:Y:S01]  /*7630*/  HMMA.16816.F32 R64, R128, R66, RZ ;  /* 0x000000428040723c */ /* 0x000fe200000018ff */
[----:B------:R-:W-:-:S02]  /*7640*/  ISETP.LE.U32.AND P5, PT, R72, UR4, PT ;  /* 0x0000000448007c0c */ /* 0x000fc4000bfa3070 */
[----:B------:R-:W-:Y:S02]  /*7650*/  LOP3.LUT R71, R71, 0xffff, RZ, 0xc0, !PT ;  /* 0x0000ffff47477812 */ /* 0x000fe400078ec0ff */
[----:B------:R-:W-:-:S07]  /*7660*/  ISETP.LE.U32.AND P4, PT, R90, UR4, PT ;  /* 0x000000045a007c0c */ /* 0x000fce000bf83070 */
[----:B--2---:R-:W-:Y:S01]  /*7670*/  HMMA.16816.F32 R60, R16, R20, R60 ;  /* 0x00000014103c723c */ /* 0x004fe2000000183c */
[----:B------:R-:W-:-:S07]  /*7680*/  PRMT R20, R206, 0x7770, RZ ;  /* 0x00007770ce147816 */ /* 0x000fce00000000ff */
[----:B------:R-:W-:Y:S01]  /*7690*/  HMMA.16816.F32 R64, R16, R22, R64 ;  /* 0x000000161040723c */ /* 0x000fe20000001840 */
[----:B------:R-:W-:Y:S02]  /*76a0*/  IMAD.MOV.U32 R22, RZ, RZ, R74 ;  /* 0x000000ffff167224 */ /* 0x000fe400078e004a */
[----:B------:R-:W-:Y:S02]  /*76b0*/  @!P5 HADD2 R69, -R227.H0_H0, -RZ.H0_H0 ;  /* 0xa00000ffe345d230 */ /* 0x000fe40000000900 */
[----:B------:R-:W-:Y:S02]  /*76c0*/  IMAD.MOV.U32 R23, RZ, RZ, R75 ;  /* 0x000000ffff177224 */ /* 0x000fe400078e004b */
[----:B------:R-:W-:Y:S01]  /*76d0*/  @!P4 HADD2 R88, -R223.H0_H0, -RZ.H0_H0 ;  /* 0xa00000ffdf58c230 */ /* 0x000fe20000000900 */
[----:B------:R-:W1:Y:S01]  /*76e0*/  LDSM.16.MT88.4 R72, [R3+0x14000] ;  /* 0x014000000348783b */ /* 0x000e620000004200 */
[----:B------:R-:W-:Y:S02]  /*76f0*/  PRMT R90, R22, 0x7770, RZ ;  /* 0x00007770165a7816 */ /* 0x000fe400000000ff */
[----:B------:R-:W-:Y:S01]  /*7700*/  ISETP.LE.U32.AND P0, PT, R20, UR4, PT ;  /* 0x0000000414007c0c */ /* 0x000fe2000bf03070 */
[----:B------:R-:W-:Y:S01]  /*7710*/  @!P2 HADD2 R87, -R217.H0_H0, -RZ.H0_H0 ;  /* 0xa00000ffd957a230 */ /* 0x000fe20000000900 */
[----:B------:R-:W-:Y:S01]  /*7720*/  @!P5 PRMT R227, R69, 0x5410, RZ ;  /* 0x0000541045e3d816 */ /* 0x000fe200000000ff */
[----:B------:R-:W2:Y:S01]  /*7730*/  LDSM.16.MT88.4 R20, [R3+0x14800] ;  /* 0x014800000314783b */ /* 0x000ea20000004200 */
[----:B------:R-:W-:Y:S01]  /*7740*/  ISETP.LE.U32.AND P5, PT, R71, UR4, PT ;  /* 0x0000000447007c0c */ /* 0x000fe2000bfa3070 */
[----:B------:R-:W-:-:S02]  /*7750*/  @P3 HADD2 R86, -R216.H0_H0, -RZ.H0_H0 ;  /* 0xa00000ffd8563230 */ /* 0x000fc40000000900 */
[----:B------:R-:W-:Y:S02]  /*7760*/  @P6 HADD2 R84, -R211.H0_H0, -RZ.H0_H0 ;  /* 0xa00000ffd3546230 */ /* 0x000fe40000000900 */
[----:B------:R-:W-:Y:S01]  /*7770*/  @P1 HADD2 R85, -R212.H0_H0, -RZ.H0_H0 ;  /* 0xa00000ffd4551230 */ /* 0x000fe20000000900 */
[----:B------:R-:W-:Y:S01]  /*7780*/  LOP3.LUT R123, R123, 0xffff, RZ, 0xc0, !PT ;  /* 0x0000ffff7b7b7812 */ /* 0x000fe200078ec0ff */
[----:B------:R-:W-:Y:S01]  /*7790*/  USHF.L.U32 UR24, UR24, 0x3, URZ ;  /* 0x0000000318187899 */ /* 0x000fe200080006ff */
[----:B------:R-:W-:Y:S01]  /*77a0*/  LOP3.LUT R234, R234, 0xffff, RZ, 0xc0, !PT ;  /* 0x0000ffffeaea7812 */ /* 0x000fe200078ec0ff */
[----:B------:R3:W5:Y:S01]  /*77b0*/  LDL.LU.64 R206, [R1+0x48] ;  /* 0x0000480001ce7983 */ /* 0x0007620000300a00 */
[----:B------:R-:W-:Y:S02]  /*77c0*/  @!P4 PRMT R223, R88, 0x5410, RZ ;  /* 0x0000541058dfc816 */ /* 0x000fe400000000ff */
[----:B------:R-:W-:Y:S01]  /*77d0*/  @!P2 PRMT R217, R87, 0x5410, RZ ;  /* 0x0000541057d9a816 */ /* 0x000fe200000000ff */
[----:B------:R-:W-:Y:S01]  /*77e0*/  @!P5 HADD2 R68, -R226.H0_H0, -RZ.H0_H0 ;  /* 0xa00000ffe244d230 */ /* 0x000fe20000000900 */
[----:B------:R-:W-:-:S02]  /*77f0*/  @P3 PRMT R216, R86, 0x5410, RZ ;  /* 0x0000541056d83816 */ /* 0x000fc400000000ff */
[----:B------:R-:W-:Y:S02]  /*7800*/  ISETP.LE.U32.AND P3, PT, R106, UR4, PT ;  /* 0x000000046a007c0c */ /* 0x000fe4000bf63070 */
[----:B------:R-:W-:Y:S02]  /*7810*/  @!P5 PRMT R226, R68, 0x5410, RZ ;  /* 0x0000541044e2d816 */ /* 0x000fe400000000ff */
[----:B------:R-:W-:Y:S02]  /*7820*/  ISETP.LE.U32.AND P5, PT, R70, UR4, PT ;  /* 0x0000000446007c0c */ /* 0x000fe4000bfa3070 */
[----:B------:R-:W-:Y:S02]  /*7830*/  @P6 PRMT R211, R84, 0x5410, RZ ;  /* 0x0000541054d36816 */ /* 0x000fe400000000ff */
[----:B------:R-:W-:Y:S02]  /*7840*/  @P1 PRMT R212, R85, 0x5410, RZ ;  /* 0x0000541055d41816 */ /* 0x000fe400000000ff */
[----:B------:R-:W-:-:S02]  /*7850*/  ISETP.LE.U32.AND P6, PT, R99, UR4, PT ;  /* 0x0000000463007c0c */ /* 0x000fc4000bfc3070 */
[----:B------:R-:W-:Y:S01]  /*7860*/  ISETP.LE.U32.AND P1, PT, R98, UR4, PT ;  /* 0x0000000462007c0c */ /* 0x000fe2000bf23070 */
[----:B------:R-:W-:Y:S01]  /*7870*/  @!P3 HADD2 R96, -R210.H0_H0, -RZ.H0_H0 ;  /* 0xa00000ffd260b230 */ /* 0x000fe20000000900 */
[----:B------:R-:W-:Y:S01]  /*7880*/  ISETP.GT.U32.AND P4, PT, R247, UR4, PT ;  /* 0x00000004f7007c0c */ /* 0x000fe2000bf84070 */
[----:B------:R-:W-:Y:S01]  /*7890*/  @!P0 HADD2 R116, -R191.H0_H0, -RZ.H0_H0 ;  /* 0xa00000ffbf748230 */ /* 0x000fe20000000900 */
[----:B------:R-:W-:Y:S01]  /*78a0*/  LOP3.LUT R230, R230, 0xffff, RZ, 0xc0, !PT ;  /* 0x0000ffffe6e67812 */ /* 0x000fe200078ec0ff */
[C---:B-1----:R-:W-:Y:S01]  /*78b0*/  HMMA.16816.F32 R68, R128.reuse, R72, RZ ;  /* 0x000000488044723c */ /* 0x042fe200000018ff */
[----:B------:R-:W-:Y:S01]  /*78c0*/  @!P5 HADD2 R89, -R224.H0_H0, -RZ.H0_H0 ;  /* 0xa00000ffe059d230 */ /* 0x000fe20000000900 */
[----:B------:R-:W-:Y:S02]  /*78d0*/  @!P3 PRMT R210, R96, 0x5410, RZ ;  /* 0x0000541060d2b816 */ /* 0x000fe400000000ff */
[----:B------:R-:W-:Y:S02]  /*78e0*/  ISETP.GT.U32.AND P3, PT, R97, UR4, PT ;  /* 0x0000000461007c0c */ /* 0x000fe4000bf64070 */
[----:B------:R-:W-:Y:S01]  /*78f0*/  @!P5 PRMT R224, R89, 0x5410, RZ ;  /* 0x0000541059e0d816 */ /* 0x000fe200000000ff */
[----:B------:R-:W1:Y:S01]  /*7900*/  LDSM.16.MT88.4 R96, [R222+0x14000] ;  /* 0x01400000de60783b */ /* 0x000e620000004200 */
[----:B------:R-:W-:Y:S01]  /*7910*/  ISETP.GT.U32.AND P5, PT, R91, UR4, PT ;  /* 0x000000045b007c0c */ /* 0x000fe2000bfa4070 */
[----:B------:R-:W-:Y:S01]  /*7920*/  HMMA.16816.F32 R72, R128, R74, RZ ;  /* 0x0000004a8048723c */ /* 0x000fe200000018ff */
[----:B------:R-:W-:Y:S01]  /*7930*/  @!P1 HADD2 R94, -R200.H0_H0, -RZ.H0_H0 ;  /* 0xa00000ffc85e9230 */ /* 0x000fe20000000900 */
[----:B------:R-:W-:Y:S01]  /*7940*/  PRMT R247, R184, 0x7770, RZ ;  /* 0x00007770b8f77816 */ /* 0x000fe200000000ff */
[----:B------:R-:W-:Y:S01]  /*7950*/  @!P6 HADD2 R95, -R201.H0_H0, -RZ.H0_H0 ;  /* 0xa00000ffc95fe230 */ /* 0x000fe20000000900 */
[----:B------:R-:W-:Y:S01]  /*7960*/  @!P0 PRMT R191, R116, 0x5410, RZ ;  /* 0x0000541074bf8816 */ /* 0x000fe200000000ff */
[----:B------:R-:W-:Y:S01]  /*7970*/  @P4 HADD2 R124, -R189.H0_H0, -RZ.H0_H0 ;  /* 0xa00000ffbd7c4230 */ /* 0x000fe20000000900 */
[----:B------:R-:W-:Y:S01]  /*7980*/  @!P1 PRMT R200, R94, 0x5410, RZ ;  /* 0x000054105ec89816 */ /* 0x000fe200000000ff */
[----:B------:R-:W-:Y:S01]  /*7990*/  STG.E.U16 desc[UR28][R182.64], R227 ;  /* 0x000000e3b6007986 */ /* 0x000fe2000c10151c */
[----:B------:R-:W-:Y:S01]  /*79a0*/  ISETP.GT.U32.AND P1, PT, R105, UR4, PT ;  /* 0x0000000469007c0c */ /* 0x000fe2000bf24070 */
[----:B------:R-:W-:Y:S01]  /*79b0*/  @P3 HADD2 R92, -R198.H0_H0, -RZ.H0_H0 ;  /* 0xa00000ffc65c3230 */ /* 0x000fe20000000900 */
[----:B------:R-:W-:Y:S01]  /*79c0*/  @!P6 PRMT R201, R95, 0x5410, RZ ;  /* 0x000054105fc9e816 */ /* 0x000fe200000000ff */
[----:B--2---:R-:W-:Y:S01]  /*79d0*/  HMMA.16816.F32 R68, R16, R20, R68 ;  /* 0x000000141044723c */ /* 0x004fe20000001844 */
[----:B------:R-:W-:Y:S01]  /*79e0*/  IMAD.MOV.U32 R21, RZ, RZ, R90 ;  /* 0x000000ffff157224 */ /* 0x000fe200078e005a */
[----:B------:R-:W-:Y:S01]  /*79f0*/  ISETP.GT.U32.AND P6, PT, R245, UR4, PT ;  /* 0x00000004f5007c0c */ /* 0x000fe2000bfc4070 */
[----:B------:R-:W2:Y:S01]  /*7a00*/  LDSM.16.MT88.4 R88, [R246+0x14000] ;  /* 0x01400000f658783b */ /* 0x000ea20000004200 */
[----:B------:R-:W-:-:S02]  /*7a10*/  @P3 PRMT R198, R92, 0x5410, RZ ;  /* 0x000054105cc63816 */ /* 0x000fc400000000ff */
[----:B------:R-:W-:Y:S01]  /*7a20*/  ISETP.LE.U32.AND P2, PT, R21, UR4, PT ;  /* 0x0000000415007c0c */ /* 0x000fe2000bf43070 */
[----:B------:R-:W-:Y:S01]  /*7a30*/  @P5 HADD2 R125, -R190.H0_H0, -RZ.H0_H0 ;  /* 0xa00000ffbe7d5230 */ /* 0x000fe20000000900 */
[----:B------:R-:W-:Y:S01]  /*7a40*/  ISETP.LE.U32.AND P3, PT, R244, UR4, PT ;  /* 0x00000004f4007c0c */ /* 0x000fe2000bf63070 */
[----:B------:R-:W-:Y:S01]  /*7a50*/  HMMA.16816.F32 R72, R16, R22, R72 ;  /* 0x000000161048723c */ /* 0x000fe20000001848 */
[----:B------:R-:W4:Y:S01]  /*7a60*/  LDSM.16.MT88.4 R20, [R246+0x14800] ;  /* 0x01480000f614783b */ /* 0x000f220000004200 */
[----:B------:R-:W-:-:S03]  /*7a70*/  @P1 HADD2 R102, -R197.H0_H0, -RZ.H0_H0 ;  /* 0xa00000ffc5661230 */ /* 0x000fc60000000900 */
[----:B------:R-:W-:Y:S02]  /*7a80*/  STG.E.U16 desc[UR28][R182.64+0x2], R226 ;  /* 0x000002e2b6007986 */ /* 0x000fe4000c10151c */
[----:B------:R-:W-:Y:S02]  /*7a90*/  @P1 PRMT R197, R102, 0x5410, RZ ;  /* 0x0000541066c51816 */ /* 0x000fe400000000ff */
[----:B------:R-:W-:Y:S01]  /*7aa0*/  ISETP.LE.U32.AND P1, PT, R107, UR4, PT ;  /* 0x000000046b007c0c */ /* 0x000fe2000bf23070 */
[----:B------:R-:W-:Y:S01]  /*7ab0*/  @!P2 HADD2 R93, -R199.H0_H0, -RZ.H0_H0 ;  /* 0xa00000ffc75da230 */ /* 0x000fe20000000900 */
[----:B------:R3:W5:Y:S04]  /*7ac0*/  LDL.LU.64 R184, [R1+0x40] ;  /* 0x0000400001b87983 */ /* 0x0007680000300a00 */
[----:B------:R-:W-:-:S02]  /*7ad0*/  @!P2 PRMT R199, R93, 0x5410, RZ ;  /* 0x000054105dc7a816 */ /* 0x000fc400000000ff */
[----:B------:R-:W-:Y:S01]  /*7ae0*/  ISETP.GT.U32.AND P2, PT, R104, UR4, PT ;  /* 0x0000000468007c0c */ /* 0x000fe2000bf44070 */
[C---:B-1----:R-:W-:Y:S01]  /*7af0*/  HMMA.16816.F32 R92, R128.reuse, R96, RZ ;  /* 0x00000060805c723c */ /* 0x042fe200000018ff */
[----:B------:R-:W1:Y:S07]  /*7b00*/  LDSM.16.MT88.4 R104, [R3+0x16000] ;  /* 0x016000000368783b */ /* 0x000e6e0000004200 */
[C---:B------:R-:W-:Y:S08]  /*7b10*/  HMMA.16816.F32 R96, R128.reuse, R98, RZ ;  /* 0x000000628060723c */ /* 0x040ff000000018ff */
[----:B--2---:R-:W-:Y:S01]  /*7b20*/  HMMA.16816.F32 R84, R128, R88, RZ ;  /* 0x000000588054723c */ /* 0x004fe200000018ff */
[----:B------:R-:W-:-:S07]  /*7b30*/  @P2 HADD2 R101, -R196.H0_H0, -RZ.H0_H0 ;  /* 0xa00000ffc4652230 */ /* 0x000fce0000000900 */
[----:B------:R-:W-:-:S12]  /*7b40*/  HMMA.16816.F32 R88, R128, R90, RZ ;  /* 0x0000005a8058723c */ /* 0x000fd800000018ff */
[C---:B----4-:R-:W-:Y:S08]  /*7b50*/  HMMA.16816.F32 R84, R16.reuse, R20, R84 ;  /* 0x000000141054723c */ /* 0x050ff00000001854 */
[----:B------:R-:W-:Y:S01]  /*7b60*/  HMMA.16816.F32 R88, R16, R22, R88 ;  /* 0x000000161058723c */ /* 0x000fe20000001858 */
[----:B------:R-:W2:Y:S01]  /*7b70*/  LDSM.16.MT88.4 R20, [R222+0x14800] ;  /* 0x01480000de14783b */ /* 0x000ea20000004200 */
[----:B------:R-:W-:-:S02]  /*7b80*/  @!P3 HADD2 R100, -R195.H0_H0, -RZ.H0_H0 ;  /* 0xa00000ffc364b230 */ /* 0x000fc40000000900 */
[----:B------:R-:W-:Y:S01]  /*7b90*/  FADD.FTZ R244, R120, R103 ;  /* 0x0000006778f47221 */ /* 0x000fe20000010000 */
[----:B------:R-:W-:Y:S01]  /*7ba0*/  @P2 PRMT R196, R101, 0x5410, RZ ;  /* 0x0000541065c42816 */ /* 0x000fe200000000ff */
[----:B------:R-:W-:Y:S01]  /*7bb0*/  FADD.FTZ R245, R122, R121 ;  /* 0x000000797af57221 */ /* 0x000fe20000010000 */
[----:B------:R-:W-:Y:S02]  /*7bc0*/  @!P3 PRMT R195, R100, 0x5410, RZ ;  /* 0x0000541064c3b816 */ /* 0x000fe400000000ff */
[----:B------:R-:W-:Y:S01]  /*7bd0*/  ISETP.LE.U32.AND P3, PT, R123, UR4, PT ;  /* 0x000000047b007c0c */ /* 0x000fe2000bf63070 */
[C---:B-1----:R-:W-:Y:S01]  /*7be0*/  HMMA.16816.F32 R100, R128.reuse, R104, RZ ;  /* 0x000000688064723c */ /* 0x042fe200000018ff */
[----:B------:R-:W-:Y:S07]  /*7bf0*/  LDSM.16.MT88.4 R120, [R246+0x16000] ;  /* 0x01600000f678783b */ /* 0x000fee0000004200 */
[----:B------:R-:W-:Y:S08]  /*7c00*/  HMMA.16816.F32 R104, R128, R106, RZ ;  /* 0x0000006a8068723c */ /* 0x000ff000000018ff */
[C---:B--2---:R-:W-:Y:S08]  /*7c10*/  HMMA.16816.F32 R92, R16.reuse, R20, R92 ;  /* 0x00000014105c723c */ /* 0x044ff0000000185c */
[----:B------:R-:W-:Y:S01]  /*7c20*/  HMMA.16816.F32 R96, R16, R22, R96 ;  /* 0x000000161060723c */ /* 0x000fe20000001860 */
[----:B------:R-:W1:Y:S01]  /*7c30*/  LDSM.16.MT88.4 R20, [R3+0x16800] ;  /* 0x016800000314783b */ /* 0x000e620000004200 */
[----:B------:R-:W-:Y:S01]  /*7c40*/  ISETP.LE.U32.AND P2, PT, R240, UR4, PT ;  /* 0x00000004f0007c0c */ /* 0x000fe2000bf43070 */
[----:B------:R-:W-:-:S02]  /*7c50*/  @!P3 HADD2 R119, -R194.H0_H0, -RZ.H0_H0 ;  /* 0xa00000ffc277b230 */ /* 0x000fc40000000900 */
[----:B------:R-:W-:-:S03]  /*7c60*/  @!P1 HADD2 R117, -R192.H0_H0, -RZ.H0_H0 ;  /* 0xa00000ffc0759230 */ /* 0x000fc60000000900 */
[----:B------:R-:W-:Y:S02]  /*7c70*/  @!P3 PRMT R194, R119, 0x5410, RZ ;  /* 0x0000541077c2b816 */ /* 0x000fe400000000ff */
[----:B------:R-:W-:-:S05]  /*7c80*/  @!P1 PRMT R192, R117, 0x5410, RZ ;  /* 0x0000541075c09816 */ /* 0x000fca00000000ff */
[----:B------:R-:W-:-:S05]  /*7c90*/  @!P2 HADD2 R118, -R193.H0_H0, -RZ.H0_H0 ;  /* 0xa00000ffc176a230 */ /* 0x000fca0000000900 */
[----:B------:R-:W-:Y:S01]  /*7ca0*/  @!P2 PRMT R193, R118, 0x5410, RZ ;  /* 0x0000541076c1a816 */ /* 0x000fe200000000ff */
[C---:B-1----:R-:W-:Y:S08]  /*7cb0*/  HMMA.16816.F32 R100, R16.reuse, R20, R100 ;  /* 0x000000141064723c */ /* 0x042ff00000001864 */
[----:B------:R-:W-:Y:S01]  /*7cc0*/  HMMA.16816.F32 R104, R16, R22, R104 ;  /* 0x000000161068723c */ /* 0x000fe20000001868 */
[----:B------:R-:W1:Y:S07]  /*7cd0*/  LDSM.16.MT88.4 R20, [R246+0x16800] ;  /* 0x01680000f614783b */ /* 0x000e6e0000004200 */
[C---:B------:R-:W-:Y:S08]  /*7ce0*/  HMMA.16816.F32 R116, R128.reuse, R120, RZ ;  /* 0x000000788074723c */ /* 0x040ff000000018ff */
[----:B------:R-:W-:-:S12]  /*7cf0*/  HMMA.16816.F32 R120, R128, R122, RZ ;  /* 0x0000007a8078723c */ /* 0x000fd800000018ff */
[C---:B-1----:R-:W-:Y:S08]  /*7d00*/  HMMA.16816.F32 R116, R16.reuse, R20, R116 ;  /* 0x000000141074723c */ /* 0x042ff00000001874 */
[----:B------:R-:W-:Y:S01]  /*7d10*/  HMMA.16816.F32 R120, R16, R22, R120 ;  /* 0x000000161078723c */ /* 0x000fe20000001878 */
[----:B------:R-:W1:Y:S01]  /*7d20*/  LDSM.16.MT88.4 R20, [R222+0x16000] ;  /* 0x01600000de14783b */ /* 0x000e620000004200 */
[----:B------:R-:W-:Y:S01]  /*7d30*/  FADD.FTZ R245, R127, R245 ;  /* 0x000000f57ff57221 */ /* 0x000fe20000010000 */
[----:B------:R-:W-:Y:S01]  /*7d40*/  FADD.FTZ R244, R126, R244 ;  /* 0x000000f47ef47221 */ /* 0x000fe20000010000 */
[----:B------:R-:W-:-:S02]  /*7d50*/  @P5 PRMT R190, R125, 0x5410, RZ ;  /* 0x000054107dbe5816 */ /* 0x000fc400000000ff */
[----:B------:R-:W-:Y:S02]  /*7d60*/  @P4 PRMT R189, R124, 0x5410, RZ ;  /* 0x000054107cbd4816 */ /* 0x000fe400000000ff */
[C---:B-1----:R-:W-:Y:S08]  /*7d70*/  HMMA.16816.F32 R124, R128.reuse, R20, RZ ;  /* 0x00000014807c723c */ /* 0x042ff000000018ff */
[----:B------:R-:W-:Y:S01]  /*7d80*/  HMMA.16816.F32 R128, R128, R22, RZ ;  /* 0x000000168080723c */ /* 0x000fe200000018ff */
[----:B------:R-:W1:Y:S01]  /*7d90*/  LDSM.16.MT88.4 R20, [R222+0x16800] ;  /* 0x01680000de14783b */ /* 0x000e620000004200 */
[----:B------:R-:W-:Y:S01]  /*7da0*/  ISETP.LE.U32.AND P4, PT, R238, UR4, PT ;  /* 0x00000004ee007c0c */ /* 0x000fe2000bf83070 */
[----:B------:R-:W-:-:S09]  /*7db0*/  IMAD.IADD R238, R166, 0x1, R3 ;  /* 0x00000001a6ee7824 */ /* 0x000fd200078e0203 */
[C---:B-1----:R-:W-:Y:S08]  /*7dc0*/  HMMA.16816.F32 R124, R16.reuse, R20, R124 ;  /* 0x00000014107c723c */ /* 0x042ff0000000187c */
[----:B------:R-:W-:Y:S01]  /*7dd0*/  HMMA.16816.F32 R128, R16, R22, R128 ;  /* 0x000000161080723c */ /* 0x000fe20000001880 */
[----:B------:R-:W1:Y:S04]  /*7de0*/  LDSM.16.MT88.4 R16, [R238+0x13000] ;  /* 0x01300000ee10783b */ /* 0x000e680000004200 */
[----:B------:R-:W-:Y:S03]  /*7df0*/  LDSM.16.MT88.4 R20, [R238+0x11000] ;  /* 0x01100000ee14783b */ /* 0x000fe60000004200 */
[C---:B-1----:R-:W-:Y:S08]  /*7e00*/  HMMA.16816.F32 R52, R12.reuse, R16, R52 ;  /* 0x000000100c34723c */ /* 0x042ff00000001834 */
[C---:B------:R-:W-:Y:S01]  /*7e10*/  HMMA.16816.F32 R56, R12.reuse, R18, R56 ;  /* 0x000000120c38723c */ /* 0x040fe20000001838 */
[----:B------:R-:W1:Y:S07]  /*7e20*/  LDSM.16.MT88.4 R16, [R238+0x17000] ;  /* 0x01700000ee10783b */ /* 0x000e6e0000004200 */
[C---:B-1----:R-:W-:Y:S08]  /*7e30*/  HMMA.16816.F32 R116, R12.reuse, R16, R116 ;  /* 0x000000100c74723c */ /* 0x042ff00000001874 */
[----:B------:R-:W-:Y:S01]  /*7e40*/  HMMA.16816.F32 R120, R12, R18, R120 ;  /* 0x000000120c78723c */ /* 0x000fe20000001878 */
[----:B------:R-:W1:Y:S07]  /*7e50*/  LDSM.16.MT88.4 R16, [R238+0x13800] ;  /* 0x01380000ee10783b */ /* 0x000e6e0000004200 */
[C---:B-1----:R-:W-:Y:S08]  /*7e60*/  HMMA.16816.F32 R52, R4.reuse, R16, R52 ;  /* 0x000000100434723c */ /* 0x042ff00000001834 */
[----:B------:R-:W-:Y:S01]  /*7e70*/  HMMA.16816.F32 R56, R4, R18, R56 ;  /* 0x000000120438723c */ /* 0x000fe20000001838 */
        /* <DEDUP_REMOVED lines=19> */
[C---:B------:R-:W-:Y:S08]  /*7fb0*/  HMMA.16816.F32 R144, R12.reuse, R20, R144 ;  /* 0x000000140c90723c */ /* 0x040ff00000001890 */
        /* <DEDUP_REMOVED lines=9> */
[----:B------:R-:W-:Y:S01]  /*8050*/  HMMA.16816.F32 R128, R12, R18, R128 ;  /* 0x000000120c80723c */ /* 0x000fe20000001880 */
[----:B------:R-:W1:Y:S04]  /*8060*/  LDSM.16.MT88.4 R12, [R3+0x11800] ;  /* 0x01180000030c783b */ /* 0x000e680000004200 */
[----:B------:R-:W-:Y:S03]  /*8070*/  LDSM.16.MT88.4 R16, [R238+0x17800] ;  /* 0x01780000ee10783b */ /* 0x000fe60000004200 */
        /* <DEDUP_REMOVED lines=12> */
[C---:B-1----:R-:W-:Y:S08]  /*8140*/  HMMA.16816.F32 R60, R4.reuse, R12, R60 ;  /* 0x0000000c043c723c */ /* 0x042ff0000000183c */
[----:B------:R-:W-:Y:S01]  /*8150*/  HMMA.16816.F32 R64, R4, R14, R64 ;  /* 0x0000000e0440723c */ /* 0x000fe20000001840 */
[----:B------:R-:W1:Y:S01]  /*8160*/  LDSM.16.MT88.4 R12, [R3+0x15800] ;  /* 0x01580000030c783b */ /* 0x000e620000004200 */
[----:B------:R-:W-:Y:S01]  /*8170*/  FADD.FTZ R237, R237, R245 ;  /* 0x000000f5eded7221 */ /* 0x000fe20000010000 */
[----:B------:R-:W-:-:S05]  /*8180*/  FADD.FTZ R236, R236, R244 ;  /* 0x000000f4ecec7221 */ /* 0x000fca0000010000 */
[----:B--2---:R-:W-:Y:S01]  /*8190*/  HMMA.16816.F32 R136, R4, R20, R136 ;  /* 0x000000140488723c */ /* 0x004fe20000001888 */
[----:B------:R-:W-:Y:S01]  /*81a0*/  FADD.FTZ R237, R235, R237 ;  /* 0x000000edebed7221 */ /* 0x000fe20000010000 */
[----:B------:R-:W-:-:S06]  /*81b0*/  FADD.FTZ R236, R232, R236 ;  /* 0x000000ece8ec7221 */ /* 0x000fcc0000010000 */
[C---:B------:R-:W-:Y:S01]  /*81c0*/  HMMA.16816.F32 R132, R4.reuse, R22, R132 ;  /* 0x000000160484723c */ /* 0x040fe20000001884 */
[----:B------:R-:W2:Y:S07]  /*81d0*/  LDSM.16.MT88.4 R20, [R222+0x15800] ;  /* 0x01580000de14783b */ /* 0x000eae0000004200 */
[----:B----4-:R-:W-:Y:S01]  /*81e0*/  HMMA.16816.F32 R36, R4, R16, R36 ;  /* 0x000000100424723c */ /* 0x010fe20000001824 */
[----:B------:R-:W-:-:S07]  /*81f0*/  FADD.FTZ R237, R231, R237 ;  /* 0x000000ede7ed7221 */ /* 0x000fce0000010000 */
[C---:B------:R-:W-:Y:S01]  /*8200*/  HMMA.16816.F32 R40, R4.reuse, R18, R40 ;  /* 0x000000120428723c */ /* 0x040fe20000001828 */
[----:B------:R-:W4:Y:S07]  /*8210*/  LDSM.16.MT88.4 R16, [R3+0x17800] ;  /* 0x017800000310783b */ /* 0x000f2e0000004200 */
[C---:B-1----:R-:W-:Y:S08]  /*8220*/  HMMA.16816.F32 R68, R4.reuse, R12, R68 ;  /* 0x0000000c0444723c */ /* 0x042ff00000001844 */
[----:B------:R-:W-:Y:S01]  /*8230*/  HMMA.16816.F32 R72, R4, R14, R72 ;  /* 0x0000000e0448723c */ /* 0x000fe20000001848 */
[----:B------:R-:W1:Y:S01]  /*8240*/  LDSM.16.MT88.4 R12, [R222+0x17800] ;  /* 0x01780000de0c783b */ /* 0x000e620000004200 */
[----:B------:R-:W-:Y:S01]  /*8250*/  FADD.FTZ R236, R228, R236 ;  /* 0x000000ece4ec7221 */ /* 0x000fe20000010000 */
[----:B------:R-:W-:Y:S01]  /*8260*/  ISETP.LE.U32.AND P5, PT, R239, UR4, PT ;  /* 0x00000004ef007c0c */ /* 0x000fe2000bfa3070 */
[----:B------:R-:W-:Y:S01]  /*8270*/  FADD.FTZ R229, R229, R237 ;  /* 0x000000ede5e57221 */ /* 0x000fe20000010000 */
[----:B------:R-:W-:Y:S01]  /*8280*/  ISETP.GT.U32.AND P0, PT, R241, UR4, PT ;  /* 0x00000004f1007c0c */ /* 0x000fe2000bf04070 */
[----:B------:R-:W-:Y:S01]  /*8290*/  FADD.FTZ R225, R225, R236 ;  /* 0x000000ece1e17221 */ /* 0x000fe20000010000 */
[----:B------:R-:W-:-:S02]  /*82a0*/  @P6 HADD2 R32, -R188.H0_H0, -RZ.H0_H0 ;  /* 0xa00000ffbc206230 */ /* 0x000fc40000000900 */
[----:B------:R-:W-:Y:S01]  /*82b0*/  FADD.FTZ R229, R221, R229 ;  /* 0x000000e5dde57221 */ /* 0x000fe20000010000 */
[----:B------:R-:W-:Y:S01]  /*82c0*/  ISETP.GT.U32.AND P1, PT, R243, UR4, PT ;  /* 0x00000004f3007c0c */ /* 0x000fe2000bf24070 */
[----:B------:R-:W-:Y:S01]  /*82d0*/  FADD.FTZ R225, R219, R225 ;  /* 0x000000e1dbe17221 */ /* 0x000fe20000010000 */
[----:B------:R-:W-:Y:S01]  /*82e0*/  @P6 PRMT R188, R32, 0x5410, RZ ;  /* 0x0000541020bc6816 */ /* 0x000fe200000000ff */
[----:B------:R-:W-:Y:S01]  /*82f0*/  FADD.FTZ R229, R220, R229 ;  /* 0x000000e5dce57221 */ /* 0x000fe20000010000 */
[----:B------:R-:W-:Y:S01]  /*8300*/  ISETP.LE.U32.AND P6, PT, R234, UR4, PT ;  /* 0x00000004ea007c0c */ /* 0x000fe2000bfc3070 */
[----:B------:R-:W-:Y:S01]  /*8310*/  FADD.FTZ R225, R218, R225 ;  /* 0x000000e1dae17221 */ /* 0x000fe20000010000 */
[----:B------:R-:W-:Y:S02]  /*8320*/  @!P4 HADD2 R30, -R179.H0_H0, -RZ.H0_H0 ;  /* 0xa00000ffb31ec230 */ /* 0x000fe40000000900 */
[----:B------:R-:W-:Y:S01]  /*8330*/  FADD.FTZ R229, R215, R229 ;  /* 0x000000e5d7e57221 */ /* 0x000fe20000010000 */
[----:B------:R-:W-:-:S02]  /*8340*/  @!P5 HADD2 R31, -R186.H0_H0, -RZ.H0_H0 ;  /* 0xa00000ffba1fd230 */ /* 0x000fc40000000900 */
[----:B------:R-:W-:Y:S01]  /*8350*/  FADD.FTZ R225, R213, R225 ;  /* 0x000000e1d5e17221 */ /* 0x000fe20000010000 */
[----:B------:R-:W-:Y:S01]  /*8360*/  @P0 HADD2 R26, -R173.H0_H0, -RZ.H0_H0 ;  /* 0xa00000ffad1a0230 */ /* 0x000fe20000000900 */
[----:B------:R-:W-:Y:S01]  /*8370*/  @!P4 PRMT R179, R30, 0x5410, RZ ;  /* 0x000054101eb3c816 */ /* 0x000fe200000000ff */
[----:B------:R-:W-:Y:S01]  /*8380*/  FADD.FTZ R229, R214, R229 ;  /* 0x000000e5d6e57221 */ /* 0x000fe20000010000 */
[----:B------:R-:W-:Y:S01]  /*8390*/  @!P5 PRMT R186, R31, 0x5410, RZ ;  /* 0x000054101fbad816 */ /* 0x000fe200000000ff */
[----:B------:R-:W-:Y:S01]  /*83a0*/  @P1 HADD2 R27, -R174.H0_H0, -RZ.H0_H0 ;  /* 0xa00000ffae1b1230 */ /* 0x000fe20000000900 */
[----:B------:R-:W-:Y:S01]  /*83b0*/  ISETP.LE.U32.AND P4, PT, R230, UR4, PT ;  /* 0x00000004e6007c0c */ /* 0x000fe2000bf83070 */
[----:B------:R-:W-:Y:S01]  /*83c0*/  FADD.FTZ R225, R203, R225 ;  /* 0x000000e1cbe17221 */ /* 0x000fe20000010000 */
[----:B------:R-:W-:Y:S01]  /*83d0*/  ISETP.LE.U32.AND P5, PT, R233, UR4, PT ;  /* 0x00000004e9007c0c */ /* 0x000fe2000bfa3070 */
[----:B------:R-:W-:Y:S01]  /*83e0*/  FADD.FTZ R204, R204, R229 ;  /* 0x000000e5cccc7221 */ /* 0x000fe20000010000 */
[----:B------:R-:W-:-:S02]  /*83f0*/  ISETP.LE.U32.AND P3, PT, R247, UR4, PT ;  /* 0x00000004f7007c0c */ /* 0x000fc4000bf63070 */
[----:B------:R-:W-:Y:S02]  /*8400*/  ISETP.GT.U32.AND P2, PT, R242, UR4, PT ;  /* 0x00000004f2007c0c */ /* 0x000fe4000bf44070 */
[----:B------:R-:W-:Y:S01]  /*8410*/  @P0 PRMT R173, R26, 0x5410, RZ ;  /* 0x000054101aad0816 */ /* 0x000fe200000000ff */
[----:B------:R-:W-:Y:S02]  /*8420*/  IMAD.U32 R26, RZ, RZ, UR24 ;  /* 0x00000018ff1a7e24 */ /* 0x000fe4000f8e00ff */
[----:B------:R-:W-:Y:S02]  /*8430*/  @!P6 HADD2 R25, -R208.H0_H0, -RZ.H0_H0 ;  /* 0xa00000ffd019e230 */ /* 0x000fe40000000900 */
[----:B------:R-:W-:Y:S01]  /*8440*/  FADD.FTZ R202, R202, R225 ;  /* 0x000000e1caca7221 */ /* 0x000fe20000010000 */
[----:B------:R-:W-:Y:S01]  /*8450*/  @P1 PRMT R174, R27, 0x5410, RZ ;  /* 0x000054101bae1816 */ /* 0x000fe200000000ff */
[----:B------:R-:W-:-:S04]  /*8460*/  IMAD.WIDE R26, R26, 0x2, R182 ;  /* 0x000000021a1a7825 */ /* 0x000fc800078e02b6 */
[----:B------:R-:W-:Y:S01]  /*8470*/  FADD.FTZ R204, R178, R204 ;  /* 0x000000ccb2cc7221 */ /* 0x000fe20000010000 */
[----:B------:R-:W-:Y:S01]  /*8480*/  FADD.FTZ R202, R177, R202 ;  /* 0x000000cab1ca7221 */ /* 0x000fe20000010000 */
[----:B------:R-:W-:Y:S02]  /*8490*/  @!P6 PRMT R208, R25, 0x5410, RZ ;  /* 0x0000541019d0e816 */ /* 0x000fe400000000ff */
[----:B------:R-:W-:Y:S01]  /*84a0*/  FADD.FTZ R204, R172, R204 ;  /* 0x000000ccaccc7221 */ /* 0x000fe20000010000 */
[----:B------:R-:W-:Y:S01]  /*84b0*/  STG.E.U16 desc[UR28][R26.64], R224 ;  /* 0x000000e01a007986 */ /* 0x000fe2000c10151c */
[----:B------:R-:W-:Y:S01]  /*84c0*/  @!P4 HADD2 R10, -R181.H0_H0, -RZ.H0_H0 ;  /* 0xa00000ffb50ac230 */ /* 0x000fe20000000900 */
[----:B--2---:R-:W-:Y:S01]  /*84d0*/  HMMA.16816.F32 R92, R4, R20, R92 ;  /* 0x00000014045c723c */ /* 0x004fe2000000185c */
[----:B------:R-:W-:Y:S01]  /*84e0*/  FADD.FTZ R202, R170, R202 ;  /* 0x000000caaaca7221 */ /* 0x000fe20000010000 */
[----:B------:R-:W-:Y:S01]  /*84f0*/  STG.E.U16 desc[UR28][R26.64+0x2], R223 ;  /* 0x000002df1a007986 */ /* 0x000fe2000c10151c */
[----:B------:R-:W-:-:S02]  /*8500*/  @!P5 HADD2 R24, -R180.H0_H0, -RZ.H0_H0 ;  /* 0xa00000ffb418d230 */ /* 0x000fc40000000900 */
[----:B------:R-:W-:Y:S01]  /*8510*/  FADD.FTZ R204, R171, R204 ;  /* 0x000000ccabcc7221 */ /* 0x000fe20000010000 */
[----:B------:R-:W-:Y:S02]  /*8520*/  STG.E.U16 desc[UR28][R182.64+0x10], R217 ;  /* 0x000010d9b6007986 */ /* 0x000fe4000c10151c */
[C---:B------:R-:W-:Y:S02]  /*8530*/  HMMA.16816.F32 R96, R4.reuse, R22, R96 ;  /* 0x000000160460723c */ /* 0x040fe40000001860 */
[----:B------:R-:W-:Y:S01]  /*8540*/  STG.E.U16 desc[UR28][R182.64+0x12], R216 ;  /* 0x000012d8b6007986 */ /* 0x000fe2000c10151c */
[----:B------:R-:W-:Y:S02]  /*8550*/  @!P3 HADD2 R29, -R176.H0_H0, -RZ.H0_H0 ;  /* 0xa00000ffb01db230 */ /* 0x000fe40000000900 */
[----:B------:R-:W-:Y:S01]  /*8560*/  @P2 HADD2 R28, -R175.H0_H0, -RZ.H0_H0 ;  /* 0xa00000ffaf1c2230 */ /* 0x000fe20000000900 */
[----:B------:R2:W-:Y:S02]  /*8570*/  STG.E.U16 desc[UR28][R26.64+0x12], R211 ;  /* 0x000012d31a007986 */ /* 0x0005e4000c10151c */
[----:B----4-:R-:W-:Y:S02]  /*8580*/  HMMA.16816.F32 R100, R4, R16, R100 ;  /* 0x000000100464723c */ /* 0x010fe40000001864 */
[----:B------:R-:W-:Y:S01]  /*8590*/  STG.E.U16 desc[UR28][R26.64+0x10], R212 ;  /* 0x000010d41a007986 */ /* 0x000fe2000c10151c */
[----:B------:R-:W-:-:S03]  /*85a0*/  FADD.FTZ R202, R168, R202 ;  /* 0x000000caa8ca7221 */ /* 0x000fc60000010000 */
[----:B------:R-:W-:Y:S02]  /*85b0*/  STG.E.U16 desc[UR28][R182.64+0x20], R210 ;  /* 0x000020d2b6007986 */ /* 0x000fe4000c10151c */
[----:B------:R-:W-:Y:S02]  /*85c0*/  HMMA.16816.F32 R104, R4, R18, R104 ;  /* 0x000000120468723c */ /* 0x000fe40000001868 */
[----:B------:R-:W-:Y:S01]  /*85d0*/  STG.E.U16 desc[UR28][R182.64+0x22], R208 ;  /* 0x000022d0b6007986 */ /* 0x000fe2000c10151c */
[----:B------:R-:W-:-:S05]  /*85e0*/  @!P4 PRMT R181, R10, 0x5410, RZ ;  /* 0x000054100ab5c816 */ /* 0x000fca00000000ff */
[----:B-1----:R-:W-:Y:S01]  /*85f0*/  HMMA.16816.F32 R124, R4, R12, R124 ;  /* 0x0000000c047c723c */ /* 0x002fe2000000187c */
[----:B------:R-:W-:Y:S01]  /*8600*/  STG.E.U16 desc[UR28][R26.64+0x20], R201 ;  /* 0x000020c91a007986 */ /* 0x000fe2000c10151c */
[----:B------:R-:W-:-:S03]  /*8610*/  @!P5 PRMT R180, R24, 0x5410, RZ ;  /* 0x0000541018b4d816 */ /* 0x000fc600000000ff */
[----:B------:R-:W-:Y:S03]  /*8620*/  STG.E.U16 desc[UR28][R26.64+0x22], R200 ;  /* 0x000022c81a007986 */ /* 0x000fe6000c10151c */
[----:B------:R-:W-:Y:S01]  /*8630*/  HMMA.16816.F32 R128, R4, R14, R128 ;  /* 0x0000000e0480723c */ /* 0x000fe20000001880 */
[----:B------:R-:W-:Y:S01]  /*8640*/  IADD3 R4, P0, PT, R182, -0x80, RZ ;  /* 0xffffff80b6047810 */ /* 0x000fe20007f1e0ff */
[----:B------:R-:W-:Y:S01]  /*8650*/  STG.E.U16 desc[UR28][R182.64+0x30], R199 ;  /* 0x000030c7b6007986 */ /* 0x000fe2000c10151c */
[----:B------:R-:W-:-:S03]  /*8660*/  FADD.FTZ R229, R169, R204 ;  /* 0x000000cca9e57221 */ /* 0x000fc60000010000 */
[----:B------:R-:W-:Y:S01]  /*8670*/  STG.E.U16 desc[UR28][R182.64+0x32], R198 ;  /* 0x000032c6b6007986 */ /* 0x000fe2000c10151c */
[----:B------:R-:W-:-:S03]  /*8680*/  @!P3 PRMT R176, R29, 0x5410, RZ ;  /* 0x000054101db0b816 */ /* 0x000fc600000000ff */
[----:B------:R-:W-:Y:S01]  /*8690*/  STG.E.U16 desc[UR28][R26.64+0x30], R197 ;  /* 0x000030c51a007986 */ /* 0x000fe2000c10151c */
[----:B------:R-:W-:-:S03]  /*86a0*/  @P2 PRMT R175, R28, 0x5410, RZ ;  /* 0x000054101caf2816 */ /* 0x000fc600000000ff */
[----:B------:R-:W-:Y:S01]  /*86b0*/  STG.E.U16 desc[UR28][R26.64+0x32], R196 ;  /* 0x000032c41a007986 */ /* 0x000fe2000c10151c */
[----:B--2---:R-:W-:-:S03]  /*86c0*/  FADD.FTZ R211, R35, R202 ;  /* 0x000000ca23d37221 */ /* 0x004fc60000010000 */
[----:B------:R-:W-:Y:S04]  /*86d0*/  STG.E.U16 desc[UR28][R182.64+0x40], R195 ;  /* 0x000040c3b6007986 */ /* 0x000fe8000c10151c */
[----:B------:R-:W-:Y:S04]  /*86e0*/  STG.E.U16 desc[UR28][R182.64+0x42], R194 ;  /* 0x000042c2b6007986 */ /* 0x000fe8000c10151c */
[----:B------:R1:W-:Y:S04]  /*86f0*/  STL [R1+0x34], R4 ;  /* 0x0000340401007387 */ /* 0x0003e80000100800 */
[----:B------:R3:W-:Y:S04]  /*8700*/  STG.E.U16 desc[UR28][R26.64+0x40], R193 ;  /* 0x000040c11a007986 */ /* 0x0007e8000c10151c */
[----:B------:R3:W-:Y:S04]  /*8710*/  STG.E.U16 desc[UR28][R26.64+0x42], R192 ;  /* 0x000042c01a007986 */ /* 0x0007e8000c10151c */
[----:B------:R3:W-:Y:S04]  /*8720*/  STG.E.U16 desc[UR28][R182.64+0x50], R191 ;  /* 0x000050bfb6007986 */ /* 0x0007e8000c10151c */
[----:B------:R3:W-:Y:S04]  /*8730*/  STG.E.U16 desc[UR28][R182.64+0x52], R190 ;  /* 0x000052beb6007986 */ /* 0x0007e8000c10151c */
[----:B------:R3:W-:Y:S01]  /*8740*/  STG.E.U16 desc[UR28][R26.64+0x50], R189 ;  /* 0x000050bd1a007986 */ /* 0x0007e2000c10151c */
[----:B-1----:R-:W-:-:S03]  /*8750*/  IADD3.X R4, PT, PT, R183, -0x1, RZ, P0, !PT ;  /* 0xffffffffb7047810 */ /* 0x002fc600007fe4ff */
[----:B------:R3:W-:Y:S04]  /*8760*/  STG.E.U16 desc[UR28][R26.64+0x52], R188 ;  /* 0x000052bc1a007986 */ /* 0x0007e8000c10151c */
[----:B------:R3:W-:Y:S04]  /*8770*/  STG.E.U16 desc[UR28][R182.64+0x60], R186 ;  /* 0x000060bab6007986 */ /* 0x0007e8000c10151c */
[----:B------:R3:W-:Y:S04]  /*8780*/  STG.E.U16 desc[UR28][R182.64+0x62], R181 ;  /* 0x000062b5b6007986 */ /* 0x0007e8000c10151c */
[----:B------:R3:W-:Y:S04]  /*8790*/  STG.E.U16 desc[UR28][R26.64+0x60], R180 ;  /* 0x000060b41a007986 */ /* 0x0007e8000c10151c */
[----:B------:R3:W-:Y:S04]  /*87a0*/  STG.E.U16 desc[UR28][R26.64+0x62], R179 ;  /* 0x000062b31a007986 */ /* 0x0007e8000c10151c */
[----:B------:R3:W-:Y:S04]  /*87b0*/  STL [R1+0x3c], R229 ;  /* 0x00003ce501007387 */ /* 0x0007e80000100800 */
[----:B------:R3:W-:Y:S04]  /*87c0*/  STG.E.U16 desc[UR28][R182.64+0x70], R176 ;  /* 0x000070b0b6007986 */ /* 0x0007e8000c10151c */
[----:B------:R3:W-:Y:S04]  /*87d0*/  STG.E.U16 desc[UR28][R182.64+0x72], R175 ;  /* 0x000072afb6007986 */ /* 0x0007e8000c10151c */
[----:B------:R3:W-:Y:S04]  /*87e0*/  STL [R1+0x30], R4 ;  /* 0x0000300401007387 */ /* 0x0007e80000100800 */
[----:B------:R3:W-:Y:S04]  /*87f0*/  STG.E.U16 desc[UR28][R26.64+0x70], R174 ;  /* 0x000070ae1a007986 */ /* 0x0007e8000c10151c */
[----:B------:R3:W-:Y:S04]  /*8800*/  STG.E.U16 desc[UR28][R26.64+0x72], R173 ;  /* 0x000072ad1a007986 */ /* 0x0007e8000c10151c */
[----:B------:R3:W-:Y:S01]  /*8810*/  STL [R1+0x38], R211 ;  /* 0x000038d301007387 */ /* 0x0007e20000100800 */
[----:B------:R-:W-:Y:S01]  /*8820*/  UMOV UR7, 0xffffffff ;  /* 0xffffffff00077882 */ /* 0x000fe20000000000 */
[----:B------:R-:W-:Y:S05]  /*8830*/  BRA.U !UP1, `(.L_x_690) ;  /* 0x0000005909c07547 */ /* 0x000fea000b800000 */
[----:B------:R-:W2:Y:S04]  /*8840*/  LDL R242, [R1+0x28] ;  /* 0x0000280001f27983 */ /* 0x000ea80000100800 */
[----:B------:R-:W4:Y:S04]  /*8850*/  LDL R247, [R1+0x24] ;  /* 0x0000240001f77983 */ /* 0x000f280000100800 */
[----:B------:R-:W4:Y:S01]  /*8860*/  LDL R240, [R1+0x20] ;  /* 0x0000200001f07983 */ /* 0x000f220000100800 */
[----:B------:R-:W-:Y:S01]  /*8870*/  UIADD3 UR13, UPT, UPT, UR23, -0x2, URZ ;  /* 0xfffffffe170d7890 */ /* 0x000fe2000fffe0ff */
[----:B------:R-:W-:-:S04]  /*8880*/  DEPBAR.LE SB0, 0x0 ;  /* 0x000080000000791a */ /* 0x000fc80000000000 */
[----:B------:R-:W-:Y:S01]  /*8890*/  UIMAD.WIDE.U32 UR24, UR13, UR8, URZ ;  /* 0x000000080d1872a5 */ /* 0x000fe2000f8e00ff */
[----:B------:R-:W-:Y:S01]  /*88a0*/  LOP3.LUT R204, R33, R34, RZ, 0xfc, !PT ;  /* 0x0000002221cc7212 */ /* 0x000fe200078efcff */
[----:B------:R-:W-:Y:S02]  /*88b0*/  UIMAD UR13, UR13, UR9, URZ ;  /* 0x000000090d0d72a4 */ /* 0x000fe4000f8e02ff */
[----:B------:R-:W-:Y:S02]  /*88c0*/  USHF.L.U32 UR16, UR8, 0x4, URZ ;  /* 0x0000000408107899 */ /* 0x000fe400080006ff */
[----:B------:R-:W-:Y:S01]  /*88d0*/  USHF.L.U64.HI UR15, UR8, 0x4, UR9 ;  /* 0x00000004080f7899 */ /* 0x000fe20008010209 */
[----:B------:R-:W-:Y:S01]  /*88e0*/  IMAD.U32 R16, RZ, RZ, UR24 ;  /* 0x00000018ff107e24 */ /* 0x000fe2000f8e00ff */
[----:B------:R-:W-:Y:S01]  /*88f0*/  UIADD3 UR7, UPT, UPT, UR13, UR25, URZ ;  /* 0x000000190d077290 */ /* 0x000fe2000fffe0ff */
[----:B------:R-:W-:Y:S01]  /*8900*/  IMAD.U32 R17, RZ, RZ, UR25 ;  /* 0x00000019ff117e24 */ /* 0x000fe2000f8e00ff */
[----:B------:R-:W-:Y:S01]  /*8910*/  ULEA UR12, UP0, UR24, UR16, 0x6 ;  /* 0x00000010180c7291 */ /* 0x000fe2000f8030ff */
[----:B------:R-:W1:Y:S01]  /*8920*/  LDCU UR4, c[0x0][0x440] ;  /* 0x00008800ff0477ac */ /* 0x000e620008000800 */
[----:B------:R-:W-:-:S02]  /*8930*/  LEA R14, P1, R16, R249, 0x7 ;  /* 0x000000f9100e7211 */ /* 0x000fc400078238ff */
[----:B------:R-:W-:Y:S02]  /*8940*/  ULEA.HI.X UR7, UR24, UR15, UR7, 0x6, UP0 ;  /* 0x0000000f18077291 */ /* 0x000fe400080f3407 */
[----:B------:R-:W-:Y:S01]  /*8950*/  IMAD.U32 R5, RZ, RZ, UR12 ;  /* 0x0000000cff057e24 */ /* 0x000fe2000f8e00ff */
[----:B------:R-:W-:Y:S02]  /*8960*/  UIADD3 UR13, UPT, UPT, UR25, UR13, URZ ;  /* 0x0000000d190d7290 */ /* 0x000fe4000fffe0ff */
[----:B------:R-:W-:Y:S01]  /*8970*/  UIADD3 UR16, UP1, UPT, UR12, UR16, URZ ;  /* 0x000000100c107290 */ /* 0x000fe2000ff3e0ff */
[----:B---3--:R-:W-:Y:S01]  /*8980*/  IMAD.U32 R4, RZ, RZ, UR7 ;  /* 0x00000007ff047e24 */ /* 0x008fe2000f8e00ff */
        /* <DEDUP_REMOVED lines=8> */
[----:B------:R-:W-:Y:S01]  /*8a10*/  LEA.HI.X R15, R16, R248, R6, 0x7, P1 ;  /* 0x000000f8100f7211 */ /* 0x000fe200008f3c06 */
[----:B------:R-:W-:Y:S01]  /*8a20*/  IMAD.U32 R6, RZ, RZ, UR15 ;  /* 0x0000000fff067e24 */ /* 0x000fe2000f8e00ff */
[-C--:B------:R-:W-:Y:S01]  /*8a30*/  LEA R18, P1, R7, R249.reuse, 0x1 ;  /* 0x000000f907127211 */ /* 0x080fe200078208ff */
[----:B------:R-:W-:Y:S01]  /*8a40*/  IMAD.U32 R4, RZ, RZ, UR7 ;  /* 0x00000007ff047e24 */ /* 0x000fe2000f8e00ff */
[----:B-1----:R-:W-:Y:S01]  /*8a50*/  ISETP.GE.AND P3, PT, R205, UR4, PT ;  /* 0x00000004cd007c0c */ /* 0x002fe2000bf66270 */
[----:B------:R-:W-:Y:S01]  /*8a60*/  BAR.SYNC.DEFER_BLOCKING 0x0 ;  /* 0x0000000000007b1d */ /* 0x000fe20000010000 */
[----:B------:R-:W-:-:S02]  /*8a70*/  LEA R16, P0, R5, R249, 0x1 ;  /* 0x000000f905107211 */ /* 0x000fc400078008ff */
[-C--:B------:R-:W-:Y:S02]  /*8a80*/  LEA.HI.X R19, R7, R248.reuse, R6, 0x1, P1 ;  /* 0x000000f807137211 */ /* 0x080fe400008f0c06 */
[----:B------:R-:W-:-:S07]  /*8a90*/  LEA.HI.X R17, R5, R248, R4, 0x1, P0 ;  /* 0x000000f805117211 */ /* 0x000fce00000f0c04 */
[----:B------:R-:W-:Y:S01]  /*8aa0*/  @!PT LDS RZ, [RZ] ;  /* 0x00000000fffff984 */ /* 0x000fe20000000800 */
[----:B------:R-:W-:Y:S01]  /*8ab0*/  @!PT LDS RZ, [RZ] ;  /* 0x00000000fffff984 */ /* 0x000fe20000000800 */
[----:B------:R-:W-:Y:S01]  /*8ac0*/  @!PT LDS RZ, [RZ] ;  /* 0x00000000fffff984 */ /* 0x000fe20000000800 */
[----:B------:R-:W-:Y:S04]  /*8ad0*/  @!P3 LDGSTS.E.BYPASS.LTC128B.128 [R252+0x10000], desc[UR28][R14.64] ;  /* 0x100000000efcbfae */ /* 0x000fe8000b981a1c */
[----:B------:R-:W-:Y:S01]  /*8ae0*/  @P3 STS.128 [R252+0x10000], RZ ;  /* 0x010000fffc003388 */ /* 0x000fe20000000c00 */
[----:B------:R-:W-:Y:S01]  /*8af0*/  LEA R204, R204, UR5, 0x1 ;  /* 0x00000005cccc7c11 */ /* 0x000fe2000f8e08ff */
[----:B------:R-:W-:Y:S01]  /*8b00*/  IMAD.MOV.U32 R10, RZ, RZ, 0x20 ;  /* 0x00000020ff0a7424 */ /* 0x000fe200078e00ff */
[----:B------:R-:W-:-:S04]  /*8b10*/  ISETP.NE.AND P4, PT, R167, RZ, PT ;  /* 0x000000ffa700720c */ /* 0x000fc80003f85270 */
[----:B------:R-:W-:-:S05]  /*8b20*/  SEL R208, R10, 0xffffffe0, !P4 ;  /* 0xffffffe00ad07807 */ /* 0x000fca0006000000 */
[----:B------:R-:W-:Y:S02]  /*8b30*/  IMAD.IADD R180, R208, 0x1, R204 ;  /* 0x00000001d0b47824 */ /* 0x000fe400078e02cc */
[----:B------:R-:W-:Y:S02]  /*8b40*/  IMAD.IADD R167, R187, 0x1, R208 ;  /* 0x00000001bba77824 */ /* 0x000fe400078e02d0 */
[----:B------:R-:W-:Y:S02]  /*8b50*/  IMAD.IADD R181, R166, 0x1, R204 ;  /* 0x00000001a6b57824 */ /* 0x000fe400078e02cc */
[C---:B------:R-:W-:Y:S02]  /*8b60*/  IMAD.IADD R166, R208.reuse, 0x1, R9 ;  /* 0x00000001d0a67824 */ /* 0x040fe400078e0209 */
[----:B------:R-:W-:Y:S01]  /*8b70*/  IMAD.IADD R186, R208, 0x1, R181 ;  /* 0x00000001d0ba7824 */ /* 0x000fe200078e02b5 */
[----:B--2---:R-:W-:Y:S02]  /*8b80*/  ISETP.GE.AND P2, PT, R242, UR4, PT ;  /* 0x00000004f2007c0c */ /* 0x004fe4000bf46270 */
[----:B------:R-:W2:Y:S01]  /*8b90*/  LDL.64 R242, [R1+0x8] ;  /* 0x0000080001f27983 */ /* 0x000ea20000100a00 */
[----:B----4-:R-:W-:-:S03]  /*8ba0*/  ISETP.GE.AND P1, PT, R247, UR4, PT ;  /* 0x00000004f7007c0c */ /* 0x010fc6000bf26270 */
[----:B------:R-:W2:Y:S01]  /*8bb0*/  LDL.64 R246, [R1] ;  /* 0x0000000001f67983 */ /* 0x000ea20000100a00 */
[----:B------:R-:W-:-:S06]  /*8bc0*/  ISETP.GE.AND P0, PT, R240, UR4, PT ;  /* 0x00000004f0007c0c */ /* 0x000fcc000bf06270 */
        /* <DEDUP_REMOVED lines=76> */
[----:B------:R-:W3:Y:S04]  /*9090*/  LDSM.16.M88.4 R188, [R187+0x8800] ;  /* 0x00880000bbbc783b */ /* 0x000ee80000000200 */
[----:B------:R-:W4:Y:S04]  /*90a0*/  LDSM.16.M88.4 R172, [R187+0x9000] ;  /* 0x00900000bbac783b */ /* 0x000f280000000200 */
[----:B------:R-:W4:Y:S04]  /*90b0*/  LDSM.16.M88.4 R4, [R187+0x8000] ;  /* 0x00800000bb04783b */ /* 0x000f280000000200 */
[----:B------:R-:W-:Y:S04]  /*90c0*/  LDSM.16.M88.4 R200, [R180] ;  /* 0x00000000b4c8783b */ /* 0x000fe80000000200 */
[----:B------:R-:W4:Y:S04]  /*90d0*/  LDSM.16.M88.4 R20, [R167+0x8800] ;  /* 0x00880000a714783b */ /* 0x000f280000000200 */
[----:B-1----:R-:W1:Y:S04]  /*90e0*/  LDSM.16.M88.4 R16, [R167+0x9000] ;  /* 0x00900000a710783b */ /* 0x002e680000000200 */
[----:B------:R-:W1:Y:S04]  /*90f0*/  LDSM.16.M88.4 R28, [R187+0x9800] ;  /* 0x00980000bb1c783b */ /* 0x000e680000000200 */
[----:B------:R-:W1:Y:S04]  /*9100*/  LDSM.16.M88.4 R24, [R167+0x8000] ;  /* 0x00800000a718783b */ /* 0x000e680000000200 */
[----:B------:R-:W1:Y:S04]  /*9110*/  LDSM.16.M88.4 R212, [R167+0x9800] ;  /* 0x00980000a7d4783b */ /* 0x000e680000000200 */
        /* <DEDUP_REMOVED lines=8> */
[----:B------:R-:W-:Y:S08]  /*91a0*/  HMMA.16816.F32 R4, R32, R6, RZ ;  /* 0x000000062004723c */ /* 0x000ff000000018ff */
[C---:B------:R-:W-:Y:S08]  /*91b0*/  HMMA.16816.F32 R192, R200.reuse, R20, R192 ;  /* 0x00000014c8c0723c */ /* 0x040ff000000018c0 */
[C---:B------:R-:W-:Y:S01]  /*91c0*/  HMMA.16816.F32 R188, R200.reuse, R22, R188 ;  /* 0x00000016c8bc723c */ /* 0x040fe200000018bc */
[----:B------:R-:W-:Y:S07]  /*91d0*/  LDSM.16.M88.4 R20, [R9+0x9000] ;  /* 0x009000000914783b */ /* 0x000fee0000000200 */
[C---:B-1----:R-:W-:Y:S08]  /*91e0*/  HMMA.16816.F32 R176, R200.reuse, R16, R176 ;  /* 0x00000010c8b0723c */ /* 0x042ff000000018b0 */
[----:B------:R-:W-:Y:S01]  /*91f0*/  HMMA.16816.F32 R172, R200, R18, R172 ;  /* 0x00000012c8ac723c */ /* 0x000fe200000018ac */
[----:B------:R-:W1:Y:S07]  /*9200*/  LDSM.16.M88.4 R16, [R181] ;  /* 0x00000000b510783b */ /* 0x000e6e0000000200 */
[C---:B------:R-:W-:Y:S08]  /*9210*/  HMMA.16816.F32 R168, R32.reuse, R28, RZ ;  /* 0x0000001c20a8723c */ /* 0x040ff000000018ff */
[----:B------:R-:W-:Y:S01]  /*9220*/  HMMA.16816.F32 R32, R32, R30, RZ ;  /* 0x0000001e2020723c */ /* 0x000fe200000018ff */
[----:B------:R-:W3:Y:S07]  /*9230*/  LDSM.16.M88.4 R28, [R9+0x8800] ;  /* 0x00880000091c783b */ /* 0x000eee0000000200 */
[C---:B------:R-:W-:Y:S08]  /*9240*/  HMMA.16816.F32 R12, R200.reuse, R24, R12 ;  /* 0x00000018c80c723c */ /* 0x040ff0000000180c */
[C---:B------:R-:W-:Y:S01]  /*9250*/  HMMA.16816.F32 R4, R200.reuse, R26, R4 ;  /* 0x0000001ac804723c */ /* 0x040fe20000001804 */
[----:B------:R-:W4:Y:S07]  /*9260*/  LDSM.16.M88.4 R24, [R9+0x9800] ;  /* 0x009800000918783b */ /* 0x000f2e0000000200 */
[C---:B------:R-:W-:Y:S08]  /*9270*/  HMMA.16816.F32 R168, R200.reuse, R212, R168 ;  /* 0x000000d4c8a8723c */ /* 0x040ff000000018a8 */
[----:B------:R-:W-:Y:S01]  /*9280*/  HMMA.16816.F32 R32, R200, R214, R32 ;  /* 0x000000d6c820723c */ /* 0x000fe20000001820 */
[----:B------:R-:W-:Y:S04]  /*9290*/  LDSM.16.M88.4 R212, [R166+0x8000] ;  /* 0x00800000a6d4783b */ /* 0x000fe80000000200 */
[----:B------:R-:W-:Y:S03]  /*92a0*/  LDSM.16.M88.4 R200, [R166+0x8800] ;  /* 0x00880000a6c8783b */ /* 0x000fe60000000200 */
[C---:B-1----:R-:W-:Y:S08]  /*92b0*/  HMMA.16816.F32 R176, R16.reuse, R20, R176 ;  /* 0x0000001410b0723c */ /* 0x042ff000000018b0 */
[C---:B------:R-:W-:Y:S01]  /*92c0*/  HMMA.16816.F32 R172, R16.reuse, R22, R172 ;  /* 0x0000001610ac723c */ /* 0x040fe200000018ac */
[----:B------:R-:W1:Y:S07]  /*92d0*/  LDSM.16.M88.4 R20, [R186] ;  /* 0x00000000ba14783b */ /* 0x000e6e0000000200 */
[C---:B------:R-:W-:Y:S08]  /*92e0*/  HMMA.16816.F32 R12, R16.reuse, R196, R12 ;  /* 0x000000c4100c723c */ /* 0x040ff0000000180c */
        /* <DEDUP_REMOVED lines=34> */
[----:B------:R-:W2:Y:S03]  /*9510*/  LDSM.16.M88.4 R24, [R9+0xa000] ;  /* 0x00a000000918783b */ /* 0x000ea60000000200 */
        /* <DEDUP_REMOVED lines=12> */
[----:B------:R-:W-:Y:S03]  /*95e0*/  LDSM.16.M88.4 R28, [R166+0xa800] ;  /* 0x00a80000a61c783b */ /* 0x000fe60000000200 */
[C---:B------:R-:W-:Y:S08]  /*95f0*/  HMMA.16816.F32 R12, R200.reuse, R24, R12 ;  /* 0x00000018c80c723c */ /* 0x040ff0000000180c */
        /* <DEDUP_REMOVED lines=10> */
[----:B------:R-:W-:Y:S04]  /*96a0*/  LDSM.16.M88.4 R212, [R167+0xc000] ;  /* 0x00c00000a7d4783b */ /* 0x000fe80000000200 */
[----:B------:R-:W-:Y:S03]  /*96b0*/  LDSM.16.M88.4 R200, [R167+0xc800] ;  /* 0x00c80000a7c8783b */ /* 0x000fe60000000200 */
[C---:B--2---:R-:W-:Y:S08]  /*96c0*/  HMMA.16816.F32 R12, R20.reuse, R196, R12 ;  /* 0x000000c4140c723c */ /* 0x044ff0000000180c */
[C---:B------:R-:W-:Y:S01]  /*96d0*/  HMMA.16816.F32 R4, R20.reuse, R198, R4 ;  /* 0x000000c61404723c */ /* 0x040fe20000001804 */
[----:B------:R-:W-:Y:S07]  /*96e0*/  LDSM.16.M88.4 R196, [R187+0xc000] ;  /* 0x00c00000bbc4783b */ /* 0x000fee0000000200 */
        /* <DEDUP_REMOVED lines=8> */
[----:B------:R-:W1:Y:S04]  /*9770*/  LDSM.16.M88.4 R20, [R187+0xd000] ;  /* 0x00d00000bb14783b */ /* 0x000e680000000200 */
[----:B------:R-:W2:Y:S03]  /*9780*/  LDSM.16.M88.4 R24, [R187+0xd800] ;  /* 0x00d80000bb18783b */ /* 0x000ea60000000200 */
[C---:B-1----:R-:W-:Y:S08]  /*9790*/  HMMA.16816.F32 R176, R16.reuse, R20, R176 ;  /* 0x0000001410b0723c */ /* 0x042ff000000018b0 */
[C---:B------:R-:W-:Y:S01]  /*97a0*/  HMMA.16816.F32 R172, R16.reuse, R22, R172 ;  /* 0x0000001610ac723c */ /* 0x040fe200000018ac */
[----:B------:R-:W1:Y:S07]  /*97b0*/  LDSM.16.M88.4 R20, [R180+0x4000] ;  /* 0x00400000b414783b */ /* 0x000e6e0000000200 */
[C---:B------:R-:W-:Y:S08]  /*97c0*/  HMMA.16816.F32 R12, R16.reuse, R196, R12 ;  /* 0x000000c4100c723c */ /* 0x040ff0000000180c */
[C---:B------:R-:W-:Y:S01]  /*97d0*/  HMMA.16816.F32 R4, R16.reuse, R198, R4 ;  /* 0x000000c61004723c */ /* 0x040fe20000001804 */
[----:B------:R-:W3:Y:S07]  /*97e0*/  LDSM.16.M88.4 R196, [R167+0xd000] ;  /* 0x00d00000a7c4783b */ /* 0x000eee0000000200 */
[C---:B------:R-:W-:Y:S08]  /*97f0*/  HMMA.16816.F32 R192, R16.reuse, R28, R192 ;  /* 0x0000001c10c0723c */ /* 0x040ff000000018c0 */
[C---:B------:R-:W-:Y:S01]  /*9800*/  HMMA.16816.F32 R188, R16.reuse, R30, R188 ;  /* 0x0000001e10bc723c */ /* 0x040fe200000018bc */
[----:B------:R-:W4:Y:S07]  /*9810*/  LDSM.16.M88.4 R28, [R167+0xd800] ;  /* 0x00d80000a71c783b */ /* 0x000f2e0000000200 */
[C---:B--2---:R-:W-:Y:S08]  /*9820*/  HMMA.16816.F32 R168, R16.reuse, R24, R168 ;  /* 0x0000001810a8723c */ /* 0x044ff000000018a8 */
[----:B------:R-:W-:Y:S01]  /*9830*/  HMMA.16816.F32 R32, R16, R26, R32 ;  /* 0x0000001a1020723c */ /* 0x000fe20000001820 */
[----:B------:R-:W-:Y:S04]  /*9840*/  LDSM.16.M88.4 R24, [R181+0x4000] ;  /* 0x00400000b518783b */ /* 0x000fe80000000200 */
[----:B------:R-:W2:Y:S03]  /*9850*/  LDSM.16.M88.4 R16, [R9+0xc000] ;  /* 0x00c000000910783b */ /* 0x000ea60000000200 */
[C---:B-1----:R-:W-:Y:S08]  /*9860*/  HMMA.16816.F32 R12, R20.reuse, R212, R12 ;  /* 0x000000d4140c723c */ /* 0x042ff0000000180c */
[C---:B------:R-:W-:Y:S01]  /*9870*/  HMMA.16816.F32 R4, R20.reuse, R214, R4 ;  /* 0x000000d61404723c */ /* 0x040fe20000001804 */
[----:B------:R-:W1:Y:S07]  /*9880*/  LDSM.16.M88.4 R212, [R9+0xc800] ;  /* 0x00c8000009d4783b */ /* 0x000e6e0000000200 */
[C---:B------:R-:W-:Y:S08]  /*9890*/  HMMA.16816.F32 R192, R20.reuse, R200, R192 ;  /* 0x000000c814c0723c */ /* 0x040ff000000018c0 */
[C---:B------:R-:W-:Y:S01]  /*98a0*/  HMMA.16816.F32 R188, R20.reuse, R202, R188 ;  /* 0x000000ca14bc723c */ /* 0x040fe200000018bc */
[----:B------:R-:W-:Y:S07]  /*98b0*/  LDSM.16.M88.4 R200, [R186+0x4000] ;  /* 0x00400000bac8783b */ /* 0x000fee0000000200 */
[C---:B---3--:R-:W-:Y:S08]  /*98c0*/  HMMA.16816.F32 R176, R20.reuse, R196, R176 ;  /* 0x000000c414b0723c */ /* 0x048ff000000018b0 */
[C---:B------:R-:W-:Y:S01]  /*98d0*/  HMMA.16816.F32 R172, R20.reuse, R198, R172 ;  /* 0x000000c614ac723c */ /* 0x040fe200000018ac */
[----:B------:R-:W3:Y:S07]  /*98e0*/  LDSM.16.M88.4 R196, [R9+0xd000] ;  /* 0x00d0000009c4783b */ /* 0x000eee0000000200 */
[C---:B----4-:R-:W-:Y:S08]  /*98f0*/  HMMA.16816.F32 R168, R20.reuse, R28, R168 ;  /* 0x0000001c14a8723c */ /* 0x050ff000000018a8 */
        /* <DEDUP_REMOVED lines=10> */
[----:B------:R-:W-:Y:S01]  /*99a0*/  HMMA.16816.F32 R172, R24, R198, R172 ;  /* 0x000000c618ac723c */ /* 0x000fe200000018ac */
[----:B------:R-:W-:Y:S07]  /*99b0*/  LDSM.16.M88.4 R196, [R187+0xe000] ;  /* 0x00e00000bbc4783b */ /* 0x000fee0000000200 */
[C---:B----4-:R-:W-:Y:S08]  /*99c0*/  HMMA.16816.F32 R12, R200.reuse, R20, R12 ;  /* 0x00000014c80c723c */ /* 0x050ff0000000180c */
[C---:B------:R-:W-:Y:S01]  /*99d0*/  HMMA.16816.F32 R4, R200.reuse, R22, R4 ;  /* 0x00000016c804723c */ /* 0x040fe20000001804 */
[----:B------:R-:W-:Y:S07]  /*99e0*/  LDSM.16.M88.4 R20, [R187+0xf000] ;  /* 0x00f00000bb14783b */ /* 0x000fee0000000200 */
[C---:B--2---:R-:W-:Y:S08]  /*99f0*/  HMMA.16816.F32 R192, R200.reuse, R16, R192 ;  /* 0x00000010c8c0723c */ /* 0x044ff000000018c0 */
[----:B------:R-:W-:Y:S01]  /*9a00*/  HMMA.16816.F32 R188, R200, R18, R188 ;  /* 0x00000012c8bc723c */ /* 0x000fe200000018bc */
[----:B------:R-:W2:Y:S07]  /*9a10*/  LDSM.16.M88.4 R16, [R204+0x6000] ;  /* 0x00600000cc10783b */ /* 0x000eae0000000200 */
[C---:B------:R-:W-:Y:S08]  /*9a20*/  HMMA.16816.F32 R168, R24.reuse, R28, R168 ;  /* 0x0000001c18a8723c */ /* 0x040ff000000018a8 */
[----:B------:R-:W-:Y:S01]  /*9a30*/  HMMA.16816.F32 R32, R24, R30, R32 ;  /* 0x0000001e1820723c */ /* 0x000fe20000001820 */
[----:B------:R-:W3:Y:S04]  /*9a40*/  LDSM.16.M88.4 R28, [R187+0xe800] ;  /* 0x00e80000bb1c783b */ /* 0x000ee80000000200 */
[----:B------:R-:W4:Y:S03]  /*9a50*/  LDSM.16.M88.4 R24, [R187+0xf800] ;  /* 0x00f80000bb18783b */ /* 0x000f260000000200 */
[C---:B------:R-:W-:Y:S08]  /*9a60*/  HMMA.16816.F32 R176, R200.reuse, R216, R176 ;  /* 0x000000d8c8b0723c */ /* 0x040ff000000018b0 */
[C---:B------:R-:W-:Y:S01]  /*9a70*/  HMMA.16816.F32 R172, R200.reuse, R218, R172 ;  /* 0x000000dac8ac723c */ /* 0x040fe200000018ac */
[----:B------:R-:W-:Y:S07]  /*9a80*/  LDSM.16.M88.4 R216, [R181+0x6000] ;  /* 0x00600000b5d8783b */ /* 0x000fee0000000200 */
        /* <DEDUP_REMOVED lines=9> */
[----:B------:R-:W1:Y:S07]  /*9b20*/  LDSM.16.M88.4 R20, [R180+0x6000] ;  /* 0x00600000b414783b */ /* 0x000e6e0000000200 */
[C---:B---3--:R-:W-:Y:S08]  /*9b30*/  HMMA.16816.F32 R192, R16.reuse, R28, R192 ;  /* 0x0000001c10c0723c */ /* 0x048ff000000018c0 */
[C---:B------:R-:W-:Y:S01]  /*9b40*/  HMMA.16816.F32 R188, R16.reuse, R30, R188 ;  /* 0x0000001e10bc723c */ /* 0x040fe200000018bc */
[----:B------:R-:W2:Y:S07]  /*9b50*/  LDSM.16.M88.4 R28, [R167+0xf000] ;  /* 0x00f00000a71c783b */ /* 0x000eae0000000200 */
        /* <DEDUP_REMOVED lines=12> */
[----:B------:R-:W-:Y:S07]  /*9c20*/  LDSM.16.M88.4 R28, [R186+0x6000] ;  /* 0x00600000ba1c783b */ /* 0x000fee0000000200 */
[C---:B---3--:R-:W-:Y:S08]  /*9c30*/  HMMA.16816.F32 R168, R20.reuse, R24, R168 ;  /* 0x0000001814a8723c */ /* 0x048ff000000018a8 */
[----:B------:R-:W-:Y:S01]  /*9c40*/  HMMA.16816.F32 R32, R20, R26, R32 ;  /* 0x0000001a1420723c */ /* 0x000fe20000001820 */
[----:B------:R-:W2:Y:S04]  /*9c50*/  LDSM.16.M88.4 R24, [R166+0xe000] ;  /* 0x00e00000a618783b */ /* 0x000ea80000000200 */
[----:B------:R-:W-:Y:S03]  /*9c60*/  LDSM.16.M88.4 R20, [R166+0xe800] ;  /* 0x00e80000a614783b */ /* 0x000fe60000000200 */
[C---:B----4-:R-:W-:Y:S08]  /*9c70*/  HMMA.16816.F32 R12, R216.reuse, R16, R12 ;  /* 0x00000010d80c723c */ /* 0x050ff0000000180c */
[C---:B------:R-:W-:Y:S01]  /*9c80*/  HMMA.16816.F32 R4, R216.reuse, R18, R4 ;  /* 0x00000012d804723c */ /* 0x040fe20000001804 */
[----:B------:R-:W3:Y:S07]  /*9c90*/  LDSM.16.M88.4 R16, [R166+0xf800] ;  /* 0x00f80000a610783b */ /* 0x000eee0000000200 */
[----:B-1----:R-:W-:Y:S01]  /*9ca0*/  HMMA.16816.F32 R32, R216, R198, R32 ;  /* 0x000000c6d820723c */ /* 0x002fe20000001820 */
[----:B------:R-:W-:-:S07]  /*9cb0*/  IMAD.U32 R9, RZ, RZ, UR23 ;  /* 0x00000017ff097e24 */ /* 0x000fce000f8e00ff */
[----:B------:R-:W-:Y:S01]  /*9cc0*/  HMMA.16816.F32 R192, R216, R212, R192 ;  /* 0x000000d4d8c0723c */ /* 0x000fe200000018c0 */
[----:B-----5:R-:W-:-:S07]  /*9cd0*/  IMAD R9, R9, 0x40, R184 ;  /* 0x0000004009097824 */ /* 0x020fce00078e02b8 */
[----:B------:R-:W-:Y:S08]  /*9ce0*/  HMMA.16816.F32 R188, R216, R214, R188 ;  /* 0x000000d6d8bc723c */ /* 0x000ff000000018bc */
[C---:B--2---:R-:W-:Y:S08]  /*9cf0*/  HMMA.16816.F32 R12, R28.reuse, R24, R12 ;  /* 0x000000181c0c723c */ /* 0x044ff0000000180c */
[----:B---3--:R-:W-:Y:S01]  /*9d00*/  HMMA.16816.F32 R32, R28, R18, R32 ;  /* 0x000000121c20723c */ /* 0x008fe20000001820 */
[----:B------:R-:W-:-:S02]  /*9d10*/  VIADD R18, R9, 0xffffff80 ;  /* 0xffffff8009127836 */ /* 0x000fc40000000000 */
[----:B------:R-:W-:-:S03]  /*9d20*/  VIADD R25, R9, 0xffffffb8 ;  /* 0xffffffb809197836 */ /* 0x000fc60000000000 */
[----:B------:R-:W-:Y:S02]  /*9d30*/  I2FP.F32.U32 R167, R18 ;  /* 0x0000001200a77245 */ /* 0x000fe40000201000 */
[C---:B------:R-:W-:Y:S02]  /*9d40*/  ISETP.GE.AND P4, PT, R18.reuse, R8, PT ;  /* 0x000000081200720c */ /* 0x040fe40003f86270 */
[----:B------:R-:W-:Y:S01]  /*9d50*/  ISETP.GE.AND P5, PT, R18, R165, PT ;  /* 0x000000a51200720c */ /* 0x000fe20003fa6270 */
[----:B------:R-:W-:Y:S01]  /*9d60*/  VIADD R18, R9, 0xffffff81 ;  /* 0xffffff8109127836 */ /* 0x000fe20000000000 */
[----:B------:R-:W-:Y:S01]  /*9d70*/  HMMA.16816.F32 R192, R28, R20, R192 ;  /* 0x000000141cc0723c */ /* 0x000fe200000018c0 */
[C---:B------:R-:W-:Y:S01]  /*9d80*/  FFMA.FTZ R181, R167.reuse, UR6, R12 ;  /* 0x00000006a7b57c23 */ /* 0x040fe2000801000c */
[----:B------:R-:W-:Y:S01]  /*9d90*/  FFMA.FTZ R167, R167, UR6, R14 ;  /* 0x00000006a7a77c23 */ /* 0x000fe2000801000e */
[----:B------:R-:W-:Y:S02]  /*9da0*/  I2FP.F32.U32 R24, R25 ;  /* 0x0000001900187245 */ /* 0x000fe40000201000 */
[----:B------:R-:W-:-:S03]  /*9db0*/  I2FP.F32.U32 R14, R18 ;  /* 0x00000012000e7245 */ /* 0x000fc60000201000 */
[C---:B------:R-:W-:Y:S01]  /*9dc0*/  HMMA.16816.F32 R188, R28.reuse, R22, R188 ;  /* 0x000000161cbc723c */ /* 0x040fe200000018bc */
[----:B------:R-:W1:Y:S07]  /*9dd0*/  LDSM.16.M88.4 R20, [R166+0xf000] ;  /* 0x00f00000a614783b */ /* 0x000e6e0000000200 */
[----:B------:R-:W-:Y:S01]  /*9de0*/  HMMA.16816.F32 R4, R28, R26, R4 ;  /* 0x0000001a1c04723c */ /* 0x000fe20000001804 */
[----:B------:R-:W-:Y:S01]  /*9df0*/  FFMA.FTZ R32, R24, UR6, R32 ;  /* 0x0000000618207c23 */ /* 0x000fe20008010020 */
[----:B------:R-:W-:Y:S01]  /*9e00*/  FSEL R181, R181, -INF , !P4 ;  /* 0xff800000b5b57808 */ /* 0x000fe20006000000 */
[----:B------:R-:W-:Y:S01]  /*9e10*/  FFMA.FTZ R13, R14, UR6, R13 ;  /* 0x000000060e0d7c23 */ /* 0x000fe2000801000d */
[----:B------:R-:W-:Y:S01]  /*9e20*/  VIADD R12, R9, 0xffffff88 ;  /* 0xffffff88090c7836 */ /* 0x000fe20000000000 */
[----:B------:R-:W-:-:S02]  /*9e30*/  ISETP.GE.AND P6, PT, R25, R8, PT ;  /* 0x000000081900720c */ /* 0x000fc40003fc6270 */
[----:B------:R-:W-:Y:S01]  /*9e40*/  FSEL R167, R167, -INF , !P5 ;  /* 0xff800000a7a77808 */ /* 0x000fe20006800000 */
[----:B------:R-:W-:Y:S01]  /*9e50*/  FFMA.FTZ R15, R14, UR6, R15 ;  /* 0x000000060e0f7c23 */ /* 0x000fe2000801000f */
[C---:B------:R-:W-:Y:S01]  /*9e60*/  ISETP.GE.AND P4, PT, R18.reuse, R8, PT ;  /* 0x000000081200720c */ /* 0x040fe20003f86270 */
[----:B------:R-:W-:Y:S01]  /*9e70*/  HMMA.16816.F32 R176, R216, R200, R176 ;  /* 0x000000c8d8b0723c */ /* 0x000fe200000018b0 */
[----:B------:R-:W-:Y:S01]  /*9e80*/  ISETP.GE.AND P5, PT, R18, R165, PT ;  /* 0x000000a51200720c */ /* 0x000fe20003fa6270 */
[----:B------:R-:W-:-:S04]  /*9e90*/  DEPBAR.LE SB0, 0x0 ;  /* 0x000080000000791a */ /* 0x000fc80000000000 */
[----:B------:R-:W-:Y:S02]  /*9ea0*/  FSEL R227, R32, -INF , !P6 ;  /* 0xff80000020e37808 */ /* 0x000fe40007000000 */
[----:B------:R-:W-:Y:S02]  /*9eb0*/  FSEL R199, R13, -INF , !P4 ;  /* 0xff8000000dc77808 */ /* 0x000fe40006000000 */
[C---:B------:R-:W-:Y:S02]  /*9ec0*/  ISETP.GE.AND P6, PT, R12.reuse, R8, PT ;  /* 0x000000080c00720c */ /* 0x040fe40003fc6270 */
[----:B------:R-:W-:Y:S02]  /*9ed0*/  I2FP.F32.U32 R18, R12 ;  /* 0x0000000c00127245 */ /* 0x000fe40000201000 */
[----:B------:R-:W-:Y:S01]  /*9ee0*/  ISETP.GE.AND P4, PT, R12, R165, PT ;  /* 0x000000a50c00720c */ /* 0x000fe20003f86270 */
[C---:B------:R-:W-:Y:S02]  /*9ef0*/  VIADD R12, R9.reuse, 0xffffff89 ;  /* 0xffffff89090c7836 */ /* 0x040fe40000000000 */
[----:B------:R-:W-:Y:S01]  /*9f00*/  FFMA.FTZ R198, R18, UR6, R4 ;  /* 0x0000000612c67c23 */ /* 0x000fe20008010004 */
[----:B------:R-:W-:-:S02]  /*9f10*/  VIADD R4, R9, 0xffffff90 ;  /* 0xffffff9009047836 */ /* 0x000fc40000000000 */
[----:B------:R-:W-:Y:S01]  /*9f20*/  I2FP.F32.U32 R13, R12 ;  /* 0x0000000c000d7245 */ /* 0x000fe20000201000 */
[----:B------:R-:W-:Y:S01]  /*9f30*/  FFMA.FTZ R6, R18, UR6, R6 ;  /* 0x0000000612067c23 */ /* 0x000fe20008010006 */
[----:B------:R-:W-:Y:S02]  /*9f40*/  FSEL R180, R15, -INF , !P5 ;  /* 0xff8000000fb47808 */ /* 0x000fe40006800000 */
[----:B------:R-:W-:Y:S01]  /*9f50*/  ISETP.GE.AND P5, PT, R12, R8, PT ;  /* 0x000000080c00720c */ /* 0x000fe20003fa6270 */
[C---:B------:R-:W-:Y:S01]  /*9f60*/  FFMA.FTZ R19, R13.reuse, UR6, R5 ;  /* 0x000000060d137c23 */ /* 0x040fe20008010005 */
[----:B------:R-:W-:Y:S01]  /*9f70*/  I2FP.F32.U32 R5, R4 ;  /* 0x0000000400057245 */ /* 0x000fe20000201000 */
[----:B------:R-:W-:Y:S01]  /*9f80*/  FFMA.FTZ R7, R13, UR6, R7 ;  /* 0x000000060d077c23 */ /* 0x000fe20008010007 */
[----:B------:R-:W-:Y:S02]  /*9f90*/  FSEL R186, R6, -INF , !P4 ;  /* 0xff80000006ba7808 */ /* 0x000fe40006000000 */
[----:B------:R-:W-:Y:S01]  /*9fa0*/  FSEL R19, R19, -INF , !P5 ;  /* 0xff80000013137808 */ /* 0x000fe20006800000 */
[----:B------:R-:W-:Y:S01]  /*9fb0*/  FFMA.FTZ R18, R5, UR6, R192 ;  /* 0x0000000605127c23 */ /* 0x000fe200080100c0 */
[----:B------:R-:W-:-:S02]  /*9fc0*/  FSEL R198, R198, -INF , !P6 ;  /* 0xff800000c6c67808 */ /* 0x000fc40007000000 */
[CC--:B------:R-:W-:Y:S02]  /*9fd0*/  ISETP.GE.AND P4, PT, R4.reuse, R8.reuse, PT ;  /* 0x000000080400720c */ /* 0x0c0fe40003f86270 */
[-C--:B------:R-:W-:Y:S01]  /*9fe0*/  ISETP.GE.AND P5, PT, R4, R165.reuse, PT ;  /* 0x000000a50400720c */ /* 0x080fe20003fa6270 */
[----:B------:R-:W-:Y:S01]  /*9ff0*/  VIADD R4, R9, 0xffffff91 ;  /* 0xffffff9109047836 */ /* 0x000fe20000000000 */
[----:B------:R-:W-:Y:S02]  /*a000*/  ISETP.GE.AND P6, PT, R12, R165, PT ;  /* 0x000000a50c00720c */ /* 0x000fe40003fc6270 */
[----:B------:R-:W-:Y:S02]  /*a010*/  FSEL R18, R18, -INF , !P4 ;  /* 0xff80000012127808 */ /* 0x000fe40006000000 */
[----:B------:R-:W-:Y:S02]  /*a020*/  FSEL R187, R7, -INF , !P6 ;  /* 0xff80000007bb7808 */ /* 0x000fe40007000000 */
[----:B------:R-:W-:-:S02]  /*a030*/  ISETP.GE.AND P6, PT, R4, R8, PT ;  /* 0x000000080400720c */ /* 0x000fc40003fc6270 */
[----:B------:R-:W-:Y:S02]  /*a040*/  I2FP.F32.U32 R6, R4 ;  /* 0x0000000400067245 */ /* 0x000fe40000201000 */
[----:B------:R-:W-:Y:S01]  /*a050*/  ISETP.GE.AND P4, PT, R4, R165, PT ;  /* 0x000000a50400720c */ /* 0x000fe20003f86270 */
[----:B------:R-:W-:Y:S01]  /*a060*/  VIADD R4, R9, 0xffffff98 ;  /* 0xffffff9809047836 */ /* 0x000fe20000000000 */
[----:B------:R-:W-:Y:S01]  /*a070*/  HMMA.16816.F32 R172, R216, R202, R172 ;  /* 0x000000cad8ac723c */ /* 0x000fe200000018ac */
[----:B------:R-:W-:-:S03]  /*a080*/  FFMA.FTZ R194, R5, UR6, R194 ;  /* 0x0000000605c27c23 */ /* 0x000fc600080100c2 */
[----:B------:R-:W-:-:S04]  /*a090*/  I2FP.F32.U32 R5, R4 ;  /* 0x0000000400057245 */ /* 0x000fc80000201000 */
[----:B-1----:R-:W-:Y:S01]  /*a0a0*/  HMMA.16816.F32 R176, R28, R20, R176 ;  /* 0x000000141cb0723c */ /* 0x002fe200000018b0 */
[----:B------:R-:W-:Y:S01]  /*a0b0*/  FFMA.FTZ R20, R6, UR6, R193 ;  /* 0x0000000606147c23 */ /* 0x000fe200080100c1 */
[----:B------:R-:W-:Y:S01]  /*a0c0*/  FSEL R21, R194, -INF , !P5 ;  /* 0xff800000c2157808 */ /* 0x000fe20006800000 */
[----:B------:R-:W-:Y:S01]  /*a0d0*/  FFMA.FTZ R27, R6, UR6, R195 ;  /* 0x00000006061b7c23 */ /* 0x000fe200080100c3 */
[----:B------:R-:W-:Y:S01]  /*a0e0*/  ISETP.GE.AND P5, PT, R4, R8, PT ;  /* 0x000000080400720c */ /* 0x000fe20003fa6270 */
[----:B------:R-:W-:Y:S01]  /*a0f0*/  FFMA.FTZ R26, R5, UR6, R188 ;  /* 0x00000006051a7c23 */ /* 0x000fe200080100bc */
[----:B------:R-:W-:Y:S02]  /*a100*/  FSEL R20, R20, -INF , !P6 ;  /* 0xff80000014147808 */ /* 0x000fe40007000000 */
[----:B------:R-:W-:Y:S01]  /*a110*/  ISETP.GE.AND P6, PT, R4, R165, PT ;  /* 0x000000a50400720c */ /* 0x000fe20003fc6270 */
[----:B------:R-:W-:Y:S01]  /*a120*/  VIADD R4, R9, 0xffffff99 ;  /* 0xffffff9909047836 */ /* 0x000fe20000000000 */
[----:B------:R-:W-:Y:S01]  /*a130*/  HMMA.16816.F32 R168, R216, R196, R168 ;  /* 0x000000c4d8a8723c */ /* 0x000fe200000018a8 */
[----:B------:R-:W-:-:S02]  /*a140*/  FSEL R27, R27, -INF , !P4 ;  /* 0xff8000001b1b7808 */ /* 0x000fc40006000000 */
[----:B------:R-:W-:Y:S02]  /*a150*/  FSEL R26, R26, -INF , !P5 ;  /* 0xff8000001a1a7808 */ /* 0x000fe40006800000 */
[C---:B------:R-:W-:Y:S02]  /*a160*/  ISETP.GE.AND P4, PT, R4.reuse, R8, PT ;  /* 0x000000080400720c */ /* 0x040fe40003f86270 */
[----:B------:R-:W-:Y:S02]  /*a170*/  I2FP.F32.U32 R6, R4 ;  /* 0x0000000400067245 */ /* 0x000fe40000201000 */
[----:B------:R-:W-:Y:S01]  /*a180*/  ISETP.GE.AND P5, PT, R4, R165, PT ;  /* 0x000000a50400720c */ /* 0x000fe20003fa6270 */
[----:B------:R-:W-:Y:S02]  /*a190*/  VIADD R4, R9, 0xffffffa0 ;  /* 0xffffffa009047836 */ /* 0x000fe40000000000 */
[----:B------:R-:W-:Y:S01]  /*a1a0*/  FFMA.FTZ R13, R5, UR6, R190 ;  /* 0x00000006050d7c23 */ /* 0x000fe200080100be */
[----:B------:R-:W-:Y:S01]  /*a1b0*/  HMMA.16816.F32 R172, R28, R22, R172 ;  /* 0x000000161cac723c */ /* 0x000fe200000018ac */
[C---:B------:R-:W-:Y:S01]  /*a1c0*/  FFMA.FTZ R22, R6.reuse, UR6, R189 ;  /* 0x0000000606167c23 */ /* 0x040fe200080100bd */
[----:B------:R-:W-:Y:S01]  /*a1d0*/  I2FP.F32.U32 R5, R4 ;  /* 0x0000000400057245 */ /* 0x000fe20000201000 */
[----:B------:R-:W-:Y:S01]  /*a1e0*/  FFMA.FTZ R14, R6, UR6, R191 ;  /* 0x00000006060e7c23 */ /* 0x000fe200080100bf */
[----:B------:R-:W-:Y:S01]  /*a1f0*/  FSEL R13, R13, -INF , !P6 ;  /* 0xff8000000d0d7808 */ /* 0x000fe20007000000 */
[----:B------:R-:W-:Y:S01]  /*a200*/  VIADD R7, R9, 0xffffffa1 ;  /* 0xffffffa109077836 */ /* 0x000fe20000000000 */
[----:B------:R-:W-:Y:S01]  /*a210*/  ISETP.GE.AND P6, PT, R4, R8, PT ;  /* 0x000000080400720c */ /* 0x000fe20003fc6270 */
[----:B------:R-:W-:Y:S01]  /*a220*/  FFMA.FTZ R12, R5, UR6, R176 ;  /* 0x00000006050c7c23 */ /* 0x000fe200080100b0 */
[----:B------:R-:W-:-:S02]  /*a230*/  FSEL R22, R22, -INF , !P4 ;  /* 0xff80000016167808 */ /* 0x000fc40006000000 */
[----:B------:R-:W-:Y:S01]  /*a240*/  ISETP.GE.AND P4, PT, R4, R165, PT ;  /* 0x000000a50400720c */ /* 0x000fe20003f86270 */
[----:B------:R-:W-:Y:S01]  /*a250*/  VIADD R4, R9, 0xffffffa8 ;  /* 0xffffffa809047836 */ /* 0x000fe20000000000 */
[----:B------:R-:W-:Y:S01]  /*a260*/  FSEL R14, R14, -INF , !P5 ;  /* 0xff8000000e0e7808 */ /* 0x000fe20006800000 */
[----:B------:R-:W-:Y:S01]  /*a270*/  HMMA.16816.F32 R168, R28, R16, R168 ;  /* 0x000000101ca8723c */ /* 0x000fe200000018a8 */
[----:B------:R-:W-:Y:S02]  /*a280*/  I2FP.F32.U32 R6, R7 ;  /* 0x0000000700067245 */ /* 0x000fe40000201000 */
[----:B------:R-:W-:Y:S02]  /*a290*/  FSEL R12, R12, -INF , !P6 ;  /* 0xff8000000c0c7808 */ /* 0x000fe40007000000 */
[C---:B------:R-:W-:Y:S02]  /*a2a0*/  ISETP.GE.AND P5, PT, R7.reuse, R8, PT ;  /* 0x000000080700720c */ /* 0x040fe40003fa6270 */
[----:B------:R-:W-:Y:S01]  /*a2b0*/  ISETP.GE.AND P6, PT, R7, R165, PT ;  /* 0x000000a50700720c */ /* 0x000fe20003fc6270 */
[----:B------:R-:W-:Y:S01]  /*a2c0*/  FFMA.FTZ R7, R5, UR6, R178 ;  /* 0x0000000605077c23 */ /* 0x000fe200080100b2 */
[----:B------:R-:W-:Y:S01]  /*a2d0*/  I2FP.F32.U32 R5, R4 ;  /* 0x0000000400057245 */ /* 0x000fe20000201000 */
[----:B------:R-:W-:Y:S01]  /*a2e0*/  FFMA.FTZ R15, R6, UR6, R177 ;  /* 0x00000006060f7c23 */ /* 0x000fe200080100b1 */
[----:B------:R-:W-:-:S02]  /*a2f0*/  VIADD R16, R9, 0xffffffa9 ;  /* 0xffffffa909107836 */ /* 0x000fc40000000000 */
[----:B------:R-:W-:Y:S01]  /*a300*/  FFMA.FTZ R6, R6, UR6, R179 ;  /* 0x0000000606067c23 */ /* 0x000fe200080100b3 */
[----:B------:R-:W-:Y:S01]  /*a310*/  FSEL R7, R7, -INF , !P4 ;  /* 0xff80000007077808 */ /* 0x000fe20006000000 */
[C---:B------:R-:W-:Y:S01]  /*a320*/  FFMA.FTZ R172, R5.reuse, UR6, R172 ;  /* 0x0000000605ac7c23 */ /* 0x040fe200080100ac */
[----:B------:R-:W-:Y:S01]  /*a330*/  FFMA.FTZ R174, R5, UR6, R174 ;  /* 0x0000000605ae7c23 */ /* 0x000fe200080100ae */
[C---:B------:R-:W-:Y:S01]  /*a340*/  ISETP.GE.AND P4, PT, R4.reuse, R8, PT ;  /* 0x000000080400720c */ /* 0x040fe20003f86270 */
[----:B------:R-:W-:Y:S01]  /*a350*/  VIADD R5, R9, 0xffffffb0 ;  /* 0xffffffb009057836 */ /* 0x000fe20000000000 */
[----:B------:R-:W-:Y:S02]  /*a360*/  FSEL R15, R15, -INF , !P5 ;  /* 0xff8000000f0f7808 */ /* 0x000fe40006800000 */
[----:B------:R-:W-:Y:S02]  /*a370*/  ISETP.GE.AND P5, PT, R4, R165, PT ;  /* 0x000000a50400720c */ /* 0x000fe40003fa6270 */
[----:B------:R-:W-:-:S02]  /*a380*/  I2FP.F32.U32 R4, R16 ;  /* 0x0000001000047245 */ /* 0x000fc40000201000 */
[----:B------:R-:W-:Y:S02]  /*a390*/  FSEL R6, R6, -INF , !P6 ;  /* 0xff80000006067808 */ /* 0x000fe40007000000 */
[----:B------:R-:W-:Y:S02]  /*a3a0*/  FSEL R216, R172, -INF , !P4 ;  /* 0xff800000acd87808 */ /* 0x000fe40006000000 */
[C---:B------:R-:W-:Y:S02]  /*a3b0*/  ISETP.GE.AND P6, PT, R16.reuse, R8, PT ;  /* 0x000000081000720c */ /* 0x040fe40003fc6270 */
[----:B------:R-:W-:Y:S01]  /*a3c0*/  ISETP.GE.AND P4, PT, R16, R165, PT ;  /* 0x000000a51000720c */ /* 0x000fe20003f86270 */
[----:B------:R-:W-:Y:S01]  /*a3d0*/  VIADD R16, R9, 0xffffffb1 ;  /* 0xffffffb109107836 */ /* 0x000fe20000000000 */
[----:B------:R-:W-:Y:S01]  /*a3e0*/  I2FP.F32.U32 R17, R5 ;  /* 0x0000000500117245 */ /* 0x000fe20000201000 */
[C---:B------:R-:W-:Y:S01]  /*a3f0*/  FFMA.FTZ R173, R4.reuse, UR6, R173 ;  /* 0x0000000604ad7c23 */ /* 0x040fe200080100ad */
[----:B------:R-:W-:Y:S01]  /*a400*/  FFMA.FTZ R175, R4, UR6, R175 ;  /* 0x0000000604af7c23 */ /* 0x000fe200080100af */
[----:B------:R-:W-:-:S02]  /*a410*/  FSEL R4, R174, -INF , !P5 ;  /* 0xff800000ae047808 */ /* 0x000fc40006800000 */
[C---:B------:R-:W-:Y:S01]  /*a420*/  FFMA.FTZ R168, R17.reuse, UR6, R168 ;  /* 0x0000000611a87c23 */ /* 0x040fe200080100a8 */
[----:B------:R-:W-:Y:S01]  /*a430*/  FFMA.FTZ R170, R17, UR6, R170 ;  /* 0x0000000611aa7c23 */ /* 0x000fe200080100aa */
[----:B------:R-:W-:Y:S02]  /*a440*/  ISETP.GE.AND P5, PT, R5, R8, PT ;  /* 0x000000080500720c */ /* 0x000fe40003fa6270 */
[----:B------:R-:W-:Y:S02]  /*a450*/  I2FP.F32.U32 R17, R16 ;  /* 0x0000001000117245 */ /* 0x000fe40000201000 */
[----:B------:R-:W-:Y:S02]  /*a460*/  FMNMX3.FTZ R23, R2, R181, R199, !PT ;  /* 0x000000b502177276 */ /* 0x000fe400078100c7 */
[----:B------:R-:W-:Y:S02]  /*a470*/  FSEL R214, R173, -INF , !P6 ;  /* 0xff800000add67808 */ /* 0x000fe40007000000 */
[----:B------:R-:W-:Y:S01]  /*a480*/  ISETP.GE.AND P6, PT, R5, R165, PT ;  /* 0x000000a50500720c */ /* 0x000fe20003fc6270 */
[----:B------:R-:W-:Y:S01]  /*a490*/  FFMA.FTZ R169, R17, UR6, R169 ;  /* 0x0000000611a97c23 */ /* 0x000fe200080100a9 */
[----:B------:R-:W-:-:S02]  /*a4a0*/  FSEL R5, R175, -INF , !P4 ;  /* 0xff800000af057808 */ /* 0x000fc40006000000 */
[----:B------:R-:W-:Y:S02]  /*a4b0*/  FSEL R195, R168, -INF , !P5 ;  /* 0xff800000a8c37808 */ /* 0x000fe40006800000 */
[----:B------:R-:W-:Y:S02]  /*a4c0*/  FMNMX3.FTZ R23, R23, R198, R19, !PT ;  /* 0x000000c617177276 */ /* 0x000fe40007810013 */
[C---:B------:R-:W-:Y:S02]  /*a4d0*/  ISETP.GE.AND P4, PT, R16.reuse, R8, PT ;  /* 0x000000081000720c */ /* 0x040fe40003f86270 */
[----:B------:R-:W-:Y:S01]  /*a4e0*/  ISETP.GE.AND P5, PT, R16, R165, PT ;  /* 0x000000a51000720c */ /* 0x000fe20003fa6270 */
[----:B------:R-:W-:Y:S02]  /*a4f0*/  VIADD R16, R9, 0xffffffb9 ;  /* 0xffffffb909107836 */ /* 0x000fe40000000000 */
[----:B------:R-:W-:Y:S01]  /*a500*/  FFMA.FTZ R171, R17, UR6, R171 ;  /* 0x0000000611ab7c23 */ /* 0x000fe200080100ab */
[----:B------:R-:W-:-:S02]  /*a510*/  FMNMX3.FTZ R23, R23, R18, R20, !PT ;  /* 0x0000001217177276 */ /* 0x000fc40007810014 */
[----:B------:R-:W-:Y:S02]  /*a520*/  FSEL R189, R169, -INF , !P4 ;  /* 0xff800000a9bd7808 */ /* 0x000fe40006000000 */
[----:B------:R-:W-:Y:S02]  /*a530*/  ISETP.GE.AND P4, PT, R16, R8, PT ;  /* 0x000000081000720c */ /* 0x000fe40003f86270 */
[----:B------:R-:W-:Y:S02]  /*a540*/  FSEL R8, R171, -INF , !P5 ;  /* 0xff800000ab087808 */ /* 0x000fe40006800000 */
[----:B------:R-:W-:Y:S02]  /*a550*/  FMNMX3.FTZ R29, R0, R167, R180, !PT ;  /* 0x000000a7001d7276 */ /* 0x000fe400078100b4 */
[----:B------:R-:W-:Y:S01]  /*a560*/  FMNMX3.FTZ R23, R23, R26, R22, !PT ;  /* 0x0000001a17177276 */ /* 0x000fe20007810016 */
[----:B------:R-:W-:Y:S01]  /*a570*/  UIADD3 UR13, UPT, UPT, UR23, -0x1, URZ ;  /* 0xffffffff170d7890 */ /* 0x000fe2000fffe0ff */
[----:B------:R-:W-:Y:S01]  /*a580*/  ISETP.GE.AND P5, PT, R16, R165, PT ;  /* 0x000000a51000720c */ /* 0x000fe20003fa6270 */
[----:B------:R-:W-:Y:S01]  /*a590*/  UIADD3 UR8, UPT, UPT, UR35, -0x4498517b, URZ ;  /* 0xbb67ae8523087890 */ /* 0x000fe2000fffe0ff */
[----:B------:R-:W-:Y:S01]  /*a5a0*/  I2FP.F32.U32 R16, R16 ;  /* 0x0000001000107245 */ /* 0x000fe20000201000 */
[----:B------:R-:W-:Y:S01]  /*a5b0*/  UISETP.GE.U32.AND UP0, UPT, UR23, 0x3, UPT ;  /* 0x000000031700788c */ /* 0x000fe2000bf06070 */
[----:B------:R-:W-:-:S02]  /*a5c0*/  FMNMX3.FTZ R29, R29, R186, R187, !PT ;  /* 0x000000ba1d1d7276 */ /* 0x000fc400078100bb */
[----:B------:R-:W-:Y:S01]  /*a5d0*/  FMNMX3.FTZ R23, R23, R12, R15, !PT ;  /* 0x0000000c17177276 */ /* 0x000fe2000781000f */
[----:B------:R-:W-:Y:S01]  /*a5e0*/  USHF.L.U32 UR13, UR13, 0x1, URZ ;  /* 0x000000010d0d7899 */ /* 0x000fe200080006ff */
[C---:B------:R-:W-:Y:S01]  /*a5f0*/  FFMA.FTZ R32, R16.reuse, UR6, R33 ;  /* 0x0000000610207c23 */ /* 0x040fe20008010021 */
[----:B------:R-:W-:Y:S01]  /*a600*/  FFMA.FTZ R35, R16, UR6, R35 ;  /* 0x0000000610237c23 */ /* 0x000fe20008010023 */
[----:B------:R-:W-:Y:S02]  /*a610*/  FMNMX3.FTZ R29, R29, R21, R27, !PT ;  /* 0x000000151d1d7276 */ /* 0x000fe4000781001b */
[----:B------:R-:W-:Y:S02]  /*a620*/  FMNMX3.FTZ R23, R23, R216, R214, !PT ;  /* 0x000000d817177276 */ /* 0x000fe400078100d6 */
[----:B------:R-:W-:Y:S01]  /*a630*/  LOP3.LUT R16, R242, UR8, R247, 0x96, !PT ;  /* 0x00000008f2107c12 */ /* 0x000fe2000f8e96f7 */
[----:B------:R-:W-:Y:S01]  /*a640*/  UIADD3 UR8, UPT, UPT, UR13, -0x2, URZ ;  /* 0xfffffffe0d087890 */ /* 0x000fe2000fffe0ff */
[----:B------:R-:W-:Y:S01]  /*a650*/  IMAD.U32 R174, RZ, RZ, UR35 ;  /* 0x00000023ffae7e24 */ /* 0x000fe2000f8e00ff */
[----:B------:R-:W-:-:S02]  /*a660*/  FSEL R32, R32, -INF , !P4 ;  /* 0xff80000020207808 */ /* 0x000fc40006000000 */
[----:B------:R-:W-:Y:S02]  /*a670*/  FMNMX3.FTZ R29, R29, R13, R14, !PT ;  /* 0x0000000d1d1d7276 */ /* 0x000fe4000781000e */
[----:B------:R-:W-:Y:S01]  /*a680*/  FMNMX3.FTZ R23, R23, R195, R189, !PT ;  /* 0x000000c317177276 */ /* 0x000fe200078100bd */
[----:B------:R-:W-:Y:S01]  /*a690*/  FFMA.FTZ R34, R24, UR6, R34 ;  /* 0x0000000618227c23 */ /* 0x000fe20008010022 */
[----:B------:R-:W-:Y:S01]  /*a6a0*/  FSEL R9, R170, -INF , !P6 ;  /* 0xff800000aa097808 */ /* 0x000fe20007000000 */
[----:B------:R-:W-:Y:S01]  /*a6b0*/  IMAD.U32 R176, RZ, RZ, UR35 ;  /* 0x00000023ffb07e24 */ /* 0x000fe2000f8e00ff */
[----:B------:R-:W-:Y:S01]  /*a6c0*/  ISETP.GE.AND P6, PT, R25, R165, PT ;  /* 0x000000a51900720c */ /* 0x000fe20003fc6270 */
[----:B------:R-:W-:Y:S01]  /*a6d0*/  IMAD.WIDE.U32 R16, R16, -0x326172a9, RZ ;  /* 0xcd9e8d5710107825 */ /* 0x000fe200078e00ff */
[----:B------:R-:W-:Y:S02]  /*a6e0*/  LOP3.LUT R174, R174, UR8, R243, 0x96, !PT ;  /* 0x00000008aeae7c12 */ /* 0x000fe4000f8e96f3 */
[----:B------:R-:W-:-:S02]  /*a6f0*/  FMNMX3.FTZ R29, R29, R7, R6, !PT ;  /* 0x000000071d1d7276 */ /* 0x000fc40007810006 */
[----:B------:R-:W-:Y:S01]  /*a700*/  FMNMX3.FTZ R23, R23, R227, R32, !PT ;  /* 0x000000e317177276 */ /* 0x000fe20007810020 */
[----:B------:R-:W-:Y:S02]  /*a710*/  UIADD3 UR7, UPT, UPT, UR34, -0x61c88647, URZ ;  /* 0x9e3779b922077890 */ /* 0x000fe4000fffe0ff */
[----:B------:R-:W-:Y:S02]  /*a720*/  UIADD3 UR4, UPT, UPT, UR34, 0x3c6ef372, URZ ;  /* 0x3c6ef37222047890 */ /* 0x000fe4000fffe0ff */
[----:B------:R-:W-:Y:S01]  /*a730*/  UIADD3 UR13, UPT, UPT, UR13, -0x1, URZ ;  /* 0xffffffff0d0d7890 */ /* 0x000fe2000fffe0ff */
[----:B------:R-:W-:Y:S06]  /*a740*/  BAR.SYNC.DEFER_BLOCKING 0x0 ;  /* 0x0000000000007b1d */ /* 0x000fec0000010000 */
[----:B------:R-:W-:Y:S05]  /*a750*/  BRA.U !UP0, `(.L_x_691) ;  /* 0x0000000508b47547 */ /* 0x000fea000b800000 */
        /* <DEDUP_REMOVED lines=109> */
.L_x_691:
[----:B-1----:R-:W1:Y:S01]  /*ae30*/  S2R R168, SR_CTAID.X ;  /* 0x0000000000a87919 */ /* 0x002e620000002500 */
[----:B------:R-:W-:Y:S01]  /*ae40*/  FMNMX3.FTZ R24, R29, R4, R5, !PT ;  /* 0x000000041d187276 */ /* 0x000fe20007810005 */
[----:B------:R-:W-:Y:S01]  /*ae50*/  IMAD.WIDE.U32 R174, R174, -0x326172a9, RZ ;  /* 0xcd9e8d57aeae7825 */ /* 0x000fe200078e00ff */
[----:B------:R-:W-:Y:S01]  /*ae60*/  FSEL R222, R34, -INF , !P6 ;  /* 0xff80000022de7808 */ /* 0x000fe20007000000 */
[----:B------:R-:W2:Y:S01]  /*ae70*/  SHFL.BFLY PT, R28, R23, 0x2, 0x1f ;  /* 0x0c401f00171c7f89 */ /* 0x000ea200000e0000 */
[----:B------:R-:W-:Y:S01]  /*ae80*/  SHF.R.U32.HI R25, RZ, 0x5, R207 ;  /* 0x00000005ff197819 */ /* 0x000fe200000116cf */
[----:B------:R-:W-:Y:S01]  /*ae90*/  UIADD3 UR8, UPT, UPT, UR35, 0x76cf5d0a, URZ ;  /* 0x76cf5d0a23087890 */ /* 0x000fe2000fffe0ff */
[----:B------:R-:W-:Y:S01]  /*aea0*/  FSEL R221, R35, -INF , !P5 ;  /* 0xff80000023dd7808 */ /* 0x000fe20006800000 */
[----:B------:R-:W-:Y:S01]  /*aeb0*/  UIADD3 UR9, UPT, UPT, UR35, 0x32370b8f, URZ ;  /* 0x32370b8f23097890 */ /* 0x000fe2000fffe0ff */
[----:B------:R-:W-:Y:S02]  /*aec0*/  FMNMX3.FTZ R24, R24, R9, R8, !PT ;  /* 0x0000000918187276 */ /* 0x000fe40007810008 */
[----:B------:R-:W-:-:S02]  /*aed0*/  LOP3.LUT R176, R176, UR13, R243, 0x96, !PT ;  /* 0x0000000db0b07c12 */ /* 0x000fc4000f8e96f3 */
[----:B------:R-:W-:Y:S02]  /*aee0*/  FMNMX3.FTZ R24, R24, R222, R221, !PT ;  /* 0x000000de18187276 */ /* 0x000fe400078100dd */
[--C-:B------:R-:W-:Y:S01]  /*aef0*/  LOP3.LUT R174, R174, UR4, R17.reuse, 0x96, !PT ;  /* 0x00000004aeae7c12 */ /* 0x100fe2000f8e9611 */
[----:B------:R-:W-:Y:S02]  /*af00*/  IMAD.WIDE.U32 R176, R176, -0x326172a9, RZ ;  /* 0xcd9e8d57b0b07825 */ /* 0x000fe400078e00ff */
[----:B------:R-:W3:Y:S01]  /*af10*/  SHFL.BFLY PT, R172, R24, 0x2, 0x1f ;  /* 0x0c401f0018ac7f89 */ /* 0x000ee200000e0000 */
[----:B------:R-:W-:Y:S01]  /*af20*/  LOP3.LUT R176, R176, UR4, R17, 0x96, !PT ;  /* 0x00000004b0b07c12 */ /* 0x000fe2000f8e9611 */
[----:B------:R-:W-:Y:S01]  /*af30*/  UIADD3 UR4, UPT, UPT, UR34, -0x255992d5, URZ ;  /* 0xdaa66d2b22047890 */ /* 0x000fe2000fffe0ff */
[----:B--2---:R-:W-:Y:S01]  /*af40*/  FMNMX.FTZ R28, R23, R28, !PT ;  /* 0x0000001c171c7209 */ /* 0x004fe20007810000 */
[----:B-1----:R-:W-:-:S04]  /*af50*/  IMAD R168, R168, 0x4, R25 ;  /* 0x00000004a8a87824 */ /* 0x002fc800078e0219 */
[----:B------:R-:W1:Y:S01]  /*af60*/  SHFL.BFLY PT, R166, R28, 0x1, 0x1f ;  /* 0x0c201f001ca67f89 */ /* 0x000e6200000e0000 */
[----:B------:R-:W-:-:S03]  /*af70*/  IMAD.WIDE.U32 R168, R168, -0x326172a9, RZ ;  /* 0xcd9e8d57a8a87825 */ /* 0x000fc600078e00ff */
[----:B------:R-:W-:Y:S01]  /*af80*/  LOP3.LUT R242, R168, UR7, R175, 0x96, !PT ;  /* 0x00000007a8f27c12 */ /* 0x000fe2000f8e96af */
[----:B------:R-:W-:Y:S01]  /*af90*/  IMAD.WIDE.U32 R174, R174, -0x2daee0ad, RZ ;  /* 0xd2511f53aeae7825 */ /* 0x000fe200078e00ff */
[----:B------:R-:W-:Y:S01]  /*afa0*/  LOP3.LUT R25, R168, UR7, R177, 0x96, !PT ;  /* 0x00000007a8197c12 */ /* 0x000fe2000f8e96b1 */
[----:B------:R-:W-:Y:S01]  /*afb0*/  UIADD3 UR7, UPT, UPT, UR35, -0x126145ec, URZ ;  /* 0xed9eba1423077890 */ /* 0x000fe2000fffe0ff */
[----:B---3--:R-:W-:Y:S01]  /*afc0*/  FMNMX.FTZ R172, R24, R172, !PT ;  /* 0x000000ac18ac7209 */ /* 0x008fe20007810000 */
[----:B------:R-:W-:-:S04]  /*afd0*/  IMAD.WIDE.U32 R242, R242, -0x2daee0ad, RZ ;  /* 0xd2511f53f2f27825 */ /* 0x000fc800078e00ff */
[----:B------:R-:W-:Y:S01]  /*afe0*/  IMAD.WIDE.U32 R230, R25, -0x2daee0ad, RZ ;  /* 0xd2511f5319e67825 */ /* 0x000fe200078e00ff */
[----:B------:R-:W-:Y:S02]  /*aff0*/  LOP3.LUT R165, R246, UR8, R243, 0x96, !PT ;  /* 0x00000008f6a57c12 */ /* 0x000fe4000f8e96f3 */
[----:B------:R-:W-:Y:S01]  /*b000*/  LOP3.LUT R242, R242, UR9, R175, 0x96, !PT ;  /* 0x00000009f2f27c12 */ /* 0x000fe2000f8e96af */
[----:B------:R-:W-:Y:S01]  /*b010*/  IMAD.WIDE.U32 R176, R176, -0x2daee0ad, RZ ;  /* 0xd2511f53b0b07825 */ /* 0x000fe200078e00ff */
[----:B------:R-:W-:Y:S01]  /*b020*/  LOP3.LUT R25, R246, UR8, R231, 0x96, !PT ;  /* 0x00000008f6197c12 */ /* 0x000fe2000f8e96e7 */
[----:B------:R-:W-:Y:S01]  /*b030*/  UIADD3 UR8, UPT, UPT, UR34, 0x78dde6e4, URZ ;  /* 0x78dde6e422087890 */ /* 0x000fe2000fffe0ff */
[----:B-1----:R-:W-:Y:S01]  /*b040*/  FMNMX.FTZ R166, R28, R166, !PT ;  /* 0x000000a61ca67209 */ /* 0x002fe20007810000 */
[----:B------:R-:W-:Y:S01]  /*b050*/  IMAD.WIDE.U32 R170, R165, -0x326172a9, RZ ;  /* 0xcd9e8d57a5aa7825 */ /* 0x000fe200078e00ff */
[----:B------:R-:W-:Y:S01]  /*b060*/  LOP3.LUT R230, R230, UR9, R177, 0x96, !PT ;  /* 0x00000009e6e67c12 */ /* 0x000fe2000f8e96b1 */
[----:B------:R-:W1:Y:S01]  /*b070*/  SHFL.BFLY PT, R165, R172, 0x1, 0x1f ;  /* 0x0c201f00aca57f89 */ /* 0x000e6200000e0000 */
[----:B------:R-:W-:Y:S01]  /*b080*/  UIADD3 UR9, UPT, UPT, UR35, -0x56f99767, URZ ;  /* 0xa906689923097890 */ /* 0x000fe2000fffe0ff */
[----:B------:R-:W-:Y:S01]  /*b090*/  IMAD.WIDE.U32 R168, R25, -0x326172a9, RZ ;  /* 0xcd9e8d5719a87825 */ /* 0x000fe200078e00ff */
[----:B------:R-:W-:-:S02]  /*b0a0*/  LOP3.LUT R25, R16, UR4, R171, 0x96, !PT ;  /* 0x0000000410197c12 */ /* 0x000fc4000f8e96ab */
[----:B------:R-:W-:Y:S01]  /*b0b0*/  FSETP.NEU.FTZ.AND P0, PT, R166, -INF , PT ;  /* 0xff800000a600780b */ /* 0x000fe20003f1d000 */
[----:B------:R-:W-:Y:S01]  /*b0c0*/  IMAD.WIDE.U32 R242, R242, -0x326172a9, RZ ;  /* 0xcd9e8d57f2f27825 */ /* 0x000fe200078e00ff */
[----:B------:R-:W-:Y:S01]  /*b0d0*/  LOP3.LUT R24, R16, UR4, R169, 0x96, !PT ;  /* 0x0000000410187c12 */ /* 0x000fe2000f8e96a9 */
[----:B------:R-:W2:Y:S02]  /*b0e0*/  LDCU UR4, c[0x0][0x45c] ;  /* 0x00008b80ff0477ac */ /* 0x000ea40008000800 */
[----:B------:R-:W-:Y:S01]  /*b0f0*/  IMAD.WIDE.U32 R190, R25, -0x2daee0ad, RZ ;  /* 0xd2511f5319be7825 */ /* 0x000fe200078e00ff */
[----:B------:R-:W-:-:S03]  /*b100*/  LOP3.LUT R170, R170, UR8, R243, 0x96, !PT ;  /* 0x00000008aaaa7c12 */ /* 0x000fc6000f8e96f3 */
[----:B------:R-:W-:Y:S01]  /*b110*/  IMAD.WIDE.U32 R178, R24, -0x2daee0ad, RZ ;  /* 0xd2511f5318b27825 */ /* 0x000fe200078e00ff */
[----:B------:R-:W-:-:S03]  /*b120*/  LOP3.LUT R24, R174, UR7, R191, 0x96, !PT ;  /* 0x00000007ae187c12 */ /* 0x000fc6000f8e96bf */
[----:B------:R-:W-:Y:S01]  /*b130*/  IMAD.WIDE.U32 R230, R230, -0x326172a9, RZ ;  /* 0xcd9e8d57e6e67825 */ /* 0x000fe200078e00ff */
[----:B------:R-:W-:Y:S01]  /*b140*/  LOP3.LUT R25, R176, UR7, R179, 0x96, !PT ;  /* 0x00000007b0197c12 */ /* 0x000fe2000f8e96b3 */
[----:B------:R-:W-:Y:S02]  /*b150*/  UIADD3 UR7, UPT, UPT, UR34, 0x1715609d, URZ ;  /* 0x1715609d22077890 */ /* 0x000fe4000fffe0ff */
[----:B------:R-:W-:Y:S01]  /*b160*/  IMAD.WIDE.U32 R240, R24, -0x326172a9, RZ ;  /* 0xcd9e8d5718f07825 */ /* 0x000fe200078e00ff */
[----:B------:R-:W-:Y:S01]  /*b170*/  LOP3.LUT R168, R168, UR8, R231, 0x96, !PT ;  /* 0x00000008a8a87c12 */ /* 0x000fe2000f8e96e7 */
[----:B------:R-:W-:Y:S01]  /*b180*/  UIADD3 UR8, UPT, UPT, UR34, -0x4ab325aa, URZ ;  /* 0xb54cda5622087890 */ /* 0x000fe2000fffe0ff */
[----:B-1----:R-:W-:Y:S01]  /*b190*/  FMNMX.FTZ R165, R172, R165, !PT ;  /* 0x000000a5aca57209 */ /* 0x002fe20007810000 */
[----:B------:R-:W-:Y:S01]  /*b1a0*/  IMAD.WIDE.U32 R176, R25, -0x326172a9, RZ ;  /* 0xcd9e8d5719b07825 */ /* 0x000fe200078e00ff */
[----:B------:R-:W-:-:S03]  /*b1b0*/  LOP3.LUT R242, R242, UR7, R241, 0x96, !PT ;  /* 0x00000007f2f27c12 */ /* 0x000fc6000f8e96f1 */
[----:B--2---:R-:W-:Y:S01]  /*b1c0*/  FMUL.FTZ R226, R166, UR4 ;  /* 0x00000004a6e27c20 */ /* 0x004fe20008410000 */
[----:B------:R-:W-:Y:S01]  /*b1d0*/  FSETP.NEU.FTZ.AND P6, PT, R165, -INF , PT ;  /* 0xff800000a500780b */ /* 0x000fe20003fdd000 */
[----:B------:R-:W-:Y:S01]  /*b1e0*/  IMAD.WIDE.U32 R170, R170, -0x2daee0ad, RZ ;  /* 0xd2511f53aaaa7825 */ /* 0x000fe200078e00ff */
[----:B------:R-:W-:Y:S01]  /*b1f0*/  LOP3.LUT R230, R230, UR7, R177, 0x96, !PT ;  /* 0x00000007e6e67c12 */ /* 0x000fe2000f8e96b1 */
[----:B------:R-:W1:Y:S01]  /*b200*/  LDCU.U8 UR7, c[0x0][0x4f8] ;  /* 0x00009f00ff0777ac */ /* 0x000e620008000000 */
[----:B------:R-:W-:Y:S01]  /*b210*/  FSEL R226, R226, RZ, P0 ;  /* 0x000000ffe2e27208 */ /* 0x000fe20000000000 */
[----:B------:R-:W-:Y:S01]  /*b220*/  IMAD.WIDE.U32 R168, R168, -0x2daee0ad, RZ ;  /* 0xd2511f53a8a87825 */ /* 0x000fe200078e00ff */
[----:B------:R-:W-:-:S03]  /*b230*/  LOP3.LUT R174, R190, UR9, R171, 0x96, !PT ;  /* 0x00000009beae7c12 */ /* 0x000fc6000f8e96ab */
[----:B------:R-:W-:Y:S01]  /*b240*/  FMUL.FTZ R224, R165, UR4 ;  /* 0x00000004a5e07c20 */ /* 0x000fe20008410000 */
[----:B------:R-:W-:Y:S01]  /*b250*/  FFMA.FTZ R190, R181, UR4, -R226 ;  /* 0x00000004b5be7c23 */ /* 0x000fe200080108e2 */
[----:B------:R-:W-:Y:S01]  /*b260*/  LOP3.LUT R24, R178, UR9, R169, 0x96, !PT ;  /* 0x00000009b2187c12 */ /* 0x000fe2000f8e96a9 */
[----:B------:R-:W-:-:S04]  /*b270*/  IMAD.WIDE.U32 R174, R174, -0x326172a9, RZ ;  /* 0xcd9e8d57aeae7825 */ /* 0x000fc800078e00ff */
[--C-:B------:R-:W-:Y:S01]  /*b280*/  FFMA.FTZ R234, R199, UR4, -R226.reuse ;  /* 0x00000004c7ea7c23 */ /* 0x100fe200080108e2 */
[----:B------:R-:W-:Y:S01]  /*b290*/  FSEL R224, R224, RZ, P6 ;  /* 0x000000ffe0e07208 */ /* 0x000fe20003000000 */
[----:B------:R-:W-:Y:S01]  /*b2a0*/  FFMA.FTZ R225, R198, UR4, -R226 ;  /* 0x00000004c6e17c23 */ /* 0x000fe200080108e2 */
[----:B------:R-:W-:Y:S01]  /*b2b0*/  IMAD.WIDE.U32 R24, R24, -0x326172a9, RZ ;  /* 0xcd9e8d5718187825 */ /* 0x000fe200078e00ff */
[----:B------:R-:W-:Y:S01]  /*b2c0*/  PRMT R173, R174, 0x7771, RZ ;  /* 0x00007771aead7816 */ /* 0x000fe200000000ff */
[----:B------:R-:W-:Y:S01]  /*b2d0*/  MUFU.EX2 R190, R190 ;  /* 0x000000be00be7308 */ /* 0x000fe20000000800 */
[----:B------:R-:W-:Y:S01]  /*b2e0*/  LOP3.LUT R240, R240, UR8, R175, 0x96, !PT ;  /* 0x00000008f0f07c12 */ /* 0x000fe2000f8e96af */
[----:B------:R-:W-:Y:S01]  /*b2f0*/  IMAD.MOV.U32 R233, RZ, RZ, R174 ;  /* 0x000000ffffe97224 */ /* 0x000fe200078e00ae */
[----:B------:R-:W-:Y:S01]  /*b300*/  PRMT R172, R174, 0x7772, RZ ;  /* 0x00007772aeac7816 */ /* 0x000fe200000000ff */
[----:B------:R-:W2:Y:S01]  /*b310*/  MUFU.EX2 R234, R234 ;  /* 0x000000ea00ea7308 */ /* 0x000ea20000000800 */
[----:B-1----:R-:W-:Y:S01]  /*b320*/  ISETP.GT.U32.AND P3, PT, R173, UR7, PT ;  /* 0x00000007ad007c0c */ /* 0x002fe2000bf64070 */
[--C-:B------:R-:W-:Y:S01]  /*b330*/  FFMA.FTZ R228, R167, UR4, -R224.reuse ;  /* 0x00000004a7e47c23 */ /* 0x100fe200080108e0 */
[----:B------:R-:W-:Y:S01]  /*b340*/  LOP3.LUT R173, R240, 0xffff, RZ, 0xc0, !PT ;  /* 0x0000fffff0ad7812 */ /* 0x000fe200078ec0ff */
[----:B------:R-:W-:Y:S01]  /*b350*/  FFMA.FTZ R223, R180, UR4, -R224 ;  /* 0x00000004b4df7c23 */ /* 0x000fe200080108e0 */
[----:B------:R-:W-:Y:S01]  /*b360*/  LOP3.LUT R28, R176, UR8, R25, 0x96, !PT ;  /* 0x00000008b01c7c12 */ /* 0x000fe2000f8e9619 */
[----:B------:R-:W-:Y:S01]  /*b370*/  IMAD.MOV.U32 R25, RZ, RZ, R174 ;  /* 0x000000ffff197224 */ /* 0x000fe200078e00ae */
[C---:B------:R-:W-:Y:S01]  /*b380*/  PRMT R171, R174.reuse, 0x7773, RZ ;  /* 0x00007773aeab7816 */ /* 0x040fe200000000ff */
[----:B------:R-:W-:Y:S01]  /*b390*/  MUFU.EX2 R228, R228 ;  /* 0x000000e400e47308 */ /* 0x000fe20000000800 */
[C---:B------:R-:W-:Y:S01]  /*b3a0*/  PRMT R238, R174.reuse, 0x7771, RZ ;  /* 0x00007771aeee7816 */ /* 0x040fe200000000ff */
[----:B------:R-:W-:Y:S01]  /*b3b0*/  FFMA.FTZ R218, R19, UR4, -R226 ;  /* 0x0000000413da7c23 */ /* 0x000fe200080108e2 */
[C---:B------:R-:W-:Y:S01]  /*b3c0*/  PRMT R169, R174.reuse, 0x7773, RZ ;  /* 0x00007773aea97816 */ /* 0x040fe200000000ff */
[----:B------:R-:W1:Y:S01]  /*b3d0*/  MUFU.EX2 R223, R223 ;  /* 0x000000df00df7308 */ /* 0x000e620000000800 */
[----:B------:R-:W-:Y:S01]  /*b3e0*/  PRMT R217, R174, 0x7772, RZ ;  /* 0x00007772aed97816 */ /* 0x000fe200000000ff */
[----:B------:R-:W-:Y:S01]  /*b3f0*/  FFMA.FTZ R219, R186, UR4, -R224 ;  /* 0x00000004badb7c23 */ /* 0x000fe200080108e0 */
[----:B------:R-:W-:Y:S01]  /*b400*/  LOP3.LUT R174, R240, 0xff, RZ, 0xc0, !PT ;  /* 0x000000fff0ae7812 */ /* 0x000fe200078ec0ff */
[----:B------:R-:W-:Y:S01]  /*b410*/  MUFU.EX2 R225, R225 ;  /* 0x000000e100e17308 */ /* 0x000fe20000000800 */
[----:B------:R-:W-:Y:S01]  /*b420*/  ISETP.GT.U32.AND P4, PT, R172, UR7, PT ;  /* 0x00000007ac007c0c */ /* 0x000fe2000bf84070 */
[----:B------:R-:W-:Y:S01]  /*b430*/  IMAD.WIDE.U32 R242, R242, -0x2daee0ad, RZ ;  /* 0xd2511f53f2f27825 */ /* 0x000fe200078e00ff */
[----:B------:R-:W-:Y:S01]  /*b440*/  SHF.R.U32.HI R172, RZ, 0x8, R173 ;  /* 0x00000008ffac7819 */ /* 0x000fe200000116ad */
[----:B------:R-:W3:Y:S01]  /*b450*/  MUFU.EX2 R218, R218 ;  /* 0x000000da00da7308 */ /* 0x000ee20000000800 */
[----:B------:R-:W-:Y:S01]  /*b460*/  ISETP.LE.U32.AND P2, PT, R174, UR7, PT ;  /* 0x00000007ae007c0c */ /* 0x000fe2000bf43070 */
[----:B------:R-:W-:Y:S01]  /*b470*/  UIADD3 UR8, UPT, UPT, UR35, 0x646e171e, URZ ;  /* 0x646e171e23087890 */ /* 0x000fe2000fffe0ff */
[----:B------:R-:W-:Y:S01]  /*b480*/  ISETP.GT.U32.AND P1, PT, R171, UR7, PT ;  /* 0x00000007ab007c0c */ /* 0x000fe2000bf24070 */
[----:B------:R-:W-:Y:S01]  /*b490*/  MUFU.EX2 R219, R219 ;  /* 0x000000db00db7308 */ /* 0x000fe20000000800 */
[----:B------:R-:W-:Y:S01]  /*b4a0*/  LOP3.LUT R171, R172, 0xffff, RZ, 0xc0, !PT ;  /* 0x0000ffffacab7812 */ /* 0x000fe200078ec0ff */
[----:B------:R-:W-:Y:S01]  /*b4b0*/  FFMA.FTZ R196, R20, UR4, -R226 ;  /* 0x0000000414c47c23 */ /* 0x000fe200080108e2 */
[----:B------:R-:W-:Y:S01]  /*b4c0*/  PRMT R172, R240, 0x7632, R172 ;  /* 0x00007632f0ac7816 */ /* 0x000fe200000000ac */
[----:B------:R-:W-:Y:S01]  /*b4d0*/  FFMA.FTZ R194, R27, UR4, -R224 ;  /* 0x000000041bc27c23 */ /* 0x000fe200080108e0 */
[----:B--2---:R-:W-:Y:S01]  /*b4e0*/  F2FP.F16.F32.PACK_AB R180, R234, R190 ;  /* 0x000000beeab4723e */ /* 0x004fe200000000ff */
[----:B------:R-:W-:Y:S01]  /*b4f0*/  IMAD.WIDE.U32 R230, R230, -0x2daee0ad, RZ ;  /* 0xd2511f53e6e67825 */ /* 0x000fe200078e00ff */
[----:B------:R-:W-:Y:S01]  /*b500*/  LOP3.LUT R172, R172, 0xff, RZ, 0xc0, !PT ;  /* 0x000000ffacac7812 */ /* 0x000fe200078ec0ff */
[----:B------:R-:W-:Y:S01]  /*b510*/  MUFU.EX2 R196, R196 ;  /* 0x000000c400c47308 */ /* 0x000fe20000000800 */
[----:B------:R-:W-:Y:S01]  /*b520*/  ISETP.LE.U32.AND P5, PT, R171, UR7, PT ;  /* 0x00000007ab007c0c */ /* 0x000fe2000bfa3070 */
[----:B------:R-:W-:Y:S01]  /*b530*/  @!P2 HADD2 R167, -R180.H0_H0, -RZ.H0_H0 ;  /* 0xa00000ffb4a7a230 */ /* 0x000fe20000000900 */
[----:B------:R-:W-:Y:S01]  /*b540*/  FSEL R181, R166, RZ, P0 ;  /* 0x000000ffa6b57208 */ /* 0x000fe20000000000 */
[----:B------:R-:W-:Y:S01]  /*b550*/  MUFU.EX2 R194, R194 ;  /* 0x000000c200c27308 */ /* 0x000fe20000000800 */
[----:B------:R-:W-:Y:S01]  /*b560*/  ISETP.LE.U32.AND P0, PT, R172, UR7, PT ;  /* 0x00000007ac007c0c */ /* 0x000fe2000bf03070 */
[--C-:B------:R-:W-:Y:S01]  /*b570*/  FFMA.FTZ R193, R26, UR4, -R226.reuse ;  /* 0x000000041ac17c23 */ /* 0x100fe200080108e2 */
[----:B------:R-:W-:Y:S01]  /*b580*/  PRMT R179, R180, 0x7632, R179 ;  /* 0x00007632b4b37816 */ /* 0x000fe200000000b3 */
[----:B------:R-:W-:Y:S01]  /*b590*/  FFMA.FTZ R188, R22, UR4, -R226 ;  /* 0x0000000416bc7c23 */ /* 0x000fe200080108e2 */
[----:B------:R-:W-:Y:S01]  /*b5a0*/  PRMT R217, R217, 0x5410, R169 ;  /* 0x00005410d9d97816 */ /* 0x000fe200000000a9 */
[----:B------:R-:W-:Y:S01]  /*b5b0*/  FFMA.FTZ R192, R13, UR4, -R224 ;  /* 0x000000040dc07c23 */ /* 0x000fe200080108e0 */
[----:B------:R-:W-:Y:S01]  /*b5c0*/  SHF.R.U32.HI R169, RZ, 0x18, R240 ;  /* 0x00000018ffa97819 */ /* 0x000fe200000116f0 */
[----:B------:R-:W-:Y:S01]  /*b5d0*/  MUFU.EX2 R193, R193 ;  /* 0x000000c100c17308 */ /* 0x000fe20000000800 */
[----:B------:R-:W-:Y:S01]  /*b5e0*/  PRMT R239, R180, 0x5410, R179 ;  /* 0x00005410b4ef7816 */ /* 0x000fe200000000b3 */
[----:B------:R-:W-:Y:S01]  /*b5f0*/  @!P5 HADD2 R19, -R179.H0_H0, -RZ.H0_H0 ;  /* 0xa00000ffb313d230 */ /* 0x000fe20000000900 */
[----:B-1----:R-:W-:Y:S01]  /*b600*/  F2FP.F16.F32.PACK_AB R178, R223, R228 ;  /* 0x000000e4dfb2723e */ /* 0x002fe200000000ff */
[----:B------:R-:W-:Y:S01]  /*b610*/  MUFU.EX2 R188, R188 ;  /* 0x000000bc00bc7308 */ /* 0x000fe20000000800 */
[----:B------:R-:W-:Y:S01]  /*b620*/  @!P2 PRMT R180, R167, 0x5410, RZ ;  /* 0x00005410a7b4a816 */ /* 0x000fe200000000ff */
[----:B------:R-:W-:Y:S01]  /*b630*/  IMAD.MOV.U32 R167, RZ, RZ, R24 ;  /* 0x000000ffffa77224 */ /* 0x000fe200078e0018 */
[----:B------:R-:W-:Y:S01]  /*b640*/  ISETP.LE.U32.AND P2, PT, R169, UR7, PT ;  /* 0x00000007a9007c0c */ /* 0x000fe2000bf43070 */
[----:B------:R-:W-:Y:S01]  /*b650*/  @!P0 HADD2 R35, -R178.H0_H0, -RZ.H0_H0 ;  /* 0xa00000ffb2238230 */ /* 0x000fe20000000900 */
[----:B------:R-:W-:Y:S01]  /*b660*/  PRMT R177, R178, 0x7632, R177 ;  /* 0x00007632b2b17816 */ /* 0x000fe200000000b1 */
[----:B------:R-:W-:Y:S01]  /*b670*/  MUFU.EX2 R192, R192 ;  /* 0x000000c000c07308 */ /* 0x000fe20000000800 */
[----:B------:R-:W-:Y:S01]  /*b680*/  LOP3.LUT R25, R25, 0xff, RZ, 0xc0, !PT ;  /* 0x000000ff19197812 */ /* 0x000fe200078ec0ff */
[----:B------:R-:W-:Y:S01]  /*b690*/  FFMA.FTZ R191, R12, UR4, -R226 ;  /* 0x000000040cbf7c23 */ /* 0x000fe200080108e2 */
[----:B------:R-:W-:Y:S01]  /*b6a0*/  @!P5 PRMT R179, R19, 0x5410, RZ ;  /* 0x0000541013b3d816 */ /* 0x000fe200000000ff */
[----:B------:R-:W-:Y:S01]  /*b6b0*/  FFMA.FTZ R212, R7, UR4, -R224 ;  /* 0x0000000407d47c23 */ /* 0x000fe200080108e0 */
[----:B------:R-:W-:Y:S01]  /*b6c0*/  PRMT R237, R178, 0x5410, R177 ;  /* 0x00005410b2ed7816 */ /* 0x000fe200000000b1 */
[----:B------:R-:W-:Y:S01]  /*b6d0*/  FFMA.FTZ R216, R216, UR4, -R226 ;  /* 0x00000004d8d87c23 */ /* 0x000fe200080108e2 */
[----:B------:R-:W-:Y:S01]  /*b6e0*/  ISETP.LE.U32.AND P5, PT, R25, UR7, PT ;  /* 0x0000000719007c0c */ /* 0x000fe2000bfa3070 */
[----:B------:R-:W-:Y:S01]  /*b6f0*/  MUFU.EX2 R191, R191 ;  /* 0x000000bf00bf7308 */ /* 0x000fe20000000800 */
[----:B------:R-:W-:Y:S01]  /*b700*/  @!P0 PRMT R178, R35, 0x5410, RZ ;  /* 0x0000541023b28816 */ /* 0x000fe200000000ff */
[--C-:B------:R-:W-:Y:S01]  /*b710*/  FFMA.FTZ R35, R187, UR4, -R224.reuse ;  /* 0x00000004bb237c23 */ /* 0x100fe200080108e0 */
[----:B------:R-:W-:Y:S01]  /*b720*/  @!P2 HADD2 R34, -R177.H0_H0, -RZ.H0_H0 ;  /* 0xa00000ffb122a230 */ /* 0x000fe20000000900 */
[----:B------:R-:W-:Y:S01]  /*b730*/  LOP3.LUT R25, R167, 0xff, RZ, 0xc0, !PT ;  /* 0x000000ffa7197812 */ /* 0x000fe200078ec0ff */
[----:B------:R-:W-:Y:S01]  /*b740*/  FFMA.FTZ R187, R14, UR4, -R224 ;  /* 0x000000040ebb7c23 */ /* 0x000fe200080108e0 */
[----:B---3--:R-:W-:Y:S01]  /*b750*/  F2FP.F16.F32.PACK_AB R176, R218, R225 ;  /* 0x000000e1dab0723e */ /* 0x008fe200000000ff */
[----:B------:R-:W-:Y:S01]  /*b760*/  MUFU.EX2 R212, R212 ;  /* 0x000000d400d47308 */ /* 0x000fe20000000800 */
[----:B------:R-:W-:Y:S01]  /*b770*/  @!P2 PRMT R177, R34, 0x5410, RZ ;  /* 0x0000541022b1a816 */ /* 0x000fe200000000ff */
[----:B------:R-:W-:Y:S01]  /*b780*/  IMAD.MOV.U32 R34, RZ, RZ, R242 ;  /* 0x000000ffff227224 */ /* 0x000fe200078e00f2 */
[----:B------:R-:W-:Y:S01]  /*b790*/  ISETP.LE.U32.AND P0, PT, R25, UR7, PT ;  /* 0x0000000719007c0c */ /* 0x000fe2000bf03070 */
[----:B------:R-:W1:Y:S01]  /*b7a0*/  MUFU.EX2 R35, R35 ;  /* 0x0000002300237308 */ /* 0x000e620000000800 */
[----:B------:R-:W-:Y:S01]  /*b7b0*/  PRMT R25, R28, 0x7632, R25 ;  /* 0x000076321c197816 */ /* 0x000fe20000000019 */
[----:B------:R-:W-:Y:S01]  /*b7c0*/  @!P5 HADD2 R33, -R176.H0_H0, -RZ.H0_H0 ;  /* 0xa00000ffb021d230 */ /* 0x000fe20000000900 */
[----:B------:R-:W-:Y:S01]  /*b7d0*/  PRMT R175, R176, 0x7632, R175 ;  /* 0x00007632b0af7816 */ /* 0x000fe200000000af */
[----:B------:R-:W-:Y:S01]  /*b7e0*/  MUFU.EX2 R187, R187 ;  /* 0x000000bb00bb7308 */ /* 0x000fe20000000800 */
[----:B------:R-:W-:Y:S01]  /*b7f0*/  LOP3.LUT R34, R34, 0xff, RZ, 0xc0, !PT ;  /* 0x000000ff22227812 */ /* 0x000fe200078ec0ff */
[----:B------:R-:W-:Y:S01]  /*b800*/  FFMA.FTZ R214, R214, UR4, -R226 ;  /* 0x00000004d6d67c23 */ /* 0x000fe200080108e2 */
[----:B------:R-:W-:Y:S01]  /*b810*/  LOP3.LUT R25, R25, 0xff, RZ, 0xc0, !PT ;  /* 0x000000ff19197812 */ /* 0x000fe200078ec0ff */
[----:B------:R-:W-:Y:S01]  /*b820*/  @P3 HADD2 R31, -R175.H0_H0, -RZ.H0_H0 ;  /* 0xa00000ffaf1f3230 */ /* 0x000fe20000000900 */
[----:B------:R-:W-:Y:S01]  /*b830*/  PRMT R236, R176, 0x5410, R175 ;  /* 0x00005410b0ec7816 */ /* 0x000fe200000000af */
[----:B------:R-:W-:Y:S01]  /*b840*/  MUFU.EX2 R216, R216 ;  /* 0x000000d800d87308 */ /* 0x000fe20000000800 */
[----:B------:R-:W-:Y:S01]  /*b850*/  @!P5 PRMT R176, R33, 0x5410, RZ ;  /* 0x0000541021b0d816 */ /* 0x000fe200000000ff */
[----:B------:R-:W-:Y:S01]  /*b860*/  FFMA.FTZ R215, R4, UR4, -R224 ;  /* 0x0000000404d77c23 */ /* 0x000fe200080108e0 */
[----:B------:R-:W-:Y:S01]  /*b870*/  ISETP.LE.U32.AND P5, PT, R34, UR7, PT ;  /* 0x0000000722007c0c */ /* 0x000fe2000bfa3070 */
[----:B------:R-:W-:Y:S01]  /*b880*/  FFMA.FTZ R34, R18, UR4, -R226 ;  /* 0x0000000412227c23 */ /* 0x000fe200080108e2 */
[----:B------:R-:W-:Y:S01]  /*b890*/  LOP3.LUT R19, R170, UR8, R243, 0x96, !PT ;  /* 0x00000008aa137c12 */ /* 0x000fe2000f8e96f3 */
[----:B------:R-:W-:Y:S01]  /*b8a0*/  MUFU.EX2 R214, R214 ;  /* 0x000000d600d67308 */ /* 0x000fe20000000800 */
[----:B------:R-:W-:Y:S01]  /*b8b0*/  ISETP.LE.U32.AND P2, PT, R25, UR7, PT ;  /* 0x0000000719007c0c */ /* 0x000fe2000bf43070 */
[----:B------:R-:W-:Y:S01]  /*b8c0*/  FFMA.FTZ R213, R5, UR4, -R224 ;  /* 0x0000000405d57c23 */ /* 0x000fe200080108e0 */
[----:B------:R-:W-:Y:S01]  /*b8d0*/  LOP3.LUT R25, R28, 0xffff, RZ, 0xc0, !PT ;  /* 0x0000ffff1c197812 */ /* 0x000fe200078ec0ff */
[----:B------:R-:W2:Y:S01]  /*b8e0*/  MUFU.EX2 R34, R34 ;  /* 0x0000002200227308 */ /* 0x000ea20000000800 */
[----:B-1----:R-:W-:Y:S01]  /*b8f0*/  F2FP.F16.F32.PACK_AB R174, R35, R219 ;  /* 0x000000db23ae723e */ /* 0x002fe200000000ff */
[--C-:B------:R-:W-:Y:S01]  /*b900*/  FFMA.FTZ R195, R195, UR4, -R226.reuse ;  /* 0x00000004c3c37c23 */ /* 0x100fe200080108e2 */
[----:B------:R-:W-:Y:S01]  /*b910*/  @P3 PRMT R175, R31, 0x5410, RZ ;  /* 0x000054101faf3816 */ /* 0x000fe200000000ff */
[----:B------:R-:W-:Y:S01]  /*b920*/  MUFU.EX2 R215, R215 ;  /* 0x000000d700d77308 */ /* 0x000fe20000000800 */
[----:B------:R-:W-:Y:S01]  /*b930*/  LOP3.LUT R31, R19, 0xffff, RZ, 0xc0, !PT ;  /* 0x0000ffff131f7812 */ /* 0x000fe200078ec0ff */
[----:B------:R-:W-:Y:S01]  /*b940*/  @P4 HADD2 R30, -R174.H0_H0, -RZ.H0_H0 ;  /* 0xa00000ffae1e4230 */ /* 0x000fe20000000900 */
[----:B------:R-:W-:Y:S01]  /*b950*/  SHF.R.U32.HI R25, RZ, 0x8, R25 ;  /* 0x00000008ff197819 */ /* 0x000fe20000011619 */
[----:B------:R-:W-:Y:S01]  /*b960*/  MUFU.EX2 R213, R213 ;  /* 0x000000d500d57308 */ /* 0x000fe20000000800 */
[C---:B------:R-:W-:Y:S01]  /*b970*/  PRMT R173, R174.reuse, 0x7632, R173 ;  /* 0x00007632aead7816 */ /* 0x040fe200000000ad */
[--C-:B------:R-:W-:Y:S01]  /*b980*/  FFMA.FTZ R189, R189, UR4, -R226.reuse ;  /* 0x00000004bdbd7c23 */ /* 0x100fe200080108e2 */
[----:B------:R-:W-:Y:S01]  /*b990*/  SHF.R.U32.HI R31, RZ, 0x8, R31 ;  /* 0x00000008ff1f7819 */ /* 0x000fe2000001161f */
[----:B------:R-:W-:Y:S01]  /*b9a0*/  MUFU.EX2 R195, R195 ;  /* 0x000000c300c37308 */ /* 0x000fe20000000800 */
[----:B------:R-:W-:Y:S01]  /*b9b0*/  LOP3.LUT R25, R25, 0xffff, RZ, 0xc0, !PT ;  /* 0x0000ffff19197812 */ /* 0x000fe200078ec0ff */
[----:B------:R-:W-:Y:S01]  /*b9c0*/  @P1 HADD2 R20, -R173.H0_H0, -RZ.H0_H0 ;  /* 0xa00000ffad141230 */ /* 0x000fe20000000900 */
[----:B------:R-:W-:Y:S01]  /*b9d0*/  LOP3.LUT R31, R31, 0xffff, RZ, 0xc0, !PT ;  /* 0x0000ffff1f1f7812 */ /* 0x000fe200078ec0ff */
[----:B------:R-:W-:Y:S01]  /*b9e0*/  MUFU.EX2 R189, R189 ;  /* 0x000000bd00bd7308 */ /* 0x000fe20000000800 */
[----:B------:R-:W-:Y:S01]  /*b9f0*/  ISETP.LE.U32.AND P3, PT, R25, UR7, PT ;  /* 0x0000000719007c0c */ /* 0x000fe2000bf63070 */
[----:B------:R-:W-:Y:S01]  /*ba00*/  FFMA.FTZ R227, R227, UR4, -R226 ;  /* 0x00000004e3e37c23 */ /* 0x000fe200080108e2 */
[----:B------:R-:W-:Y:S01]  /*ba10*/  PRMT R25, R174, 0x5410, R173 ;  /* 0x00005410ae197816 */ /* 0x000fe200000000ad */
[--C-:B------:R-:W-:Y:S01]  /*ba20*/  FFMA.FTZ R221, R221, UR4, -R224.reuse ;  /* 0x00000004dddd7c23 */ /* 0x100fe200080108e0 */
[----:B------:R-:W-:Y:S01]  /*ba30*/  @P1 PRMT R173, R20, 0x5410, RZ ;  /* 0x0000541014ad1816 */ /* 0x000fe200000000ff */
[----:B------:R-:W-:Y:S01]  /*ba40*/  FFMA.FTZ R222, R222, UR4, -R224 ;  /* 0x00000004dede7c23 */ /* 0x000fe200080108e0 */
[----:B------:R-:W-:Y:S01]  /*ba50*/  ISETP.LE.U32.AND P1, PT, R31, UR7, PT ;  /* 0x000000071f007c0c */ /* 0x000fe2000bf23070 */
[----:B------:R-:W-:Y:S01]  /*ba60*/  MUFU.EX2 R227, R227 ;  /* 0x000000e300e37308 */ /* 0x000fe20000000800 */
[----:B------:R-:W-:-:S02]  /*ba70*/  LOP3.LUT R33, R19, 0xff, RZ, 0xc0, !PT ;  /* 0x000000ff13217812 */ /* 0x000fc400078ec0ff */
[----:B--2---:R-:W-:Y:S01]  /*ba80*/  F2FP.F16.F32.PACK_AB R172, R196, R34 ;  /* 0x00000022c4ac723e */ /* 0x004fe200000000ff */
[----:B------:R-:W-:Y:S01]  /*ba90*/  MUFU.EX2 R221, R221 ;  /* 0x000000dd00dd7308 */ /* 0x000fe20000000800 */
[----:B------:R-:W-:Y:S02]  /*baa0*/  @P4 PRMT R174, R30, 0x5410, RZ ;  /* 0x000054101eae4816 */ /* 0x000fe400000000ff */
[----:B------:R-:W-:Y:S01]  /*bab0*/  ISETP.LE.U32.AND P4, PT, R33, UR7, PT ;  /* 0x0000000721007c0c */ /* 0x000fe2000bf83070 */
[----:B------:R-:W-:Y:S01]  /*bac0*/  FFMA.FTZ R33, R21, UR4, -R224 ;  /* 0x0000000415217c23 */ /* 0x000fe200080108e0 */
[C---:B------:R-:W-:Y:S02]  /*bad0*/  PRMT R171, R172.reuse, 0x7632, R171 ;  /* 0x00007632acab7816 */ /* 0x040fe400000000ab */
[----:B------:R-:W-:Y:S02]  /*bae0*/  PRMT R30, R19, 0x7632, R30 ;  /* 0x00007632131e7816 */ /* 0x000fe4000000001e */
[----:B------:R-:W-:Y:S01]  /*baf0*/  PRMT R20, R172, 0x5410, R171 ;  /* 0x00005410ac147816 */ /* 0x000fe200000000ab */
[----:B------:R-:W-:Y:S01]  /*bb00*/  @!P1 HADD2 R18, -R171.H0_H0, -RZ.H0_H0 ;  /* 0xa00000ffab129230 */ /* 0x000fe20000000900 */
[----:B------:R-:W1:Y:S01]  /*bb10*/  MUFU.EX2 R33, R33 ;  /* 0x0000002100217308 */ /* 0x000e620000000800 */
[----:B------:R-:W-:-:S02]  /*bb20*/  LOP3.LUT R30, R30, 0xff, RZ, 0xc0, !PT ;  /* 0x000000ff1e1e7812 */ /* 0x000fc400078ec0ff */
[----:B------:R-:W-:Y:S02]  /*bb30*/  LOP3.LUT R220, R168, UR8, R231, 0x96, !PT ;  /* 0x00000008a8dc7c12 */ /* 0x000fe4000f8e96e7 */
[----:B------:R-:W-:Y:S01]  /*bb40*/  @!P1 PRMT R171, R18, 0x5410, RZ ;  /* 0x0000541012ab9816 */ /* 0x000fe200000000ff */
[----:B------:R-:W-:Y:S01]  /*bb50*/  @!P4 HADD2 R29, -R172.H0_H0, -RZ.H0_H0 ;  /* 0xa00000ffac1dc230 */ /* 0x000fe20000000900 */
[----:B------:R-:W-:Y:S02]  /*bb60*/  SHF.R.U32.HI R18, RZ, 0x18, R19 ;  /* 0x00000018ff127819 */ /* 0x000fe40000011613 */
[----:B------:R-:W-:Y:S02]  /*bb70*/  F2FP.F16.F32.PACK_AB R168, R188, R193 ;  /* 0x000000c1bca8723e */ /* 0x000fe400000000ff */
[----:B------:R-:W-:Y:S01]  /*bb80*/  ISETP.LE.U32.AND P1, PT, R18, UR7, PT ;  /* 0x0000000712007c0c */ /* 0x000fe2000bf23070 */
[----:B------:R-:W-:Y:S01]  /*bb90*/  IMAD.MOV.U32 R18, RZ, RZ, R230 ;  /* 0x000000ffff127224 */ /* 0x000fe200078e00e6 */
[----:B------:R-:W-:Y:S01]  /*bba0*/  @!P4 PRMT R172, R29, 0x5410, RZ ;  /* 0x000054101dacc816 */ /* 0x000fe200000000ff */
[----:B------:R-:W-:Y:S01]  /*bbb0*/  @!P5 HADD2 R26, -R168.H0_H0, -RZ.H0_H0 ;  /* 0xa00000ffa81ad230 */ /* 0x000fe20000000900 */
[----:B-1----:R-:W-:-:S02]  /*bbc0*/  F2FP.F16.F32.PACK_AB R170, R194, R33 ;  /* 0x00000021c2aa723e */ /* 0x002fc400000000ff */
[----:B------:R-:W-:Y:S02]  /*bbd0*/  LOP3.LUT R29, R18, 0xff, RZ, 0xc0, !PT ;  /* 0x000000ff121d7812 */ /* 0x000fe400078ec0ff */
[----:B------:R-:W-:Y:S02]  /*bbe0*/  PRMT R169, R170, 0x7632, R169 ;  /* 0x00007632aaa97816 */ /* 0x000fe400000000a9 */
[----:B------:R-:W-:Y:S02]  /*bbf0*/  ISETP.LE.U32.AND P4, PT, R30, UR7, PT ;  /* 0x000000071e007c0c */ /* 0x000fe4000bf83070 */
[----:B------:R-:W-:Y:S01]  /*bc00*/  PRMT R18, R170, 0x5410, R169 ;  /* 0x00005410aa127816 */ /* 0x000fe200000000a9 */
[----:B------:R-:W-:Y:S01]  /*bc10*/  @!P1 HADD2 R16, -R169.H0_H0, -RZ.H0_H0 ;  /* 0xa00000ffa9109230 */ /* 0x000fe20000000900 */
[----:B------:R-:W-:Y:S02]  /*bc20*/  PRMT R167, R168, 0x7632, R167 ;  /* 0x00007632a8a77816 */ /* 0x000fe400000000a7 */
[----:B------:R-:W-:-:S02]  /*bc30*/  F2FP.F16.F32.PACK_AB R204, R214, R216 ;  /* 0x000000d8d6cc723e */ /* 0x000fc400000000ff */
[----:B------:R-:W-:Y:S02]  /*bc40*/  @!P1 PRMT R169, R16, 0x5410, RZ ;  /* 0x0000541010a99816 */ /* 0x000fe400000000ff */
[----:B------:R-:W-:Y:S01]  /*bc50*/  PRMT R16, R242, 0x7771, RZ ;  /* 0x00007771f2107816 */ /* 0x000fe200000000ff */
[----:B------:R-:W-:Y:S01]  /*bc60*/  @!P0 HADD2 R12, -R204.H0_H0, -RZ.H0_H0 ;  /* 0xa00000ffcc0c8230 */ /* 0x000fe20000000900 */
[----:B------:R-:W-:Y:S01]  /*bc70*/  PRMT R203, R204, 0x7632, R203 ;  /* 0x00007632cccb7816 */ /* 0x000fe200000000cb */
[----:B------:R-:W-:Y:S01]  /*bc80*/  @!P4 HADD2 R27, -R170.H0_H0, -RZ.H0_H0 ;  /* 0xa00000ffaa1bc230 */ /* 0x000fe20000000900 */
[----:B------:R-:W-:Y:S02]  /*bc90*/  ISETP.GT.U32.AND P1, PT, R16, UR7, PT ;  /* 0x0000000710007c0c */ /* 0x000fe4000bf24070 */
[----:B------:R-:W-:Y:S02]  /*bca0*/  PRMT R16, R168, 0x5410, R167 ;  /* 0x00005410a8107816 */ /* 0x000fe400000000a7 */
[----:B------:R-:W-:-:S02]  /*bcb0*/  @!P5 PRMT R168, R26, 0x5410, RZ ;  /* 0x000054101aa8d816 */ /* 0x000fc400000000ff */
[----:B------:R-:W-:Y:S02]  /*bcc0*/  PRMT R26, R242, 0x7772, RZ ;  /* 0x00007772f21a7816 */ /* 0x000fe400000000ff */
[----:B------:R-:W-:Y:S02]  /*bcd0*/  @!P4 PRMT R170, R27, 0x5410, RZ ;  /* 0x000054101baac816 */ /* 0x000fe400000000ff */
[----:B------:R-:W-:Y:S02]  /*bce0*/  PRMT R27, R220, 0x7632, R27 ;  /* 0x00007632dc1b7816 */ /* 0x000fe4000000001b */
[----:B------:R-:W-:Y:S01]  /*bcf0*/  ISETP.LE.U32.AND P4, PT, R29, UR7, PT ;  /* 0x000000071d007c0c */ /* 0x000fe2000bf83070 */
[----:B------:R-:W-:Y:S01]  /*bd00*/  @P1 HADD2 R17, -R167.H0_H0, -RZ.H0_H0 ;  /* 0xa00000ffa7111230 */ /* 0x000fe20000000900 */
[----:B------:R-:W-:Y:S02]  /*bd10*/  LOP3.LUT R27, R27, 0xff, RZ, 0xc0, !PT ;  /* 0x000000ff1b1b7812 */ /* 0x000fe400078ec0ff */
[----:B------:R-:W-:-:S02]  /*bd20*/  F2FP.F16.F32.PACK_AB R202, R213, R215 ;  /* 0x000000d7d5ca723e */ /* 0x000fc400000000ff */
[----:B------:R-:W-:Y:S02]  /*bd30*/  @P1 PRMT R167, R17, 0x5410, RZ ;  /* 0x0000541011a71816 */ /* 0x000fe400000000ff */
[----:B------:R-:W-:Y:S02]  /*bd40*/  FSEL R17, R165, RZ, P6 ;  /* 0x000000ffa5117208 */ /* 0x000fe40003000000 */
[----:B------:R-:W-:Y:S02]  /*bd50*/  ISETP.GT.U32.AND P6, PT, R26, UR7, PT ;  /* 0x000000071a007c0c */ /* 0x000fe4000bfc4070 */
[----:B------:R-:W-:Y:S01]  /*bd60*/  PRMT R26, R242, 0x7773, RZ ;  /* 0x00007773f21a7816 */ /* 0x000fe200000000ff */
[----:B------:R-:W-:Y:S01]  /*bd70*/  FADD.FTZ R17, R0, -R17 ;  /* 0x8000001100117221 */ /* 0x000fe20000010000 */
[----:B------:R-:W-:Y:S02]  /*bd80*/  ISETP.LE.U32.AND P5, PT, R27, UR7, PT ;  /* 0x000000071b007c0c */ /* 0x000fe4000bfa3070 */
[----:B------:R-:W-:Y:S01]  /*bd90*/  ISETP.GT.U32.AND P1, PT, R26, UR7, PT ;  /* 0x000000071a007c0c */ /* 0x000fe2000bf24070 */
[----:B------:R-:W-:Y:S01]  /*bda0*/  FADD.FTZ R26, R2, -R181 ;  /* 0x800000b5021a7221 */ /* 0x000fe20000010000 */
[----:B------:R-:W-:Y:S01]  /*bdb0*/  LOP3.LUT R27, R220, 0xffff, RZ, 0xc0, !PT ;  /* 0x0000ffffdc1b7812 */ /* 0x000fe200078ec0ff */
[----:B------:R-:W-:Y:S01]  /*bdc0*/  FMUL.FTZ R17, R17, UR4 ;  /* 0x0000000411117c20 */ /* 0x000fe20008410000 */
[----:B------:R-:W-:Y:S01]  /*bdd0*/  F2FP.F16.F32.PACK_AB R181, R187, R192 ;  /* 0x000000c0bbb5723e */ /* 0x000fe200000000ff */
[----:B------:R-:W-:Y:S01]  /*bde0*/  FMUL.FTZ R26, R26, UR4 ;  /* 0x000000041a1a7c20 */ /* 0x000fe20008410000 */
[----:B------:R-:W-:-:S02]  /*bdf0*/  SHF.R.U32.HI R29, RZ, 0x8, R27 ;  /* 0x00000008ff1d7819 */ /* 0x000fc4000001161b */
[----:B------:R-:W-:Y:S01]  /*be00*/  PRMT R186, R181, 0x7632, R186 ;  /* 0x00007632b5ba7816 */ /* 0x000fe200000000ba */
[----:B------:R-:W1:Y:S01]  /*be10*/  MUFU.EX2 R27, R26 ;  /* 0x0000001a001b7308 */ /* 0x000e620000000800 */
[----:B------:R-:W-:Y:S01]  /*be20*/  @P6 HADD2 R23, -R181.H0_H0, -RZ.H0_H0 ;  /* 0xa00000ffb5176230 */ /* 0x000fe20000000900 */
[----:B------:R-:W-:Y:S02]  /*be30*/  LOP3.LUT R29, R29, 0xffff, RZ, 0xc0, !PT ;  /* 0x0000ffff1d1d7812 */ /* 0x000fe400078ec0ff */
[----:B------:R2:W3:Y:S01]  /*be40*/  MUFU.EX2 R26, R17 ;  /* 0x00000011001a7308 */ /* 0x0004e20000000800 */
[----:B------:R-:W-:Y:S01]  /*be50*/  @P1 HADD2 R22, -R186.H0_H0, -RZ.H0_H0 ;  /* 0xa00000ffba161230 */ /* 0x000fe20000000900 */
[----:B------:R-:W-:Y:S02]  /*be60*/  PRMT R31, R204, 0x5410, R203 ;  /* 0x00005410cc1f7816 */ /* 0x000fe400000000cb */
[----:B------:R-:W-:Y:S02]  /*be70*/  @!P0 PRMT R204, R12, 0x5410, RZ ;  /* 0x000054100ccc8816 */ /* 0x000fe400000000ff */
[----:B------:R-:W-:-:S02]  /*be80*/  PRMT R201, R202, 0x7632, R201 ;  /* 0x00007632cac97816 */ /* 0x000fc400000000c9 */
[----:B------:R-:W-:Y:S02]  /*be90*/  F2FP.F16.F32.PACK_AB R200, R189, R195 ;  /* 0x000000c3bdc8723e */ /* 0x000fe400000000ff */
[----:B------:R-:W-:Y:S01]  /*bea0*/  PRMT R30, R202, 0x5410, R201 ;  /* 0x00005410ca1e7816 */ /* 0x000fe200000000c9 */
[-C--:B-1----:R-:W-:Y:S01]  /*beb0*/  FMUL.FTZ R160, R160, R27.reuse ;  /* 0x0000001ba0a07220 */ /* 0x082fe20000410000 */
[----:B------:R-:W-:Y:S01]  /*bec0*/  PRMT R199, R200, 0x7632, R199 ;  /* 0x00007632c8c77816 */ /* 0x000fe200000000c7 */
[-C--:B------:R-:W-:Y:S01]  /*bed0*/  FMUL.FTZ R161, R161, R27.reuse ;  /* 0x0000001ba1a17220 */ /* 0x080fe20000410000 */
[----:B--2---:R-:W-:Y:S01]  /*bee0*/  PRMT R17, R181, 0x5410, R186 ;  /* 0x00005410b5117816 */ /* 0x004fe200000000ba */
[-C--:B---3--:R-:W-:Y:S01]  /*bef0*/  FFMA.FTZ R228, R211, R26.reuse, R228 ;  /* 0x0000001ad3e47223 */ /* 0x088fe200000100e4 */
[----:B------:R-:W-:Y:S01]  /*bf00*/  @P6 PRMT R181, R23, 0x5410, RZ ;  /* 0x0000541017b56816 */ /* 0x000fe200000000ff */
[----:B------:R-:W-:Y:S01]  /*bf10*/  FFMA.FTZ R23, R229, R27, R190 ;  /* 0x0000001be5177223 */ /* 0x000fe200000100be */
[----:B------:R-:W-:Y:S01]  /*bf20*/  ISETP.LE.U32.AND P6, PT, R29, UR7, PT ;  /* 0x000000071d007c0c */ /* 0x000fe2000bfc3070 */
[----:B------:R-:W-:Y:S01]  /*bf30*/  FFMA.FTZ R29, R15, UR4, -R226 ;  /* 0x000000040f1d7c23 */ /* 0x000fe200080108e2 */
[----:B------:R-:W-:Y:S01]  /*bf40*/  @P1 PRMT R186, R22, 0x5410, RZ ;  /* 0x0000541016ba1816 */ /* 0x000fe200000000ff */
[----:B------:R-:W-:Y:S01]  /*bf50*/  FFMA.FTZ R211, R6, UR4, -R224 ;  /* 0x0000000406d37c23 */ /* 0x000fe200080108e0 */
[----:B------:R-:W-:Y:S01]  /*bf60*/  LOP3.LUT R22, R28, 0xff, RZ, 0xc0, !PT ;  /* 0x000000ff1c167812 */ /* 0x000fe200078ec0ff */
[----:B------:R-:W1:Y:S01]  /*bf70*/  MUFU.EX2 R190, R29 ;  /* 0x0000001d00be7308 */ /* 0x000e620000000800 */
[----:B------:R-:W-:Y:S01]  /*bf80*/  PRMT R232, R200, 0x5410, R199 ;  /* 0x00005410c8e87816 */ /* 0x000fe200000000c7 */
[----:B------:R-:W-:Y:S01]  /*bf90*/  VIADD R229, R3, 0x10040 ;  /* 0x0001004003e57836 */ /* 0x000fe20000000000 */
[----:B------:R-:W-:Y:S01]  /*bfa0*/  ISETP.LE.U32.AND P1, PT, R22, UR7, PT ;  /* 0x0000000716007c0c */ /* 0x000fe2000bf23070 */
[----:B------:R-:W2:Y:S01]  /*bfb0*/  MUFU.EX2 R211, R211 ;  /* 0x000000d300d37308 */ /* 0x000ea20000000800 */
[----:B------:R-:W-:Y:S01]  /*bfc0*/  SHF.R.U32.HI R22, RZ, 0x18, R28 ;  /* 0x00000018ff167819 */ /* 0x000fe2000001161c */
        /* <DEDUP_REMOVED lines=8> */
[----:B-1----:R-:W-:Y:S01]  /*c050*/  F2FP.F16.F32.PACK_AB R198, R190, R191 ;  /* 0x000000bfbec6723e */ /* 0x002fe200000000ff */
[-C--:B------:R-:W-:Y:S01]  /*c060*/  FMUL.FTZ R146, R146, R26.reuse ;  /* 0x0000001a92927220 */ /* 0x080fe20000410000 */
[-C--:B------:R-:W-:Y:S01]  /*c070*/  FMUL.FTZ R147, R147, R26.reuse ;  /* 0x0000001a93937220 */ /* 0x080fe20000410000 */
[----:B------:R-:W-:Y:S01]  /*c080*/  FMUL.FTZ R142, R142, R26 ;  /* 0x0000001a8e8e7220 */ /* 0x000fe20000410000 */
[C---:B------:R-:W-:Y:S01]  /*c090*/  PRMT R197, R198.reuse, 0x7632, R197 ;  /* 0x00007632c6c57816 */ /* 0x040fe200000000c5 */
[----:B------:R-:W-:Y:S01]  /*c0a0*/  @!P1 HADD2 R21, -R198.H0_H0, -RZ.H0_H0 ;  /* 0xa00000ffc6159230 */ /* 0x000fe20000000900 */
[----:B--2---:R-:W-:Y:S01]  /*c0b0*/  F2FP.F16.F32.PACK_AB R210, R211, R212 ;  /* 0x000000d4d3d2723e */ /* 0x004fe200000000ff */
[-C--:B------:R-:W-:Y:S01]  /*c0c0*/  FMUL.FTZ R143, R143, R26.reuse ;  /* 0x0000001a8f8f7220 */ /* 0x080fe20000410000 */
[----:B------:R-:W-:Y:S01]  /*c0d0*/  PRMT R29, R198, 0x5410, R197 ;  /* 0x00005410c61d7816 */ /* 0x000fe200000000c5 */
[----:B------:R-:W-:Y:S01]  /*c0e0*/  @!P3 HADD2 R15, -R197.H0_H0, -RZ.H0_H0 ;  /* 0xa00000ffc50fb230 */ /* 0x000fe20000000900 */
[----:B------:R-:W-:Y:S01]  /*c0f0*/  @!P1 PRMT R198, R21, 0x5410, RZ ;  /* 0x0000541015c69816 */ /* 0x000fe200000000ff */
[----:B------:R-:W-:Y:S01]  /*c100*/  @!P2 HADD2 R14, -R210.H0_H0, -RZ.H0_H0 ;  /* 0xa00000ffd20ea230 */ /* 0x000fe20000000900 */
[----:B------:R-:W-:Y:S01]  /*c110*/  ISETP.LE.U32.AND P1, PT, R22, UR7, PT ;  /* 0x0000000716007c0c */ /* 0x000fe2000bf23070 */
[-C--:B------:R-:W-:Y:S01]  /*c120*/  FMUL.FTZ R138, R138, R26.reuse ;  /* 0x0000001a8a8a7220 */ /* 0x080fe20000410000 */
[----:B------:R-:W-:Y:S01]  /*c130*/  PRMT R208, R210, 0x7632, R208 ;  /* 0x00007632d2d07816 */ /* 0x000fe200000000d0 */
[-C--:B------:R-:W-:Y:S01]  /*c140*/  FMUL.FTZ R139, R139, R26.reuse ;  /* 0x0000001a8b8b7220 */ /* 0x080fe20000410000 */
[----:B------:R-:W-:Y:S01]  /*c150*/  @!P3 PRMT R197, R15, 0x5410, RZ ;  /* 0x000054100fc5b816 */ /* 0x000fe200000000ff */
[-C--:B------:R-:W-:Y:S01]  /*c160*/  FMUL.FTZ R134, R134, R26.reuse ;  /* 0x0000001a86867220 */ /* 0x080fe20000410000 */
[----:B------:R-:W-:Y:S01]  /*c170*/  PRMT R235, R210, 0x5410, R208 ;  /* 0x00005410d2eb7816 */ /* 0x000fe200000000d0 */
[-C--:B------:R-:W-:Y:S01]  /*c180*/  FMUL.FTZ R135, R135, R26.reuse ;  /* 0x0000001a87877220 */ /* 0x080fe20000410000 */
[----:B------:R-:W-:Y:S01]  /*c190*/  @!P2 PRMT R210, R14, 0x5410, RZ ;  /* 0x000054100ed2a816 */ /* 0x000fe200000000ff */
[-C--:B------:R-:W-:Y:S01]  /*c1a0*/  FMUL.FTZ R38, R38, R26.reuse ;  /* 0x0000001a26267220 */ /* 0x080fe20000410000 */
[-C--:B------:R-:W-:Y:S01]  /*c1b0*/  FMUL.FTZ R39, R39, R26.reuse ;  /* 0x0000001a27277220 */ /* 0x080fe20000410000 */
[-C--:B------:R-:W-:Y:S01]  /*c1c0*/  FMUL.FTZ R42, R42, R26.reuse ;  /* 0x0000001a2a2a7220 */ /* 0x080fe20000410000 */
[----:B------:R-:W-:Y:S01]  /*c1d0*/  FMUL.FTZ R43, R43, R26 ;  /* 0x0000001a2b2b7220 */ /* 0x000fe20000410000 */
[----:B------:R-:W-:-:S02]  /*c1e0*/  @!P1 HADD2 R13, -R208.H0_H0, -RZ.H0_H0 ;  /* 0xa00000ffd00d9230 */ /* 0x000fc40000000900 */
[-C--:B------:R-:W-:Y:S01]  /*c1f0*/  FMUL.FTZ R46, R46, R26.reuse ;  /* 0x0000001a2e2e7220 */ /* 0x080fe20000410000 */
[-C--:B------:R-:W-:Y:S01]  /*c200*/  FMUL.FTZ R47, R47, R26.reuse ;  /* 0x0000001a2f2f7220 */ /* 0x080fe20000410000 */
[-C--:B------:R-:W-:Y:S01]  /*c210*/  FMUL.FTZ R50, R50, R26.reuse ;  /* 0x0000001a32327220 */ /* 0x080fe20000410000 */
[-C--:B------:R-:W-:Y:S01]  /*c220*/  FMUL.FTZ R51, R51, R26.reuse ;  /* 0x0000001a33337220 */ /* 0x080fe20000410000 */
[----:B------:R-:W-:Y:S01]  /*c230*/  @!P1 PRMT R208, R13, 0x5410, RZ ;  /* 0x000054100dd09816 */ /* 0x000fe200000000ff */
[-C--:B------:R-:W-:Y:S01]  /*c240*/  FMUL.FTZ R54, R54, R26.reuse ;  /* 0x0000001a36367220 */ /* 0x080fe20000410000 */
[----:B------:R-:W-:Y:S01]  /*c250*/  PRMT R13, R24, 0x7771, RZ ;  /* 0x00007771180d7816 */ /* 0x000fe200000000ff */
[-C--:B------:R-:W-:Y:S01]  /*c260*/  FMUL.FTZ R55, R55, R26.reuse ;  /* 0x0000001a37377220 */ /* 0x080fe20000410000 */
[-C--:B------:R-:W-:Y:S01]  /*c270*/  FMUL.FTZ R58, R58, R26.reuse ;  /* 0x0000001a3a3a7220 */ /* 0x080fe20000410000 */
[-C--:B------:R-:W-:Y:S01]  /*c280*/  FMUL.FTZ R59, R59, R26.reuse ;  /* 0x0000001a3b3b7220 */ /* 0x080fe20000410000 */
[----:B------:R-:W-:Y:S01]  /*c290*/  ISETP.GT.U32.AND P3, PT, R13, UR7, PT ;  /* 0x000000070d007c0c */ /* 0x000fe2000bf64070 */
        /* <DEDUP_REMOVED lines=13> */
[----:B------:R-:W-:Y:S01]  /*c370*/  LOP3.LUT R13, R220, 0xff, RZ, 0xc0, !PT ;  /* 0x000000ffdc0d7812 */ /* 0x000fe200078ec0ff */
[-C--:B------:R-:W-:Y:S01]  /*c380*/  FMUL.FTZ R79, R79, R26.reuse ;  /* 0x0000001a4f4f7220 */ /* 0x080fe20000410000 */
[-C--:B------:R-:W-:Y:S01]  /*c390*/  FMUL.FTZ R82, R82, R26.reuse ;  /* 0x0000001a52527220 */ /* 0x080fe20000410000 */
[----:B------:R-:W-:Y:S01]  /*c3a0*/  FMUL.FTZ R83, R83, R26 ;  /* 0x0000001a53537220 */ /* 0x000fe20000410000 */
[----:B------:R-:W-:Y:S01]  /*c3b0*/  ISETP.LE.U32.AND P0, PT, R13, UR7, PT ;  /* 0x000000070d007c0c */ /* 0x000fe2000bf03070 */
[----:B------:R-:W-:-:S02]  /*c3c0*/  @P2 HADD2 R6, -R202.H0_H0, -RZ.H0_H0 ;  /* 0xa00000ffca062230 */ /* 0x000fc40000000900 */
[-C--:B------:R-:W-:Y:S01]  /*c3d0*/  FMUL.FTZ R86, R86, R26.reuse ;  /* 0x0000001a56567220 */ /* 0x080fe20000410000 */
[-C--:B------:R-:W-:Y:S01]  /*c3e0*/  FMUL.FTZ R87, R87, R26.reuse ;  /* 0x0000001a57577220 */ /* 0x080fe20000410000 */
[-C--:B------:R-:W-:Y:S01]  /*c3f0*/  FMUL.FTZ R90, R90, R26.reuse ;  /* 0x0000001a5a5a7220 */ /* 0x080fe20000410000 */
[-C--:B------:R-:W-:Y:S01]  /*c400*/  FMUL.FTZ R91, R91, R26.reuse ;  /* 0x0000001a5b5b7220 */ /* 0x080fe20000410000 */
[----:B------:R-:W-:Y:S01]  /*c410*/  @P2 PRMT R202, R6, 0x5410, RZ ;  /* 0x0000541006ca2816 */ /* 0x000fe200000000ff */
[----:B------:R-:W-:Y:S01]  /*c420*/  @P1 HADD2 R5, -R201.H0_H0, -RZ.H0_H0 ;  /* 0xa00000ffc9051230 */ /* 0x000fe20000000900 */
[----:B------:R-:W1:Y:S01]  /*c430*/  LDC R6, c[0x0][0x4f8] ;  /* 0x00013e00ff067b82 */ /* 0x000e620000000800 */
[-C--:B------:R-:W-:Y:S01]  /*c440*/  FMUL.FTZ R94, R94, R26.reuse ;  /* 0x0000001a5e5e7220 */ /* 0x080fe20000410000 */
[-C--:B------:R-:W-:Y:S01]  /*c450*/  FMUL.FTZ R95, R95, R26.reuse ;  /* 0x0000001a5f5f7220 */ /* 0x080fe20000410000 */
[-C--:B------:R-:W-:Y:S01]  /*c460*/  FMUL.FTZ R98, R98, R26.reuse ;  /* 0x0000001a62627220 */ /* 0x080fe20000410000 */
[----:B------:R-:W-:Y:S01]  /*c470*/  @P1 PRMT R201, R5, 0x5410, RZ ;  /* 0x0000541005c91816 */ /* 0x000fe200000000ff */
[----:B------:R-:W-:Y:S01]  /*c480*/  @!P0 HADD2 R4, -R200.H0_H0, -RZ.H0_H0 ;  /* 0xa00000ffc8048230 */ /* 0x000fe20000000900 */
[----:B------:R-:W-:Y:S01]  /*c490*/  R2P PR, R207, 0x6 ;  /* 0x00000006cf007804 */ /* 0x000fe20000000000 */
[-C--:B------:R-:W-:Y:S01]  /*c4a0*/  FMUL.FTZ R99, R99, R26.reuse ;  /* 0x0000001a63637220 */ /* 0x080fe20000410000 */
[-C--:B------:R-:W-:Y:S01]  /*c4b0*/  FMUL.FTZ R102, R102, R26.reuse ;  /* 0x0000001a66667220 */ /* 0x080fe20000410000 */
[----:B------:R-:W-:Y:S01]  /*c4c0*/  FMUL.FTZ R103, R103, R26 ;  /* 0x0000001a67677220 */ /* 0x000fe20000410000 */
[----:B------:R-:W-:Y:S01]  /*c4d0*/  @!P0 PRMT R200, R4, 0x5410, RZ ;  /* 0x0000541004c88816 */ /* 0x000fe200000000ff */
[----:B------:R-:W-:-:S02]  /*c4e0*/  VIADD R4, R3, 0x10000 ;  /* 0x0001000003047836 */ /* 0x000fc40000000000 */
[-C--:B------:R-:W-:Y:S01]  /*c4f0*/  FMUL.FTZ R106, R106, R26.reuse ;  /* 0x0000001a6a6a7220 */ /* 0x080fe20000410000 */
[-C--:B------:R-:W-:Y:S01]  /*c500*/  FMUL.FTZ R107, R107, R26.reuse ;  /* 0x0000001a6b6b7220 */ /* 0x080fe20000410000 */
[-C--:B------:R-:W-:Y:S01]  /*c510*/  FMUL.FTZ R110, R110, R26.reuse ;  /* 0x0000001a6e6e7220 */ /* 0x080fe20000410000 */
[-C--:B------:R-:W-:Y:S01]  /*c520*/  FMUL.FTZ R111, R111, R26.reuse ;  /* 0x0000001a6f6f7220 */ /* 0x080fe20000410000 */
[-C--:B------:R-:W-:Y:S01]  /*c530*/  FMUL.FTZ R114, R114, R26.reuse ;  /* 0x0000001a72727220 */ /* 0x080fe20000410000 */
[-C--:B------:R-:W-:Y:S01]  /*c540*/  FMUL.FTZ R115, R115, R26.reuse ;  /* 0x0000001a73737220 */ /* 0x080fe20000410000 */
[-C--:B------:R-:W-:Y:S01]  /*c550*/  FMUL.FTZ R118, R118, R26.reuse ;  /* 0x0000001a76767220 */ /* 0x080fe20000410000 */
[----:B------:R-:W-:Y:S01]  /*c560*/  @P2 VIADD R229, R4, 0xffffffc0 ;  /* 0xffffffc004e52836 */ /* 0x000fe20000000000 */
[----:B------:R-:W-:Y:S01]  /*c570*/  PRMT R4, R230, 0x7773, RZ ;  /* 0x00007773e6047816 */ /* 0x000fe200000000ff */
[-C--:B------:R-:W-:Y:S01]  /*c580*/  FMUL.FTZ R119, R119, R26.reuse ;  /* 0x0000001a77777220 */ /* 0x080fe20000410000 */
[-C--:B------:R-:W-:Y:S01]  /*c590*/  FMUL.FTZ R122, R122, R26.reuse ;  /* 0x0000001a7a7a7220 */ /* 0x080fe20000410000 */
[-C--:B------:R-:W-:Y:S01]  /*c5a0*/  FMUL.FTZ R123, R123, R26.reuse ;  /* 0x0000001a7b7b7220 */ /* 0x080fe20000410000 */
[----:B------:R-:W-:Y:S01]  /*c5b0*/  ISETP.GT.U32.AND P2, PT, R4, UR7, PT ;  /* 0x0000000704007c0c */ /* 0x000fe2000bf44070 */
[-C--:B------:R-:W-:Y:S01]  /*c5c0*/  FMUL.FTZ R126, R126, R26.reuse ;  /* 0x0000001a7e7e7220 */ /* 0x080fe20000410000 */
[----:B------:R-:W-:Y:S01]  /*c5d0*/  SHF.R.U32.HI R4, RZ, 0x18, R220 ;  /* 0x00000018ff047819 */ /* 0x000fe200000116dc */
[-C--:B------:R-:W-:Y:S01]  /*c5e0*/  FMUL.FTZ R127, R127, R26.reuse ;  /* 0x0000001a7f7f7220 */ /* 0x080fe20000410000 */
[-C--:B------:R-:W-:Y:S01]  /*c5f0*/  FMUL.FTZ R130, R130, R26.reuse ;  /* 0x0000001a82827220 */ /* 0x080fe20000410000 */
[----:B------:R-:W-:Y:S01]  /*c600*/  FMUL.FTZ R131, R131, R26 ;  /* 0x0000001a83837220 */ /* 0x000fe20000410000 */
[----:B------:R-:W-:Y:S01]  /*c610*/  @P3 HADD2 R7, -R203.H0_H0, -RZ.H0_H0 ;  /* 0xa00000ffcb073230 */ /* 0x000fe20000000900 */
[----:B------:R-:W-:Y:S01]  /*c620*/  SEL R26, R10, 0xffffffe0, !P1 ;  /* 0xffffffe00a1a7807 */ /* 0x000fe20004800000 */
[----:B------:R-:W2:Y:S01]  /*c630*/  LDSM.16.MT88.4 R12, [R3+0x10000] ;  /* 0x01000000030c783b */ /* 0x000ea20000004200 */
[----:B------:R-:W-:Y:S01]  /*c640*/  PRMT R5, R230, 0x7771, RZ ;  /* 0x00007771e6057816 */ /* 0x000fe200000000ff */
[-C--:B------:R-:W-:Y:S01]  /*c650*/  FMUL.FTZ R156, R156, R27.reuse ;  /* 0x0000001b9c9c7220 */ /* 0x080fe20000410000 */
[----:B------:R-:W-:Y:S01]  /*c660*/  ISETP.LE.U32.AND P1, PT, R4, UR7, PT ;  /* 0x0000000704007c0c */ /* 0x000fe2000bf23070 */
[-C--:B------:R-:W-:Y:S01]  /*c670*/  FMUL.FTZ R157, R157, R27.reuse ;  /* 0x0000001b9d9d7220 */ /* 0x080fe20000410000 */
[C---:B------:R-:W-:Y:S01]  /*c680*/  PRMT R4, R242.reuse, 0x7773, RZ ;  /* 0x00007773f2047816 */ /* 0x040fe200000000ff */
[----:B------:R-:W-:Y:S01]  /*c690*/  IMAD.IADD R231, R3, 0x1, R26 ;  /* 0x0000000103e77824 */ /* 0x000fe200078e021a */
[----:B------:R-:W-:Y:S01]  /*c6a0*/  PRMT R21, R242, 0x7772, RZ ;  /* 0x00007772f2157816 */ /* 0x000fe200000000ff */
[-C--:B------:R-:W-:Y:S01]  /*c6b0*/  FMUL.FTZ R152, R152, R27.reuse ;  /* 0x0000001b98987220 */ /* 0x080fe20000410000 */
[----:B------:R-:W-:Y:S01]  /*c6c0*/  @P3 PRMT R203, R7, 0x5410, RZ ;  /* 0x0000541007cb3816 */ /* 0x000fe200000000ff */
[-C--:B------:R-:W-:Y:S01]  /*c6d0*/  FMUL.FTZ R153, R153, R27.reuse ;  /* 0x0000001b99997220 */ /* 0x080fe20000410000 */
[----:B------:R-:W-:Y:S01]  /*c6e0*/  ISETP.GT.U32.AND P3, PT, R5, UR7, PT ;  /* 0x0000000705007c0c */ /* 0x000fe2000bf64070 */
[-C--:B------:R-:W-:Y:S01]  /*c6f0*/  FMUL.FTZ R148, R148, R27.reuse ;  /* 0x0000001b94947220 */ /* 0x080fe20000410000 */
[----:B------:R-:W-:Y:S01]  /*c700*/  PRMT R5, R230, 0x7772, RZ ;  /* 0x00007772e6057816 */ /* 0x000fe200000000ff */
[-C--:B------:R-:W-:Y:S01]  /*c710*/  FMUL.FTZ R149, R149, R27.reuse ;  /* 0x0000001b95957220 */ /* 0x080fe20000410000 */
[----:B------:R-:W-:Y:S01]  /*c720*/  PRMT R21, R21, 0x5410, R4 ;  /* 0x0000541015157816 */ /* 0x000fe20000000004 */
[-C--:B------:R-:W-:Y:S01]  /*c730*/  FMUL.FTZ R144, R144, R27.reuse ;  /* 0x0000001b90907220 */ /* 0x080fe20000410000 */
[----:B------:R-:W-:Y:S01]  /*c740*/  LOP3.LUT R4, R240, 0xffff, RZ, 0xc0, !PT ;  /* 0x0000fffff0047812 */ /* 0x000fe200078ec0ff */
[-C--:B------:R-:W-:Y:S01]  /*c750*/  FMUL.FTZ R145, R145, R27.reuse ;  /* 0x0000001b91917220 */ /* 0x080fe20000410000 */
[----:B------:R-:W-:Y:S01]  /*c760*/  ISETP.GT.U32.AND P0, PT, R5, UR7, PT ;  /* 0x0000000705007c0c */ /* 0x000fe2000bf04070 */
[-C--:B------:R-:W-:Y:S01]  /*c770*/  FMUL.FTZ R140, R140, R27.reuse ;  /* 0x0000001b8c8c7220 */ /* 0x080fe20000410000 */
[----:B------:R-:W-:Y:S01]  /*c780*/  SHF.R.U32.HI R4, RZ, 0x8, R4 ;  /* 0x00000008ff047819 */ /* 0x000fe20000011604 */
[-C--:B------:R-:W-:Y:S01]  /*c790*/  FMUL.FTZ R141, R141, R27.reuse ;  /* 0x0000001b8d8d7220 */ /* 0x080fe20000410000 */
[----:B------:R-:W-:Y:S01]  /*c7a0*/  LOP3.LUT R5, R240, 0xff, RZ, 0xc0, !PT ;  /* 0x000000fff0057812 */ /* 0x000fe200078ec0ff */
[-C--:B------:R-:W-:Y:S01]  /*c7b0*/  FMUL.FTZ R136, R136, R27.reuse ;  /* 0x0000001b88887220 */ /* 0x080fe20000410000 */
[----:B-1----:R-:W-:Y:S01]  /*c7c0*/  LOP3.LUT R6, R6, 0xff, RZ, 0xc0, !PT ;  /* 0x000000ff06067812 */ /* 0x002fe200078ec0ff */
[-C--:B------:R-:W-:Y:S01]  /*c7d0*/  FMUL.FTZ R137, R137, R27.reuse ;  /* 0x0000001b89897220 */ /* 0x080fe20000410000 */
[----:B------:R-:W-:Y:S01]  /*c7e0*/  LOP3.LUT R7, R233, 0xff, RZ, 0xc0, !PT ;  /* 0x000000ffe9077812 */ /* 0x000fe200078ec0ff */
[-C--:B------:R-:W-:Y:S01]  /*c7f0*/  FMUL.FTZ R132, R132, R27.reuse ;  /* 0x0000001b84847220 */ /* 0x080fe20000410000 */
[----:B------:R-:W-:Y:S01]  /*c800*/  PRMT R4, R5, 0x5410, R4 ;  /* 0x0000541005047816 */ /* 0x000fe20000000004 */
[----:B------:R-:W-:Y:S01]  /*c810*/  IMAD R233, R6, 0x10000, R6 ;  /* 0x0001000006e97824 */ /* 0x000fe200078e0206 */
[----:B------:R-:W-:Y:S01]  /*c820*/  PRMT R5, R240, 0x7632, R5 ;  /* 0x00007632f0057816 */ /* 0x000fe20000000005 */
[-C--:B------:R-:W-:Y:S01]  /*c830*/  FMUL.FTZ R133, R133, R27.reuse ;  /* 0x0000001b85857220 */ /* 0x080fe20000410000 */
[----:B------:R-:W-:Y:S01]  /*c840*/  PRMT R7, R7, 0x5410, R238 ;  /* 0x0000541007077816 */ /* 0x000fe200000000ee */
[-C--:B------:R-:W-:Y:S01]  /*c850*/  FMUL.FTZ R36, R36, R27.reuse ;  /* 0x0000001b24247220 */ /* 0x080fe20000410000 */
[----:B------:R-:W-:Y:S01]  /*c860*/  SHF.R.U32.HI R240, RZ, 0x18, R240 ;  /* 0x00000018fff07819 */ /* 0x000fe200000116f0 */
[-C--:B------:R-:W-:Y:S01]  /*c870*/  FMUL.FTZ R37, R37, R27.reuse ;  /* 0x0000001b25257220 */ /* 0x080fe20000410000 */
[----:B------:R-:W-:Y:S01]  /*c880*/  LOP3.LUT R5, R5, 0xff, RZ, 0xc0, !PT ;  /* 0x000000ff05057812 */ /* 0x000fe200078ec0ff */
[-C--:B------:R-:W-:Y:S01]  /*c890*/  FMUL.FTZ R40, R40, R27.reuse ;  /* 0x0000001b28287220 */ /* 0x080fe20000410000 */
[--C-:B------:R-:W-:Y:S01]  /*c8a0*/  HSET2.LE.AND R6, R7, R233.reuse, PT ;  /* 0x000000e907067233 */ /* 0x100fe20003803000 */
[-C--:B------:R-:W-:Y:S01]  /*c8b0*/  FMUL.FTZ R41, R41, R27.reuse ;  /* 0x0000001b29297220 */ /* 0x080fe20000410000 */
[----:B------:R-:W-:Y:S01]  /*c8c0*/  PRMT R5, R5, 0x5410, R240 ;  /* 0x0000541005057816 */ /* 0x000fe200000000f0 */
[-C--:B------:R-:W-:Y:S01]  /*c8d0*/  FMUL.FTZ R44, R44, R27.reuse ;  /* 0x0000001b2c2c7220 */ /* 0x080fe20000410000 */
[----:B------:R-:W-:Y:S01]  /*c8e0*/  LOP3.LUT R7, R217, 0xff00ff, RZ, 0xc0, !PT ;  /* 0x00ff00ffd9077812 */ /* 0x000fe200078ec0ff */
[----:B------:R-:W-:Y:S01]  /*c8f0*/  IMAD.IADD R217, R26, 0x1, R229 ;  /* 0x000000011ad97824 */ /* 0x000fe200078e02e5 */
[--C-:B------:R-:W-:Y:S01]  /*c900*/  HSET2.LE.AND R4, R4, R233.reuse, PT ;  /* 0x000000e904047233 */ /* 0x100fe20003803000 */
[-C--:B------:R-:W-:Y:S01]  /*c910*/  FMUL.FTZ R45, R45, R27.reuse ;  /* 0x0000001b2d2d7220 */ /* 0x080fe20000410000 */
[--C-:B------:R-:W-:Y:S01]  /*c920*/  HSET2.LE.AND R5, R5, R233.reuse, PT ;  /* 0x000000e905057233 */ /* 0x100fe20003803000 */
[-C--:B------:R-:W-:Y:S01]  /*c930*/  FMUL.FTZ R48, R48, R27.reuse ;  /* 0x0000001b30307220 */ /* 0x080fe20000410000 */
[----:B------:R-:W-:Y:S01]  /*c940*/  HSET2.LE.AND R7, R7, R233, PT ;  /* 0x000000e907077233 */ /* 0x000fe20003803000 */
[-C--:B------:R-:W-:Y:S01]  /*c950*/  FMUL.FTZ R49, R49, R27.reuse ;  /* 0x0000001b31317220 */ /* 0x080fe20000410000 */
[----:B------:R-:W-:Y:S01]  /*c960*/  LOP3.LUT R4, R239, R4, RZ, 0xc0, !PT ;  /* 0x00000004ef047212 */ /* 0x000fe200078ec0ff */
[----:B------:R-:W-:Y:S01]  /*c970*/  FMUL.FTZ R52, R52, R27 ;  /* 0x0000001b34347220 */ /* 0x000fe20000410000 */
[----:B------:R-:W-:Y:S01]  /*c980*/  LOP3.LUT R5, R237, R5, RZ, 0xc0, !PT ;  /* 0x00000005ed057212 */ /* 0x000fe200078ec0ff */
[-C--:B------:R-:W-:Y:S01]  /*c990*/  FMUL.FTZ R53, R53, R27.reuse ;  /* 0x0000001b35357220 */ /* 0x080fe20000410000 */
        /* <DEDUP_REMOVED lines=17> */
[----:B------:R-:W-:Y:S01]  /*cab0*/  HMMA.16816.F32 R156, R4, R14, R156 ;  /* 0x0000000e049c723c */ /* 0x000fe2000000189c */
[----:B------:R-:W1:Y:S01]  /*cac0*/  LDSM.16.MT88.4 R12, [R231+0x10000] ;  /* 0x01000000e70c783b */ /* 0x000e620000004200 */
        /* <DEDUP_REMOVED lines=24> */
[----:B------:R-:W-:Y:S01]  /*cc50*/  FADD.FTZ R234, R234, R23 ;  /* 0x00000017eaea7221 */ /* 0x000fe20000010000 */
[----:B------:R-:W-:Y:S01]  /*cc60*/  IMAD.MOV.U32 R23, RZ, RZ, R242 ;  /* 0x000000ffff177224 */ /* 0x000fe200078e00f2 */
[----:B------:R-:W-:Y:S01]  /*cc70*/  PRMT R22, R242, 0x7771, RZ ;  /* 0x00007771f2167816 */ /* 0x000fe200000000ff */
[----:B------:R-:W-:Y:S01]  /*cc80*/  FFMA.FTZ R226, R32, UR4, -R226 ;  /* 0x0000000420e27c23 */ /* 0x000fe200080108e2 */
[----:B------:R-:W-:Y:S01]  /*cc90*/  FADD.FTZ R234, R225, R234 ;  /* 0x000000eae1ea7221 */ /* 0x000fe20000010000 */
[----:B------:R-:W-:Y:S01]  /*cca0*/  @!P6 HADD2 R32, -R199.H0_H0, -RZ.H0_H0 ;  /* 0xa00000ffc720e230 */ /* 0x000fe20000000900 */
[----:B------:R-:W-:Y:S01]  /*ccb0*/  LOP3.LUT R23, R23, 0xff, RZ, 0xc0, !PT ;  /* 0x000000ff17177812 */ /* 0x000fe200078ec0ff */
[----:B------:R-:W-:Y:S01]  /*ccc0*/  UIADD3 UR7, UPT, UPT, UR23, -0x3, URZ ;  /* 0xfffffffd17077890 */ /* 0x000fe2000fffe0ff */
[----:B------:R-:W-:Y:S01]  /*ccd0*/  FADD.FTZ R234, R218, R234 ;  /* 0x000000eadaea7221 */ /* 0x000fe20000010000 */
[----:B------:R-:W-:Y:S01]  /*cce0*/  MUFU.EX2 R226, R226 ;  /* 0x000000e200e27308 */ /* 0x000fe20000000800 */
[----:B------:R-:W-:-:S02]  /*ccf0*/  PRMT R22, R23, 0x5410, R22 ;  /* 0x0000541017167816 */ /* 0x000fc40000000016 */
[----:B------:R-:W-:Y:S01]  /*cd00*/  FADD.FTZ R234, R34, R234 ;  /* 0x000000ea22ea7221 */ /* 0x000fe20000010000 */
[----:B------:R-:W-:Y:S01]  /*cd10*/  MUFU.EX2 R218, R222 ;  /* 0x000000de00da7308 */ /* 0x000fe20000000800 */
[----:B------:R-:W-:Y:S01]  /*cd20*/  @!P6 PRMT R199, R32, 0x5410, RZ ;  /* 0x0000541020c7e816 */ /* 0x000fe200000000ff */
[----:B-1----:R-:W-:Y:S01]  /*cd30*/  HMMA.16816.F32 R152, R4, R12, R152 ;  /* 0x0000000c0498723c */ /* 0x002fe20000001898 */
[----:B------:R-:W-:-:S04]  /*cd40*/  FADD.FTZ R234, R196, R234 ;  /* 0x000000eac4ea7221 */ /* 0x000fc80000010000 */
[----:B------:R-:W-:-:S03]  /*cd50*/  FADD.FTZ R193, R193, R234 ;  /* 0x000000eac1c17221 */ /* 0x000fc60000010000 */
[----:B------:R-:W-:Y:S01]  /*cd60*/  HMMA.16816.F32 R148, R4, R14, R148 ;  /* 0x0000000e0494723c */ /* 0x000fe20000001894 */
[----:B------:R-:W1:Y:S01]  /*cd70*/  LDSM.16.MT88.4 R12, [R229] ;  /* 0x00000000e50c783b */ /* 0x000e620000004200 */
[----:B------:R-:W-:-:S04]  /*cd80*/  FADD.FTZ R193, R188, R193 ;  /* 0x000000c1bcc17221 */ /* 0x000fc80000010000 */
[----:B------:R-:W-:-:S04]  /*cd90*/  FADD.FTZ R193, R191, R193 ;  /* 0x000000c1bfc17221 */ /* 0x000fc80000010000 */
[----:B------:R-:W-:-:S04]  /*cda0*/  FADD.FTZ R190, R190, R193 ;  /* 0x000000c1bebe7221 */ /* 0x000fc80000010000 */
[----:B------:R-:W-:-:S04]  /*cdb0*/  FADD.FTZ R190, R216, R190 ;  /* 0x000000bed8be7221 */ /* 0x000fc80000010000 */
[----:B------:R-:W-:-:S04]  /*cdc0*/  FADD.FTZ R214, R214, R190 ;  /* 0x000000bed6d67221 */ /* 0x000fc80000010000 */
[----:B------:R-:W-:-:S04]  /*cdd0*/  FADD.FTZ R214, R195, R214 ;  /* 0x000000d6c3d67221 */ /* 0x000fc80000010000 */
[----:B------:R-:W-:-:S04]  /*cde0*/  FADD.FTZ R214, R189, R214 ;  /* 0x000000d6bdd67221 */ /* 0x000fc80000010000 */
[----:B------:R-:W-:Y:S01]  /*cdf0*/  FADD.FTZ R214, R227, R214 ;  /* 0x000000d6e3d67221 */ /* 0x000fe20000010000 */
[C---:B-1----:R-:W-:Y:S08]  /*ce00*/  HMMA.16816.F32 R144, R4.reuse, R12, R144 ;  /* 0x0000000c0490723c */ /* 0x042ff00000001890 */
[C---:B------:R-:W-:Y:S01]  /*ce10*/  HMMA.16816.F32 R140, R4.reuse, R14, R140 ;  /* 0x0000000e048c723c */ /* 0x040fe2000000188c */
[----:B------:R-:W1:Y:S07]  /*ce20*/  LDSM.16.MT88.4 R12, [R217] ;  /* 0x00000000d90c783b */ /* 0x000e6e0000004200 */
        /* <DEDUP_REMOVED lines=39> */
[----:B------:R-:W-:-:S02]  /*d0a0*/  LOP3.LUT R5, R19, 0xffff, RZ, 0xc0, !PT ;  /* 0x0000ffff13057812 */ /* 0x000fc400078ec0ff */
[----:B------:R-:W-:Y:S02]  /*d0b0*/  LOP3.LUT R4, R19, 0xff, RZ, 0xc0, !PT ;  /* 0x000000ff13047812 */ /* 0x000fe400078ec0ff */
[----:B------:R-:W-:Y:S02]  /*d0c0*/  SHF.R.U32.HI R5, RZ, 0x8, R5 ;  /* 0x00000008ff057819 */ /* 0x000fe40000011605 */
[----:B------:R-:W-:Y:S02]  /*d0d0*/  LOP3.LUT R7, R21, 0xff00ff, RZ, 0xc0, !PT ;  /* 0x00ff00ff15077812 */ /* 0x000fe400078ec0ff */
[----:B------:R-:W-:Y:S02]  /*d0e0*/  PRMT R5, R4, 0x5410, R5 ;  /* 0x0000541004057816 */ /* 0x000fe40000000005 */
[----:B------:R-:W-:Y:S02]  /*d0f0*/  PRMT R4, R19, 0x7632, R4 ;  /* 0x0000763213047816 */ /* 0x000fe40000000004 */
[----:B------:R-:W-:-:S02]  /*d100*/  SHF.R.U32.HI R19, RZ, 0x18, R19 ;  /* 0x00000018ff137819 */ /* 0x000fc40000011613 */
[----:B------:R-:W-:Y:S02]  /*d110*/  LOP3.LUT R4, R4, 0xff, RZ, 0xc0, !PT ;  /* 0x000000ff04047812 */ /* 0x000fe400078ec0ff */
[--C-:B------:R-:W-:Y:S02]  /*d120*/  HSET2.LE.AND R5, R5, R233.reuse, PT ;  /* 0x000000e905057233 */ /* 0x100fe40003803000 */
[----:B------:R-:W-:Y:S02]  /*d130*/  PRMT R19, R4, 0x5410, R19 ;  /* 0x0000541004137816 */ /* 0x000fe40000000013 */
[--C-:B------:R-:W-:Y:S02]  /*d140*/  HSET2.LE.AND R6, R22, R233.reuse, PT ;  /* 0x000000e916067233 */ /* 0x100fe40003803000 */
[----:B------:R-:W-:Y:S02]  /*d150*/  LOP3.LUT R4, R20, R5, RZ, 0xc0, !PT ;  /* 0x0000000514047212 */ /* 0x000fe400078ec0ff */
[--C-:B------:R-:W-:Y:S01]  /*d160*/  HSET2.LE.AND R5, R19, R233.reuse, PT ;  /* 0x000000e913057233 */ /* 0x100fe20003803000 */
[----:B------:R-:W2:Y:S01]  /*d170*/  LDSM.16.MT88.4 R20, [R231+0x10800] ;  /* 0x01080000e714783b */ /* 0x000ea20000004200 */
[----:B------:R-:W-:-:S02]  /*d180*/  HSET2.LE.AND R7, R7, R233, PT ;  /* 0x000000e907077233 */ /* 0x000fc40003803000 */
[----:B------:R-:W-:Y:S02]  /*d190*/  LOP3.LUT R6, R16, R6, RZ, 0xc0, !PT ;  /* 0x0000000610067212 */ /* 0x000fe400078ec0ff */
[----:B------:R-:W-:Y:S02]  /*d1a0*/  LOP3.LUT R5, R18, R5, RZ, 0xc0, !PT ;  /* 0x0000000512057212 */ /* 0x000fe400078ec0ff */
[----:B------:R-:W-:Y:S02]  /*d1b0*/  LOP3.LUT R7, R17, R7, RZ, 0xc0, !PT ;  /* 0x0000000711077212 */ /* 0x000fe400078ec0ff */
[----:B------:R-:W3:Y:S05]  /*d1c0*/  LDSM.16.MT88.4 R16, [R229+0x800] ;  /* 0x00080000e510783b */ /* 0x000eea0000004200 */
        /* <DEDUP_REMOVED lines=39> */
[----:B--2---:R-:W-:Y:S01]  /*d440*/  HMMA.16816.F32 R108, R4, R20, R108 ;  /* 0x00000014046c723c */ /* 0x004fe2000000186c */
[----:B------:R-:W-:-:S04]  /*d450*/  LOP3.LUT R20, R28, 0xffff, RZ, 0xc0, !PT ;  /* 0x0000ffff1c147812 */ /* 0x000fc800078ec0ff */
[----:B------:R-:W-:-:S03]  /*d460*/  SHF.R.U32.HI R20, RZ, 0x8, R20 ;  /* 0x00000008ff147819 */ /* 0x000fc60000011614 */
[C---:B------:R-:W-:Y:S08]  /*d470*/  HMMA.16816.F32 R112, R4.reuse, R22, R112 ;  /* 0x000000160470723c */ /* 0x040ff00000001870 */
[C---:B---3--:R-:W-:Y:S08]  /*d480*/  HMMA.16816.F32 R116, R4.reuse, R16, R116 ;  /* 0x000000100474723c */ /* 0x048ff00000001874 */
[C---:B------:R-:W-:Y:S01]  /*d490*/  HMMA.16816.F32 R120, R4.reuse, R18, R120 ;  /* 0x000000120478723c */ /* 0x040fe20000001878 */
[----:B------:R-:W-:Y:S07]  /*d4a0*/  LDSM.16.MT88.4 R16, [R3+0x11000] ;  /* 0x011000000310783b */ /* 0x000fee0000004200 */
[C---:B-1----:R-:W-:Y:S08]  /*d4b0*/  HMMA.16816.F32 R124, R4.reuse, R12, R124 ;  /* 0x0000000c047c723c */ /* 0x042ff0000000187c */
[----:B------:R-:W-:Y:S01]  /*d4c0*/  HMMA.16816.F32 R128, R4, R14, R128 ;  /* 0x0000000e0480723c */ /* 0x000fe20000001880 */
[C---:B------:R-:W-:Y:S01]  /*d4d0*/  PRMT R7, R24.reuse, 0x7773, RZ ;  /* 0x0000777318077816 */ /* 0x040fe200000000ff */
[----:B------:R-:W-:Y:S01]  /*d4e0*/  IMAD.MOV.U32 R4, RZ, RZ, R24 ;  /* 0x000000ffff047224 */ /* 0x000fe200078e0018 */
[C---:B------:R-:W-:Y:S01]  /*d4f0*/  PRMT R5, R24.reuse, 0x7772, RZ ;  /* 0x0000777218057816 */ /* 0x040fe200000000ff */
[----:B------:R-:W1:Y:S01]  /*d500*/  LDSM.16.MT88.4 R12, [R231+0x11000] ;  /* 0x01100000e70c783b */ /* 0x000e620000004200 */
[----:B------:R-:W-:-:S02]  /*d510*/  PRMT R6, R24, 0x7771, RZ ;  /* 0x0000777118067816 */ /* 0x000fc400000000ff */
[----:B------:R-:W-:Y:S01]  /*d520*/  PRMT R5, R5, 0x5410, R7 ;  /* 0x0000541005057816 */ /* 0x000fe20000000007 */
[----:B------:R-:W2:Y:S01]  /*d530*/  LDSM.16.MT88.4 R24, [R229+0x1000] ;  /* 0x00100000e518783b */ /* 0x000ea20000004200 */
[----:B------:R-:W-:Y:S02]  /*d540*/  LOP3.LUT R7, R28, 0xff, RZ, 0xc0, !PT ;  /* 0x000000ff1c077812 */ /* 0x000fe400078ec0ff */
[----:B------:R-:W-:Y:S02]  /*d550*/  LOP3.LUT R4, R4, 0xff, RZ, 0xc0, !PT ;  /* 0x000000ff04047812 */ /* 0x000fe400078ec0ff */
[----:B------:R-:W-:Y:S02]  /*d560*/  PRMT R20, R7, 0x5410, R20 ;  /* 0x0000541007147816 */ /* 0x000fe40000000014 */
[----:B------:R-:W-:Y:S02]  /*d570*/  PRMT R7, R28, 0x7632, R7 ;  /* 0x000076321c077816 */ /* 0x000fe40000000007 */
[----:B------:R-:W-:-:S02]  /*d580*/  SHF.R.U32.HI R28, RZ, 0x18, R28 ;  /* 0x00000018ff1c7819 */ /* 0x000fc4000001161c */
[----:B------:R-:W-:Y:S02]  /*d590*/  HSET2.LE.AND R20, R20, R233, PT ;  /* 0x000000e914147233 */ /* 0x000fe40003803000 */
[----:B------:R-:W-:Y:S02]  /*d5a0*/  LOP3.LUT R7, R7, 0xff, RZ, 0xc0, !PT ;  /* 0x000000ff07077812 */ /* 0x000fe400078ec0ff */
[----:B------:R-:W-:Y:S02]  /*d5b0*/  PRMT R6, R4, 0x5410, R6 ;  /* 0x0000541004067816 */ /* 0x000fe40000000006 */
[----:B------:R-:W-:Y:S02]  /*d5c0*/  PRMT R7, R7, 0x5410, R28 ;  /* 0x0000541007077816 */ /* 0x000fe4000000001c */
[----:B------:R-:W-:Y:S02]  /*d5d0*/  LOP3.LUT R4, R29, R20, RZ, 0xc0, !PT ;  /* 0x000000141d047212 */ /* 0x000fe400078ec0ff */
[----:B------:R-:W-:-:S02]  /*d5e0*/  LOP3.LUT R20, R5, 0xff00ff, RZ, 0xc0, !PT ;  /* 0x00ff00ff05147812 */ /* 0x000fc400078ec0ff */
[--C-:B------:R-:W-:Y:S02]  /*d5f0*/  HSET2.LE.AND R5, R7, R233.reuse, PT ;  /* 0x000000e907057233 */ /* 0x100fe40003803000 */
[--C-:B------:R-:W-:Y:S02]  /*d600*/  HSET2.LE.AND R6, R6, R233.reuse, PT ;  /* 0x000000e906067233 */ /* 0x100fe40003803000 */
[----:B------:R-:W-:Y:S02]  /*d610*/  HSET2.LE.AND R7, R20, R233, PT ;  /* 0x000000e914077233 */ /* 0x000fe40003803000 */
[----:B------:R-:W3:Y:S01]  /*d620*/  LDSM.16.MT88.4 R20, [R3+0x13000] ;  /* 0x013000000314783b */ /* 0x000ee20000004200 */
[----:B------:R-:W-:Y:S02]  /*d630*/  LOP3.LUT R5, R235, R5, RZ, 0xc0, !PT ;  /* 0x00000005eb057212 */ /* 0x000fe400078ec0ff */
[----:B------:R-:W-:Y:S02]  /*d640*/  LOP3.LUT R6, R31, R6, RZ, 0xc0, !PT ;  /* 0x000000061f067212 */ /* 0x000fe400078ec0ff */
[----:B------:R-:W-:-:S02]  /*d650*/  LOP3.LUT R7, R30, R7, RZ, 0xc0, !PT ;  /* 0x000000071e077212 */ /* 0x000fc400078ec0ff */
[----:B------:R-:W4:Y:S05]  /*d660*/  LDSM.16.MT88.4 R28, [R217+0x1000] ;  /* 0x00100000d91c783b */ /* 0x000f2a0000004200 */
        /* <DEDUP_REMOVED lines=12> */
[C---:B----4-:R-:W-:Y:S08]  /*d730*/  HMMA.16816.F32 R136, R4.reuse, R28, R136 ;  /* 0x0000001c0488723c */ /* 0x050ff00000001888 */
[C---:B------:R-:W-:Y:S01]  /*d740*/  HMMA.16816.F32 R132, R4.reuse, R30, R132 ;  /* 0x0000001e0484723c */ /* 0x040fe20000001884 */
[----:B------:R-:W4:Y:S07]  /*d750*/  LDSM.16.MT88.4 R28, [R217+0x3000] ;  /* 0x00300000d91c783b */ /* 0x000f2e0000004200 */
[C---:B-1----:R-:W-:Y:S08]  /*d760*/  HMMA.16816.F32 R52, R4.reuse, R12, R52 ;  /* 0x0000000c0434723c */ /* 0x042ff00000001834 */
[C---:B------:R-:W-:Y:S01]  /*d770*/  HMMA.16816.F32 R56, R4.reuse, R14, R56 ;  /* 0x0000000e0438723c */ /* 0x040fe20000001838 */
[----:B------:R-:W-:Y:S07]  /*d780*/  LDSM.16.MT88.4 R12, [R229+0x7000] ;  /* 0x00700000e50c783b */ /* 0x000fee0000004200 */
[C---:B--2---:R-:W-:Y:S08]  /*d790*/  HMMA.16816.F32 R68, R4.reuse, R24, R68 ;  /* 0x000000180444723c */ /* 0x044ff00000001844 */
[C---:B------:R-:W-:Y:S01]  /*d7a0*/  HMMA.16816.F32 R72, R4.reuse, R26, R72 ;  /* 0x0000001a0448723c */ /* 0x040fe20000001848 */
[----:B------:R-:W1:Y:S07]  /*d7b0*/  LDSM.16.MT88.4 R24, [R3+0x17000] ;  /* 0x017000000318783b */ /* 0x000e6e0000004200 */
[C---:B---3--:R-:W-:Y:S08]  /*d7c0*/  HMMA.16816.F32 R76, R4.reuse, R20, R76 ;  /* 0x00000014044c723c */ /* 0x048ff0000000184c */
[C---:B------:R-:W-:Y:S01]  /*d7d0*/  HMMA.16816.F32 R80, R4.reuse, R22, R80 ;  /* 0x000000160450723c */ /* 0x040fe20000001850 */
[----:B------:R-:W2:Y:S07]  /*d7e0*/  LDSM.16.MT88.4 R20, [R231+0x17000] ;  /* 0x01700000e714783b */ /* 0x000eae0000004200 */
[C---:B-----5:R-:W-:Y:S08]  /*d7f0*/  HMMA.16816.F32 R44, R4.reuse, R16, R44 ;  /* 0x00000010042c723c */ /* 0x060ff0000000182c */
[C---:B------:R-:W-:Y:S01]  /*d800*/  HMMA.16816.F32 R48, R4.reuse, R18, R48 ;  /* 0x000000120430723c */ /* 0x040fe20000001830 */
[----:B------:R-:W3:Y:S07]  /*d810*/  LDSM.16.MT88.4 R16, [R229+0x5000] ;  /* 0x00500000e510783b */ /* 0x000eee0000004200 */
[C---:B----4-:R-:W-:Y:S08]  /*d820*/  HMMA.16816.F32 R60, R4.reuse, R28, R60 ;  /* 0x0000001c043c723c */ /* 0x050ff0000000183c */
[C---:B------:R-:W-:Y:S01]  /*d830*/  HMMA.16816.F32 R64, R4.reuse, R30, R64 ;  /* 0x0000001e0440723c */ /* 0x040fe20000001840 */
[----:B------:R-:W4:Y:S07]  /*d840*/  LDSM.16.MT88.4 R28, [R217+0x5000] ;  /* 0x00500000d91c783b */ /* 0x000f2e0000004200 */
[----:B-1----:R-:W-:Y:S01]  /*d850*/  HMMA.16816.F32 R104, R4, R26, R104 ;  /* 0x0000001a0468723c */ /* 0x002fe20000001868 */
[----:B------:R-:W-:-:S02]  /*d860*/  PRMT R27, R230, 0x7772, RZ ;  /* 0x00007772e61b7816 */ /* 0x000fc400000000ff */
[----:B------:R-:W-:-:S05]  /*d870*/  LOP3.LUT R26, R220, 0xff, RZ, 0xc0, !PT ;  /* 0x000000ffdc1a7812 */ /* 0x000fca00078ec0ff */
[C---:B--2---:R-:W-:Y:S08]  /*d880*/  HMMA.16816.F32 R108, R4.reuse, R20, R108 ;  /* 0x00000014046c723c */ /* 0x044ff0000000186c */
[C---:B------:R-:W-:Y:S01]  /*d890*/  HMMA.16816.F32 R112, R4.reuse, R22, R112 ;  /* 0x000000160470723c */ /* 0x040fe20000001870 */
[----:B------:R-:W1:Y:S07]  /*d8a0*/  LDSM.16.MT88.4 R20, [R217+0x7000] ;  /* 0x00700000d914783b */ /* 0x000e6e0000004200 */
[----:B------:R-:W-:Y:S01]  /*d8b0*/  HMMA.16816.F32 R116, R4, R12, R116 ;  /* 0x0000000c0474723c */ /* 0x000fe20000001874 */
[----:B------:R-:W-:Y:S01]  /*d8c0*/  PRMT R12, R230, 0x7773, RZ ;  /* 0x00007773e60c7816 */ /* 0x000fe200000000ff */
[----:B------:R-:W-:-:S03]  /*d8d0*/  IMAD.MOV.U32 R13, RZ, RZ, R230 ;  /* 0x000000ffff0d7224 */ /* 0x000fc600078e00e6 */
[--C-:B------:R-:W-:Y:S02]  /*d8e0*/  PRMT R27, R27, 0x5410, R12.reuse ;  /* 0x000054101b1b7816 */ /* 0x100fe4000000000c */
[----:B------:R-:W-:Y:S01]  /*d8f0*/  LOP3.LUT R13, R13, 0xff, RZ, 0xc0, !PT ;  /* 0x000000ff0d0d7812 */ /* 0x000fe200078ec0ff */
[C---:B------:R-:W-:Y:S01]  /*d900*/  HMMA.16816.F32 R100, R4.reuse, R24, R100 ;  /* 0x000000180464723c */ /* 0x040fe20000001864 */
[----:B------:R-:W-:Y:S02]  /*d910*/  PRMT R24, R230, 0x7771, RZ ;  /* 0x00007771e6187816 */ /* 0x000fe400000000ff */
[----:B------:R-:W-:Y:S02]  /*d920*/  PRMT R12, R220, 0x7632, R12 ;  /* 0x00007632dc0c7816 */ /* 0x000fe4000000000c */
[----:B------:R-:W-:Y:S02]  /*d930*/  SHF.R.U32.HI R25, RZ, 0x18, R220 ;  /* 0x00000018ff197819 */ /* 0x000fe400000116dc */
[----:B------:R-:W-:Y:S01]  /*d940*/  LOP3.LUT R12, R12, 0xff, RZ, 0xc0, !PT ;  /* 0x000000ff0c0c7812 */ /* 0x000fe200078ec0ff */
[C---:B---3--:R-:W-:Y:S01]  /*d950*/  HMMA.16816.F32 R84, R4.reuse, R16, R84 ;  /* 0x000000100454723c */ /* 0x048fe20000001854 */
[----:B------:R-:W-:Y:S01]  /*d960*/  PRMT R24, R13, 0x5410, R24 ;  /* 0x000054100d187816 */ /* 0x000fe20000000018 */
[----:B------:R-:W-:Y:S01]  /*d970*/  FADD.FTZ R13, R223, R228 ;  /* 0x000000e4df0d7221 */ /* 0x000fe20000010000 */
[----:B------:R-:W-:Y:S01]  /*d980*/  LOP3.LUT R16, R220, 0xffff, RZ, 0xc0, !PT ;  /* 0x0000ffffdc107812 */ /* 0x000fe200078ec0ff */
[--C-:B------:R-:W-:Y:S01]  /*d990*/  FFMA.FTZ R220, R8, UR4, -R224.reuse ;  /* 0x0000000408dc7c23 */ /* 0x100fe200080108e0 */
[----:B------:R-:W-:Y:S01]  /*d9a0*/  PRMT R25, R12, 0x5410, R25 ;  /* 0x000054100c197816 */ /* 0x000fe20000000019 */
[----:B------:R-:W-:Y:S01]  /*d9b0*/  FFMA.FTZ R12, R9, UR4, -R224 ;  /* 0x00000004090c7c23 */ /* 0x000fe200080108e0 */
[----:B------:R-:W-:Y:S01]  /*d9c0*/  SHF.R.U32.HI R16, RZ, 0x8, R16 ;  /* 0x00000008ff107819 */ /* 0x000fe20000011610 */
[----:B------:R-:W-:Y:S01]  /*d9d0*/  FADD.FTZ R13, R219, R13 ;  /* 0x0000000ddb0d7221 */ /* 0x000fe20000010000 */
[C---:B------:R-:W-:Y:S01]  /*d9e0*/  HMMA.16816.F32 R88, R4.reuse, R18, R88 ;  /* 0x000000120458723c */ /* 0x040fe20000001858 */
[----:B------:R2:W-:Y:S01]  /*d9f0*/  MUFU.EX2 R219, R12 ;  /* 0x0000000c00db7308 */ /* 0x0005e20000000800 */
[----:B------:R-:W-:Y:S01]  /*da00*/  PRMT R26, R26, 0x5410, R16 ;  /* 0x000054101a1a7816 */ /* 0x000fe20000000010 */
[----:B------:R-:W-:Y:S01]  /*da10*/  FADD.FTZ R235, R35, R13 ;  /* 0x0000000d23eb7221 */ /* 0x000fe20000010000 */
[----:B------:R-:W3:Y:S01]  /*da20*/  LDSM.16.MT88.4 R16, [R3+0x11800] ;  /* 0x011800000310783b */ /* 0x000ee20000004200 */
[----:B------:R-:W5:Y:S01]  /*da30*/  MUFU.EX2 R220, R220 ;  /* 0x000000dc00dc7308 */ /* 0x000f620000000800 */
[--C-:B------:R-:W-:Y:S01]  /*da40*/  HSET2.LE.AND R24, R24, R233.reuse, PT ;  /* 0x000000e918187233 */ /* 0x100fe20003803000 */
[----:B------:R-:W-:Y:S01]  /*da50*/  FADD.FTZ R235, R33, R235 ;  /* 0x000000eb21eb7221 */ /* 0x000fe20000010000 */
[----:B------:R-:W-:Y:S01]  /*da60*/  HMMA.16816.F32 R120, R4, R14, R120 ;  /* 0x0000000e0478723c */ /* 0x000fe20000001878 */
[--C-:B------:R-:W-:Y:S01]  /*da70*/  HSET2.LE.AND R26, R26, R233.reuse, PT ;  /* 0x000000e91a1a7233 */ /* 0x100fe20003803000 */
[----:B------:R-:W-:Y:S01]  /*da80*/  LDSM.16.MT88.4 R32, [R3+0x15800] ;  /* 0x015800000320783b */ /* 0x000fe20000004200 */
[----:B------:R-:W-:Y:S01]  /*da90*/  HSET2.LE.AND R25, R25, R233, PT ;  /* 0x000000e919197233 */ /* 0x000fe20003803000 */
[----:B------:R-:W-:-:S02]  /*daa0*/  FADD.FTZ R235, R194, R235 ;  /* 0x000000ebc2eb7221 */ /* 0x000fc40000010000 */
[----:B--2---:R-:W2:Y:S02]  /*dab0*/  LDSM.16.MT88.4 R12, [R3+0x13800] ;  /* 0x01380000030c783b */ /* 0x004ea40000004200 */
[----:B----4-:R-:W-:Y:S01]  /*dac0*/  HMMA.16816.F32 R92, R4, R28, R92 ;  /* 0x0000001c045c723c */ /* 0x010fe2000000185c */
[----:B------:R-:W-:-:S04]  /*dad0*/  FADD.FTZ R192, R192, R235 ;  /* 0x000000ebc0c07221 */ /* 0x000fc80000010000 */
[----:B------:R-:W-:-:S03]  /*dae0*/  FADD.FTZ R192, R187, R192 ;  /* 0x000000c0bbc07221 */ /* 0x000fc60000010000 */
[----:B------:R-:W-:Y:S01]  /*daf0*/  HMMA.16816.F32 R96, R4, R30, R96 ;  /* 0x0000001e0460723c */ /* 0x000fe20000001860 */
[----:B------:R4:W2:Y:S01]  /*db00*/  LDSM.16.MT88.4 R28, [R3+0x17800] ;  /* 0x01780000031c783b */ /* 0x0008a20000004200 */
[----:B------:R-:W-:-:S04]  /*db10*/  FADD.FTZ R192, R212, R192 ;  /* 0x000000c0d4c07221 */ /* 0x000fc80000010000 */
[----:B------:R-:W-:Y:S02]  /*db20*/  FADD.FTZ R211, R211, R192 ;  /* 0x000000c0d3d37221 */ /* 0x000fe40000010000 */
[C---:B-1----:R-:W-:Y:S01]  /*db30*/  HMMA.16816.F32 R124, R4.reuse, R20, R124 ;  /* 0x00000014047c723c */ /* 0x042fe2000000187c */
[----:B-----5:R-:W-:Y:S01]  /*db40*/  F2FP.F16.F32.PACK_AB R20, R220, R219 ;  /* 0x000000dbdc14723e */ /* 0x020fe200000000ff */
[----:B------:R-:W-:Y:S01]  /*db50*/  FADD.FTZ R211, R215, R211 ;  /* 0x000000d3d7d37221 */ /* 0x000fe20000010000 */
[----:B------:R-:W-:Y:S02]  /*db60*/  LOP3.LUT R21, R27, 0xff00ff, RZ, 0xc0, !PT ;  /* 0x00ff00ff1b157812 */ /* 0x000fe400078ec0ff */
[C---:B------:R-:W-:Y:S01]  /*db70*/  PRMT R225, R20.reuse, 0x7610, R225 ;  /* 0x0000761014e17816 */ /* 0x040fe200000000e1 */
[----:B------:R-:W-:Y:S01]  /*db80*/  FADD.FTZ R213, R213, R211 ;  /* 0x000000d3d5d57221 */ /* 0x000fe20000010000 */
[----:B------:R-:W-:Y:S01]  /*db90*/  PRMT R230, R20, 0x7632, R230 ;  /* 0x0000763214e67816 */ /* 0x000fe200000000e6 */
[----:B------:R-:W-:Y:S01]  /*dba0*/  HMMA.16816.F32 R128, R4, R22, R128 ;  /* 0x000000160480723c */ /* 0x000fe20000001880 */
[----:B------:R-:W-:Y:S01]  /*dbb0*/  F2FP.F16.F32.PACK_AB R5, R226, R227 ;  /* 0x000000e3e205723e */ /* 0x000fe200000000ff */
[----:B------:R-:W-:Y:S01]  /*dbc0*/  @!P5 HADD2 R10, -R225.H0_H0, -RZ.H0_H0 ;  /* 0xa00000ffe10ad230 */ /* 0x000fe20000000900 */
[----:B------:R-:W-:Y:S01]  /*dbd0*/  F2FP.F16.F32.PACK_AB R4, R221, R218 ;  /* 0x000000dadd04723e */ /* 0x000fe200000000ff */
[----:B------:R-:W-:Y:S01]  /*dbe0*/  @!P1 HADD2 R9, -R230.H0_H0, -RZ.H0_H0 ;  /* 0xa00000ffe6099230 */ /* 0x000fe20000000900 */
[----:B------:R-:W-:Y:S01]  /*dbf0*/  PRMT R222, R5, 0x7610, R222 ;  /* 0x0000761005de7816 */ /* 0x000fe200000000de */
[----:B------:R-:W-:Y:S01]  /*dc00*/  FADD.FTZ R213, R219, R213 ;  /* 0x000000d5dbd57221 */ /* 0x000fe20000010000 */
[----:B------:R-:W-:-:S02]  /*dc10*/  PRMT R223, R5, 0x7632, R223 ;  /* 0x0000763205df7816 */ /* 0x000fc400000000df */
[C---:B------:R-:W-:Y:S01]  /*dc20*/  PRMT R224, R4.reuse, 0x7610, R224 ;  /* 0x0000761004e07816 */ /* 0x040fe200000000e0 */
[----:B------:R-:W-:Y:S01]  /*dc30*/  @!P4 HADD2 R8, -R222.H0_H0, -RZ.H0_H0 ;  /* 0xa00000ffde08c230 */ /* 0x000fe20000000900 */
[----:B------:R-:W-:Y:S01]  /*dc40*/  PRMT R228, R4, 0x7632, R228 ;  /* 0x0000763204e47816 */ /* 0x000fe200000000e4 */
[----:B----4-:R-:W-:Y:S01]  /*dc50*/  @P3 HADD2 R3, -R223.H0_H0, -RZ.H0_H0 ;  /* 0xa00000ffdf033230 */ /* 0x010fe20000000900 */
[----:B------:R-:W-:Y:S01]  /*dc60*/  HSET2.LE.AND R21, R21, R233, PT ;  /* 0x000000e915157233 */ /* 0x000fe20003803000 */
[----:B------:R-:W-:Y:S01]  /*dc70*/  @P0 HADD2 R2, -R224.H0_H0, -RZ.H0_H0 ;  /* 0xa00000ffe0020230 */ /* 0x000fe20000000900 */
[----:B------:R-:W-:Y:S01]  /*dc80*/  PRMT R5, R225, 0x5410, R230 ;  /* 0x00005410e1057816 */ /* 0x000fe200000000e6 */
[----:B------:R-:W-:Y:S01]  /*dc90*/  FADD.FTZ R213, R220, R213 ;  /* 0x000000d5dcd57221 */ /* 0x000fe20000010000 */
[----:B------:R-:W-:Y:S01]  /*dca0*/  PRMT R6, R222, 0x5410, R223 ;  /* 0x00005410de067816 */ /* 0x000fe200000000df */
[----:B------:R-:W-:Y:S01]  /*dcb0*/  @P2 HADD2 R0, -R228.H0_H0, -RZ.H0_H0 ;  /* 0xa00000ffe4002230 */ /* 0x000fe20000000900 */
[----:B------:R-:W-:Y:S01]  /*dcc0*/  PRMT R7, R224, 0x5410, R228 ;  /* 0x00005410e0077816 */ /* 0x000fe200000000e4 */
[----:B------:R-:W-:Y:S01]  /*dcd0*/  FADD.FTZ R213, R218, R213 ;  /* 0x000000d5dad57221 */ /* 0x000fe20000010000 */
[----:B------:R-:W-:-:S02]  /*dce0*/  LOP3.LUT R4, R232, R26, RZ, 0xc0, !PT ;  /* 0x0000001ae8047212 */ /* 0x000fc400078ec0ff */
[----:B------:R-:W-:Y:S02]  /*dcf0*/  LOP3.LUT R5, R5, R25, RZ, 0xc0, !PT ;  /* 0x0000001905057212 */ /* 0x000fe400078ec0ff */
[----:B------:R-:W-:Y:S02]  /*dd00*/  LOP3.LUT R6, R6, R24, RZ, 0xc0, !PT ;  /* 0x0000001806067212 */ /* 0x000fe400078ec0ff */
[----:B------:R-:W-:Y:S01]  /*dd10*/  LOP3.LUT R7, R7, R21, RZ, 0xc0, !PT ;  /* 0x0000001507077212 */ /* 0x000fe200078ec0ff */
[----:B------:R-:W-:Y:S01]  /*dd20*/  LDSM.16.MT88.4 R24, [R231+0x11800] ;  /* 0x01180000e718783b */ /* 0x000fe20000004200 */
[----:B------:R-:W-:Y:S02]  /*dd30*/  @!P5 PRMT R225, R10, 0x5410, RZ ;  /* 0x000054100ae1d816 */ /* 0x000fe400000000ff */
[----:B------:R-:W1:Y:S01]  /*dd40*/  LDC R10, c[0x0][0x448] ;  /* 0x00011200ff0a7b82 */ /* 0x000e620000000800 */
[----:B------:R-:W4:Y:S01]  /*dd50*/  LDSM.16.MT88.4 R20, [R231+0x13800] ;  /* 0x01380000e714783b */ /* 0x000f220000004200 */
[----:B------:R-:W-:Y:S01]  /*dd60*/  @!P4 PRMT R222, R8, 0x5410, RZ ;  /* 0x0000541008dec816 */ /* 0x000fe200000000ff */
[----:B---3--:R-:W-:Y:S01]  /*dd70*/  HMMA.16816.F32 R160, R4, R16, R160 ;  /* 0x0000001004a0723c */ /* 0x008fe200000018a0 */
[----:B------:R-:W-:Y:S01]  /*dd80*/  @P3 PRMT R223, R3, 0x5410, RZ ;  /* 0x0000541003df3816 */ /* 0x000fe200000000ff */
[----:B------:R-:W-:Y:S01]  /*dd90*/  IMAD.MOV.U32 R3, RZ, RZ, R183 ;  /* 0x000000ffff037224 */ /* 0x000fe200078e00b7 */
[----:B------:R-:W-:Y:S01]  /*dda0*/  @P0 PRMT R224, R2, 0x5410, RZ ;  /* 0x0000541002e00816 */ /* 0x000fe200000000ff */
[----:B------:R-:W-:Y:S01]  /*ddb0*/  IMAD.MOV.U32 R2, RZ, RZ, R182 ;  /* 0x000000ffff027224 */ /* 0x000fe200078e00b6 */
[----:B------:R-:W-:-:S02]  /*ddc0*/  @!P1 PRMT R230, R9, 0x5410, RZ ;  /* 0x0000541009e69816 */ /* 0x000fc400000000ff */
[----:B------:R-:W-:Y:S01]  /*ddd0*/  @P2 PRMT R228, R0, 0x5410, RZ ;  /* 0x0000541000e42816 */ /* 0x000fe200000000ff */
[----:B------:R-:W-:Y:S01]  /*dde0*/  HMMA.16816.F32 R156, R4, R18, R156 ;  /* 0x00000012049c723c */ /* 0x000fe2000000189c */
[----:B------:R-:W3:Y:S01]  /*ddf0*/  LDSM.16.MT88.4 R16, [R231+0x15800] ;  /* 0x01580000e710783b */ /* 0x000ee20000004200 */
[----:B------:R-:W-:-:S03]  /*de00*/  FADD.FTZ R0, R226, R214 ;  /* 0x000000d6e2007221 */ /* 0x000fc60000010000 */
[----:B------:R-:W-:Y:S03]  /*de10*/  STG.E.U16 desc[UR28][R2.64+-0x80], R180 ;  /* 0xffff80b402007986 */ /* 0x000fe6000c10151c */
[----:B--2---:R-:W-:Y:S01]  /*de20*/  HMMA.16816.F32 R36, R4, R12, R36 ;  /* 0x0000000c0424723c */ /* 0x004fe20000001824 */
[----:B------:R-:W-:Y:S01]  /*de30*/  STG.E.U16 desc[UR28][R2.64+-0x7e], R179 ;  /* 0xffff82b302007986 */ /* 0x000fe2000c10151c */
[----:B-1----:R-:W-:-:S06]  /*de40*/  IMAD.SHL.U32 R8, R10, 0x8, RZ ;  /* 0x000000080a087824 */ /* 0x002fcc00078e00ff */
[----:B------:R-:W-:Y:S01]  /*de50*/  HMMA.16816.F32 R40, R4, R14, R40 ;  /* 0x0000000e0428723c */ /* 0x000fe20000001828 */
[----:B------:R-:W1:Y:S01]  /*de60*/  LDSM.16.MT88.4 R12, [R231+0x17800] ;  /* 0x01780000e70c783b */ /* 0x000e620000004200 */
[----:B------:R-:W-:-:S05]  /*de70*/  IMAD.WIDE R8, R8, 0x2, R2 ;  /* 0x0000000208087825 */ /* 0x000fca00078e0202 */
[----:B------:R-:W-:Y:S01]  /*de80*/  STG.E.U16 desc[UR28][R8.64+-0x80], R178 ;  /* 0xffff80b208007986 */ /* 0x000fe2000c10151c */
[C---:B------:R-:W-:Y:S03]  /*de90*/  HMMA.16816.F32 R100, R4.reuse, R28, R100 ;  /* 0x0000001c0464723c */ /* 0x040fe60000001864 */
[----:B------:R-:W-:Y:S04]  /*dea0*/  STG.E.U16 desc[UR28][R8.64+-0x7e], R177 ;  /* 0xffff82b108007986 */ /* 0x000fe8000c10151c */
[----:B------:R-:W-:Y:S01]  /*deb0*/  STG.E.U16 desc[UR28][R2.64+-0x70], R176 ;  /* 0xffff90b002007986 */ /* 0x000fe2000c10151c */
[C---:B----4-:R-:W-:Y:S03]  /*dec0*/  HMMA.16816.F32 R44, R4.reuse, R20, R44 ;  /* 0x00000014042c723c */ /* 0x050fe6000000182c */
[----:B------:R-:W-:Y:S04]  /*ded0*/  STG.E.U16 desc[UR28][R2.64+-0x6e], R175 ;  /* 0xffff92af02007986 */ /* 0x000fe8000c10151c */
[----:B------:R-:W-:Y:S01]  /*dee0*/  STG.E.U16 desc[UR28][R8.64+-0x70], R174 ;  /* 0xffff90ae08007986 */ /* 0x000fe2000c10151c */
[C---:B------:R-:W-:Y:S03]  /*def0*/  HMMA.16816.F32 R48, R4.reuse, R22, R48 ;  /* 0x000000160430723c */ /* 0x040fe60000001830 */
[----:B------:R-:W2:Y:S04]  /*df00*/  LDSM.16.MT88.4 R20, [R229+0x5800] ;  /* 0x00580000e514783b */ /* 0x000ea80000004200 */
[----:B------:R-:W-:Y:S01]  /*df10*/  STG.E.U16 desc[UR28][R8.64+-0x6e], R173 ;  /* 0xffff92ad08007986 */ /* 0x000fe2000c10151c */
[C---:B---3--:R-:W-:Y:S03]  /*df20*/  HMMA.16816.F32 R76, R4.reuse, R16, R76 ;  /* 0x00000010044c723c */ /* 0x048fe6000000184c */
[----:B------:R-:W-:Y:S04]  /*df30*/  STG.E.U16 desc[UR28][R2.64+-0x60], R172 ;  /* 0xffffa0ac02007986 */ /* 0x000fe8000c10151c */
[----:B------:R-:W-:Y:S01]  /*df40*/  STG.E.U16 desc[UR28][R2.64+-0x5e], R171 ;  /* 0xffffa2ab02007986 */ /* 0x000fe2000c10151c */
[C---:B------:R-:W-:Y:S03]  /*df50*/  HMMA.16816.F32 R80, R4.reuse, R18, R80 ;  /* 0x000000120450723c */ /* 0x040fe60000001850 */
[----:B------:R-:W3:Y:S04]  /*df60*/  LDSM.16.MT88.4 R16, [R229+0x7800] ;  /* 0x00780000e510783b */ /* 0x000ee80000004200 */
[----:B------:R-:W-:Y:S01]  /*df70*/  STG.E.U16 desc[UR28][R8.64+-0x60], R170 ;  /* 0xffffa0aa08007986 */ /* 0x000fe2000c10151c */
[C---:B-1----:R-:W-:Y:S03]  /*df80*/  HMMA.16816.F32 R108, R4.reuse, R12, R108 ;  /* 0x0000000c046c723c */ /* 0x042fe6000000186c */
[----:B------:R-:W-:Y:S04]  /*df90*/  STG.E.U16 desc[UR28][R8.64+-0x5e], R169 ;  /* 0xffffa2a908007986 */ /* 0x000fe8000c10151c */
[----:B------:R-:W-:Y:S01]  /*dfa0*/  STG.E.U16 desc[UR28][R2.64+-0x50], R168 ;  /* 0xffffb0a802007986 */ /* 0x000fe2000c10151c */
[C---:B------:R-:W-:Y:S03]  /*dfb0*/  HMMA.16816.F32 R112, R4.reuse, R14, R112 ;  /* 0x0000000e0470723c */ /* 0x040fe60000001870 */
[----:B------:R-:W1:Y:S04]  /*dfc0*/  LDSM.16.MT88.4 R12, [R217+0x1800] ;  /* 0x00180000d90c783b */ /* 0x000e680000004200 */
[----:B------:R-:W-:Y:S01]  /*dfd0*/  STG.E.U16 desc[UR28][R2.64+-0x4e], R167 ;  /* 0xffffb2a702007986 */ /* 0x000fe2000c10151c */
[C---:B------:R-:W-:Y:S03]  /*dfe0*/  HMMA.16816.F32 R104, R4.reuse, R30, R104 ;  /* 0x0000001e0468723c */ /* 0x040fe60000001868 */
[----:B------:R-:W-:Y:S04]  /*dff0*/  LDSM.16.MT88.4 R28, [R229+0x3800] ;  /* 0x00380000e51c783b */ /* 0x000fe80000004200 */
[----:B------:R-:W-:Y:S01]  /*e000*/  STG.E.U16 desc[UR28][R8.64+-0x50], R181 ;  /* 0xffffb0b508007986 */ /* 0x000fe2000c10151c */
[C---:B------:R-:W-:Y:S03]  /*e010*/  HMMA.16816.F32 R152, R4.reuse, R24, R152 ;  /* 0x000000180498723c */ /* 0x040fe60000001898 */
[----:B------:R-:W-:Y:S04]  /*e020*/  STG.E.U16 desc[UR28][R8.64+-0x4e], R186 ;  /* 0xffffb2ba08007986 */ /* 0x000fe8000c10151c */
[----:B------:R-:W-:Y:S01]  /*e030*/  STG.E.U16 desc[UR28][R2.64+-0x40], R198 ;  /* 0xffffc0c602007986 */ /* 0x000fe2000c10151c */
[C---:B------:R-:W-:Y:S03]  /*e040*/  HMMA.16816.F32 R148, R4.reuse, R26, R148 ;  /* 0x0000001a0494723c */ /* 0x040fe60000001894 */
[----:B------:R-:W4:Y:S04]  /*e050*/  LDSM.16.MT88.4 R24, [R229+0x1800] ;  /* 0x00180000e518783b */ /* 0x000f280000004200 */
[----:B------:R-:W-:Y:S01]  /*e060*/  STG.E.U16 desc[UR28][R2.64+-0x3e], R197 ;  /* 0xffffc2c502007986 */ /* 0x000fe2000c10151c */
[C---:B--2---:R-:W-:Y:S03]  /*e070*/  HMMA.16816.F32 R84, R4.reuse, R20, R84 ;  /* 0x000000140454723c */ /* 0x044fe60000001854 */
        /* <DEDUP_REMOVED lines=18> */
[----:B------:R-:W-:Y:S04]  /*e1a0*/  STG.E.U16 desc[UR28][R8.64+-0x1e], R230 ;  /* 0xffffe2e608007986 */ /* 0x000fe8000c10151c */
[----:B------:R-:W-:Y:S01]  /*e1b0*/  STG.E.U16 desc[UR28][R2.64+-0x10], R222 ;  /* 0xfffff0de02007986 */ /* 0x000fe2000c10151c */
[C---:B------:R-:W-:Y:S03]  /*e1c0*/  HMMA.16816.F32 R72, R4.reuse, R34, R72 ;  /* 0x000000220448723c */ /* 0x040fe60000001848 */
[----:B------:R5:W-:Y:S04]  /*e1d0*/  STG.E.U16 desc[UR28][R2.64+-0xe], R223 ;  /* 0xfffff2df02007986 */ /* 0x000be8000c10151c */
[----:B------:R-:W-:Y:S01]  /*e1e0*/  STG.E.U16 desc[UR28][R8.64+-0x10], R224 ;  /* 0xfffff0e008007986 */ /* 0x000fe2000c10151c */
[C---:B----4-:R-:W-:Y:S03]  /*e1f0*/  HMMA.16816.F32 R144, R4.reuse, R24, R144 ;  /* 0x000000180490723c */ /* 0x050fe60000001890 */
[----:B------:R-:W-:Y:S05]  /*e200*/  STG.E.U16 desc[UR28][R8.64+-0xe], R228 ;  /* 0xfffff2e408007986 */ /* 0x000fea000c10151c */
[C---:B------:R-:W-:Y:S08]  /*e210*/  HMMA.16816.F32 R140, R4.reuse, R26, R140 ;  /* 0x0000001a048c723c */ /* 0x040ff0000000188c */
[----:B------:R-:W-:Y:S01]  /*e220*/  HMMA.16816.F32 R52, R4, R28, R52 ;  /* 0x0000001c0434723c */ /* 0x000fe20000001834 */
[----:B-----5:R-:W-:-:S07]  /*e230*/  IADD3 R2, P0, PT, R182, -0x100, RZ ;  /* 0xffffff00b6027810 */ /* 0x020fce0007f1e0ff */
[C---:B------:R-:W-:Y:S01]  /*e240*/  HMMA.16816.F32 R56, R4.reuse, R30, R56 ;  /* 0x0000001e0438723c */ /* 0x040fe20000001838 */
[----:B------:R-:W-:Y:S01]  /*e250*/  IADD3.X R3, PT, PT, R183, -0x1, RZ, P0, !PT ;  /* 0xffffffffb7037810 */ /* 0x000fe200007fe4ff */
[----:B------:R4:W-:Y:S04]  /*e260*/  STL [R1+0x34], R2 ;  /* 0x0000340201007387 */ /* 0x0009e80000100800 */
[----:B------:R5:W-:Y:S02]  /*e270*/  STL [R1+0x3c], R0 ;  /* 0x00003c0001007387 */ /* 0x000be40000100800 */
[C---:B--2---:R-:W-:Y:S08]  /*e280*/  HMMA.16816.F32 R60, R4.reuse, R20, R60 ;  /* 0x00000014043c723c */ /* 0x044ff0000000183c */
[C---:B------:R-:W-:Y:S08]  /*e290*/  HMMA.16816.F32 R64, R4.reuse, R22, R64 ;  /* 0x000000160440723c */ /* 0x040ff00000001840 */
[----:B---3--:R-:W-:Y:S01]  /*e2a0*/  HMMA.16816.F32 R92, R4, R16, R92 ;  /* 0x00000010045c723c */ /* 0x008fe2000000185c */
[----:B----4-:R-:W-:-:S07]  /*e2b0*/  FADD.FTZ R2, R221, R213 ;  /* 0x000000d5dd027221 */ /* 0x010fce0000010000 */
[----:B------:R-:W-:Y:S01]  /*e2c0*/  HMMA.16816.F32 R96, R4, R18, R96 ;  /* 0x000000120460723c */ /* 0x000fe20000001860 */
[----:B------:R2:W-:Y:S01]  /*e2d0*/  STL [R1+0x38], R2 ;  /* 0x0000380201007387 */ /* 0x0005e20000100800 */
[----:B-----5:R-:W-:-:S03]  /*e2e0*/  IMAD.MOV.U32 R0, RZ, RZ, R165 ;  /* 0x000000ffff007224 */ /* 0x020fc600078e00a5 */
[----:B------:R4:W-:Y:S03]  /*e2f0*/  STL [R1+0x30], R3 ;  /* 0x0000300301007387 */ /* 0x0009e60000100800 */
[C---:B-1----:R-:W-:Y:S08]  /*e300*/  HMMA.16816.F32 R124, R4.reuse, R12, R124 ;  /* 0x0000000c047c723c */ /* 0x042ff0000000187c */
[----:B------:R-:W-:Y:S01]  /*e310*/  HMMA.16816.F32 R128, R4, R14, R128 ;  /* 0x0000000e0480723c */ /* 0x000fe20000001880 */
[----:B--2---:R-:W-:-:S15]  /*e320*/  IMAD.MOV.U32 R2, RZ, RZ, R166 ;  /* 0x000000ffff027224 */ /* 0x004fde00078e00a6 */
[----:B------:R-:W-:-:S04]  /*e330*/  NOP ;  /* 0x0000000000007918 */ /* 0x000fc80000000000 */
.L_x_690:
[----:B------:R-:W-:-:S09]  /*e340*/  UISETP.GE.AND UP0, UPT, UR7, URZ, UPT ;  /* 0x000000ff0700728c */ /* 0x000fd2000bf06270 */
[----:B------:R-:W-:Y:S05]  /*e350*/  BRA.U !UP0, `(.L_x_692) ;  /* 0x0000005908ac7547 */ /* 0x000fea000b800000 */
[----:B----45:R-:W-:Y:S01]  /*e360*/  SHF.R.U32.HI R3, RZ, 0x1, R207 ;  /* 0x00000001ff037819 */ /* 0x030fe200000116cf */
[----:B---3--:R-:W1:Y:S01]  /*e370*/  LDC R4, c[0x0][0x4f8] ;  /* 0x00013e00ff047b82 */ /* 0x008e620000000800 */
[----:B------:R-:W-:Y:S01]  /*e380*/  LOP3.LUT P0, RZ, R207, 0x2, RZ, 0xc0, !PT ;  /* 0x00000002cfff7812 */ /* 0x000fe2000780c0ff */
[----:B------:R-:W2:Y:S01]  /*e390*/  LDCU UR4, c[0x0][0x440] ;  /* 0x00008800ff0477ac */ /* 0x000ea20008000800 */
[----:B------:R-:W-:Y:S01]  /*e3a0*/  LOP3.LUT R3, R11, 0x8, R3, 0x78, !PT ;  /* 0x000000080b037812 */ /* 0x000fe200078e7803 */
[----:B------:R-:W3:Y:S01]  /*e3b0*/  S2R R207, SR_TID.X ;  /* 0x0000000000cf7919 */ /* 0x000ee20000002100 */
[----:B------:R-:W-:Y:S01]  /*e3c0*/  IMAD.MOV.U32 R203, RZ, RZ, 0x20 ;  /* 0x00000020ffcb7424 */ /* 0x000fe200078e00ff */
[----:B------:R-:W4:Y:S01]  /*e3d0*/  LDCU UR17, c[0x0][0x448] ;  /* 0x00008900ff1177ac */ /* 0x000f220008000800 */
[----:B------:R-:W-:Y:S01]  /*e3e0*/  LOP3.LUT R204, R3, 0x200, R164, 0xf8, !PT ;  /* 0x0000020003cc7812 */ /* 0x000fe200078ef8a4 */
[----:B------:R-:W-:Y:S01]  /*e3f0*/  IMAD.MOV.U32 R164, RZ, RZ, R0 ;  /* 0x000000ffffa47224 */ /* 0x000fe200078e0000 */
[----:B------:R-:W3:Y:S01]  /*e400*/  LDC.64 R210, c[0x0][0x3c0] ;  /* 0x0000f000ffd27b82 */ /* 0x000ee20000000a00 */
[----:B------:R-:W-:Y:S01]  /*e410*/  IMAD.MOV.U32 R3, RZ, RZ, R2 ;  /* 0x000000ffff037224 */ /* 0x000fe200078e0002 */
[----:B------:R-:W-:Y:S01]  /*e420*/  LEA R204, R204, UR5, 0x1 ;  /* 0x00000005cccc7c11 */ /* 0x000fe2000f8e08ff */
[----:B------:R-:W-:Y:S01]  /*e430*/  IMAD.MOV.U32 R208, RZ, RZ, 0x40 ;  /* 0x00000040ffd07424 */ /* 0x000fe200078e00ff */
[----:B------:R-:W-:Y:S01]  /*e440*/  SEL R203, R203, 0xffffffe0, !P0 ;  /* 0xffffffe0cbcb7807 */ /* 0x000fe20004000000 */
[----:B------:R-:W-:Y:S01]  /*e450*/  IMAD.MOV.U32 R200, RZ, RZ, 0x20 ;  /* 0x00000020ffc87424 */ /* 0x000fe200078e00ff */
[----:B------:R-:W-:Y:S01]  /*e460*/  UMOV UR8, 0x400 ;  /* 0x0000040000087882 */ /* 0x000fe20000000000 */
[C---:B------:R-:W-:Y:S01]  /*e470*/  VIADD R0, R204.reuse, 0x10040 ;  /* 0x00010040cc007836 */ /* 0x040fe20000000000 */
[----:B------:R-:W3:Y:S01]  /*e480*/  S2UR UR11, SR_CgaCtaId ;  /* 0x00000000000b79c3 */ /* 0x000ee20000008800 */
[C---:B------:R-:W-:Y:S01]  /*e490*/  VIADD R2, R204.reuse, 0x10000 ;  /* 0x00010000cc027836 */ /* 0x040fe20000000000 */
[----:B------:R-:W1:Y:S01]  /*e4a0*/  LDCU UR16, c[0x0][0x440] ;  /* 0x00008800ff1077ac */ /* 0x000e620008000800 */
[----:B------:R-:W-:Y:S01]  /*e4b0*/  IMAD.IADD R203, R204, 0x1, R203 ;  /* 0x00000001cccb7824 */ /* 0x000fe200078e02cb */
[----:B------:R1:W-:Y:S01]  /*e4c0*/  STL [R1+0x18], R0 ;  /* 0x0000180001007387 */ /* 0x0003e20000100800 */
[----:B--2---:R-:W-:Y:S01]  /*e4d0*/  ISETP.GE.AND P2, PT, R205, UR4, PT ;  /* 0x00000004cd007c0c */ /* 0x004fe2000bf46270 */
[----:B------:R-:W2:Y:S01]  /*e4e0*/  LDCU UR4, c[0x0][0x45c] ;  /* 0x00008b80ff0477ac */ /* 0x000ea20008000800 */
[----:B-1----:R-:W-:Y:S01]  /*e4f0*/  LOP3.LUT R4, R4, 0xff, RZ, 0xc0, !PT ;  /* 0x000000ff04047812 */ /* 0x002fe200078ec0ff */
[----:B------:R1:W-:Y:S01]  /*e500*/  STL [R1+0x1c], R2 ;  /* 0x00001c0201007387 */ /* 0x0003e20000100800 */
[----:B------:R-:W1:Y:S03]  /*e510*/  LDCU.U8 UR12, c[0x0][0x4f8] ;  /* 0x00009f00ff0c77ac */ /* 0x000e660008000000 */
[----:B------:R-:W-:Y:S01]  /*e520*/  IMAD R247, R4, 0x10000, R4 ;  /* 0x0001000004f77824 */ /* 0x000fe200078e0204 */
[----:B----4-:R-:W-:Y:S01]  /*e530*/  USHF.L.U32 UR17, UR17, 0x3, URZ ;  /* 0x0000000311117899 */ /* 0x010fe200080006ff */
[C---:B---3--:R-:W-:Y:S01]  /*e540*/  SHF.L.U64.HI R246, R210.reuse, 0x4, R211 ;  /* 0x00000004d2f67819 */ /* 0x048fe200000102d3 */
[----:B------:R-:W-:-:S02]  /*e550*/  IMAD.SHL.U32 R245, R210, 0x10, RZ ;  /* 0x00000010d2f57824 */ /* 0x000fc400078e00ff */
[C---:B------:R-:W-:Y:S01]  /*e560*/  IMAD.SHL.U32 R202, R207.reuse, 0x40, RZ ;  /* 0x00000040cfca7824 */ /* 0x040fe200078e00ff */
[C---:B------:R-:W-:Y:S01]  /*e570*/  LOP3.LUT P1, RZ, R207.reuse, 0x4, RZ, 0xc0, !PT ;  /* 0x00000004cfff7812 */ /* 0x040fe2000782c0ff */
[C---:B------:R-:W-:Y:S01]  /*e580*/  IMAD.SHL.U32 R244, R207.reuse, 0x20, RZ ;  /* 0x00000020cff47824 */ /* 0x040fe200078e00ff */
[----:B------:R-:W-:Y:S02]  /*e590*/  LOP3.LUT P0, RZ, R207, 0x2, RZ, 0xc0, !PT ;  /* 0x00000002cfff7812 */ /* 0x000fe4000780c0ff */
[----:B------:R-:W-:Y:S01]  /*e5a0*/  SEL R208, R208, 0xffffffc0, !P1 ;  /* 0xffffffc0d0d07807 */ /* 0x000fe20004800000 */
[----:B------:R-:W-:Y:S01]  /*e5b0*/  ULEA UR11, UR11, UR8, 0x18 ;  /* 0x000000080b0b7291 */ /* 0x000fe2000f8ec0ff */
[----:B------:R-:W-:Y:S02]  /*e5c0*/  SEL R200, R200, 0xffffffe0, !P0 ;  /* 0xffffffe0c8c87807 */ /* 0x000fe40004000000 */
[----:B------:R-:W-:Y:S01]  /*e5d0*/  LOP3.LUT R201, R202, 0x400, RZ, 0xc0, !PT ;  /* 0x00000400cac97812 */ /* 0x000fe200078ec0ff */
[----:B--2---:R-:W-:Y:S08]  /*e5e0*/  BRA `(.L_x_693) ;  /* 0x0000000400ac7947 */ /* 0x004ff00003800000 */
.L_x_695:
[----:B------:R-:W2:Y:S01]  /*e5f0*/  LDL R193, [R1+0x2c] ;  /* 0x00002c0001c17983 */ /* 0x000ea20000100800 */
[----:B------:R-:W1:Y:S01]  /*e600*/  LDC.64 R166, c[0x0][0x3b8] ;  /* 0x0000ee00ffa67b82 */ /* 0x000e620000000a00 */
[----:B------:R-:W-:Y:S01]  /*e610*/  UIADD3 UR8, UPT, UPT, UR7, -0x1, URZ ;  /* 0xffffffff07087890 */ /* 0x000fe2000fffe0ff */
[----:B--2---:R-:W-:Y:S05]  /*e620*/  LOP3.LUT R172, R193, 0x1f8, RZ, 0xc0, !PT ;  /* 0x000001f8c1ac7812 */ /* 0x004fea00078ec0ff */
[C---:B-1----:R-:W-:Y:S01]  /*e630*/  IMAD.WIDE.U32 R180, R166.reuse, UR8, RZ ;  /* 0x00000008a6b47c25 */ /* 0x042fe2000f8e00ff */
[----:B------:R-:W-:Y:S02]  /*e640*/  SHF.L.U64.HI R171, R166, 0x4, R167 ;  /* 0x00000004a6ab7819 */ /* 0x000fe400000102a7 */
[----:B------:R-:W-:Y:S01]  /*e650*/  LOP3.LUT R172, R172, 0x38, R207, 0x78, !PT ;  /* 0x00000038acac7812 */ /* 0x000fe200078e78cf */
[----:B------:R-:W-:Y:S01]  /*e660*/  IMAD R175, R167, UR8, R181 ;  /* 0x00000008a7af7c24 */ /* 0x000fe2000f8e02b5 */
[----:B------:R-:W-:Y:S01]  /*e670*/  LEA R176, P6, R180, R251, 0x7 ;  /* 0x000000fbb4b07211 */ /* 0x000fe200078c38ff */
[----:B------:R-:W-:Y:S01]  /*e680*/  IMAD.SHL.U32 R168, R166, 0x10, RZ ;  /* 0x00000010a6a87824 */ /* 0x000fe200078e00ff */
[----:B------:R-:W-:Y:S02]  /*e690*/  LOP3.LUT R172, R172, 0x1e00, R193, 0xf8, !PT ;  /* 0x00001e00acac7812 */ /* 0x000fe400078ef8c1 */
[--C-:B------:R-:W-:Y:S02]  /*e6a0*/  LEA.HI.X R177, R180, R250, R175.reuse, 0x7, P6 ;  /* 0x000000fab4b17211 */ /* 0x100fe400030f3caf */
[----:B------:R-:W-:Y:S02]  /*e6b0*/  LEA R252, R172, UR5, 0x1 ;  /* 0x00000005acfc7c11 */ /* 0x000fe4000f8e08ff */
[C---:B------:R-:W-:Y:S03]  /*e6c0*/  LEA R174, P5, R180.reuse, R168, 0x6 ;  /* 0x000000a8b4ae7211 */ /* 0x040fe600078a30ff */
[----:B------:R-:W-:Y:S01]  /*e6d0*/  @!PT LDS RZ, [RZ] ;  /* 0x00000000fffff984 */ /* 0x000fe20000000800 */
[----:B------:R-:W-:Y:S01]  /*e6e0*/  @!PT LDS RZ, [RZ] ;  /* 0x00000000fffff984 */ /* 0x000fe20000000800 */
[----:B------:R-:W-:Y:S01]  /*e6f0*/  @!PT LDS RZ, [RZ] ;  /* 0x00000000fffff984 */ /* 0x000fe20000000800 */
[----:B------:R1:W-:Y:S01]  /*e700*/  @!P2 LDGSTS.E.BYPASS.LTC128B.128 [R252+0x8000], desc[UR28][R176.64] ;  /* 0x08000000b0fcafae */ /* 0x0003e2000b981a1c */
[----:B------:R-:W-:Y:S02]  /*e710*/  LEA.HI.X R173, R180, R171, R175, 0x6, P5 ;  /* 0x000000abb4ad7211 */ /* 0x000fe400028f34af */
[----:B------:R-:W-:Y:S01]  /*e720*/  LEA R180, P6, R174, R251, 0x1 ;  /* 0x000000fbaeb47211 */ /* 0x000fe200078c08ff */
[----:B------:R1:W-:Y:S01]  /*e730*/  @P2 STS.128 [R252+0x8000], RZ ;  /* 0x008000fffc002388 */ /* 0x0003e20000000c00 */
[----:B------:R-:W-:Y:S02]  /*e740*/  LEA R165, P5, R166, R174, 0x5 ;  /* 0x000000aea6a57211 */ /* 0x000fe400078a28ff */
[----:B------:R-:W-:Y:S01]  /*e750*/  LEA.HI.X R181, R174, R250, R173, 0x1, P6 ;  /* 0x000000faaeb57211 */ /* 0x000fe200030f0cad */
        /* <DEDUP_REMOVED lines=84> */
.L_x_693:
[----:B------:R-:W-:Y:S04]  /*eca0*/  DEPBAR.LE SB0, 0x0 ;  /* 0x000080000000791a */ /* 0x000fe80000000000 */
[----:B------:R-:W-:Y:S01]  /*ecb0*/  BAR.SYNC.DEFER_BLOCKING 0x0 ;  /* 0x0000000000007b1d */ /* 0x000fe20000010000 */
[----:B------:R-:W-:Y:S01]  /*ecc0*/  IMAD.SHL.U32 R0, R207, 0x8, RZ ;  /* 0x00000008cf007824 */ /* 0x000fe200078e00ff */
[----:B-----5:R-:W-:Y:S01]  /*ecd0*/  LOP3.LUT R206, R244, 0x7c00, RZ, 0xc0, !PT ;  /* 0x00007c00f4ce7812 */ /* 0x020fe200078ec0ff */
[----:B------:R-:W-:Y:S01]  /*ece0*/  IMAD.WIDE.U32 R6, R210, UR7, RZ ;  /* 0x00000007d2067c25 */ /* 0x000fe2000f8e00ff */
[----:B------:R-:W-:Y:S01]  /*ecf0*/  SHF.R.U32.HI R209, RZ, 0x1, R207 ;  /* 0x00000001ffd17819 */ /* 0x000fe200000116cf */
[----:B------:R-:W-:Y:S01]  /*ed00*/  USHF.L.U32 UR8, UR7, 0x1, URZ ;  /* 0x0000000107087899 */ /* 0x000fe200080006ff */
[----:B------:R-:W-:Y:S01]  /*ed10*/  LOP3.LUT R205, R0, 0x38, RZ, 0xc0, !PT ;  /* 0x0000003800cd7812 */ /* 0x000fe200078ec0ff */
[----:B------:R-:W-:Y:S01]  /*ed20*/  IMAD R7, R211, UR7, R7 ;  /* 0x00000007d3077c24 */ /* 0x000fe2000f8e0207 */
[C---:B------:R-:W-:Y:S01]  /*ed30*/  LEA R14, P3, R6.reuse, R249, 0x7 ;  /* 0x000000f9060e7211 */ /* 0x040fe200078638ff */
[----:B------:R2:W-:Y:S01]  /*ed40*/  STL [R1+0x2c], R0 ;  /* 0x00002c0001007387 */ /* 0x0005e20000100800 */
[----:B------:R-:W-:Y:S01]  /*ed50*/  LOP3.LUT R13, R205, 0x40, RZ, 0xfc, !PT ;  /* 0x00000040cd0d7812 */ /* 0x000fe200078efcff */
[----:B------:R-:W-:Y:S01]  /*ed60*/  UMOV UR5, UR11 ;  /* 0x0000000b00057c82 */ /* 0x000fe20008000000 */
[C---:B------:R-:W-:Y:S01]  /*ed70*/  LEA R5, P0, R6.reuse, R245, 0x6 ;  /* 0x000000f506057211 */ /* 0x040fe200078030ff */
[----:B------:R-:W-:Y:S01]  /*ed80*/  UIADD3 UR9, UPT, UPT, UR35, -0x4498517b, URZ ;  /* 0xbb67ae8523097890 */ /* 0x000fe2000fffe0ff */
[C-C-:B------:R-:W-:Y:S01]  /*ed90*/  LEA.HI.X R15, R6.reuse, R248, R7.reuse, 0x7, P3 ;  /* 0x000000f8060f7211 */ /* 0x140fe200018f3c07 */
[----:B------:R-:W-:Y:S01]  /*eda0*/  STL [R1+0x28], R13 ;  /* 0x0000280d01007387 */ /* 0x000fe20000100800 */
[----:B------:R-:W-:Y:S01]  /*edb0*/  ISETP.GE.AND P4, PT, R13, UR16, PT ;  /* 0x000000100d007c0c */ /* 0x000fe2000bf86270 */
[----:B------:R-:W-:Y:S01]  /*edc0*/  UIADD3 UR10, UPT, UPT, UR34, -0x61c88647, URZ ;  /* 0x9e3779b9220a7890 */ /* 0x000fe2000fffe0ff */
[----:B------:R-:W-:Y:S01]  /*edd0*/  LEA.HI.X R7, R6, R246, R7, 0x6, P0 ;  /* 0x000000f606077211 */ /* 0x000fe200000f3407 */
[----:B------:R-:W-:Y:S01]  /*ede0*/  UIADD3 UR15, UPT, UPT, UR34, 0x3c6ef372, URZ ;  /* 0x3c6ef372220f7890 */ /* 0x000fe2000fffe0ff */
[C---:B------:R-:W-:Y:S01]  /*edf0*/  LEA R10, P5, R5.reuse, R249, 0x1 ;  /* 0x000000f9050a7211 */ /* 0x040fe200078a08ff */
[----:B------:R-:W-:Y:S01]  /*ee00*/  UISETP.NE.AND UP0, UPT, UR7, URZ, UPT ;  /* 0x000000ff0700728c */ /* 0x000fe2000bf05270 */
[----:B------:R-:W-:Y:S01]  /*ee10*/  IADD3 R6, P3, PT, R5, R245, RZ ;  /* 0x000000f505067210 */ /* 0x000fe20007f7e0ff */
[----:B------:R-:W-:Y:S01]  /*ee20*/  UIADD3 UR13, UPT, UPT, UR35, 0x76cf5d0a, URZ ;  /* 0x76cf5d0a230d7890 */ /* 0x000fe2000fffe0ff */
[----:B------:R-:W-:Y:S01]  /*ee30*/  LOP3.LUT R12, R205, 0x80, RZ, 0xfc, !PT ;  /* 0x00000080cd0c7812 */ /* 0x000fe200078efcff */
        /* <DEDUP_REMOVED lines=9> */
[----:B------:R-:W-:Y:S02]  /*eed0*/  LOP3.LUT R9, R205, 0xc0, RZ, 0xfc, !PT ;  /* 0x000000c0cd097812 */ /* 0x000fe400078efcff */
[----:B------:R-:W-:Y:S01]  /*eee0*/  LEA.HI.X R7, R210, R7, R211, 0x5, P0 ;  /* 0x00000007d2077211 */ /* 0x000fe200000f2cd3 */
[----:B------:R-:W-:Y:S01]  /*eef0*/  @!PT LDS RZ, [RZ] ;  /* 0x00000000fffff984 */ /* 0x000fe20000000800 */
[----:B------:R-:W-:Y:S01]  /*ef00*/  @!PT LDS RZ, [RZ] ;  /* 0x00000000fffff984 */ /* 0x000fe20000000800 */
[----:B------:R-:W-:Y:S01]  /*ef10*/  @!PT LDS RZ, [RZ] ;  /* 0x00000000fffff984 */ /* 0x000fe20000000800 */
[----:B------:R-:W-:Y:S01]  /*ef20*/  @!P4 LDGSTS.E.BYPASS.LTC128B.128 [R252+0x12000], desc[UR28][R14.64+0x80] ;  /* 0x120000800efccfae */ /* 0x000fe2000b981a1c */
[----:B------:R-:W-:Y:S02]  /*ef30*/  ISETP.GE.AND P0, PT, R9, UR16, PT ;  /* 0x0000001009007c0c */ /* 0x000fe4000bf06270 */
[C---:B------:R-:W-:Y:S01]  /*ef40*/  ISETP.GE.AND P2, PT, R205.reuse, UR16, PT ;  /* 0x00000010cd007c0c */ /* 0x040fe2000bf46270 */
[----:B------:R-:W-:Y:S01]  /*ef50*/  @P4 STS.128 [R252+0x12000], RZ ;  /* 0x012000fffc004388 */ /* 0x000fe20000000c00 */
[CC--:B------:R-:W-:Y:S02]  /*ef60*/  LEA R16, P6, R6.reuse, R249.reuse, 0x1 ;  /* 0x000000f906107211 */ /* 0x0c0fe400078c08ff */
[--C-:B------:R-:W-:Y:S01]  /*ef70*/  LOP3.LUT R4, R205, 0x1c0, R202.reuse, 0xf8, !PT ;  /* 0x000001c0cd047812 */ /* 0x100fe200078ef8ca */
[----:B------:R-:W-:Y:S01]  /*ef80*/  @!PT LDS RZ, [RZ] ;  /* 0x00000000fffff984 */ /* 0x000fe20000000800 */
[----:B------:R-:W-:Y:S01]  /*ef90*/  @!PT LDS RZ, [RZ] ;  /* 0x00000000fffff984 */ /* 0x000fe20000000800 */
[----:B------:R-:W-:Y:S01]  /*efa0*/  @!PT LDS RZ, [RZ] ;  /* 0x00000000fffff984 */ /* 0x000fe20000000800 */
[----:B------:R-:W-:Y:S01]  /*efb0*/  @!P3 LDGSTS.E.BYPASS.LTC128B.128 [R252+0x14000], desc[UR28][R14.64+0x100] ;  /* 0x140001000efcbfae */ /* 0x000fe2000b981a1c */
[----:B------:R-:W-:Y:S02]  /*efc0*/  LEA.HI.X R17, R6, R248, R5, 0x1, P6 ;  /* 0x000000f806117211 */ /* 0x000fe400030f0c05 */
[----:B-1----:R-:W-:Y:S01]  /*efd0*/  LOP3.LUT R2, R206, 0x200, R202, 0xf8, !PT ;  /* 0x00000200ce027812 */ /* 0x002fe200078ef8ca */
[----:B------:R-:W-:Y:S01]  /*efe0*/  @P3 STS.128 [R252+0x14000], RZ ;  /* 0x014000fffc003388 */ /* 0x000fe20000000c00 */
[----:B--2---:R-:W-:Y:S02]  /*eff0*/  LOP3.LUT R0, R209, 0x8, RZ, 0xc0, !PT ;  /* 0x00000008d1007812 */ /* 0x004fe400078ec0ff */
[----:B------:R-:W-:Y:S01]  /*f000*/  LOP3.LUT R197, R4, 0x8, R207, 0x78, !PT ;  /* 0x0000000804c57812 */ /* 0x000fe200078e78cf */
[----:B------:R-:W-:Y:S01]  /*f010*/  @!PT LDS RZ, [RZ] ;  /* 0x00000000fffff984 */ /* 0x000fe20000000800 */
[----:B------:R-:W-:Y:S01]  /*f020*/  @!PT LDS RZ, [RZ] ;  /* 0x00000000fffff984 */ /* 0x000fe20000000800 */
[----:B------:R-:W-:Y:S01]  /*f030*/  @!PT LDS RZ, [RZ] ;  /* 0x00000000fffff984 */ /* 0x000fe20000000800 */
[----:B------:R-:W-:Y:S01]  /*f040*/  @!P0 LDGSTS.E.BYPASS.LTC128B.128 [R252+0x16000], desc[UR28][R14.64+0x180] ;  /* 0x160001800efc8fae */ /* 0x000fe2000b981a1c */
[----:B------:R-:W-:Y:S03]  /*f050*/  LOP3.LUT R0, R2, R4, R0, 0xf6, !PT ;  /* 0x0000000402007212 */ /* 0x000fe600078ef600 */
[----:B------:R-:W-:Y:S01]  /*f060*/  @P0 STS.128 [R252+0x16000], RZ ;  /* 0x016000fffc000388 */ /* 0x000fe20000000c00 */
[----:B------:R-:W-:Y:S01]  /*f070*/  IMAD R197, R197, 0x2, R201 ;  /* 0x00000002c5c57824 */ /* 0x000fe200078e02c9 */
[----:B------:R-:W-:Y:S02]  /*f080*/  LEA R198, R0, UR5, 0x1 ;  /* 0x0000000500c67c11 */ /* 0x000fe4000f8e08ff */
[----:B------:R-:W-:Y:S01]  /*f090*/  @!PT LDS RZ, [RZ] ;  /* 0x00000000fffff984 */ /* 0x000fe20000000800 */
[----:B------:R-:W-:Y:S01]  /*f0a0*/  @!PT LDS RZ, [RZ] ;  /* 0x00000000fffff984 */ /* 0x000fe20000000800 */
[----:B------:R-:W-:Y:S01]  /*f0b0*/  @!PT LDS RZ, [RZ] ;  /* 0x00000000fffff984 */ /* 0x000fe20000000800 */
[----:B------:R-:W-:Y:S01]  /*f0c0*/  @!P2 LDGSTS.E.BYPASS.LTC128B.128 [R252+0x10800], desc[UR28][R10.64] ;  /* 0x108000000afcafae */ /* 0x000fe2000b981a1c */
[----:B------:R-:W-:Y:S02]  /*f0d0*/  VIADD R2, R197, UR5 ;  /* 0x00000005c5027c36 */ /* 0x000fe40008000000 */
[--C-:B------:R-:W-:Y:S01]  /*f0e0*/  IMAD.IADD R167, R198, 0x1, R200.reuse ;  /* 0x00000001c6a77824 */ /* 0x100fe200078e02c8 */
[----:B------:R-:W-:Y:S01]  /*f0f0*/  @P2 STS.128 [R252+0x10800], RZ ;  /* 0x010800fffc002388 */ /* 0x000fe20000000c00 */
[----:B------:R-:W-:Y:S02]  /*f100*/  IMAD.IADD R196, R2, 0x1, R200 ;  /* 0x0000000102c47824 */ /* 0x000fe400078e02c8 */
[--C-:B------:R-:W-:Y:S01]  /*f110*/  IMAD.IADD R165, R198, 0x1, R208.reuse ;  /* 0x00000001c6a57824 */ /* 0x100fe200078e02d0 */
        /* <DEDUP_REMOVED lines=18> */
[----:B------:R2:W-:Y:S04]  /*f240*/  STL [R1+0x24], R12 ;  /* 0x0000240c01007387 */ /* 0x0005e80000100800 */
        /* <DEDUP_REMOVED lines=15> */
[C---:B--2---:R-:W-:Y:S03]  /*f340*/  LEA R12, P5, R8.reuse, R249, 0x1 ;  /* 0x000000f9080c7211 */ /* 0x044fe600078a08ff */
[----:B------:R-:W-:Y:S01]  /*f350*/  @!PT LDS RZ, [RZ] ;  /* 0x00000000fffff984 */ /* 0x000fe20000000800 */
[----:B------:R-:W-:Y:S01]  /*f360*/  @!PT LDS RZ, [RZ] ;  /* 0x00000000fffff984 */ /* 0x000fe20000000800 */
[----:B------:R-:W-:Y:S01]  /*f370*/  @!PT LDS RZ, [RZ] ;  /* 0x00000000fffff984 */ /* 0x000fe20000000800 */
[----:B------:R2:W-:Y:S01]  /*f380*/  @!P0 LDGSTS.E.BYPASS.LTC128B.128 [R252+0x17000], desc[UR28][R16.64+0x180] ;  /* 0x1700018010fc8fae */ /* 0x0005e2000b981a1c */
[----:B------:R-:W-:Y:S03]  /*f390*/  LEA.HI.X R13, R8, R248, R7, 0x1, P5 ;  /* 0x000000f8080d7211 */ /* 0x000fe600028f0c07 */
        /* <DEDUP_REMOVED lines=21> */
[----:B------:R-:W-:Y:S04]  /*f4f0*/  STL [R1+0x20], R9 ;  /* 0x0000200901007387 */ /* 0x000fe80000100800 */
[----:B------:R-:W-:Y:S04]  /*f500*/  LDSM.16.M88.4 R32, [R198] ;  /* 0x00000000c620783b */ /* 0x000fe80000000200 */
[----:B-1----:R-:W1:Y:S04]  /*f510*/  LDSM.16.M88.4 R8, [R197+UR5+0x8000] ;  /* 0x00800005c508783b */ /* 0x002e680008000200 */
[----:B--2---:R-:W3:Y:S04]  /*f520*/  LDSM.16.M88.4 R16, [R197+UR5+0x8800] ;  /* 0x00880005c510783b */ /* 0x004ee80008000200 */
[----:B------:R-:W2:Y:S04]  /*f530*/  LDSM.16.M88.4 R24, [R197+UR5+0x9000] ;  /* 0x00900005c518783b */ /* 0x000ea80008000200 */
        /* <DEDUP_REMOVED lines=10> */
[C---:B---3--:R-:W-:Y:S08]  /*f5e0*/  HMMA.16816.F32 R12, R32.reuse, R16, RZ ;  /* 0x00000010200c723c */ /* 0x048ff000000018ff */
[C---:B------:R-:W-:Y:S08]  /*f5f0*/  HMMA.16816.F32 R16, R32.reuse, R18, RZ ;  /* 0x000000122010723c */ /* 0x040ff000000018ff */
[C---:B--2---:R-:W-:Y:S08]  /*f600*/  HMMA.16816.F32 R20, R32.reuse, R24, RZ ;  /* 0x000000182014723c */ /* 0x044ff000000018ff */
        /* <DEDUP_REMOVED lines=29> */
[----:B------:R-:W4:Y:S03]  /*f7e0*/  LDSM.16.M88.4 R172, [R197+UR5+0xa000] ;  /* 0x00a00005c5ac783b */ /* 0x000f260008000200 */
        /* <DEDUP_REMOVED lines=8> */
[----:B------:R-:W2:Y:S07]  /*f870*/  LDSM.16.M88.4 R176, [R197+UR5+0xb800] ;  /* 0x00b80005c5b0783b */ /* 0x000eae0008000200 */
        /* <DEDUP_REMOVED lines=38> */
[----:B------:R-:W5:Y:S07]  /*fae0*/  LDSM.16.M88.4 R184, [R0+0xb800] ;  /* 0x00b8000000b8783b */ /* 0x000f6e0000000200 */
[C---:B-1----:R-:W-:Y:S08]  /*faf0*/  HMMA.16816.F32 R28, R168.reuse, R172, R28 ;  /* 0x000000aca81c723c */ /* 0x042ff0000000181c */
[----:B------:R-:W-:Y:S01]  /*fb00*/  HMMA.16816.F32 R32, R168, R174, R32 ;  /* 0x000000aea820723c */ /* 0x000fe20000001820 */
[----:B------:R-:W-:Y:S04]  /*fb10*/  LDSM.16.M88.4 R168, [R198+0x4000] ;  /* 0x00400000c6a8783b */ /* 0x000fe80000000200 */
[----:B------:R-:W1:Y:S03]  /*fb20*/  LDSM.16.M88.4 R172, [R197+UR5+0xc000] ;  /* 0x00c00005c5ac783b */ /* 0x000e660008000200 */
        /* <DEDUP_REMOVED lines=8> */
[----:B------:R-:W3:Y:S07]  /*fbb0*/  LDSM.16.M88.4 R180, [R197+UR5+0xd800] ;  /* 0x00d80005c5b4783b */ /* 0x000eee0008000200 */
[C---:B-----5:R-:W-:Y:S08]  /*fbc0*/  HMMA.16816.F32 R28, R188.reuse, R184, R28 ;  /* 0x000000b8bc1c723c */ /* 0x060ff0000000181c */
[----:B------:R-:W-:Y:S01]  /*fbd0*/  HMMA.16816.F32 R32, R188, R186, R32 ;  /* 0x000000babc20723c */ /* 0x000fe20000001820 */
[----:B------:R-:W-:Y:S04]  /*fbe0*/  LDSM.16.M88.4 R184, [R196+0xc000] ;  /* 0x00c00000c4b8783b */ /* 0x000fe80000000200 */
[----:B------:R-:W-:Y:S03]  /*fbf0*/  LDSM.16.M88.4 R188, [R196+0xc800] ;  /* 0x00c80000c4bc783b */ /* 0x000fe60000000200 */
[C---:B-1----:R-:W-:Y:S08]  /*fc00*/  HMMA.16816.F32 R4, R168.reuse, R172, R4 ;  /* 0x000000aca804723c */ /* 0x042ff00000001804 */
[C---:B------:R-:W-:Y:S01]  /*fc10*/  HMMA.16816.F32 R8, R168.reuse, R174, R8 ;  /* 0x000000aea808723c */ /* 0x040fe20000001808 */
[----:B------:R-:W1:Y:S07]  /*fc20*/  LDSM.16.M88.4 R172, [R167+0x4000] ;  /* 0x00400000a7ac783b */ /* 0x000e6e0000000200 */
[C---:B----4-:R-:W-:Y:S08]  /*fc30*/  HMMA.16816.F32 R12, R168.reuse, R192, R12 ;  /* 0x000000c0a80c723c */ /* 0x050ff0000000180c */
        /* <DEDUP_REMOVED lines=15> */
[C---:B----4-:R-:W-:Y:S08]  /*fd30*/  HMMA.16816.F32 R20, R172.reuse, R192, R20 ;  /* 0x000000c0ac14723c */ /* 0x050ff00000001814 */
[C---:B------:R-:W-:Y:S01]  /*fd40*/  HMMA.16816.F32 R24, R172.reuse, R194, R24 ;  /* 0x000000c2ac18723c */ /* 0x040fe20000001818 */
[----:B------:R-:W4:Y:S07]  /*fd50*/  LDSM.16.M88.4 R192, [R2+0xd800] ;  /* 0x00d8000002c0783b */ /* 0x000f2e0000000200 */
        /* <DEDUP_REMOVED lines=12> */
[----:B------:R-:W-:Y:S07]  /*fe20*/  LDSM.16.M88.4 R188, [R198+0x6000] ;  /* 0x00600000c6bc783b */ /* 0x000fee0000000200 */
[C---:B----4-:R-:W-:Y:S08]  /*fe30*/  HMMA.16816.F32 R28, R168.reuse, R192, R28 ;  /* 0x000000c0a81c723c */ /* 0x050ff0000000181c */
[----:B------:R-:W-:Y:S01]  /*fe40*/  HMMA.16816.F32 R32, R168, R194, R32 ;  /* 0x000000c2a820723c */ /* 0x000fe20000001820 */
[----:B------:R-:W4:Y:S04]  /*fe50*/  LDSM.16.M88.4 R168, [R0+0xd800] ;  /* 0x00d8000000a8783b */ /* 0x000f280000000200 */
[----:B------:R-:W5:Y:S03]  /*fe60*/  LDSM.16.M88.4 R192, [R197+UR5+0xe000] ;  /* 0x00e00005c5c0783b */ /* 0x000f660008000200 */
[C---:B--2---:R-:W-:Y:S08]  /*fe70*/  HMMA.16816.F32 R4, R172.reuse, R176, R4 ;  /* 0x000000b0ac04723c */ /* 0x044ff00000001804 */
[C---:B------:R-:W-:Y:S01]  /*fe80*/  HMMA.16816.F32 R8, R172.reuse, R178, R8 ;  /* 0x000000b2ac08723c */ /* 0x040fe20000001808 */
[----:B------:R-:W2:Y:S07]  /*fe90*/  LDSM.16.M88.4 R176, [R197+UR5+0xe800] ;  /* 0x00e80005c5b0783b */ /* 0x000eae0008000200 */
[C---:B---3--:R-:W-:Y:S08]  /*fea0*/  HMMA.16816.F32 R12, R172.reuse, R180, R12 ;  /* 0x000000b4ac0c723c */ /* 0x048ff0000000180c */
[C---:B------:R-:W-:Y:S01]  /*feb0*/  HMMA.16816.F32 R16, R172.reuse, R182, R16 ;  /* 0x000000b6ac10723c */ /* 0x040fe20000001810 */
[----:B------:R-:W3:Y:S07]  /*fec0*/  LDSM.16.M88.4 R180, [R197+UR5+0xf000] ;  /* 0x00f00005c5b4783b */ /* 0x000eee0008000200 */
[C---:B-1----:R-:W-:Y:S08]  /*fed0*/  HMMA.16816.F32 R20, R172.reuse, R184, R20 ;  /* 0x000000b8ac14723c */ /* 0x042ff00000001814 */
[C---:B------:R-:W-:Y:S01]  /*fee0*/  HMMA.16816.F32 R24, R172.reuse, R186, R24 ;  /* 0x000000baac18723c */ /* 0x040fe20000001818 */
[----:B------:R-:W-:Y:S07]  /*fef0*/  LDSM.16.M88.4 R184, [R196+0xe000] ;  /* 0x00e00000c4b8783b */ /* 0x000fee0000000200 */
[C---:B----4-:R-:W-:Y:S08]  /*ff00*/  HMMA.16816.F32 R28, R172.reuse, R168, R28 ;  /* 0x000000a8ac1c723c */ /* 0x050ff0000000181c */
[----:B------:R-:W-:Y:S01]  /*ff10*/  HMMA.16816.F32 R32, R172, R170, R32 ;  /* 0x000000aaac20723c */ /* 0x000fe20000001820 */
[----:B------:R-:W1:Y:S04]  /*ff20*/  LDSM.16.M88.4 R168, [R197+UR5+0xf800] ;  /* 0x00f80005c5a8783b */ /* 0x000e680008000200 */
[----:B------:R-:W4:Y:S03]  /*ff30*/  LDSM.16.M88.4 R172, [R167+0x6000] ;  /* 0x00600000a7ac783b */ /* 0x000f260000000200 */
[C---:B-----5:R-:W-:Y:S08]  /*ff40*/  HMMA.16816.F32 R4, R188.reuse, R192, R4 ;  /* 0x000000c0bc04723c */ /* 0x060ff00000001804 */
[C---:B------:R-:W-:Y:S01]  /*ff50*/  HMMA.16816.F32 R8, R188.reuse, R194, R8 ;  /* 0x000000c2bc08723c */ /* 0x040fe20000001808 */
[----:B------:R-:W5:Y:S07]  /*ff60*/  LDSM.16.M88.4 R192, [R196+0xe800] ;  /* 0x00e80000c4c0783b */ /* 0x000f6e0000000200 */
[C---:B--2---:R-:W-:Y:S08]  /*ff70*/  HMMA.16816.F32 R12, R188.reuse, R176, R12 ;  /* 0x000000b0bc0c723c */ /* 0x044ff0000000180c */
[C---:B------:R-:W-:Y:S01]  /*ff80*/  HMMA.16816.F32 R16, R188.reuse, R178, R16 ;  /* 0x000000b2bc10723c */ /* 0x040fe20000001810 */
[----:B------:R-:W2:Y:S04]  /*ff90*/  LDSM.16.M88.4 R176, [R196+0xf000] ;  /* 0x00f00000c4b0783b */ /* 0x000ea80000000200 */
[----:B------:R-:W2:Y:S03]  /*ffa0*/  LDSM.16.M88.4 R196, [R196+0xf800] ;  /* 0x00f80000c4c4783b */ /* 0x000ea60000000200 */
[C---:B---3--:R-:W-:Y:S08]  /*ffb0*/  HMMA.16816.F32 R20, R188.reuse, R180, R20 ;  /* 0x000000b4bc14723c */ /* 0x048ff00000001814 */
[C---:B------:R-:W-:Y:S01]  /*ffc0*/  HMMA.16816.F32 R24, R188.reuse, R182, R24 ;  /* 0x000000b6bc18723c */ /* 0x040fe20000001818 */
[----:B------:R-:W-:Y:S07]  /*ffd0*/  LDSM.16.M88.4 R180, [R2+0xe000] ;  /* 0x00e0000002b4783b */ /* 0x000fee0000000200 */
[C---:B-1----:R-:W-:Y:S08]  /*ffe0*/  HMMA.16816.F32 R28, R188.reuse, R168, R28 ;  /* 0x000000a8bc1c723c */ /* 0x042ff0000000181c */
[----:B------:R-:W-:Y:S01]  /*fff0*/  HMMA.16816.F32 R32, R188, R170, R32 ;  /* 0x000000aabc20723c */ /* 0x000fe20000001820 */
[----:B------:R1:W3:Y:S04]  /*10000*/  LDSM.16.M88.4 R168, [R165+0x6000] ;  /* 0x00600000a5a8783b */ /* 0x0002e80000000200 */
[----:B------:R-:W-:Y:S03]  /*10010*/  LDSM.16.M88.4 R188, [R2+0xf000] ;  /* 0x00f0000002bc783b */ /* 0x000fe60000000200 */
[C---:B----4-:R-:W-:Y:S08]  /*10020*/  HMMA.16816.F32 R4, R172.reuse, R184, R4 ;  /* 0x000000b8ac04723c */ /* 0x050ff00000001804 */
[C---:B------:R-:W-:Y:S01]  /*10030*/  HMMA.16816.F32 R8, R172.reuse, R186, R8 ;  /* 0x000000baac08723c */ /* 0x040fe20000001808 */
[----:B------:R-:W4:Y:S07]  /*10040*/  LDSM.16.M88.4 R184, [R2+0xe800] ;  /* 0x00e8000002b8783b */ /* 0x000f2e0000000200 */
[C---:B-----5:R-:W-:Y:S01]  /*10050*/  HMMA.16816.F32 R12, R172.reuse, R192, R12 ;  /* 0x000000c0ac0c723c */ /* 0x060fe2000000180c */
[----:B-1----:R-:W-:Y:S07]  /*10060*/  IMAD.U32 R165, RZ, RZ, UR7 ;  /* 0x00000007ffa57e24 */ /* 0x002fee000f8e00ff */
[C---:B------:R-:W-:Y:S01]  /*10070*/  HMMA.16816.F32 R16, R172.reuse, R194, R16 ;  /* 0x000000c2ac10723c */ /* 0x040fe20000001810 */
[----:B------:R-:W-:Y:S07]  /*10080*/  LDSM.16.M88.4 R192, [R0+0xe000] ;  /* 0x00e0000000c0783b */ /* 0x000fee0000000200 */
[C---:B--2---:R-:W-:Y:S08]  /*10090*/  HMMA.16816.F32 R20, R172.reuse, R176, R20 ;  /* 0x000000b0ac14723c */ /* 0x044ff00000001814 */
[C---:B------:R-:W-:Y:S01]  /*100a0*/  HMMA.16816.F32 R24, R172.reuse, R178, R24 ;  /* 0x000000b2ac18723c */ /* 0x040fe20000001818 */
[----:B------:R1:W2:Y:S07]  /*100b0*/  LDSM.16.M88.4 R176, [R2+0xf800] ;  /* 0x00f8000002b0783b */ /* 0x0002ae0000000200 */
[C---:B------:R-:W-:Y:S01]  /*100c0*/  HMMA.16816.F32 R28, R172.reuse, R196, R28 ;  /* 0x000000c4ac1c723c */ /* 0x040fe2000000181c */
[----:B------:R-:W5:Y:S07]  /*100d0*/  LDL.64 R196, [R1] ;  /* 0x0000000001c47983 */ /* 0x000f6e0000100a00 */
[----:B------:R-:W-:Y:S01]  /*100e0*/  HMMA.16816.F32 R32, R172, R198, R32 ;  /* 0x000000c6ac20723c */ /* 0x000fe20000001820 */
[----:B------:R2:W2:Y:S04]  /*100f0*/  LDSM.16.M88.4 R172, [R166+0x6000] ;  /* 0x00600000a6ac783b */ /* 0x0004a80000000200 */
[----:B------:R-:W5:Y:S03]  /*10100*/  LDL.64 R198, [R1+0x10] ;  /* 0x0000100001c67983 */ /* 0x000f660000100a00 */
[C---:B---3--:R-:W-:Y:S01]  /*10110*/  HMMA.16816.F32 R4, R168.reuse, R180, R4 ;  /* 0x000000b4a804723c */ /* 0x048fe20000001804 */
[----:B-1----:R-:W-:Y:S07]  /*10120*/  IMAD.U32 R2, RZ, RZ, UR35 ;  /* 0x00000023ff027e24 */ /* 0x002fee000f8e00ff */
[C---:B------:R-:W-:Y:S01]  /*10130*/  HMMA.16816.F32 R8, R168.reuse, R182, R8 ;  /* 0x000000b6a808723c */ /* 0x040fe20000001808 */
[----:B------:R-:W1:Y:S07]  /*10140*/  LDSM.16.M88.4 R180, [R0+0xe800] ;  /* 0x00e8000000b4783b */ /* 0x000e6e0000000200 */
[C---:B----4-:R-:W-:Y:S01]  /*10150*/  HMMA.16816.F32 R12, R168.reuse, R184, R12 ;  /* 0x000000b8a80c723c */ /* 0x050fe2000000180c */
[----:B--2---:R-:W2:Y:S02]  /*10160*/  LDL.64 R166, [R1+0x8] ;  /* 0x0000080001a67983 */ /* 0x004ea40000100a00 */
[----:B------:R-:W-:Y:S05]  /*10170*/  IMAD.SHL.U32 R185, R207, 0x2, RZ ;  /* 0x00000002cfb97824 */ /* 0x000fea00078e00ff */
[C---:B------:R-:W-:Y:S03]  /*10180*/  HMMA.16816.F32 R16, R168.reuse, R186, R16 ;  /* 0x000000baa810723c */ /* 0x040fe60000001810 */
[----:B------:R-:W-:Y:S05]  /*10190*/  LOP3.LUT R184, R185, 0x6, RZ, 0xc0, !PT ;  /* 0x00000006b9b87812 */ /* 0x000fea00078ec0ff */
[C---:B------:R-:W-:Y:S03]  /*101a0*/  HMMA.16816.F32 R20, R168.reuse, R188, R20 ;  /* 0x000000bca814723c */ /* 0x040fe60000001814 */
[----:B------:R-:W-:Y:S05]  /*101b0*/  IMAD R165, R165, 0x40, R184 ;  /* 0x00000040a5a57824 */ /* 0x000fea00078e02b8 */
[C---:B------:R-:W-:Y:S08]  /*101c0*/  HMMA.16816.F32 R24, R168.reuse, R190, R24 ;  /* 0x000000bea818723c */ /* 0x040ff00000001818 */
[C---:B------:R-:W-:Y:S08]  /*101d0*/  HMMA.16816.F32 R28, R168.reuse, R176, R28 ;  /* 0x000000b0a81c723c */ /* 0x040ff0000000181c */
[----:B------:R-:W-:Y:S01]  /*101e0*/  HMMA.16816.F32 R32, R168, R178, R32 ;  /* 0x000000b2a820723c */ /* 0x000fe20000001820 */
[----:B------:R-:W3:Y:S04]  /*101f0*/  LDSM.16.M88.4 R168, [R0+0xf000] ;  /* 0x00f0000000a8783b */ /* 0x000ee80000000200 */
[----:B------:R-:W4:Y:S03]  /*10200*/  LDSM.16.M88.4 R176, [R0+0xf800] ;  /* 0x00f8000000b0783b */ /* 0x000f260000000200 */
[C---:B------:R-:W-:Y:S01]  /*10210*/  HMMA.16816.F32 R4, R172.reuse, R192, R4 ;  /* 0x000000c0ac04723c */ /* 0x040fe20000001804 */
[----:B------:R-:W-:Y:S04]  /*10220*/  DEPBAR.LE SB0, 0x0 ;  /* 0x000080000000791a */ /* 0x000fe80000000000 */
[----:B------:R-:W-:Y:S03]  /*10230*/  BAR.SYNC.DEFER_BLOCKING 0x0 ;  /* 0x0000000000007b1d */ /* 0x000fe60000010000 */
[C---:B------:R-:W-:Y:S08]  /*10240*/  HMMA.16816.F32 R8, R172.reuse, R194, R8 ;  /* 0x000000c2ac08723c */ /* 0x040ff00000001808 */
[C---:B-1----:R-:W-:Y:S03]  /*10250*/  HMMA.16816.F32 R12, R172.reuse, R180, R12 ;  /* 0x000000b4ac0c723c */ /* 0x042fe6000000180c */
[C---:B------:R-:W-:Y:S05]  /*10260*/  VIADD R181, R165.reuse, 0x8 ;  /* 0x00000008a5b57836 */ /* 0x040fea0000000000 */
[C---:B------:R-:W-:Y:S08]  /*10270*/  HMMA.16816.F32 R16, R172.reuse, R182, R16 ;  /* 0x000000b6ac10723c */ /* 0x040ff00000001810 */
[C---:B---3--:R-:W-:Y:S03]  /*10280*/  HMMA.16816.F32 R20, R172.reuse, R168, R20 ;  /* 0x000000a8ac14723c */ /* 0x048fe60000001814 */
[C---:B------:R-:W-:Y:S05]  /*10290*/  VIADD R169, R165.reuse, 0x18 ;  /* 0x00000018a5a97836 */ /* 0x040fea0000000000 */
[C---:B------:R-:W-:Y:S03]  /*102a0*/  HMMA.16816.F32 R24, R172.reuse, R170, R24 ;  /* 0x000000aaac18723c */ /* 0x040fe60000001818 */
[----:B------:R-:W-:Y:S05]  /*102b0*/  IADD3 R170, PT, PT, R165, 0x28, RZ ;  /* 0x00000028a5aa7810 */ /* 0x000fea0007ffe0ff */
[C---:B----4-:R-:W-:Y:S08]  /*102c0*/  HMMA.16816.F32 R28, R172.reuse, R176, R28 ;  /* 0x000000b0ac1c723c */ /* 0x050ff0000000181c */
[----:B------:R-:W-:Y:S03]  /*102d0*/  HMMA.16816.F32 R32, R172, R178, R32 ;  /* 0x000000b2ac20723c */ /* 0x000fe60000001820 */
[----:B--2---:R-:W-:Y:S01]  /*102e0*/  LOP3.LUT R2, R167, UR8, R2, 0x96, !PT ;  /* 0x00000008a7027c12 */ /* 0x004fe2000f8e9602 */
[----:B------:R-:W-:Y:S01]  /*102f0*/  IMAD.MOV.U32 R193, RZ, RZ, R167 ;  /* 0x000000ffffc17224 */ /* 0x000fe200078e00a7 */
[----:B-----5:R-:W-:Y:S01]  /*10300*/  LOP3.LUT R186, R166, UR9, R197, 0x96, !PT ;  /* 0x00000009a6ba7c12 */ /* 0x020fe2000f8e96c5 */
[----:B------:R-:W-:Y:S01]  /*10310*/  IMAD.MOV.U32 R192, RZ, RZ, R166 ;  /* 0x000000ffffc07224 */ /* 0x000fe200078e00a6 */
[----:B------:R-:W-:Y:S01]  /*10320*/  I2FP.F32.U32 R167, R165 ;  /* 0x000000a500a77245 */ /* 0x000fe20000201000 */
[----:B------:R-:W-:Y:S01]  /*10330*/  UIADD3 UR8, UPT, UPT, UR8, 0x1, URZ ;  /* 0x0000000108087890 */ /* 0x000fe2000fffe0ff */
[----:B------:R-:W-:Y:S01]  /*10340*/  IADD3 R166, PT, PT, R165, 0x1, RZ ;  /* 0x00000001a5a67810 */ /* 0x000fe20007ffe0ff */
[----:B------:R-:W-:Y:S01]  /*10350*/  IMAD.WIDE.U32 R188, R2, -0x326172a9, RZ ;  /* 0xcd9e8d5702bc7825 */ /* 0x000fe200078e00ff */
[----:B------:R-:W-:Y:S02]  /*10360*/  UIADD3 UR9, UPT, UPT, UR35, 0x32370b8f, URZ ;  /* 0x32370b8f23097890 */ /* 0x000fe4000fffe0ff */
[----:B------:R-:W-:Y:S01]  /*10370*/  I2FP.F32.U32 R180, R166 ;  /* 0x000000a600b47245 */ /* 0x000fe20000201000 */
[C---:B------:R-:W-:Y:S01]  /*10380*/  FFMA.FTZ R4, R167.reuse, UR6, R4 ;  /* 0x00000006a7047c23 */ /* 0x040fe20008010004 */
[----:B------:R-:W-:Y:S01]  /*10390*/  I2FP.F32.U32 R166, R181 ;  /* 0x000000b500a67245 */ /* 0x000fe20000201000 */
[----:B------:R-:W-:Y:S01]  /*103a0*/  FFMA.FTZ R6, R167, UR6, R6 ;  /* 0x00000006a7067c23 */ /* 0x000fe20008010006 */
[----:B------:R-:W-:Y:S01]  /*103b0*/  LOP3.LUT R2, R198, UR10, R189, 0x96, !PT ;  /* 0x0000000ac6027c12 */ /* 0x000fe2000f8e96bd */
[C---:B------:R-:W-:Y:S02]  /*103c0*/  VIADD R167, R165.reuse, 0x9 ;  /* 0x00000009a5a77836 */ /* 0x040fe40000000000 */
[C---:B------:R-:W-:Y:S01]  /*103d0*/  FFMA.FTZ R5, R180.reuse, UR6, R5 ;  /* 0x00000006b4057c23 */ /* 0x040fe20008010005 */
[----:B------:R-:W-:Y:S01]  /*103e0*/  FFMA.FTZ R7, R180, UR6, R7 ;  /* 0x00000006b4077c23 */ /* 0x000fe20008010007 */
[C---:B------:R-:W-:Y:S02]  /*103f0*/  VIADD R181, R165.reuse, 0x10 ;  /* 0x00000010a5b57836 */ /* 0x040fe40000000000 */
[C---:B------:R-:W-:Y:S01]  /*10400*/  FFMA.FTZ R8, R166.reuse, UR6, R8 ;  /* 0x00000006a6087c23 */ /* 0x040fe20008010008 */
[----:B------:R-:W-:Y:S01]  /*10410*/  I2FP.F32.U32 R180, R167 ;  /* 0x000000a700b47245 */ /* 0x000fe20000201000 */
[C---:B------:R-:W-:Y:S02]  /*10420*/  VIADD R167, R165.reuse, 0x11 ;  /* 0x00000011a5a77836 */ /* 0x040fe40000000000 */
[----:B------:R-:W-:Y:S01]  /*10430*/  FFMA.FTZ R10, R166, UR6, R10 ;  /* 0x00000006a60a7c23 */ /* 0x000fe2000801000a */
[----:B------:R-:W-:Y:S01]  /*10440*/  I2FP.F32.U32 R166, R181 ;  /* 0x000000b500a67245 */ /* 0x000fe20000201000 */
[----:B------:R-:W-:Y:S04]  /*10450*/  IMAD.WIDE.U32 R186, R186, -0x326172a9, RZ ;  /* 0xcd9e8d57baba7825 */ /* 0x000fe800078e00ff */
[----:B------:R-:W-:Y:S01]  /*10460*/  FFMA.FTZ R9, R180, UR6, R9 ;  /* 0x00000006b4097c23 */ /* 0x000fe20008010009 */
[----:B------:R-:W-:Y:S01]  /*10470*/  I2FP.F32.U32 R168, R167 ;  /* 0x000000a700a87245 */ /* 0x000fe20000201000 */
[----:B------:R-:W-:Y:S01]  /*10480*/  VIADD R167, R165, 0x19 ;  /* 0x00000019a5a77836 */ /* 0x000fe20000000000 */
[----:B------:R-:W-:Y:S01]  /*10490*/  LOP3.LUT R188, R187, UR15, R188, 0x96, !PT ;  /* 0x0000000fbbbc7c12 */ /* 0x000fe2000f8e96bc */
[C---:B------:R-:W-:Y:S01]  /*104a0*/  FFMA.FTZ R12, R166.reuse, UR6, R12 ;  /* 0x00000006a60c7c23 */ /* 0x040fe2000801000c */
[----:B------:R-:W-:Y:S01]  /*104b0*/  FFMA.FTZ R14, R166, UR6, R14 ;  /* 0x00000006a60e7c23 */ /* 0x000fe2000801000e */
[----:B------:R-:W-:Y:S01]  /*104c0*/  I2FP.F32.U32 R166, R169 ;  /* 0x000000a900a67245 */ /* 0x000fe20000201000 */
[C---:B------:R-:W-:Y:S01]  /*104d0*/  FFMA.FTZ R13, R168.reuse, UR6, R13 ;  /* 0x00000006a80d7c23 */ /* 0x040fe2000801000d */
[----:B------:R-:W-:Y:S01]  /*104e0*/  FFMA.FTZ R15, R168, UR6, R15 ;  /* 0x00000006a80f7c23 */ /* 0x000fe2000801000f */
[----:B------:R-:W-:Y:S01]  /*104f0*/  I2FP.F32.U32 R168, R167 ;  /* 0x000000a700a87245 */ /* 0x000fe20000201000 */
[C---:B------:R-:W-:Y:S02]  /*10500*/  VIADD R169, R165.reuse, 0x20 ;  /* 0x00000020a5a97836 */ /* 0x040fe40000000000 */
[C---:B------:R-:W-:Y:S01]  /*10510*/  FFMA.FTZ R16, R166.reuse, UR6, R16 ;  /* 0x00000006a6107c23 */ /* 0x040fe20008010010 */
[C---:B------:R-:W-:Y:S02]  /*10520*/  VIADD R167, R165.reuse, 0x21 ;  /* 0x00000021a5a77836 */ /* 0x040fe40000000000 */
[----:B------:R-:W-:Y:S01]  /*10530*/  FFMA.FTZ R18, R166, UR6, R18 ;  /* 0x00000006a6127c23 */ /* 0x000fe20008010012 */
[C---:B------:R-:W-:Y:S01]  /*10540*/  FFMA.FTZ R17, R168.reuse, UR6, R17 ;  /* 0x00000006a8117c23 */ /* 0x040fe20008010011 */
[----:B------:R-:W-:Y:S01]  /*10550*/  I2FP.F32.U32 R166, R169 ;  /* 0x000000a900a67245 */ /* 0x000fe20000201000 */
[----:B------:R-:W-:Y:S01]  /*10560*/  FFMA.FTZ R19, R168, UR6, R19 ;  /* 0x00000006a8137c23 */ /* 0x000fe20008010013 */
[----:B------:R-:W-:Y:S01]  /*10570*/  I2FP.F32.U32 R169, R167 ;  /* 0x000000a700a97245 */ /* 0x000fe20000201000 */
[----:B------:R-:W-:Y:S01]  /*10580*/  VIADD R168, R165, 0x29 ;  /* 0x00000029a5a87836 */ /* 0x000fe20000000000 */
[----:B------:R-:W-:Y:S01]  /*10590*/  I2FP.F32.U32 R167, R170 ;  /* 0x000000aa00a77245 */ /* 0x000fe20000201000 */
[----:B------:R-:W-:Y:S01]  /*105a0*/  FFMA.FTZ R11, R180, UR6, R11 ;  /* 0x00000006b40b7c23 */ /* 0x000fe2000801000b */
[----:B------:R-:W-:Y:S01]  /*105b0*/  FFMA.FTZ R20, R166, UR6, R20 ;  /* 0x00000006a6147c23 */ /* 0x000fe20008010014 */
[C---:B------:R-:W-:Y:S01]  /*105c0*/  FFMA.FTZ R21, R169.reuse, UR6, R21 ;  /* 0x00000006a9157c23 */ /* 0x040fe20008010015 */
[----:B------:R-:W-:Y:S01]  /*105d0*/  I2FP.F32.U32 R168, R168 ;  /* 0x000000a800a87245 */ /* 0x000fe20000201000 */
[----:B------:R-:W-:Y:S01]  /*105e0*/  FFMA.FTZ R23, R169, UR6, R23 ;  /* 0x00000006a9177c23 */ /* 0x000fe20008010017 */
[----:B------:R-:W-:Y:S02]  /*105f0*/  VIADD R169, R165, 0x30 ;  /* 0x00000030a5a97836 */ /* 0x000fe40000000000 */
[C---:B------:R-:W-:Y:S01]  /*10600*/  FFMA.FTZ R24, R167.reuse, UR6, R24 ;  /* 0x00000006a7187c23 */ /* 0x040fe20008010018 */
[----:B------:R-:W-:Y:S01]  /*10610*/  FFMA.FTZ R26, R167, UR6, R26 ;  /* 0x00000006a71a7c23 */ /* 0x000fe2000801001a */
[C---:B------:R-:W-:Y:S01]  /*10620*/  FFMA.FTZ R25, R168.reuse, UR6, R25 ;  /* 0x00000006a8197c23 */ /* 0x040fe20008010019 */
[----:B------:R-:W-:Y:S01]  /*10630*/  FFMA.FTZ R27, R168, UR6, R27 ;  /* 0x00000006a81b7c23 */ /* 0x000fe2000801001b */
[----:B------:R-:W-:Y:S01]  /*10640*/  I2FP.F32.U32 R167, R169 ;  /* 0x000000a900a77245 */ /* 0x000fe20000201000 */
[----:B------:R-:W-:Y:S01]  /*10650*/  FFMA.FTZ R22, R166, UR6, R22 ;  /* 0x00000006a6167c23 */ /* 0x000fe20008010016 */
[----:B------:R-:W-:Y:S01]  /*10660*/  FMNMX3.FTZ R168, R3, R4, R5, !PT ;  /* 0x0000000403a87276 */ /* 0x000fe20007810005 */
[----:B------:R-:W-:Y:S02]  /*10670*/  VIADD R166, R165, 0x31 ;  /* 0x00000031a5a67836 */ /* 0x000fe40000000000 */
[C---:B------:R-:W-:Y:S01]  /*10680*/  FFMA.FTZ R28, R167.reuse, UR6, R28 ;  /* 0x00000006a71c7c23 */ /* 0x040fe2000801001c */
[----:B------:R-:W-:Y:S01]  /*10690*/  FMNMX3.FTZ R168, R168, R8, R9, !PT ;  /* 0x00000008a8a87276 */ /* 0x000fe20007810009 */
[----:B------:R-:W-:Y:S01]  /*106a0*/  FFMA.FTZ R30, R167, UR6, R30 ;  /* 0x00000006a71e7c23 */ /* 0x000fe2000801001e */
[----:B------:R-:W-:Y:S01]  /*106b0*/  FMNMX3.FTZ R167, R164, R6, R7, !PT ;  /* 0x00000006a4a77276 */ /* 0x000fe20007810007 */
[C---:B------:R-:W-:Y:S01]  /*106c0*/  VIADD R169, R165.reuse, 0x38 ;  /* 0x00000038a5a97836 */ /* 0x040fe20000000000 */
[----:B------:R-:W-:Y:S01]  /*106d0*/  FMNMX3.FTZ R168, R168, R12, R13, !PT ;  /* 0x0000000ca8a87276 */ /* 0x000fe2000781000d */
[----:B------:R-:W-:Y:S01]  /*106e0*/  VIADD R165, R165, 0x39 ;  /* 0x00000039a5a57836 */ /* 0x000fe20000000000 */
[----:B------:R-:W-:Y:S01]  /*106f0*/  FMNMX3.FTZ R167, R167, R10, R11, !PT ;  /* 0x0000000aa7a77276 */ /* 0x000fe2000781000b */
[----:B------:R-:W-:Y:S01]  /*10700*/  IMAD.WIDE.U32 R190, R2, -0x2daee0ad, RZ ;  /* 0xd2511f5302be7825 */ /* 0x000fe200078e00ff */
[----:B------:R-:W-:Y:S02]  /*10710*/  I2FP.F32.U32 R166, R166 ;  /* 0x000000a600a67245 */ /* 0x000fe40000201000 */
[----:B------:R-:W-:Y:S01]  /*10720*/  FMNMX3.FTZ R167, R167, R14, R15, !PT ;  /* 0x0000000ea7a77276 */ /* 0x000fe2000781000f */
[----:B------:R-:W-:Y:S01]  /*10730*/  IMAD.WIDE.U32 R188, R188, -0x2daee0ad, RZ ;  /* 0xd2511f53bcbc7825 */ /* 0x000fe200078e00ff */
[----:B------:R-:W-:Y:S02]  /*10740*/  FMNMX3.FTZ R168, R168, R16, R17, !PT ;  /* 0x00000010a8a87276 */ /* 0x000fe40007810011 */
[----:B------:R-:W-:Y:S01]  /*10750*/  FMNMX3.FTZ R167, R167, R18, R19, !PT ;  /* 0x00000012a7a77276 */ /* 0x000fe20007810013 */
[----:B------:R-:W-:Y:S01]  /*10760*/  FFMA.FTZ R29, R166, UR6, R29 ;  /* 0x00000006a61d7c23 */ /* 0x000fe2000801001d */
[----:B------:R-:W-:Y:S01]  /*10770*/  FMNMX3.FTZ R168, R168, R20, R21, !PT ;  /* 0x00000014a8a87276 */ /* 0x000fe20007810015 */
[----:B------:R-:W-:Y:S01]  /*10780*/  FFMA.FTZ R31, R166, UR6, R31 ;  /* 0x00000006a61f7c23 */ /* 0x000fe2000801001f */
[----:B------:R-:W-:Y:S01]  /*10790*/  FMNMX3.FTZ R167, R167, R22, R23, !PT ;  /* 0x00000016a7a77276 */ /* 0x000fe20007810017 */
[----:B------:R-:W-:Y:S01]  /*107a0*/  IMAD.U32 R166, RZ, RZ, UR8 ;  /* 0x00000008ffa67e24 */ /* 0x000fe2000f8e00ff */
[----:B------:R-:W-:Y:S02]  /*107b0*/  I2FP.F32.U32 R169, R169 ;  /* 0x000000a900a97245 */ /* 0x000fe40000201000 */
[----:B------:R-:W-:Y:S02]  /*107c0*/  I2FP.F32.U32 R165, R165 ;  /* 0x000000a500a57245 */ /* 0x000fe40000201000 */
[----:B------:R-:W-:Y:S01]  /*107d0*/  FMNMX3.FTZ R168, R168, R24, R25, !PT ;  /* 0x00000018a8a87276 */ /* 0x000fe20007810019 */
[----:B------:R-:W-:Y:S01]  /*107e0*/  FFMA.FTZ R32, R169, UR6, R32 ;  /* 0x00000006a9207c23 */ /* 0x000fe20008010020 */
[----:B------:R-:W-:Y:S01]  /*107f0*/  FMNMX3.FTZ R167, R167, R26, R27, !PT ;  /* 0x0000001aa7a77276 */ /* 0x000fe2000781001b */
[----:B------:R-:W-:Y:S01]  /*10800*/  FFMA.FTZ R34, R169, UR6, R34 ;  /* 0x00000006a9227c23 */ /* 0x000fe20008010022 */
[----:B------:R-:W-:Y:S01]  /*10810*/  LOP3.LUT R166, R193, UR35, R166, 0x96, !PT ;  /* 0x00000023c1a67c12 */ /* 0x000fe2000f8e96a6 */
[C---:B------:R-:W-:Y:S01]  /*10820*/  FFMA.FTZ R33, R165.reuse, UR6, R33 ;  /* 0x00000006a5217c23 */ /* 0x040fe20008010021 */
[----:B------:R-:W-:Y:S01]  /*10830*/  FMNMX3.FTZ R168, R168, R28, R29, !PT ;  /* 0x0000001ca8a87276 */ /* 0x000fe2000781001d */
[----:B------:R-:W-:Y:S01]  /*10840*/  FFMA.FTZ R35, R165, UR6, R35 ;  /* 0x00000006a5237c23 */ /* 0x000fe20008010023 */
[----:B------:R-:W-:Y:S01]  /*10850*/  FMNMX3.FTZ R167, R167, R30, R31, !PT ;  /* 0x0000001ea7a77276 */ /* 0x000fe2000781001f */
[----:B------:R-:W-:Y:S01]  /*10860*/  IMAD.WIDE.U32 R178, R166, -0x326172a9, RZ ;  /* 0xcd9e8d57a6b27825 */ /* 0x000fe200078e00ff */
[----:B------:R-:W-:Y:S02]  /*10870*/  LOP3.LUT R2, R196, UR13, R191, 0x96, !PT ;  /* 0x0000000dc4027c12 */ /* 0x000fe4000f8e96bf */
[----:B------:R-:W-:Y:S02]  /*10880*/  LOP3.LUT R0, R190, UR9, R189, 0x96, !PT ;  /* 0x00000009be007c12 */ /* 0x000fe4000f8e96bd */
[----:B------:R-:W-:Y:S02]  /*10890*/  FMNMX3.FTZ R170, R168, R32, R33, !PT ;  /* 0x00000020a8aa7276 */ /* 0x000fe40007810021 */
[----:B------:R-:W-:Y:S01]  /*108a0*/  FMNMX3.FTZ R169, R167, R34, R35, !PT ;  /* 0x00000022a7a97276 */ /* 0x000fe20007810023 */
[----:B------:R-:W-:Y:S06]  /*108b0*/  BRA.U.ANY UP0, `(.L_x_695) ;  /* 0xffffffdd004c7547 */ /* 0x000fec000b93ffff */
.L_x_694:
[----:B------:R-:W2:Y:S01]  /*108c0*/  SHFL.BFLY PT, R165, R169, 0x2, 0x1f ;  /* 0x0c401f00a9a57f89 */ /* 0x000ea200000e0000 */
[----:B------:R-:W-:Y:S01]  /*108d0*/  LOP3.LUT R167, R198, UR10, R179, 0x96, !PT ;  /* 0x0000000ac6a77c12 */ /* 0x000fe2000f8e96b3 */
[----:B------:R-:W-:Y:S01]  /*108e0*/  UIADD3 UR8, UPT, UPT, UR34, -0x255992d5, URZ ;  /* 0xdaa66d2b22087890 */ /* 0x000fe2000fffe0ff */
[----:B------:R-:W-:Y:S01]  /*108f0*/  IMAD.WIDE.U32 R192, R2, -0x326172a9, RZ ;  /* 0xcd9e8d5702c07825 */ /* 0x000fe200078e00ff */
[----:B------:R-:W-:Y:S04]  /*10900*/  UIADD3 UR10, UPT, UPT, UR34, 0x78dde6e4, URZ ;  /* 0x78dde6e4220a7890 */ /* 0x000fe8000fffe0ff */
[----:B------:R-:W-:Y:S01]  /*10910*/  STL [R1+0x50], R208 ;  /* 0x000050d001007387 */ /* 0x000fe20000100800 */
[----:B-1----:R-:W-:Y:S01]  /*10920*/  LOP3.LUT R176, R187, UR15, R178, 0x96, !PT ;  /* 0x0000000fbbb07c12 */ /* 0x002fe2000f8e96b2 */
[----:B------:R-:W-:Y:S01]  /*10930*/  IMAD.WIDE.U32 R174, R0, -0x326172a9, RZ ;  /* 0xcd9e8d5700ae7825 */ /* 0x000fe200078e00ff */
[----:B------:R-:W-:Y:S01]  /*10940*/  LOP3.LUT R0, R186, UR8, R193, 0x96, !PT ;  /* 0x00000008ba007c12 */ /* 0x000fe2000f8e96c1 */
[----:B------:R-:W-:Y:S01]  /*10950*/  UIADD3 UR15, UPT, UPT, UR35, -0x126145ec, URZ ;  /* 0xed9eba14230f7890 */ /* 0x000fe2000fffe0ff */
[----:B------:R-:W-:Y:S01]  /*10960*/  STL [R1+0x4c], R206 ;  /* 0x00004cce01007387 */ /* 0x000fe20000100800 */
[----:B------:R-:W-:Y:S01]  /*10970*/  IMAD.WIDE.U32 R180, R167, -0x2daee0ad, RZ ;  /* 0xd2511f53a7b47825 */ /* 0x000fe200078e00ff */
[----:B------:R-:W-:Y:S01]  /*10980*/  LOP3.LUT R192, R192, UR10, R175, 0x96, !PT ;  /* 0x0000000ac0c07c12 */ /* 0x000fe2000f8e96af */
[----:B------:R-:W-:Y:S01]  /*10990*/  UISETP.NE.AND UP0, UPT, UR7, URZ, UPT ;  /* 0x000000ff0700728c */ /* 0x000fe2000bf05270 */
[----:B------:R-:W-:Y:S01]  /*109a0*/  STL [R1+0x48], R205 ;  /* 0x000048cd01007387 */ /* 0x000fe20000100800 */
[----:B------:R-:W-:Y:S01]  /*109b0*/  IMAD.WIDE.U32 R178, R0, -0x2daee0ad, RZ ;  /* 0xd2511f5300b27825 */ /* 0x000fe200078e00ff */
[----:B------:R-:W-:Y:S01]  /*109c0*/  LOP3.LUT R172, R196, UR13, R181, 0x96, !PT ;  /* 0x0000000dc4ac7c12 */ /* 0x000fe2000f8e96b5 */
[----:B------:R-:W-:Y:S01]  /*109d0*/  UIADD3 UR13, UPT, UPT, UR35, -0x56f99767, URZ ;  /* 0xa9066899230d7890 */ /* 0x000fe2000fffe0ff */
[----:B------:R-:W-:Y:S01]  /*109e0*/  STL [R1+0x44], R185 ;  /* 0x000044b901007387 */ /* 0x000fe20000100800 */
[----:B------:R-:W-:Y:S01]  /*109f0*/  IMAD.WIDE.U32 R192, R192, -0x2daee0ad, RZ ;  /* 0xd2511f53c0c07825 */ /* 0x000fe200078e00ff */
[----:B------:R-:W-:Y:S01]  /*10a00*/  LOP3.LUT R188, R188, UR15, R179, 0x96, !PT ;  /* 0x0000000fbcbc7c12 */ /* 0x000fe2000f8e96b3 */
[----:B------:R-:W-:Y:S01]  /*10a10*/  UIADD3 UR7, UPT, UPT, UR7, -0x1, URZ ;  /* 0xffffffff07077890 */ /* 0x000fe2000fffe0ff */
[----:B------:R-:W-:Y:S01]  /*10a20*/  STL [R1+0x40], R184 ;  /* 0x000040b801007387 */ /* 0x000fe20000100800 */
[----:B------:R-:W-:Y:S01]  /*10a30*/  IMAD.WIDE.U32 R172, R172, -0x326172a9, RZ ;  /* 0xcd9e8d57acac7825 */ /* 0x000fe200078e00ff */
[----:B--2---:R-:W-:Y:S02]  /*10a40*/  FMNMX.FTZ R169, R169, R165, !PT ;  /* 0x000000a5a9a97209 */ /* 0x004fe40007810000 */
[----:B------:R-:W-:Y:S01]  /*10a50*/  LOP3.LUT R2, R178, UR13, R193, 0x96, !PT ;  /* 0x0000000db2027c12 */ /* 0x000fe2000f8e96c1 */
[----:B------:R-:W-:Y:S01]  /*10a60*/  IMAD.WIDE.U32 R176, R176, -0x2daee0ad, RZ ;  /* 0xd2511f53b0b07825 */ /* 0x000fe200078e00ff */
[----:B------:R-:W-:Y:S01]  /*10a70*/  LOP3.LUT R186, R186, UR8, R173, 0x96, !PT ;  /* 0x00000008baba7c12 */ /* 0x000fe2000f8e96ad */
[----:B------:R-:W1:Y:S01]  /*10a80*/  SHFL.BFLY PT, R165, R169, 0x1, 0x1f ;  /* 0x0c201f00a9a57f89 */ /* 0x000e6200000e0000 */
[----:B------:R-:W-:Y:S01]  /*10a90*/  UIADD3 UR8, UPT, UPT, UR34, -0x4ab325aa, URZ ;  /* 0xb54cda5622087890 */ /* 0x000fe2000fffe0ff */
[----:B------:R-:W-:Y:S01]  /*10aa0*/  IMAD.WIDE.U32 R188, R188, -0x326172a9, RZ ;  /* 0xcd9e8d57bcbc7825 */ /* 0x000fe200078e00ff */
[----:B------:R-:W-:Y:S05]  /*10ab0*/  LOP3.LUT R0, R180, UR9, R177, 0x96, !PT ;  /* 0x00000009b4007c12 */ /* 0x000fea000f8e96b1 */
[----:B------:R-:W2:Y:S01]  /*10ac0*/  SHFL.BFLY PT, R166, R170, 0x2, 0x1f ;  /* 0x0c401f00aaa67f89 */ /* 0x000ea200000e0000 */
[----:B------:R-:W-:Y:S01]  /*10ad0*/  UIADD3 UR9, UPT, UPT, UR34, 0x1715609d, URZ ;  /* 0x1715609d22097890 */ /* 0x000fe2000fffe0ff */
[----:B------:R-:W-:Y:S04]  /*10ae0*/  IMAD.WIDE.U32 R180, R2, -0x326172a9, RZ ;  /* 0xcd9e8d5702b47825 */ /* 0x000fe800078e00ff */
[----:B------:R-:W-:Y:S01]  /*10af0*/  IMAD.WIDE.U32 R194, R0, -0x326172a9, RZ ;  /* 0xcd9e8d5700c27825 */ /* 0x000fe200078e00ff */
[----:B------:R-:W-:Y:S02]  /*10b00*/  LOP3.LUT R168, R188, UR8, R181, 0x96, !PT ;  /* 0x00000008bca87c12 */ /* 0x000fe4000f8e96b5 */
[----:B------:R-:W-:Y:S01]  /*10b10*/  LOP3.LUT R174, R174, UR9, R189, 0x96, !PT ;  /* 0x00000009aeae7c12 */ /* 0x000fe2000f8e96bd */
[----:B------:R-:W-:Y:S01]  /*10b20*/  IMAD.WIDE.U32 R178, R186, -0x2daee0ad, RZ ;  /* 0xd2511f53bab27825 */ /* 0x000fe200078e00ff */
[----:B------:R-:W-:Y:S02]  /*10b30*/  LOP3.LUT R167, R168, 0xffff, RZ, 0xc0, !PT ;  /* 0x0000ffffa8a77812 */ /* 0x000fe400078ec0ff */
[----:B------:R-:W-:Y:S01]  /*10b40*/  LOP3.LUT R187, R172, UR10, R195, 0x96, !PT ;  /* 0x0000000aacbb7c12 */ /* 0x000fe2000f8e96c3 */
[----:B------:R-:W-:Y:S01]  /*10b50*/  UIADD3 UR10, UPT, UPT, UR35, 0x646e171e, URZ ;  /* 0x646e171e230a7890 */ /* 0x000fe2000fffe0ff */
[----:B------:R-:W-:Y:S01]  /*10b60*/  SHF.R.U32.HI R167, RZ, 0x8, R167 ;  /* 0x00000008ffa77819 */ /* 0x000fe200000116a7 */
[----:B------:R-:W-:Y:S01]  /*10b70*/  IMAD.WIDE.U32 R174, R174, -0x2daee0ad, RZ ;  /* 0xd2511f53aeae7825 */ /* 0x000fe200078e00ff */
[----:B------:R-:W-:Y:S02]  /*10b80*/  LOP3.LUT R171, R176, UR15, R179, 0x96, !PT ;  /* 0x0000000fb0ab7c12 */ /* 0x000fe4000f8e96b3 */
[----:B------:R-:W-:Y:S01]  /*10b90*/  LOP3.LUT R0, R167, 0xffff, RZ, 0xc0, !PT ;  /* 0x0000ffffa7007812 */ /* 0x000fe200078ec0ff */
[----:B------:R-:W-:Y:S01]  /*10ba0*/  IMAD.WIDE.U32 R186, R187, -0x2daee0ad, RZ ;  /* 0xd2511f53bbba7825 */ /* 0x000fe200078e00ff */
[----:B------:R-:W-:Y:S02]  /*10bb0*/  LOP3.LUT R192, R192, UR10, R175, 0x96, !PT ;  /* 0x0000000ac0c07c12 */ /* 0x000fe4000f8e96af */
[----:B------:R-:W-:Y:S01]  /*10bc0*/  ISETP.LE.U32.AND P0, PT, R0, UR12, PT ;  /* 0x0000000c00007c0c */ /* 0x000fe2000bf03070 */
[----:B------:R-:W-:Y:S01]  /*10bd0*/  IMAD.MOV.U32 R193, RZ, RZ, R174 ;  /* 0x000000ffffc17224 */ /* 0x000fe200078e00ae */
[----:B-1----:R-:W-:Y:S02]  /*10be0*/  FMNMX.FTZ R0, R169, R165, !PT ;  /* 0x000000a5a9007209 */ /* 0x002fe40007810000 */
[----:B--2---:R-:W-:Y:S02]  /*10bf0*/  FMNMX.FTZ R170, R170, R166, !PT ;  /* 0x000000a6aaaa7209 */ /* 0x004fe40007810000 */
[C---:B------:R-:W-:Y:S01]  /*10c00*/  FSETP.NEU.FTZ.AND P3, PT, R0.reuse, -INF , PT ;  /* 0xff8000000000780b */ /* 0x040fe20003f7d000 */
[----:B------:R-:W-:Y:S01]  /*10c10*/  FMUL.FTZ R176, R0, UR4 ;  /* 0x0000000400b07c20 */ /* 0x000fe20008410000 */
[----:B------:R-:W-:Y:S01]  /*10c20*/  LOP3.LUT R190, R192, 0xffff, RZ, 0xc0, !PT ;  /* 0x0000ffffc0be7812 */ /* 0x000fe200078ec0ff */
[----:B------:R-:W1:Y:S01]  /*10c30*/  SHFL.BFLY PT, R2, R170, 0x1, 0x1f ;  /* 0x0c201f00aa027f89 */ /* 0x000e6200000e0000 */
[----:B------:R-:W-:Y:S02]  /*10c40*/  LOP3.LUT R208, R178, UR13, R187, 0x96, !PT ;  /* 0x0000000db2d07c12 */ /* 0x000fe4000f8e96bb */
[----:B------:R-:W-:Y:S02]  /*10c50*/  FSEL R176, R176, RZ, P3 ;  /* 0x000000ffb0b07208 */ /* 0x000fe40001800000 */
[----:B------:R-:W-:Y:S02]  /*10c60*/  SHF.R.U32.HI R190, RZ, 0x8, R190 ;  /* 0x00000008ffbe7819 */ /* 0x000fe400000116be */
[----:B------:R-:W-:Y:S01]  /*10c70*/  PRMT R182, R180, 0x7771, RZ ;  /* 0x00007771b4b67816 */ /* 0x000fe200000000ff */
[--C-:B------:R-:W-:Y:S01]  /*10c80*/  FFMA.FTZ R10, R10, UR4, -R176.reuse ;  /* 0x000000040a0a7c23 */ /* 0x100fe200080108b0 */
[--C-:B------:R-:W-:Y:S01]  /*10c90*/  FFMA.FTZ R198, R23, UR4, -R176.reuse ;  /* 0x0000000417c67c23 */ /* 0x100fe200080108b0 */
[----:B------:R-:W-:Y:S01]  /*10ca0*/  LOP3.LUT R169, R190, 0xffff, RZ, 0xc0, !PT ;  /* 0x0000ffffbea97812 */ /* 0x000fe200078ec0ff */
[----:B------:R-:W2:Y:S01]  /*10cb0*/  LDL.LU R23, [R1+0x3c] ;  /* 0x00003c0001177983 */ /* 0x000ea20000300800 */
[----:B------:R3:W-:Y:S01]  /*10cc0*/  MUFU.EX2 R205, R10 ;  /* 0x0000000a00cd7308 */ /* 0x0007e20000000800 */
[--C-:B------:R-:W-:Y:S01]  /*10cd0*/  FFMA.FTZ R181, R30, UR4, -R176.reuse ;  /* 0x000000041eb57c23 */ /* 0x100fe200080108b0 */
[----:B------:R-:W-:Y:S01]  /*10ce0*/  ISETP.LE.U32.AND P5, PT, R169, UR12, PT ;  /* 0x0000000ca9007c0c */ /* 0x000fe2000bfa3070 */
[--C-:B------:R-:W-:Y:S01]  /*10cf0*/  FFMA.FTZ R191, R11, UR4, -R176.reuse ;  /* 0x000000040bbf7c23 */ /* 0x100fe200080108b0 */
[----:B------:R-:W-:Y:S01]  /*10d00*/  LOP3.LUT R30, R168, 0xff, RZ, 0xc0, !PT ;  /* 0x000000ffa81e7812 */ /* 0x000fe200078ec0ff */
[--C-:B------:R-:W-:Y:S01]  /*10d10*/  FFMA.FTZ R244, R19, UR4, -R176.reuse ;  /* 0x0000000413f47c23 */ /* 0x100fe200080108b0 */
[----:B------:R-:W-:Y:S01]  /*10d20*/  PRMT R172, R180, 0x7772, RZ ;  /* 0x00007772b4ac7816 */ /* 0x000fe200000000ff */
[--C-:B------:R-:W-:Y:S01]  /*10d30*/  FFMA.FTZ R184, R18, UR4, -R176.reuse ;  /* 0x0000000412b87c23 */ /* 0x100fe200080108b0 */
[----:B------:R-:W-:Y:S02]  /*10d40*/  PRMT R207, R180, 0x7773, RZ ;  /* 0x00007773b4cf7816 */ /* 0x000fe400000000ff */
[----:B------:R-:W-:Y:S01]  /*10d50*/  MUFU.EX2 R191, R191 ;  /* 0x000000bf00bf7308 */ /* 0x000fe20000000800 */
[----:B------:R-:W-:Y:S01]  /*10d60*/  MOV R166, R180 ;  /* 0x000000b400a67202 */ /* 0x000fe20000000f00 */
[----:B------:R-:W-:Y:S01]  /*10d70*/  FFMA.FTZ R15, R15, UR4, -R176 ;  /* 0x000000040f0f7c23 */ /* 0x000fe200080108b0 */
[----:B-1----:R-:W-:Y:S01]  /*10d80*/  FMNMX.FTZ R2, R170, R2, !PT ;  /* 0x00000002aa027209 */ /* 0x002fe20007810000 */
[----:B------:R-:W-:Y:S01]  /*10d90*/  IMAD.MOV.U32 R170, RZ, RZ, R194 ;  /* 0x000000ffffaa7224 */ /* 0x000fe200078e00c2 */
[----:B---3--:R-:W3:Y:S01]  /*10da0*/  LDL.LU R10, [R1+0x38] ;  /* 0x00003800010a7983 */ /* 0x008ee20000300800 */
[----:B------:R-:W-:Y:S01]  /*10db0*/  FFMA.FTZ R199, R22, UR4, -R176 ;  /* 0x0000000416c77c23 */ /* 0x000fe200080108b0 */
[C---:B------:R-:W-:Y:S01]  /*10dc0*/  FSETP.NEU.FTZ.AND P4, PT, R2.reuse, -INF , PT ;  /* 0xff8000000200780b */ /* 0x040fe20003f9d000 */
[C---:B------:R-:W-:Y:S01]  /*10dd0*/  FMUL.FTZ R178, R2.reuse, UR4 ;  /* 0x0000000402b27c20 */ /* 0x040fe20008410000 */
[----:B------:R-:W-:Y:S01]  /*10de0*/  FADD.FTZ R165, -R2, R3 ;  /* 0x0000000302a57221 */ /* 0x000fe20000010100 */
[----:B------:R-:W-:Y:S01]  /*10df0*/  FADD.FTZ R3, -R0, R164 ;  /* 0x000000a400037221 */ /* 0x000fe20000010100 */
[--C-:B------:R-:W-:Y:S01]  /*10e00*/  FFMA.FTZ R194, R27, UR4, -R176.reuse ;  /* 0x000000041bc27c23 */ /* 0x100fe200080108b0 */
[--C-:B------:R-:W-:Y:S01]  /*10e10*/  FFMA.FTZ R180, R31, UR4, -R176.reuse ;  /* 0x000000041fb47c23 */ /* 0x100fe200080108b0 */
[----:B------:R-:W-:Y:S01]  /*10e20*/  FSEL R178, R178, RZ, P4 ;  /* 0x000000ffb2b27208 */ /* 0x000fe20002000000 */
[----:B------:R-:W-:Y:S01]  /*10e30*/  FMUL.FTZ R164, R165, UR4 ;  /* 0x00000004a5a47c20 */ /* 0x000fe20008410000 */
[----:B------:R-:W-:Y:S01]  /*10e40*/  FMUL.FTZ R3, R3, UR4 ;  /* 0x0000000403037c20 */ /* 0x000fe20008410000 */
[--C-:B------:R-:W-:Y:S01]  /*10e50*/  FFMA.FTZ R177, R34, UR4, -R176.reuse ;  /* 0x0000000422b17c23 */ /* 0x100fe200080108b0 */
[----:B------:R-:W-:Y:S01]  /*10e60*/  FFMA.FTZ R14, R14, UR4, -R176 ;  /* 0x000000040e0e7c23 */ /* 0x000fe200080108b0 */
[--C-:B------:R-:W-:Y:S01]  /*10e70*/  FFMA.FTZ R169, R4, UR4, -R178.reuse ;  /* 0x0000000404a97c23 */ /* 0x100fe200080108b2 */
[----:B------:R-:W-:Y:S01]  /*10e80*/  FFMA.FTZ R165, R5, UR4, -R178 ;  /* 0x0000000405a57c23 */ /* 0x000fe200080108b2 */
[----:B------:R-:W-:Y:S01]  /*10e90*/  FFMA.FTZ R5, R6, UR4, -R176 ;  /* 0x0000000406057c23 */ /* 0x000fe200080108b0 */
[--C-:B------:R-:W-:Y:S01]  /*10ea0*/  FFMA.FTZ R8, R8, UR4, -R178.reuse ;  /* 0x0000000408087c23 */ /* 0x100fe200080108b2 */
[----:B------:R-:W1:Y:S01]  /*10eb0*/  MUFU.EX2 R6, R164 ;  /* 0x000000a400067308 */ /* 0x000e620000000800 */
[--C-:B------:R-:W-:Y:S01]  /*10ec0*/  FFMA.FTZ R9, R9, UR4, -R178.reuse ;  /* 0x0000000409097c23 */ /* 0x100fe200080108b2 */
[----:B------:R-:W-:Y:S01]  /*10ed0*/  FFMA.FTZ R185, R17, UR4, -R178 ;  /* 0x0000000411b97c23 */ /* 0x000fe200080108b2 */
[----:B------:R-:W-:Y:S07]  /*10ee0*/  MOV R17, R171 ;  /* 0x000000ab00117202 */ /* 0x000fee0000000f00 */
[----:B------:R4:W-:Y:S01]  /*10ef0*/  MUFU.EX2 R164, R169 ;  /* 0x000000a900a47308 */ /* 0x0009e20000000800 */
[----:B------:R-:W-:Y:S01]  /*10f00*/  FFMA.FTZ R4, R7, UR4, -R176 ;  /* 0x0000000407047c23 */ /* 0x000fe200080108b0 */
[----:B------:R-:W-:Y:S01]  /*10f10*/  MOV R171, R195 ;  /* 0x000000c300ab7202 */ /* 0x000fe20000000f00 */
[----:B------:R-:W-:Y:S07]  /*10f20*/  FFMA.FTZ R202, R20, UR4, -R178 ;  /* 0x0000000414ca7c23 */ /* 0x000fee00080108b2 */
[----:B------:R4:W-:Y:S01]  /*10f30*/  MUFU.EX2 R206, R8 ;  /* 0x0000000800ce7308 */ /* 0x0009e20000000800 */
[----:B------:R-:W-:Y:S02]  /*10f40*/  IMAD.MOV.U32 R20, RZ, RZ, R182 ;  /* 0x000000ffff147224 */ /* 0x000fe400078e00b6 */
[--C-:B------:R-:W-:Y:S01]  /*10f50*/  FFMA.FTZ R182, R29, UR4, -R178.reuse ;  /* 0x000000041db67c23 */ /* 0x100fe200080108b2 */
[--C-:B------:R-:W-:Y:S06]  /*10f60*/  FFMA.FTZ R179, R32, UR4, -R178.reuse ;  /* 0x0000000420b37c23 */ /* 0x100fec00080108b2 */
[----:B------:R4:W-:Y:S01]  /*10f70*/  MUFU.EX2 R173, R9 ;  /* 0x0000000900ad7308 */ /* 0x0009e20000000800 */
[----:B------:R-:W-:Y:S01]  /*10f80*/  FFMA.FTZ R16, R16, UR4, -R178 ;  /* 0x0000000410107c23 */ /* 0x000fe200080108b2 */
[C---:B-1----:R-:W-:Y:S01]  /*10f90*/  FMUL.FTZ R29, R6.reuse, R137 ;  /* 0x00000089061d7220 */ /* 0x042fe20000410000 */
[----:B------:R-:W-:Y:S07]  /*10fa0*/  FMUL.FTZ R32, R6, R132 ;  /* 0x0000008406207220 */ /* 0x000fee0000410000 */
[----:B------:R-:W1:Y:S01]  /*10fb0*/  MUFU.EX2 R165, R165 ;  /* 0x000000a500a57308 */ /* 0x000e620000000800 */
[----:B------:R-:W-:Y:S01]  /*10fc0*/  PRMT R137, R168, 0x7632, R137 ;  /* 0x00007632a8897816 */ /* 0x000fe20000000089 */
[----:B----4-:R-:W-:Y:S02]  /*10fd0*/  IMAD.MOV.U32 R169, RZ, RZ, R17 ;  /* 0x000000ffffa97224 */ /* 0x010fe400078e0011 */
[C---:B------:R-:W-:Y:S06]  /*10fe0*/  FMUL.FTZ R17, R6.reuse, R149 ;  /* 0x0000009506117220 */ /* 0x040fec0000410000 */
[----:B------:R-:W4:Y:S01]  /*10ff0*/  MUFU.EX2 R4, R4 ;  /* 0x0000000400047308 */ /* 0x000f220000000800 */
[----:B------:R-:W-:Y:S01]  /*11000*/  SHF.R.U32.HI R132, RZ, 0x18, R168 ;  /* 0x00000018ff847819 */ /* 0x000fe200000116a8 */
[C---:B------:R-:W-:Y:S01]  /*11010*/  FMUL.FTZ R8, R6.reuse, R156 ;  /* 0x0000009c06087220 */ /* 0x040fe20000410000 */
[----:B------:R-:W-:Y:S07]  /*11020*/  MOV R149, R169 ;  /* 0x000000a900957202 */ /* 0x000fee0000000f00 */
[----:B------:R4:W4:Y:S01]  /*11030*/  MUFU.EX2 R7, R5 ;  /* 0x0000000500077308 */ /* 0x0009220000000800 */
[----:B------:R-:W-:Y:S02]  /*11040*/  IMAD.MOV.U32 R156, RZ, RZ, R170 ;  /* 0x000000ffff9c7224 */ /* 0x000fe400078e00aa */
[----:B------:R-:W-:Y:S01]  /*11050*/  FMUL.FTZ R9, R6, R157 ;  /* 0x0000009d06097220 */ /* 0x000fe20000410000 */
[----:B------:R-:W-:Y:S06]  /*11060*/  MOV R157, R171 ;  /* 0x000000ab009d7202 */ /* 0x000fec0000000f00 */
[----:B------:R-:W4:Y:S01]  /*11070*/  MUFU.EX2 R3, R3 ;  /* 0x0000000300037308 */ /* 0x000f220000000800 */
[----:B------:R-:W3:Y:S01]  /*11080*/  LDSM.16.MT88.4 R168, [R204+0x10000] ;  /* 0x01000000cca8783b */ /* 0x000ee20000004200 */
[--C-:B------:R-:W-:Y:S01]  /*11090*/  FFMA.FTZ R13, R13, UR4, -R178.reuse ;  /* 0x000000040d0d7c23 */ /* 0x100fe200080108b2 */
[----:B-1----:R-:W-:Y:S01]  /*110a0*/  MOV R19, R165 ;  /* 0x000000a500137202 */ /* 0x002fe20000000f00 */
[----:B------:R-:W-:Y:S01]  /*110b0*/  FFMA.FTZ R12, R12, UR4, -R178 ;  /* 0x000000040c0c7c23 */ /* 0x000fe200080108b2 */
[----:B------:R-:W-:Y:S01]  /*110c0*/  FFMA.FTZ R195, R26, UR4, -R176 ;  /* 0x000000041ac37c23 */ /* 0x000fe200080108b0 */
[--C-:B------:R-:W-:Y:S01]  /*110d0*/  FFMA.FTZ R197, R24, UR4, -R178.reuse ;  /* 0x0000000418c57c23 */ /* 0x100fe200080108b2 */
[--C-:B------:R-:W-:Y:S01]  /*110e0*/  FFMA.FTZ R201, R21, UR4, -R178.reuse ;  /* 0x0000000415c97c23 */ /* 0x100fe200080108b2 */
[--C-:B------:R-:W-:Y:S01]  /*110f0*/  FFMA.FTZ R196, R25, UR4, -R178.reuse ;  /* 0x0000000419c47c23 */ /* 0x100fe200080108b2 */
[----:B------:R-:W-:Y:S01]  /*11100*/  FFMA.FTZ R183, R28, UR4, -R178 ;  /* 0x000000041cb77c23 */ /* 0x000fe200080108b2 */
[----:B------:R-:W-:Y:S01]  /*11110*/  FFMA.FTZ R176, R35, UR4, -R176 ;  /* 0x0000000423b07c23 */ /* 0x000fe200080108b0 */
[----:B------:R-:W-:Y:S01]  /*11120*/  MOV R35, R20 ;  /* 0x0000001400237202 */ /* 0x000fe20000000f00 */
[----:B----4-:R-:W-:Y:S01]  /*11130*/  IMAD.MOV.U32 R18, RZ, RZ, R4 ;  /* 0x000000ffff127224 */ /* 0x010fe200078e0004 */
[----:B------:R-:W-:Y:S01]  /*11140*/  MOV R165, R16 ;  /* 0x0000001000a57202 */ /* 0x000fe20000000f00 */
[----:B------:R-:W-:Y:S02]  /*11150*/  IMAD.MOV.U32 R11, RZ, RZ, R12 ;  /* 0x000000ffff0b7224 */ /* 0x000fe400078e000c */
[C---:B------:R-:W-:Y:S01]  /*11160*/  FMUL.FTZ R28, R6.reuse, R136 ;  /* 0x00000088061c7220 */ /* 0x040fe20000410000 */
[----:B------:R-:W-:Y:S01]  /*11170*/  F2FP.F16.F32.PACK_AB R175, R19, R164 ;  /* 0x000000a413af723e */ /* 0x000fe200000000ff */
[----:B------:R-:W-:Y:S01]  /*11180*/  FFMA.FTZ R178, R33, UR4, -R178 ;  /* 0x0000000421b27c23 */ /* 0x000fe200080108b2 */
[----:B------:R-:W-:Y:S01]  /*11190*/  MOV R22, R13 ;  /* 0x0000000d00167202 */ /* 0x000fe20000000f00 */
        /* <DEDUP_REMOVED lines=58> */
[C---:B------:R-:W-:Y:S01]  /*11540*/  PRMT R189, R174.reuse, 0x7771, RZ ;  /* 0x00007771aebd7816 */ /* 0x040fe200000000ff */
[----:B------:R-:W-:Y:S01]  /*11550*/  IMAD.MOV.U32 R31, RZ, RZ, R165 ;  /* 0x000000ffff1f7224 */ /* 0x000fe200078e00a5 */
[C---:B------:R-:W-:Y:S01]  /*11560*/  PRMT R188, R174.reuse, 0x7772, RZ ;  /* 0x00007772aebc7816 */ /* 0x040fe200000000ff */
[----:B------:R-:W4:Y:S01]  /*11570*/  LDL R148, [R1+0x1c] ;  /* 0x00001c0001947983 */ /* 0x000f220000100800 */
[----:B------:R-:W-:Y:S01]  /*11580*/  PRMT R187, R174, 0x7773, RZ ;  /* 0x00007773aebb7816 */ /* 0x000fe200000000ff */
[----:B------:R-:W-:Y:S01]  /*11590*/  IMAD.MOV.U32 R26, RZ, RZ, R22 ;  /* 0x000000ffff1a7224 */ /* 0x000fe200078e0016 */
[----:B------:R-:W-:Y:S01]  /*115a0*/  PRMT R174, R175, 0x7632, R174 ;  /* 0x00007632afae7816 */ /* 0x000fe200000000ae */
[----:B------:R-:W-:Y:S01]  /*115b0*/  IMAD.MOV.U32 R22, RZ, RZ, R11 ;  /* 0x000000ffff167224 */ /* 0x000fe200078e000b */
[----:B------:R-:W-:Y:S01]  /*115c0*/  F2FP.F16.F32.PACK_AB R145, R18, R7 ;  /* 0x000000071291723e */ /* 0x000fe200000000ff */
[----:B------:R-:W-:Y:S01]  /*115d0*/  IMAD.MOV.U32 R141, RZ, RZ, R157 ;  /* 0x000000ffff8d7224 */ /* 0x000fe200078e009d */
[----:B------:R-:W-:Y:S01]  /*115e0*/  LOP3.LUT R137, R137, 0xff, RZ, 0xc0, !PT ;  /* 0x000000ff89897812 */ /* 0x000fe200078ec0ff */
[----:B------:R-:W-:Y:S01]  /*115f0*/  FMUL.FTZ R11, R3, R159 ;  /* 0x0000009f030b7220 */ /* 0x000fe20000410000 */
[----:B------:R-:W-:Y:S01]  /*11600*/  F2FP.F16.F32.PACK_AB R161, R173, R206 ;  /* 0x000000ceada1723e */ /* 0x000fe200000000ff */
[----:B------:R-:W-:Y:S01]  /*11610*/  IMAD.MOV.U32 R133, RZ, RZ, R149 ;  /* 0x000000ffff857224 */ /* 0x000fe200078e0095 */
[----:B------:R-:W-:Y:S01]  /*11620*/  F2FP.F16.F32.PACK_AB R153, R191, R205 ;  /* 0x000000cdbf99723e */ /* 0x000fe200000000ff */
[----:B------:R-:W-:Y:S01]  /*11630*/  FMUL.FTZ R38, R3, R38 ;  /* 0x0000002603267220 */ /* 0x000fe20000410000 */
[----:B------:R-:W-:Y:S01]  /*11640*/  PRMT R160, R161, 0x7632, R160 ;  /* 0x00007632a1a07816 */ /* 0x000fe200000000a0 */
[----:B------:R-:W-:Y:S01]  /*11650*/  FMUL.FTZ R39, R3, R39 ;  /* 0x0000002703277220 */ /* 0x000fe20000410000 */
[----:B------:R-:W-:Y:S01]  /*11660*/  PRMT R152, R153, 0x7632, R152 ;  /* 0x0000763299987816 */ /* 0x000fe20000000098 */
[----:B------:R-:W-:Y:S01]  /*11670*/  FMUL.FTZ R42, R3, R42 ;  /* 0x0000002a032a7220 */ /* 0x000fe20000410000 */
[----:B------:R-:W-:Y:S01]  /*11680*/  PRMT R144, R145, 0x7632, R144 ;  /* 0x0000763291907816 */ /* 0x000fe20000000090 */
[C---:B------:R-:W-:Y:S01]  /*11690*/  FMUL.FTZ R43, R3.reuse, R43 ;  /* 0x0000002b032b7220 */ /* 0x040fe20000410000 */
[----:B------:R-:W-:Y:S01]  /*116a0*/  MOV R140, R156 ;  /* 0x0000009c008c7202 */ /* 0x000fe20000000f00 */
[----:B------:R-:W-:Y:S01]  /*116b0*/  FMUL.FTZ R46, R3, R46 ;  /* 0x0000002e032e7220 */ /* 0x000fe20000410000 */
[----:B------:R-:W-:Y:S01]  /*116c0*/  PRMT R165, R145, 0x5410, R144 ;  /* 0x0000541091a57816 */ /* 0x000fe20000000090 */
[C---:B------:R-:W-:Y:S01]  /*116d0*/  FMUL.FTZ R47, R3.reuse, R47 ;  /* 0x0000002f032f7220 */ /* 0x040fe20000410000 */
[----:B------:R-:W-:Y:S01]  /*116e0*/  MOV R27, R15 ;  /* 0x0000000f001b7202 */ /* 0x000fe20000000f00 */
[C---:B------:R-:W-:Y:S01]  /*116f0*/  FMUL.FTZ R15, R3.reuse, R155 ;  /* 0x0000009b030f7220 */ /* 0x040fe20000410000 */
[----:B------:R-:W-:Y:S01]  /*11700*/  ISETP.GT.U32.AND P3, PT, R172, UR12, PT ;  /* 0x0000000cac007c0c */ /* 0x000fe2000bf64070 */
[C---:B------:R-:W-:Y:S01]  /*11710*/  FMUL.FTZ R50, R3.reuse, R50 ;  /* 0x0000003203327220 */ /* 0x040fe20000410000 */
[----:B------:R-:W-:Y:S01]  /*11720*/  ISETP.LE.U32.AND P6, PT, R30, UR12, PT ;  /* 0x0000000c1e007c0c */ /* 0x000fe2000bfc3070 */
        /* <DEDUP_REMOVED lines=41> */
[----:B------:R-:W-:Y:S01]  /*119c0*/  @!P6 HADD2 R242, -R175.H0_H0, -RZ.H0_H0 ;  /* 0xa00000ffaff2e230 */ /* 0x000fe20000000900 */
[----:B------:R-:W-:Y:S01]  /*119d0*/  MUFU.EX2 R199, R199 ;  /* 0x000000c700c77308 */ /* 0x000fe20000000800 */
[----:B------:R-:W-:Y:S02]  /*119e0*/  @!P0 HADD2 R237, -R174.H0_H0, -RZ.H0_H0 ;  /* 0xa00000ffaeed8230 */ /* 0x000fe40000000900 */
[----:B------:R-:W-:Y:S07]  /*119f0*/  @P3 HADD2 R232, -R153.H0_H0, -RZ.H0_H0 ;  /* 0xa00000ff99e83230 */ /* 0x000fee0000000900 */
[----:B------:R-:W-:Y:S10]  /*11a00*/  MUFU.EX2 R198, R198 ;  /* 0x000000c600c67308 */ /* 0x000ff40000000800 */
[----:B------:R-:W-:Y:S10]  /*11a10*/  MUFU.EX2 R196, R196 ;  /* 0x000000c400c47308 */ /* 0x000ff40000000800 */
[----:B------:R-:W-:Y:S10]  /*11a20*/  MUFU.EX2 R195, R195 ;  /* 0x000000c300c37308 */ /* 0x000ff40000000800 */
[----:B------:R-:W-:Y:S10]  /*11a30*/  MUFU.EX2 R194, R194 ;  /* 0x000000c200c27308 */ /* 0x000ff40000000800 */
[----:B------:R-:W-:Y:S10]  /*11a40*/  MUFU.EX2 R182, R182 ;  /* 0x000000b600b67308 */ /* 0x000ff40000000800 */
[----:B------:R-:W-:Y:S10]  /*11a50*/  MUFU.EX2 R181, R181 ;  /* 0x000000b500b57308 */ /* 0x000ff40000000800 */
[----:B------:R-:W-:Y:S01]  /*11a60*/  MUFU.EX2 R180, R180 ;  /* 0x000000b400b47308 */ /* 0x000fe20000000800 */
[----:B--2---:R-:W-:Y:S01]  /*11a70*/  FFMA.FTZ R136, R6, R23, R164 ;  /* 0x0000001706887223 */ /* 0x004fe200000100a4 */
[----:B------:R-:W-:Y:S01]  /*11a80*/  PRMT R6, R30, 0x5410, R167 ;  /* 0x000054101e067816 */ /* 0x000fe200000000a7 */
[----:B------:R-:W-:Y:S01]  /*11a90*/  FMUL.FTZ R30, R3, R138 ;  /* 0x0000008a031e7220 */ /* 0x000fe20000410000 */
[----:B------:R-:W-:Y:S02]  /*11aa0*/  PRMT R164, R175, 0x5410, R174 ;  /* 0x00005410afa47816 */ /* 0x000fe400000000ae */
[----:B------:R-:W-:Y:S02]  /*11ab0*/  MOV R23, R14 ;  /* 0x0000000e00177202 */ /* 0x000fe40000000f00 */
[--C-:B------:R-:W-:Y:S02]  /*11ac0*/  HSET2.LE.AND R6, R6, R247.reuse, PT ;  /* 0x000000f706067233 */ /* 0x100fe40003803000 */
[----:B------:R-:W-:Y:S02]  /*11ad0*/  LOP3.LUT R14, R166, 0xff, RZ, 0xc0, !PT ;  /* 0x000000ffa60e7812 */ /* 0x000fe400078ec0ff */
[----:B------:R-:W-:Y:S02]  /*11ae0*/  PRMT R166, R161, 0x5410, R160 ;  /* 0x00005410a1a67816 */ /* 0x000fe400000000a0 */
[----:B------:R-:W-:Y:S01]  /*11af0*/  LOP3.LUT R164, R164, R6, RZ, 0xc0, !PT ;  /* 0x00000006a4a47212 */ /* 0x000fe200078ec0ff */
[----:B---3--:R-:W-:Y:S01]  /*11b00*/  FFMA.FTZ R34, R3, R10, R7 ;  /* 0x0000000a03227223 */ /* 0x008fe20000010007 */
[----:B------:R-:W-:Y:S02]  /*11b10*/  PRMT R7, R172, 0x5410, R207 ;  /* 0x00005410ac077816 */ /* 0x000fe400000000cf */
[----:B------:R-:W-:Y:S02]  /*11b20*/  PRMT R10, R137, 0x5410, R132 ;  /* 0x00005410890a7816 */ /* 0x000fe40000000084 */
[----:B------:R-:W-:Y:S02]  /*11b30*/  LOP3.LUT R6, R7, 0xff00ff, RZ, 0xc0, !PT ;  /* 0x00ff00ff07067812 */ /* 0x000fe400078ec0ff */
[----:B------:R-:W-:Y:S02]  /*11b40*/  PRMT R7, R14, 0x5410, R35 ;  /* 0x000054100e077816 */ /* 0x000fe40000000023 */
[--C-:B------:R-:W-:Y:S02]  /*11b50*/  HSET2.LE.AND R10, R10, R247.reuse, PT ;  /* 0x000000f70a0a7233 */ /* 0x100fe40003803000 */
[--C-:B------:R-:W-:Y:S02]  /*11b60*/  HSET2.LE.AND R6, R6, R247.reuse, PT ;  /* 0x000000f706067233 */ /* 0x100fe40003803000 */
[--C-:B------:R-:W-:Y:S02]  /*11b70*/  HSET2.LE.AND R7, R7, R247.reuse, PT ;  /* 0x000000f707077233 */ /* 0x100fe40003803000 */
[----:B------:R-:W-:Y:S02]  /*11b80*/  PRMT R167, R153, 0x5410, R152 ;  /* 0x0000541099a77816 */ /* 0x000fe40000000098 */
[----:B------:R-:W-:Y:S01]  /*11b90*/  LOP3.LUT R165, R165, R10, RZ, 0xc0, !PT ;  /* 0x0000000aa5a57212 */ /* 0x000fe200078ec0ff */
[C---:B------:R-:W-:Y:S01]  /*11ba0*/  FMUL.FTZ R10, R3.reuse, R158 ;  /* 0x0000009e030a7220 */ /* 0x040fe20000410000 */
[----:B------:R-:W-:Y:S01]  /*11bb0*/  LOP3.LUT R166, R166, R7, RZ, 0xc0, !PT ;  /* 0x00000007a6a67212 */ /* 0x000fe200078ec0ff */
[----:B------:R-:W-:Y:S01]  /*11bc0*/  FMUL.FTZ R7, R3, R163 ;  /* 0x000000a303077220 */ /* 0x000fe20000410000 */
[----:B------:R-:W-:Y:S01]  /*11bd0*/  LOP3.LUT R167, R167, R6, RZ, 0xc0, !PT ;  /* 0x00000006a7a77212 */ /* 0x000fe200078ec0ff */
[C---:B------:R-:W-:Y:S01]  /*11be0*/  FMUL.FTZ R6, R3.reuse, R162 ;  /* 0x000000a203067220 */ /* 0x040fe20000410000 */
[----:B------:R-:W1:Y:S01]  /*11bf0*/  LDSM.16.MT88.4 R156, [R203+0x10000] ;  /* 0x01000000cb9c783b */ /* 0x000e620000004200 */
[----:B------:R-:W-:Y:S01]  /*11c00*/  @!P6 PRMT R175, R242, 0x5410, RZ ;  /* 0x00005410f2afe816 */ /* 0x000fe200000000ff */
[----:B------:R-:W-:Y:S02]  /*11c10*/  IMAD.MOV.U32 R163, RZ, RZ, R18 ;  /* 0x000000ffffa37224 */ /* 0x000fe400078e0012 */
[----:B------:R-:W-:Y:S01]  /*11c20*/  FMUL.FTZ R18, R3, R150 ;  /* 0x0000009603127220 */ /* 0x000fe20000410000 */
[----:B------:R-:W-:Y:S01]  /*11c30*/  ISETP.LE.U32.AND P6, PT, R137, UR12, PT ;  /* 0x0000000c89007c0c */ /* 0x000fe2000bfc3070 */
[C---:B------:R-:W-:Y:S05]  /*11c40*/  HMMA.16816.F32 R4, R164.reuse, R168, R4 ;  /* 0x000000a8a404723c */ /* 0x040fea0000001804 */
[----:B------:R-:W-:Y:S01]  /*11c50*/  IMAD.MOV.U32 R168, RZ, RZ, R173 ;  /* 0x000000ffffa87224 */ /* 0x000fe200078e00ad */
[----:B------:R-:W-:Y:S01]  /*11c60*/  MOV R162, R19 ;  /* 0x0000001300a27202 */ /* 0x000fe20000000f00 */
[----:B------:R2:W4:Y:S01]  /*11c70*/  LDL R173, [R1+0x18] ;  /* 0x0000180001ad7983 */ /* 0x0005220000100800 */
[C---:B------:R-:W-:Y:S03]  /*11c80*/  HMMA.16816.F32 R8, R164.reuse, R170, R8 ;  /* 0x000000aaa408723c */ /* 0x040fe60000001808 */
[C---:B------:R-:W-:Y:S01]  /*11c90*/  FMUL.FTZ R19, R3.reuse, R151 ;  /* 0x0000009703137220 */ /* 0x040fe20000410000 */
[----:B------:R-:W-:Y:S01]  /*11ca0*/  MOV R171, R14 ;  /* 0x0000000e00ab7202 */ /* 0x000fe20000000f00 */
[C---:B------:R-:W-:Y:S01]  /*11cb0*/  FMUL.FTZ R14, R3.reuse, R154 ;  /* 0x0000009a030e7220 */ /* 0x040fe20000410000 */
[----:B------:R-:W-:Y:S01]  /*11cc0*/  IMAD.MOV.U32 R169, RZ, RZ, R31 ;  /* 0x000000ffffa97224 */ /* 0x000fe200078e001f */
[----:B------:R-:W-:Y:S01]  /*11cd0*/  MOV R138, R162 ;  /* 0x000000a2008a7202 */ /* 0x000fe20000000f00 */
[----:B------:R-:W-:Y:S01]  /*11ce0*/  FMUL.FTZ R31, R3, R139 ;  /* 0x0000008b031f7220 */ /* 0x000fe20000410000 */
[----:B------:R-:W-:Y:S01]  /*11cf0*/  @!P0 PRMT R174, R237, 0x5410, RZ ;  /* 0x00005410edae8816 */ /* 0x000fe200000000ff */
[----:B------:R-:W-:Y:S01]  /*11d00*/  @!P6 HADD2 R236, -R145.H0_H0, -RZ.H0_H0 ;  /* 0xa00000ff91ece230 */ /* 0x000fe20000000900 */
[----:B------:R-:W-:Y:S02]  /*11d10*/  @P3 PRMT R153, R232, 0x5410, RZ ;  /* 0x00005410e8993816 */ /* 0x000fe400000000ff */
[----:B------:R-:W-:Y:S01]  /*11d20*/  MOV R170, R27 ;  /* 0x0000001b00aa7202 */ /* 0x000fe20000000f00 */
[C---:B------:R-:W-:Y:S01]  /*11d30*/  FMUL.FTZ R27, R3.reuse, R143 ;  /* 0x0000008f031b7220 */ /* 0x040fe20000410000 */
[----:B------:R-:W-:Y:S04]  /*11d40*/  @!P6 PRMT R145, R236, 0x5410, RZ ;  /* 0x00005410ec91e816 */ /* 0x000fe800000000ff */
[----:B------:R-:W-:Y:S01]  /*11d50*/  MUFU.EX2 R170, R170 ;  /* 0x000000aa00aa7308 */ /* 0x000fe20000000800 */
[C---:B-1----:R-:W-:Y:S08]  /*11d60*/  HMMA.16816.F32 R12, R164.reuse, R156, R12 ;  /* 0x0000009ca40c723c */ /* 0x042ff0000000180c */
[C---:B------:R-:W-:Y:S03]  /*11d70*/  HMMA.16816.F32 R16, R164.reuse, R158, R16 ;  /* 0x0000009ea410723c */ /* 0x040fe60000001810 */
[----:B------:R-:W-:Y:S02]  /*11d80*/  IMAD.MOV.U32 R159, RZ, RZ, R22 ;  /* 0x000000ffff9f7224 */ /* 0x000fe400078e0016 */
[C---:B------:R-:W-:Y:S01]  /*11d90*/  FMUL.FTZ R22, R3.reuse, R146 ;  /* 0x0000009203167220 */ /* 0x040fe20000410000 */
[----:B------:R-:W-:Y:S01]  /*11da0*/  MOV R146, R23 ;  /* 0x0000001700927202 */ /* 0x000fe20000000f00 */
[C---:B------:R-:W-:Y:S01]  /*11db0*/  FMUL.FTZ R23, R3.reuse, R147 ;  /* 0x0000009303177220 */ /* 0x040fe20000410000 */
[----:B------:R-:W-:Y:S02]  /*11dc0*/  IMAD.MOV.U32 R147, RZ, RZ, R26 ;  /* 0x000000ffff937224 */ /* 0x000fe400078e001a */
[----:B------:R-:W-:Y:S02]  /*11dd0*/  FMUL.FTZ R26, R3, R142 ;  /* 0x0000008e031a7220 */ /* 0x000fe40000410000 */
[----:B------:R-:W-:Y:S01]  /*11de0*/  IMAD.MOV.U32 R139, RZ, RZ, R147 ;  /* 0x000000ffff8b7224 */ /* 0x000fe200078e0093 */
[----:B------:R-:W-:Y:S01]  /*11df0*/  MOV R147, R168 ;  /* 0x000000a800937202 */ /* 0x000fe20000000f00 */
[----:B------:R-:W-:Y:S05]  /*11e00*/  IMAD.MOV.U32 R168, RZ, RZ, R132 ;  /* 0x000000ffffa87224 */ /* 0x000fea00078e0084 */
[----:B------:R-:W-:Y:S11]  /*11e10*/  ISETP.LE.U32.AND P4, PT, R168, UR12, PT ;  /* 0x0000000ca8007c0c */ /* 0x000ff6000bf83070 */
[----:B------:R-:W-:Y:S02]  /*11e20*/  @!UPT UIADD3 URZ, UPT, UPT, URZ, URZ, URZ ;  /* 0x000000fffffff290 */ /* 0x000fe4000fffe0ff */
[----:B------:R-:W-:Y:S05]  /*11e30*/  @!P4 HADD2 R235, -R144.H0_H0, -RZ.H0_H0 ;  /* 0xa00000ff90ebc230 */ /* 0x000fea0000000900 */
[----:B------:R-:W-:Y:S02]  /*11e40*/  @!P4 PRMT R144, R235, 0x5410, RZ ;  /* 0x00005410eb90c816 */ /* 0x000fe400000000ff */
[----:B------:R-:W-:Y:S11]  /*11e50*/  ISETP.GT.U32.AND P4, PT, R207, UR12, PT ;  /* 0x0000000ccf007c0c */ /* 0x000ff6000bf84070 */
[----:B------:R-:W-:Y:S02]  /*11e60*/  @!UPT UIADD3 URZ, UPT, UPT, URZ, URZ, URZ ;  /* 0x000000fffffff290 */ /* 0x000fe4000fffe0ff */
[----:B------:R-:W-:Y:S05]  /*11e70*/  @P4 HADD2 R231, -R152.H0_H0, -RZ.H0_H0 ;  /* 0xa00000ff98e74230 */ /* 0x000fea0000000900 */
[----:B------:R-:W-:Y:S02]  /*11e80*/  @P4 PRMT R152, R231, 0x5410, RZ ;  /* 0x00005410e7984816 */ /* 0x000fe400000000ff */
[----:B----4-:R-:W-:Y:S04]  /*11e90*/  @P1 IADD3 R173, PT, PT, R148, -0x40, RZ ;  /* 0xffffffc094ad1810 */ /* 0x010fe80007ffe0ff */
[----:B------:R-:W-:Y:S01]  /*11ea0*/  IADD3 R172, PT, PT, R200, R173, RZ ;  /* 0x000000adc8ac7210 */ /* 0x000fe20007ffe0ff */
[----:B------:R-:W1:Y:S02]  /*11eb0*/  LDSM.16.MT88.4 R148, [R173] ;  /* 0x00000000ad94783b */ /* 0x000e640000004200 */
[C---:B-1----:R-:W-:Y:S08]  /*11ec0*/  HMMA.16816.F32 R20, R164.reuse, R148, R20 ;  /* 0x00000094a414723c */ /* 0x042ff00000001814 */
[C---:B------:R-:W-:Y:S03]  /*11ed0*/  HMMA.16816.F32 R24, R164.reuse, R150, R24 ;  /* 0x00000096a418723c */ /* 0x040fe60000001818 */
[----:B------:R-:W-:Y:S01]  /*11ee0*/  IMAD.MOV.U32 R150, RZ, RZ, R140 ;  /* 0x000000ffff967224 */ /* 0x000fe200078e008c */
[----:B------:R-:W-:Y:S02]  /*11ef0*/  MOV R151, R141 ;  /* 0x0000008d00977202 */ /* 0x000fe40000000f00 */
[----:B------:R-:W1:Y:S02]  /*11f00*/  LDSM.16.MT88.4 R140, [R172] ;  /* 0x00000000ac8c783b */ /* 0x000e640000004200 */
[C---:B-1----:R-:W-:Y:S03]  /*11f10*/  HMMA.16816.F32 R28, R164.reuse, R140, R28 ;  /* 0x0000008ca41c723c */ /* 0x042fe6000000181c */
[----:B------:R-:W-:Y:S01]  /*11f20*/  MOV R141, R159 ;  /* 0x0000009f008d7202 */ /* 0x000fe20000000f00 */
[----:B------:R-:W-:Y:S01]  /*11f30*/  IMAD.MOV.U32 R159, RZ, RZ, R171 ;  /* 0x000000ffff9f7224 */ /* 0x000fe200078e00ab */
[----:B------:R-:W-:Y:S01]  /*11f40*/  MOV R140, R34 ;  /* 0x00000022008c7202 */ /* 0x000fe20000000f00 */
[----:B------:R-:W-:Y:S02]  /*11f50*/  IMAD.MOV.U32 R171, RZ, RZ, R35 ;  /* 0x000000ffffab7224 */ /* 0x000fe400078e0023 */
[C---:B------:R-:W-:Y:S01]  /*11f60*/  FMUL.FTZ R34, R3.reuse, R134 ;  /* 0x0000008603227220 */ /* 0x040fe20000410000 */
[----:B------:R-:W-:Y:S01]  /*11f70*/  FMUL.FTZ R35, R3, R135 ;  /* 0x0000008703237220 */ /* 0x000fe20000410000 */
[----:B------:R-:W-:Y:S01]  /*11f80*/  FADD.FTZ R3, R138, R136 ;  /* 0x000000888a037221 */ /* 0x000fe20000010000 */
[----:B------:R-:W-:Y:S03]  /*11f90*/  ISETP.GT.U32.AND P6, PT, R171, UR12, PT ;  /* 0x0000000cab007c0c */ /* 0x000fe6000bfc4070 */
[----:B------:R-:W-:Y:S02]  /*11fa0*/  FADD.FTZ R3, R206, R3 ;  /* 0x00000003ce037221 */ /* 0x000fe40000010000 */
[C---:B------:R-:W-:Y:S03]  /*11fb0*/  HMMA.16816.F32 R32, R164.reuse, R142, R32 ;  /* 0x0000008ea420723c */ /* 0x040fe60000001820 */
[----:B------:R-:W-:Y:S01]  /*11fc0*/  IMAD.MOV.U32 R143, RZ, RZ, R163 ;  /* 0x000000ffff8f7224 */ /* 0x000fe200078e00a3 */
[----:B------:R-:W-:Y:S01]  /*11fd0*/  MOV R163, R133 ;  /* 0x0000008500a37202 */ /* 0x000fe20000000f00 */
[----:B------:R-:W-:Y:S01]  /*11fe0*/  IMAD.MOV.U32 R142, RZ, RZ, R140 ;  /* 0x000000ffff8e7224 */ /* 0x000fe200078e008c */
[----:B------:R-:W1:Y:S01]  /*11ff0*/  LDSM.16.MT88.4 R132, [R204+0x12000] ;  /* 0x01200000cc84783b */ /* 0x000e620000004200 */
[----:B------:R-:W-:Y:S01]  /*12000*/  MOV R140, R141 ;  /* 0x0000008d008c7202 */ /* 0x000fe20000000f00 */
[----:B------:R-:W-:Y:S02]  /*12010*/  IMAD.MOV.U32 R141, RZ, RZ, R139 ;  /* 0x000000ffff8d7224 */ /* 0x000fe400078e008b */
[----:B------:R-:W-:Y:S01]  /*12020*/  FADD.FTZ R143, R143, R142 ;  /* 0x0000008e8f8f7221 */ /* 0x000fe20000010000 */
[----:B------:R-:W-:Y:S01]  /*12030*/  @P6 HADD2 R219, -R160.H0_H0, -RZ.H0_H0 ;  /* 0xa00000ffa0db6230 */ /* 0x000fe20000000900 */
[----:B------:R-:W3:Y:S01]  /*12040*/  MUFU.EX2 R142, R140 ;  /* 0x0000008c008e7308 */ /* 0x000ee20000000800 */
[----:B------:R-:W-:Y:S01]  /*12050*/  FADD.FTZ R147, R147, R3 ;  /* 0x0000000393937221 */ /* 0x000fe20000010000 */
[----:B------:R-:W-:Y:S01]  /*12060*/  FADD.FTZ R143, R205, R143 ;  /* 0x0000008fcd8f7221 */ /* 0x000fe20000010000 */
[----:B------:R-:W-:Y:S07]  /*12070*/  LDSM.16.MT88.4 R136, [R173+0x6000] ;  /* 0x00600000ad88783b */ /* 0x000fee0000004200 */
[----:B------:R-:W4:Y:S01]  /*12080*/  MUFU.EX2 R140, R141 ;  /* 0x0000008d008c7308 */ /* 0x000f220000000800 */
[----:B------:R-:W-:Y:S01]  /*12090*/  @P6 PRMT R160, R219, 0x5410, RZ ;  /* 0x00005410dba06816 */ /* 0x000fe200000000ff */
[----:B------:R-:W-:Y:S08]  /*120a0*/  FADD.FTZ R143, R191, R143 ;  /* 0x0000008fbf8f7221 */ /* 0x000ff00000010000 */
[----:B------:R-:W2:Y:S10]  /*120b0*/  MUFU.EX2 R141, R146 ;  /* 0x00000092008d7308 */ /* 0x000eb40000000800 */
[----:B------:R-:W-:Y:S01]  /*120c0*/  MUFU.EX2 R146, R169 ;  /* 0x000000a900927308 */ /* 0x000fe20000000800 */
[----:B---3--:R-:W-:Y:S01]  /*120d0*/  FADD.FTZ R147, R142, R147 ;  /* 0x000000938e937221 */ /* 0x008fe20000010000 */
[C---:B----4-:R-:W-:Y:S03]  /*120e0*/  F2FP.F16.F32.PACK_AB R149, R140.reuse, R142 ;  /* 0x0000008e8c95723e */ /* 0x050fe600000000ff */
[----:B------:R-:W-:Y:S01]  /*120f0*/  FADD.FTZ R147, R140, R147 ;  /* 0x000000938c937221 */ /* 0x000fe20000010000 */
[----:B------:R-:W-:Y:S02]  /*12100*/  PRMT R148, R149, 0x7632, R148 ;  /* 0x0000763295947816 */ /* 0x000fe40000000094 */
[C---:B--2---:R-:W-:Y:S01]  /*12110*/  F2FP.F16.F32.PACK_AB R155, R170.reuse, R141 ;  /* 0x0000008daa9b723e */ /* 0x044fe200000000ff */
[----:B------:R-:W-:Y:S02]  /*12120*/  FADD.FTZ R141, R141, R143 ;  /* 0x0000008f8d8d7221 */ /* 0x000fe40000010000 */
[----:B------:R-:W-:Y:S01]  /*12130*/  @!P5 HADD2 R215, -R148.H0_H0, -RZ.H0_H0 ;  /* 0xa00000ff94d7d230 */ /* 0x000fe20000000900 */
[----:B------:R-:W-:Y:S01]  /*12140*/  PRMT R154, R155, 0x7632, R154 ;  /* 0x000076329b9a7816 */ /* 0x000fe2000000009a */
[----:B------:R-:W-:Y:S01]  /*12150*/  FADD.FTZ R170, R170, R141 ;  /* 0x0000008daaaa7221 */ /* 0x000fe20000010000 */
        /* <DEDUP_REMOVED lines=22> */
[----:B------:R-:W-:Y:S01]  /*122c0*/  MOV R132, R150 ;  /* 0x0000009600847202 */ /* 0x000fe20000000f00 */
[----:B------:R-:W-:Y:S02]  /*122d0*/  IMAD.MOV.U32 R133, RZ, RZ, R151 ;  /* 0x000000ffff857224 */ /* 0x000fe400078e0097 */
[----:B------:R-:W-:Y:S02]  /*122e0*/  IMAD.WIDE.U32 R150, R163, -0x326172a9, RZ ;  /* 0xcd9e8d57a3967825 */ /* 0x000fe400078e00ff */
[C---:B------:R-:W-:Y:S03]  /*122f0*/  HMMA.16816.F32 R96, R164.reuse, R134, R96 ;  /* 0x00000086a460723c */ /* 0x040fe60000001860 */
[----:B------:R-:W-:Y:S01]  /*12300*/  LOP3.LUT R168, R132, UR9, R151, 0x96, !PT ;  /* 0x0000000984a87c12 */ /* 0x000fe2000f8e9697 */
[----:B------:R-:W-:Y:S01]  /*12310*/  IMAD.WIDE.U32 R162, R208, -0x326172a9, RZ ;  /* 0xcd9e8d57d0a27825 */ /* 0x000fe200078e00ff */
[----:B------:R-:W1:Y:S01]  /*12320*/  MUFU.EX2 R151, R185 ;  /* 0x000000b900977308 */ /* 0x000e620000000800 */
[----:B------:R2:W5:Y:S03]  /*12330*/  LDL.LU R208, [R1+0x50] ;  /* 0x0000500001d07983 */ /* 0x0005660000300800 */
[----:B------:R-:W-:Y:S01]  /*12340*/  LOP3.LUT R150, R150, UR8, R163, 0x96, !PT ;  /* 0x0000000896967c12 */ /* 0x000fe2000f8e96a3 */
[----:B------:R2:W5:Y:S04]  /*12350*/  LDL.LU R206, [R1+0x4c] ;  /* 0x00004c0001ce7983 */ /* 0x0005680000300800 */
[----:B------:R2:W5:Y:S04]  /*12360*/  LDL.LU R205, [R1+0x48] ;  /* 0x0000480001cd7983 */ /* 0x0005680000300800 */
[----:B------:R-:W3:Y:S01]  /*12370*/  LDSM.16.MT88.4 R132, [R204+0x16000] ;  /* 0x01600000cc84783b */ /* 0x000ee20000004200 */
[----:B-1----:R-:W-:Y:S04]  /*12380*/  F2FP.F16.F32.PACK_AB R158, R151, R146 ;  /* 0x00000092979e723e */ /* 0x002fe800000000ff */
[----:B------:R-:W-:Y:S03]  /*12390*/  PRMT R3, R158, 0x7632, R3 ;  /* 0x000076329e037816 */ /* 0x000fe60000000003 */
[----:B------:R2:W5:Y:S04]  /*123a0*/  LDL.LU R185, [R1+0x44] ;  /* 0x0000440001b97983 */ /* 0x0005680000300800 */
[----:B------:R-:W4:Y:S04]  /*123b0*/  LDL.LU R169, [R1+0x30] ;  /* 0x0000300001a97983 */ /* 0x000f280000300800 */
[----:B------:R-:W2:Y:S01]  /*123c0*/  LDL.LU R163, [R1+0x34] ;  /* 0x0000340001a37983 */ /* 0x000ea20000300800 */
[C---:B---3--:R-:W-:Y:S08]  /*123d0*/  HMMA.16816.F32 R100, R164.reuse, R132, R100 ;  /* 0x00000084a464723c */ /* 0x048ff00000001864 */
[C---:B------:R-:W-:Y:S01]  /*123e0*/  HMMA.16816.F32 R104, R164.reuse, R134, R104 ;  /* 0x00000086a468723c */ /* 0x040fe20000001868 */
[----:B------:R-:W1:Y:S07]  /*123f0*/  LDSM.16.MT88.4 R132, [R203+0x16000] ;  /* 0x01600000cb84783b */ /* 0x000e6e0000004200 */
[C---:B-1----:R-:W-:Y:S08]  /*12400*/  HMMA.16816.F32 R108, R164.reuse, R132, R108 ;  /* 0x00000084a46c723c */ /* 0x042ff0000000186c */
[C---:B------:R-:W-:Y:S01]  /*12410*/  HMMA.16816.F32 R112, R164.reuse, R134, R112 ;  /* 0x00000086a470723c */ /* 0x040fe20000001870 */
[----:B------:R-:W1:Y:S07]  /*12420*/  LDSM.16.MT88.4 R132, [R172+0x6000] ;  /* 0x00600000ac84783b */ /* 0x000e6e0000004200 */
[C---:B------:R-:W-:Y:S03]  /*12430*/  HMMA.16816.F32 R116, R164.reuse, R136, R116 ;  /* 0x00000088a474723c */ /* 0x040fe60000001874 */
[----:B------:R-:W-:Y:S02]  /*12440*/  MOV R137, R159 ;  /* 0x0000009f00897202 */ /* 0x000fe40000000f00 */
[----:B------:R-:W-:Y:S03]  /*12450*/  LOP3.LUT R159, R192, 0xff, RZ, 0xc0, !PT ;  /* 0x000000ffc09f7812 */ /* 0x000fe600078ec0ff */
[C---:B------:R-:W-:Y:S03]  /*12460*/  HMMA.16816.F32 R120, R164.reuse, R138, R120 ;  /* 0x0000008aa478723c */ /* 0x040fe60000001878 */
[----:B------:R-:W-:Y:S01]  /*12470*/  IMAD.MOV.U32 R142, RZ, RZ, R137 ;  /* 0x000000ffff8e7224 */ /* 0x000fe200078e0089 */
[C---:B------:R-:W-:Y:S02]  /*12480*/  PRMT R136, R159.reuse, 0x5410, R190 ;  /* 0x000054109f887816 */ /* 0x040fe400000000be */
[----:B------:R-:W-:Y:S03]  /*12490*/  ISETP.LE.U32.AND P6, PT, R159, UR12, PT ;  /* 0x0000000c9f007c0c */ /* 0x000fe6000bfc3070 */
[--C-:B------:R-:W-:Y:S10]  /*124a0*/  HSET2.LE.AND R136, R136, R247.reuse, PT ;  /* 0x000000f788887233 */ /* 0x100ff40003803000 */
[----:B------:R-:W-:Y:S01]  /*124b0*/  @!P6 HADD2 R230, -R149.H0_H0, -RZ.H0_H0 ;  /* 0xa00000ff95e6e230 */ /* 0x000fe20000000900 */
[C---:B-1----:R-:W-:Y:S01]  /*124c0*/  HMMA.16816.F32 R124, R164.reuse, R132, R124 ;  /* 0x00000084a47c723c */ /* 0x042fe2000000187c */
[----:B------:R-:W-:Y:S02]  /*124d0*/  IMAD.U32 R133, RZ, RZ, UR17 ;  /* 0x00000011ff857e24 */ /* 0x000fe4000f8e00ff */
[----:B------:R-:W-:Y:S02]  /*124e0*/  PRMT R132, R149, 0x5410, R148 ;  /* 0x0000541095847816 */ /* 0x000fe40000000094 */
[----:B------:R-:W-:Y:S02]  /*124f0*/  @!P6 PRMT R149, R230, 0x5410, RZ ;  /* 0x00005410e695e816 */ /* 0x000fe400000000ff */
[----:B------:R-:W-:Y:S01]  /*12500*/  LOP3.LUT R132, R132, R136, RZ, 0xc0, !PT ;  /* 0x0000008884847212 */ /* 0x000fe200078ec0ff */
[----:B------:R-:W-:Y:S01]  /*12510*/  HMMA.16816.F32 R128, R164, R134, R128 ;  /* 0x00000086a480723c */ /* 0x000fe20000001880 */
[----:B------:R-:W-:Y:S01]  /*12520*/  MOV R134, UR17 ;  /* 0x0000001100867c02 */ /* 0x000fe20008000f00 */
[----:B------:R-:W1:Y:S01]  /*12530*/  LDSM.16.MT88.4 R136, [R204+0x10800] ;  /* 0x01080000cc88783b */ /* 0x000e620000004200 */
[----:B------:R-:W-:Y:S01]  /*12540*/  PRMT R165, R192, 0x7632, R165 ;  /* 0x00007632c0a57816 */ /* 0x000fe200000000a5 */
[----:B------:R-:W-:Y:S01]  /*12550*/  FADD.FTZ R166, R146, R147 ;  /* 0x0000009392a67221 */ /* 0x000fe20000010000 */
[----:B------:R-:W-:Y:S02]  /*12560*/  SHF.R.U32.HI R164, RZ, 0x18, R192 ;  /* 0x00000018ffa47819 */ /* 0x000fe400000116c0 */
[----:B------:R-:W-:Y:S01]  /*12570*/  LOP3.LUT R167, R193, 0xff, RZ, 0xc0, !PT ;  /* 0x000000ffc1a77812 */ /* 0x000fe200078ec0ff */
[----:B------:R-:W-:Y:S01]  /*12580*/  FADD.FTZ R166, R151, R166 ;  /* 0x000000a697a67221 */ /* 0x000fe20000010000 */
[----:B------:R-:W-:Y:S02]  /*12590*/  LOP3.LUT R165, R165, 0xff, RZ, 0xc0, !PT ;  /* 0x000000ffa5a57812 */ /* 0x000fe400078ec0ff */
[----:B------:R-:W-:Y:S02]  /*125a0*/  PRMT R135, R167, 0x5410, R189 ;  /* 0x00005410a7877816 */ /* 0x000fe400000000bd */
[----:B------:R-:W-:Y:S02]  /*125b0*/  @!P5 PRMT R148, R215, 0x5410, RZ ;  /* 0x00005410d794d816 */ /* 0x000fe400000000ff */
[----:B------:R-:W-:Y:S02]  /*125c0*/  ISETP.LE.U32.AND P3, PT, R164, UR12, PT ;  /* 0x0000000ca4007c0c */ /* 0x000fe4000bf63070 */
[--C-:B------:R-:W-:Y:S02]  /*125d0*/  HSET2.LE.AND R135, R135, R247.reuse, PT ;  /* 0x000000f787877233 */ /* 0x100fe40003803000 */
[----:B------:R-:W-:Y:S02]  /*125e0*/  ISETP.LE.U32.AND P4, PT, R165, UR12, PT ;  /* 0x0000000ca5007c0c */ /* 0x000fe4000bf83070 */
[----:B------:R-:W-:Y:S02]  /*125f0*/  ISETP.LE.U32.AND P5, PT, R167, UR12, PT ;  /* 0x0000000ca7007c0c */ /* 0x000fe4000bfa3070 */
[----:B------:R-:W-:Y:S05]  /*12600*/  ISETP.GT.U32.AND P6, PT, R187, UR12, PT ;  /* 0x0000000cbb007c0c */ /* 0x000fea000bfc4070 */
[----:B------:R-:W-:Y:S04]  /*12610*/  @!P3 HADD2 R213, -R154.H0_H0, -RZ.H0_H0 ;  /* 0xa00000ff9ad5b230 */ /* 0x000fe80000000900 */
[----:B------:R-:W-:Y:S02]  /*12620*/  @!P4 HADD2 R214, -R155.H0_H0, -RZ.H0_H0 ;  /* 0xa00000ff9bd6c230 */ /* 0x000fe40000000900 */
[----:B------:R-:W-:Y:S02]  /*12630*/  @!P5 HADD2 R218, -R158.H0_H0, -RZ.H0_H0 ;  /* 0xa00000ff9edad230 */ /* 0x000fe40000000900 */
[----:B----4-:R-:W-:Y:S02]  /*12640*/  IMAD.MOV.U32 R191, RZ, RZ, R169 ;  /* 0x000000ffffbf7224 */ /* 0x010fe400078e00a9 */
[----:B------:R-:W3:Y:S01]  /*12650*/  MUFU.EX2 R169, R184 ;  /* 0x000000b800a97308 */ /* 0x000ee20000000800 */
[----:B--2---:R-:W-:Y:S09]  /*12660*/  MOV R190, R163 ;  /* 0x000000a300be7202 */ /* 0x004ff20000000f00 */
[----:B------:R-:W2:Y:S01]  /*12670*/  MUFU.EX2 R163, R244 ;  /* 0x000000f400a37308 */ /* 0x000ea20000000800 */
[----:B------:R-:W-:Y:S01]  /*12680*/  LEA R192, P0, R134, R190, 0x1 ;  /* 0x000000be86c07211 */ /* 0x000fe200078008ff */
[----:B------:R4:W-:Y:S01]  /*12690*/  STG.E.U16 desc[UR28][R190.64], R175 ;  /* 0x000000afbe007986 */ /* 0x0009e2000c10151c */
[----:B------:R-:W-:Y:S02]  /*126a0*/  PRMT R134, R165, 0x5410, R164 ;  /* 0x00005410a5867816 */ /* 0x000fe400000000a4 */
[----:B------:R-:W-:Y:S01]  /*126b0*/  LEA.HI.X.SX32 R193, R133, R191, 0x1, P0 ;  /* 0x000000bf85c17211 */ /* 0x000fe200000f0eff */
[----:B------:R1:W-:Y:S01]  /*126c0*/  STG.E.U16 desc[UR28][R190.64+0x2], R174 ;  /* 0x000002aebe007986 */ /* 0x0003e2000c10151c */
[----:B------:R-:W-:Y:S02]  /*126d0*/  PRMT R133, R155, 0x5410, R154 ;  /* 0x000054109b857816 */ /* 0x000fe4000000009a */
[--C-:B------:R-:W-:Y:S01]  /*126e0*/  HSET2.LE.AND R134, R134, R247.reuse, PT ;  /* 0x000000f786867233 */ /* 0x100fe20003803000 */
[----:B------:R1:W-:Y:S01]  /*126f0*/  STG.E.U16 desc[UR28][R192.64+0x2], R144 ;  /* 0x00000290c0007986 */ /* 0x0003e2000c10151c */
[----:B------:R-:W-:Y:S01]  /*12700*/  @!P4 PRMT R155, R214, 0x5410, RZ ;  /* 0x00005410d69bc816 */ /* 0x000fe200000000ff */
[----:B---3--:R-:W-:Y:S01]  /*12710*/  FADD.FTZ R207, R169, R170 ;  /* 0x000000aaa9cf7221 */ /* 0x008fe20000010000 */
[----:B--2---:R-:W-:Y:S01]  /*12720*/  F2FP.F16.F32.PACK_AB R157, R163, R169 ;  /* 0x000000a9a39d723e */ /* 0x004fe200000000ff */
[----:B------:R2:W5:Y:S01]  /*12730*/  LDL.LU R184, [R1+0x40] ;  /* 0x0000400001b87983 */ /* 0x0005620000300800 */
[----:B------:R-:W-:Y:S02]  /*12740*/  LOP3.LUT R133, R133, R134, RZ, 0xc0, !PT ;  /* 0x0000008685857212 */ /* 0x000fe400078ec0ff */
[----:B------:R-:W-:Y:S01]  /*12750*/  PRMT R134, R158, 0x5410, R3 ;  /* 0x000054109e867816 */ /* 0x000fe20000000003 */
[----:B------:R-:W-:Y:S01]  /*12760*/  STG.E.U16 desc[UR28][R192.64], R145 ;  /* 0x00000091c0007986 */ /* 0x000fe2000c10151c */
[----:B------:R-:W-:Y:S02]  /*12770*/  PRMT R156, R157, 0x7632, R156 ;  /* 0x000076329d9c7816 */ /* 0x000fe4000000009c */
[----:B------:R-:W-:Y:S01]  /*12780*/  LOP3.LUT R134, R134, R135, RZ, 0xc0, !PT ;  /* 0x0000008786867212 */ /* 0x000fe200078ec0ff */
[----:B------:R3:W-:Y:S01]  /*12790*/  STG.E.U16 desc[UR28][R190.64+0x12], R160 ;  /* 0x000012a0be007986 */ /* 0x0007e2000c10151c */
[----:B------:R-:W-:Y:S01]  /*127a0*/  PRMT R135, R188, 0x5410, R187 ;  /* 0x00005410bc877816 */ /* 0x000fe200000000bb */
[----:B------:R-:W-:Y:S01]  /*127b0*/  @P6 HADD2 R229, -R156.H0_H0, -RZ.H0_H0 ;  /* 0xa00000ff9ce56230 */ /* 0x000fe20000000900 */
[C---:B------:R-:W-:Y:S01]  /*127c0*/  PRMT R170, R162.reuse, 0x7772, RZ ;  /* 0x00007772a2aa7816 */ /* 0x040fe200000000ff */
[----:B------:R-:W2:Y:S01]  /*127d0*/  S2R R244, SR_TID.X ;  /* 0x0000000000f47919 */ /* 0x000ea20000002100 */
[----:B------:R-:W-:Y:S02]  /*127e0*/  LOP3.LUT R135, R135, 0xff00ff, RZ, 0xc0, !PT ;  /* 0x00ff00ff87877812 */ /* 0x000fe400078ec0ff */
[----:B----4-:R-:W-:Y:S02]  /*127f0*/  MOV R175, R142 ;  /* 0x0000008e00af7202 */ /* 0x010fe40000000f00 */
[----:B------:R-:W4:Y:S01]  /*12800*/  LDSM.16.MT88.4 R140, [R203+0x10800] ;  /* 0x01080000cb8c783b */ /* 0x000f220000004200 */
[----:B------:R-:W-:Y:S01]  /*12810*/  PRMT R169, R162, 0x7773, RZ ;  /* 0x00007773a2a97816 */ /* 0x000fe200000000ff */
[----:B-1----:R-:W-:Y:S01]  /*12820*/  MUFU.EX2 R174, R201 ;  /* 0x000000c900ae7308 */ /* 0x002fe20000000800 */
[----:B------:R-:W-:Y:S02]  /*12830*/  @!P3 PRMT R154, R213, 0x5410, RZ ;  /* 0x00005410d59ab816 */ /* 0x000fe400000000ff */
[----:B------:R-:W-:Y:S07]  /*12840*/  @!P5 PRMT R158, R218, 0x5410, RZ ;  /* 0x00005410da9ed816 */ /* 0x000fee00000000ff */
[----:B------:R1:W3:Y:S01]  /*12850*/  MUFU.EX2 R201, R197 ;  /* 0x000000c500c97308 */ /* 0x0002e20000000800 */
[--C-:B------:R-:W-:Y:S02]  /*12860*/  HSET2.LE.AND R144, R135, R247.reuse, PT ;  /* 0x000000f787907233 */ /* 0x100fe40003803000 */
[----:B------:R-:W-:Y:S02]  /*12870*/  PRMT R135, R157, 0x5410, R156 ;  /* 0x000054109d877816 */ /* 0x000fe4000000009c */
[----:B------:R-:W-:Y:S02]  /*12880*/  @P6 PRMT R156, R229, 0x5410, RZ ;  /* 0x00005410e59c6816 */ /* 0x000fe400000000ff */
[----:B------:R-:W-:Y:S02]  /*12890*/  LOP3.LUT R135, R135, R144, RZ, 0xc0, !PT ;  /* 0x0000009087877212 */ /* 0x000fe400078ec0ff */
[----:B------:R-:W-:Y:S01]  /*128a0*/  LDSM.16.MT88.4 R144, [R204+0x16800] ;  /* 0x01680000cc90783b */ /* 0x000fe20000004200 */
[----:B------:R-:W-:Y:S02]  /*128b0*/  ISETP.LE.U32.AND P0, PT, R175, UR12, PT ;  /* 0x0000000caf007c0c */ /* 0x000fe4000bf03070 */
[----:B------:R-:W2:Y:S01]  /*128c0*/  MUFU.EX2 R175, R202 ;  /* 0x000000ca00af7308 */ /* 0x000ea20000000800 */
[----:B------:R-:W-:Y:S01]  /*128d0*/  F2FP.F16.F32.PACK_AB R165, R194, R195 ;  /* 0x000000c3c2a5723e */ /* 0x000fe200000000ff */
[C---:B------:R-:W-:Y:S05]  /*128e0*/  HMMA.16816.F32 R4, R132.reuse, R136, R4 ;  /* 0x000000888404723c */ /* 0x040fea0000001804 */
[----:B-1----:R-:W-:Y:S02]  /*128f0*/  LOP3.LUT R197, R150, 0xffff, RZ, 0xc0, !PT ;  /* 0x0000ffff96c57812 */ /* 0x002fe400078ec0ff */
[----:B---3--:R-:W-:Y:S01]  /*12900*/  F2FP.F16.F32.PACK_AB R164, R196, R201 ;  /* 0x000000c9c4a4723e */ /* 0x008fe200000000ff */
[C---:B------:R-:W-:Y:S01]  /*12910*/  HMMA.16816.F32 R8, R132.reuse, R138, R8 ;  /* 0x0000008a8408723c */ /* 0x040fe20000001808 */
[----:B------:R-:W1:Y:S02]  /*12920*/  LDSM.16.MT88.4 R136, [R173+0x800] ;  /* 0x00080000ad88783b */ /* 0x000e640000004200 */
[----:B------:R-:W-:Y:S02]  /*12930*/  @!P0 HADD2 R220, -R161.H0_H0, -RZ.H0_H0 ;  /* 0xa00000ffa1dc8230 */ /* 0x000fe40000000900 */
[----:B--2---:R-:W-:Y:S01]  /*12940*/  FADD.FTZ R166, R175, R166 ;  /* 0x000000a6afa67221 */ /* 0x004fe20000010000 */
[----:B------:R-:W-:Y:S01]  /*12950*/  PRMT R160, R164, 0x7632, R160 ;  /* 0x00007632a4a07816 */ /* 0x000fe200000000a0 */
[----:B------:R-:W-:Y:S01]  /*12960*/  IMAD.MOV.U32 R202, RZ, RZ, R162 ;  /* 0x000000ffffca7224 */ /* 0x000fe200078e00a2 */
[----:B------:R-:W-:Y:S02]  /*12970*/  ISETP.GT.U32.AND P4, PT, R189, UR12, PT ;  /* 0x0000000cbd007c0c */ /* 0x000fe4000bf84070 */
[----:B------:R-:W-:Y:S01]  /*12980*/  @!P0 PRMT R161, R220, 0x5410, RZ ;  /* 0x00005410dca18816 */ /* 0x000fe200000000ff */
[----:B------:R-:W-:Y:S01]  /*12990*/  MUFU.EX2 R189, R176 ;  /* 0x000000b000bd7308 */ /* 0x000fe20000000800 */
[----:B------:R-:W-:Y:S01]  /*129a0*/  ISETP.GT.U32.AND P3, PT, R188, UR12, PT ;  /* 0x0000000cbc007c0c */ /* 0x000fe2000bf64070 */
[C---:B----4-:R-:W-:Y:S02]  /*129b0*/  HMMA.16816.F32 R12, R132.reuse, R140, R12 ;  /* 0x0000008c840c723c */ /* 0x050fe4000000180c */
[----:B------:R2:W-:Y:S01]  /*129c0*/  STG.E.U16 desc[UR28][R190.64+0x10], R161 ;  /* 0x000010a1be007986 */ /* 0x0005e2000c10151c */
[----:B------:R-:W-:Y:S05]  /*129d0*/  SHF.R.U32.HI R197, RZ, 0x8, R197 ;  /* 0x00000008ffc57819 */ /* 0x000fea00000116c5 */
[----:B------:R-:W3:Y:S01]  /*129e0*/  MUFU.EX2 R188, R177 ;  /* 0x000000b100bc7308 */ /* 0x000ee20000000800 */
[----:B------:R-:W-:Y:S01]  /*129f0*/  SHF.L.U32 R244, R244, 0x5, RZ ;  /* 0x00000005f4f47819 */ /* 0x000fe200000006ff */
[----:B------:R-:W-:Y:S01]  /*12a00*/  STG.E.U16 desc[UR28][R192.64+0x12], R152 ;  /* 0x00001298c0007986 */ /* 0x000fe2000c10151c */
[C---:B------:R-:W-:Y:S03]  /*12a10*/  HMMA.16816.F32 R16, R132.reuse, R142, R16 ;  /* 0x0000008e8410723c */ /* 0x040fe60000001810 */
[----:B------:R-:W4:Y:S01]  /*12a20*/  LDSM.16.MT88.4 R140, [R172+0x800] ;  /* 0x00080000ac8c783b */ /* 0x000f220000004200 */
[----:B------:R-:W-:Y:S02]  /*12a30*/  @P4 HADD2 R212, -R3.H0_H0, -RZ.H0_H0 ;  /* 0xa00000ff03d44230 */ /* 0x000fe40000000900 */
[----:B------:R-:W-:Y:S03]  /*12a40*/  @P3 HADD2 R217, -R157.H0_H0, -RZ.H0_H0 ;  /* 0xa00000ff9dd93230 */ /* 0x000fe60000000900 */
[----:B------:R-:W-:Y:S02]  /*12a50*/  @P4 PRMT R3, R212, 0x5410, RZ ;  /* 0x00005410d4034816 */ /* 0x000fe400000000ff */
[----:B------:R3:W-:Y:S01]  /*12a60*/  STG.E.U16 desc[UR28][R192.64+0x10], R153 ;  /* 0x00001099c0007986 */ /* 0x0007e2000c10151c */
[----:B------:R-:W-:Y:S03]  /*12a70*/  @P3 PRMT R157, R217, 0x5410, RZ ;  /* 0x00005410d99d3816 */ /* 0x000fe600000000ff */
[----:B------:R-:W-:Y:S04]  /*12a80*/  STG.E.U16 desc[UR28][R190.64+0x20], R149 ;  /* 0x00002095be007986 */ /* 0x000fe8000c10151c */
[----:B------:R-:W-:Y:S01]  /*12a90*/  STG.E.U16 desc[UR28][R190.64+0x22], R148 ;  /* 0x00002294be007986 */ /* 0x000fe2000c10151c */
[C---:B-1----:R-:W-:Y:S03]  /*12aa0*/  HMMA.16816.F32 R20, R132.reuse, R136, R20 ;  /* 0x000000888414723c */ /* 0x042fe60000001814 */
[----:B------:R-:W-:Y:S01]  /*12ab0*/  STG.E.U16 desc[UR28][R192.64+0x20], R155 ;  /* 0x0000209bc0007986 */ /* 0x000fe2000c10151c */
[----:B--2---:R-:W-:Y:S03]  /*12ac0*/  F2FP.F16.F32.PACK_AB R161, R174, R175 ;  /* 0x000000afaea1723e */ /* 0x004fe600000000ff */
[----:B------:R-:W-:Y:S01]  /*12ad0*/  STG.E.U16 desc[UR28][R192.64+0x22], R154 ;  /* 0x0000229ac0007986 */ /* 0x000fe2000c10151c */
[----:B------:R-:W-:Y:S01]  /*12ae0*/  PRMT R175, R150, 0x7632, R175 ;  /* 0x0000763296af7816 */ /* 0x000fe200000000af */
[C---:B------:R-:W-:Y:S02]  /*12af0*/  HMMA.16816.F32 R24, R132.reuse, R138, R24 ;  /* 0x0000008a8418723c */ /* 0x040fe40000001818 */
[----:B------:R-:W1:Y:S01]  /*12b00*/  LDSM.16.MT88.4 R136, [R204+0x12800] ;  /* 0x01280000cc88783b */ /* 0x000e620000004200 */
[----:B------:R-:W-:Y:S02]  /*12b10*/  PRMT R159, R161, 0x7632, R159 ;  /* 0x00007632a19f7816 */ /* 0x000fe4000000009f */
[----:B------:R-:W-:Y:S01]  /*12b20*/  LOP3.LUT R175, R175, 0xff, RZ, 0xc0, !PT ;  /* 0x000000ffafaf7812 */ /* 0x000fe200078ec0ff */
[----:B---3--:R-:W-:Y:S04]  /*12b30*/  FADD.FTZ R153, R174, R166 ;  /* 0x000000a6ae997221 */ /* 0x008fe80000010000 */
[----:B------:R-:W-:Y:S01]  /*12b40*/  STG.E.U16 desc[UR28][R190.64+0x30], R158 ;  /* 0x0000309ebe007986 */ /* 0x000fe2000c10151c */
[----:B------:R-:W-:Y:S02]  /*12b50*/  SHF.R.U32.HI R174, RZ, 0x18, R150 ;  /* 0x00000018ffae7819 */ /* 0x000fe40000011696 */
[----:B------:R-:W-:Y:S01]  /*12b60*/  PRMT R166, R165, 0x7632, R166 ;  /* 0x00007632a5a67816 */ /* 0x000fe200000000a6 */
[C---:B----4-:R-:W-:Y:S01]  /*12b70*/  HMMA.16816.F32 R28, R132.reuse, R140, R28 ;  /* 0x0000008c841c723c */ /* 0x050fe2000000181c */
[----:B------:R-:W-:Y:S02]  /*12b80*/  STG.E.U16 desc[UR28][R190.64+0x32], R3 ;  /* 0x00003203be007986 */ /* 0x000fe4000c10151c */
[----:B------:R-:W-:Y:S02]  /*12b90*/  ISETP.LE.U32.AND P4, PT, R175, UR12, PT ;  /* 0x0000000caf007c0c */ /* 0x000fe4000bf83070 */
[----:B------:R-:W-:Y:S01]  /*12ba0*/  STG.E.U16 desc[UR28][R192.64+0x30], R157 ;  /* 0x0000309dc0007986 */ /* 0x000fe2000c10151c */
[----:B------:R-:W-:Y:S02]  /*12bb0*/  ISETP.LE.U32.AND P3, PT, R174, UR12, PT ;  /* 0x0000000cae007c0c */ /* 0x000fe4000bf63070 */
[C---:B------:R-:W-:Y:S01]  /*12bc0*/  HMMA.16816.F32 R32, R132.reuse, R142, R32 ;  /* 0x0000008e8420723c */ /* 0x040fe20000001820 */
[----:B------:R-:W2:Y:S08]  /*12bd0*/  LDSM.16.MT88.4 R140, [R203+0x12800] ;  /* 0x01280000cb8c783b */ /* 0x000eb00000004200 */
[----:B------:R-:W-:Y:S01]  /*12be0*/  STG.E.U16 desc[UR28][R192.64+0x32], R156 ;  /* 0x0000329cc0007986 */ /* 0x000fe2000c10151c */
        /* <DEDUP_REMOVED lines=19> */
[----:B------:R-:W-:Y:S04]  /*12d20*/  LOP3.LUT R136, R150, 0xffff, RZ, 0xc0, !PT ;  /* 0x0000ffff96887812 */ /* 0x000fe800078ec0ff */
[----:B------:R-:W-:Y:S01]  /*12d30*/  SHF.R.U32.HI R171, RZ, 0x8, R136 ;  /* 0x00000008ffab7819 */ /* 0x000fe20000011688 */
[C---:B------:R-:W-:Y:S03]  /*12d40*/  HMMA.16816.F32 R88, R132.reuse, R138, R88 ;  /* 0x0000008a8458723c */ /* 0x040fe60000001858 */
[----:B------:R-:W-:Y:S02]  /*12d50*/  LOP3.LUT R136, R171, 0xffff, RZ, 0xc0, !PT ;  /* 0x0000ffffab887812 */ /* 0x000fe400078ec0ff */
[----:B------:R-:W-:Y:S02]  /*12d60*/  PRMT R171, R162, 0x7771, RZ ;  /* 0x00007771a2ab7816 */ /* 0x000fe400000000ff */
[----:B------:R-:W-:Y:S02]  /*12d70*/  ISETP.LE.U32.AND P0, PT, R136, UR12, PT ;  /* 0x0000000c88007c0c */ /* 0x000fe4000bf03070 */
[----:B------:R-:W1:Y:S01]  /*12d80*/  LDSM.16.MT88.4 R136, [R203+0x16800] ;  /* 0x01680000cb88783b */ /* 0x000e620000004200 */
[----:B------:R-:W-:Y:S01]  /*12d90*/  ISETP.GT.U32.AND P6, PT, R171, UR12, PT ;  /* 0x0000000cab007c0c */ /* 0x000fe2000bfc4070 */
[C---:B--2---:R-:W-:Y:S09]  /*12da0*/  HMMA.16816.F32 R92, R132.reuse, R140, R92 ;  /* 0x0000008c845c723c */ /* 0x044ff2000000185c */
[----:B------:R-:W-:Y:S01]  /*12db0*/  @!P0 HADD2 R227, -R159.H0_H0, -RZ.H0_H0 ;  /* 0xa00000ff9fe38230 */ /* 0x000fe20000000900 */
[C---:B------:R-:W-:Y:S01]  /*12dc0*/  HMMA.16816.F32 R96, R132.reuse, R142, R96 ;  /* 0x0000008e8460723c */ /* 0x040fe20000001860 */
[----:B------:R-:W2:Y:S02]  /*12dd0*/  LDSM.16.MT88.4 R140, [R173+0x6800] ;  /* 0x00680000ad8c783b */ /* 0x000ea40000004200 */
[----:B------:R-:W-:Y:S05]  /*12de0*/  @P6 HADD2 R225, -R160.H0_H0, -RZ.H0_H0 ;  /* 0xa00000ffa0e16230 */ /* 0x000fea0000000900 */
[C---:B------:R-:W-:Y:S03]  /*12df0*/  HMMA.16816.F32 R100, R132.reuse, R144, R100 ;  /* 0x000000908464723c */ /* 0x040fe60000001864 */
[----:B------:R-:W-:Y:S01]  /*12e00*/  FADD.FTZ R144, R163, R207 ;  /* 0x000000cfa3907221 */ /* 0x000fe20000010000 */
[----:B------:R-:W-:Y:S01]  /*12e10*/  F2FP.F16.F32.PACK_AB R163, R198, R199 ;  /* 0x000000c7c6a3723e */ /* 0x000fe200000000ff */
[----:B------:R-:W3:Y:S02]  /*12e20*/  S2R R207, SR_TID.X ;  /* 0x0000000000cf7919 */ /* 0x000ee40000002100 */
[----:B------:R-:W-:Y:S01]  /*12e30*/  FADD.FTZ R152, R199, R144 ;  /* 0x00000090c7987221 */ /* 0x000fe20000010000 */
[C---:B------:R-:W-:Y:S01]  /*12e40*/  HMMA.16816.F32 R104, R132.reuse, R146, R104 ;  /* 0x000000928468723c */ /* 0x040fe20000001868 */
[----:B------:R-:W4:Y:S02]  /*12e50*/  LDSM.16.MT88.4 R144, [R172+0x6800] ;  /* 0x00680000ac90783b */ /* 0x000f240000004200 */
[----:B------:R-:W-:Y:S01]  /*12e60*/  LOP3.LUT R199, R150, 0xff, RZ, 0xc0, !PT ;  /* 0x000000ff96c77812 */ /* 0x000fe200078ec0ff */
[----:B------:R-:W-:Y:S01]  /*12e70*/  FADD.FTZ R198, R198, R152 ;  /* 0x00000098c6c67221 */ /* 0x000fe20000010000 */
[----:B------:R-:W-:Y:S01]  /*12e80*/  PRMT R162, R163, 0x7632, R162 ;  /* 0x00007632a3a27816 */ /* 0x000fe200000000a2 */
[----:B------:R-:W-:Y:S01]  /*12e90*/  @!P4 HADD2 R216, -R163.H0_H0, -RZ.H0_H0 ;  /* 0xa00000ffa3d8c230 */ /* 0x000fe20000000900 */
[----:B------:R-:W-:Y:S01]  /*12ea0*/  ISETP.LE.U32.AND P5, PT, R199, UR12, PT ;  /* 0x0000000cc7007c0c */ /* 0x000fe2000bfa3070 */
[----:B------:R-:W-:Y:S01]  /*12eb0*/  FADD.FTZ R187, R195, R198 ;  /* 0x000000c6c3bb7221 */ /* 0x000fe20000010000 */
[----:B------:R-:W3:Y:S01]  /*12ec0*/  LDSM.16.MT88.4 R148, [R204+0x11000] ;  /* 0x01100000cc94783b */ /* 0x000ee20000004200 */
[----:B------:R-:W-:Y:S01]  /*12ed0*/  @!P3 HADD2 R226, -R162.H0_H0, -RZ.H0_H0 ;  /* 0xa00000ffa2e2b230 */ /* 0x000fe20000000900 */
[C---:B-1----:R-:W-:Y:S03]  /*12ee0*/  HMMA.16816.F32 R108, R132.reuse, R136, R108 ;  /* 0x00000088846c723c */ /* 0x042fe6000000186c */
[----:B------:R-:W-:Y:S01]  /*12ef0*/  PRMT R137, R199, 0x5410, R197 ;  /* 0x00005410c7897816 */ /* 0x000fe200000000c5 */
[----:B------:R-:W-:Y:S01]  /*12f00*/  FADD.FTZ R187, R194, R187 ;  /* 0x000000bbc2bb7221 */ /* 0x000fe20000010000 */
[----:B------:R-:W-:Y:S02]  /*12f10*/  PRMT R136, R161, 0x5410, R159 ;  /* 0x00005410a1887816 */ /* 0x000fe4000000009f */
[----:B------:R-:W-:Y:S01]  /*12f20*/  @!P0 PRMT R159, R227, 0x5410, RZ ;  /* 0x00005410e39f8816 */ /* 0x000fe200000000ff */
[C---:B------:R-:W-:Y:S03]  /*12f30*/  HMMA.16816.F32 R112, R132.reuse, R138, R112 ;  /* 0x0000008a8470723c */ /* 0x040fe60000001870 */
[----:B------:R-:W-:Y:S01]  /*12f40*/  PRMT R139, R170, 0x5410, R169 ;  /* 0x00005410aa8b7816 */ /* 0x000fe200000000a9 */
[----:B------:R-:W-:Y:S01]  /*12f50*/  STG.E.U16 desc[UR28][R190.64+0x42], R159 ;  /* 0x0000429fbe007986 */ /* 0x000fe2000c10151c */
[----:B------:R-:W-:Y:S01]  /*12f60*/  LOP3.LUT R197, R202, 0xff, RZ, 0xc0, !PT ;  /* 0x000000ffcac57812 */ /* 0x000fe200078ec0ff */
[----:B------:R-:W-:Y:S01]  /*12f70*/  @!P5 HADD2 R228, -R161.H0_H0, -RZ.H0_H0 ;  /* 0xa00000ffa1e4d230 */ /* 0x000fe20000000900 */
[--C-:B------:R-:W-:Y:S01]  /*12f80*/  HSET2.LE.AND R137, R137, R247.reuse, PT ;  /* 0x000000f789897233 */ /* 0x100fe20003803000 */
[C---:B--2---:R-:W-:Y:S01]  /*12f90*/  HMMA.16816.F32 R116, R132.reuse, R140, R116 ;  /* 0x0000008c8474723c */ /* 0x044fe20000001874 */
[----:B------:R-:W-:Y:S02]  /*12fa0*/  LDSM.16.MT88.4 R156, [R204+0x11800] ;  /* 0x01180000cc9c783b */ /* 0x000fe40000004200 */
[----:B------:R-:W-:Y:S01]  /*12fb0*/  PRMT R138, R175, 0x5410, R174 ;  /* 0x00005410af8a7816 */ /* 0x000fe200000000ae */
[----:B------:R-:W-:Y:S01]  /*12fc0*/  FADD.FTZ R187, R181, R187 ;  /* 0x000000bbb5bb7221 */ /* 0x000fe20000010000 */
[----:B------:R-:W-:Y:S02]  /*12fd0*/  LOP3.LUT R136, R136, R137, RZ, 0xc0, !PT ;  /* 0x0000008988887212 */ /* 0x000fe400078ec0ff */
[----:B------:R-:W-:Y:S01]  /*12fe0*/  PRMT R137, R163, 0x5410, R162 ;  /* 0x00005410a3897816 */ /* 0x000fe200000000a2 */
[C---:B------:R-:W-:Y:S01]  /*12ff0*/  HMMA.16816.F32 R120, R132.reuse, R142, R120 ;  /* 0x0000008e8478723c */ /* 0x040fe20000001878 */
[----:B------:R-:W1:Y:S02]  /*13000*/  LDSM.16.MT88.4 R140, [R203+0x11000] ;  /* 0x01100000cb8c783b */ /* 0x000e640000004200 */
[--C-:B------:R-:W-:Y:S01]  /*13010*/  HSET2.LE.AND R138, R138, R247.reuse, PT ;  /* 0x000000f78a8a7233 */ /* 0x100fe20003803000 */
[----:B------:R-:W-:Y:S01]  /*13020*/  FADD.FTZ R187, R180, R187 ;  /* 0x000000bbb4bb7221 */ /* 0x000fe20000010000 */
[----:B------:R-:W-:Y:S02]  /*13030*/  @!P5 PRMT R161, R228, 0x5410, RZ ;  /* 0x00005410e4a1d816 */ /* 0x000fe400000000ff */
[----:B------:R-:W-:Y:S01]  /*13040*/  ISETP.GT.U32.AND P5, PT, R170, UR12, PT ;  /* 0x0000000caa007c0c */ /* 0x000fe2000bfa4070 */
[C---:B----4-:R-:W-:Y:S02]  /*13050*/  HMMA.16816.F32 R124, R132.reuse, R144, R124 ;  /* 0x00000090847c723c */ /* 0x050fe4000000187c */
[----:B------:R-:W-:Y:S01]  /*13060*/  STG.E.U16 desc[UR28][R190.64+0x40], R161 ;  /* 0x000040a1be007986 */ /* 0x000fe2000c10151c */
[----:B------:R-:W-:Y:S01]  /*13070*/  LOP3.LUT R137, R137, R138, RZ, 0xc0, !PT ;  /* 0x0000008a89897212 */ /* 0x000fe200078ec0ff */
[----:B------:R-:W-:Y:S01]  /*13080*/  FADD.FTZ R187, R188, R187 ;  /* 0x000000bbbcbb7221 */ /* 0x000fe20000010000 */
[----:B------:R-:W-:Y:S02]  /*13090*/  PRMT R138, R197, 0x5410, R171 ;  /* 0x00005410c58a7816 */ /* 0x000fe400000000ab */
[----:B------:R-:W-:Y:S01]  /*130a0*/  LOP3.LUT R144, R139, 0xff00ff, RZ, 0xc0, !PT ;  /* 0x00ff00ff8b907812 */ /* 0x000fe200078ec0ff */
[----:B------:R-:W-:Y:S01]  /*130b0*/  HMMA.16816.F32 R128, R132, R146, R128 ;  /* 0x000000928480723c */ /* 0x000fe20000001880 */
[----:B------:R-:W-:Y:S02]  /*130c0*/  LDSM.16.MT88.4 R132, [R172+0x1000] ;  /* 0x00100000ac84783b */ /* 0x000fe40000004200 */
[--C-:B------:R-:W-:Y:S01]  /*130d0*/  HSET2.LE.AND R138, R138, R247.reuse, PT ;  /* 0x000000f78a8a7233 */ /* 0x100fe20003803000 */
[----:B------:R-:W-:Y:S01]  /*130e0*/  @P5 HADD2 R224, -R165.H0_H0, -RZ.H0_H0 ;  /* 0xa00000ffa5e05230 */ /* 0x000fe20000000900 */
[----:B------:R-:W-:Y:S02]  /*130f0*/  PRMT R139, R164, 0x5410, R160 ;  /* 0x00005410a48b7816 */ /* 0x000fe400000000a0 */
[----:B------:R-:W-:Y:S02]  /*13100*/  MOV R145, R153 ;  /* 0x0000009900917202 */ /* 0x000fe40000000f00 */
[----:B------:R-:W-:Y:S01]  /*13110*/  LOP3.LUT R138, R139, R138, RZ, 0xc0, !PT ;  /* 0x0000008a8b8a7212 */ /* 0x000fe200078ec0ff */
[----:B------:R-:W2:Y:S01]  /*13120*/  LDSM.16.MT88.4 R152, [R173+0x1000] ;  /* 0x00100000ad98783b */ /* 0x000ea20000004200 */
[--C-:B------:R-:W-:Y:S01]  /*13130*/  HSET2.LE.AND R139, R144, R247.reuse, PT ;  /* 0x000000f7908b7233 */ /* 0x100fe20003803000 */
[----:B------:R-:W-:Y:S01]  /*13140*/  FADD.FTZ R201, R201, R145 ;  /* 0x00000091c9c97221 */ /* 0x000fe20000010000 */
[----:B------:R-:W-:Y:S02]  /*13150*/  PRMT R144, R165, 0x5410, R166 ;  /* 0x00005410a5907816 */ /* 0x000fe400000000a6 */
[----:B------:R-:W-:Y:S01]  /*13160*/  @!P4 PRMT R163, R216, 0x5410, RZ ;  /* 0x00005410d8a3c816 */ /* 0x000fe200000000ff */
[----:B------:R-:W-:Y:S01]  /*13170*/  FADD.FTZ R3, R196, R201 ;  /* 0x000000c9c4037221 */ /* 0x000fe20000010000 */
[----:B------:R-:W-:Y:S02]  /*13180*/  LOP3.LUT R139, R144, R139, RZ, 0xc0, !PT ;  /* 0x0000008b908b7212 */ /* 0x000fe400078ec0ff */
[----:B------:R-:W4:Y:S01]  /*13190*/  LDSM.16.MT88.4 R144, [R204+0x13000] ;  /* 0x01300000cc90783b */ /* 0x000f220000004200 */
[----:B------:R-:W-:Y:S02]  /*131a0*/  @!P3 PRMT R162, R226, 0x5410, RZ ;  /* 0x00005410e2a2b816 */ /* 0x000fe400000000ff */
[----:B------:R-:W-:Y:S02]  /*131b0*/  ISETP.GT.U32.AND P4, PT, R169, UR12, PT ;  /* 0x0000000ca9007c0c */ /* 0x000fe4000bf84070 */
[C---:B---3--:R-:W-:Y:S03]  /*131c0*/  HMMA.16816.F32 R4, R136.reuse, R148, R4 ;  /* 0x000000948804723c */ /* 0x048fe60000001804 */
[----:B------:R-:W-:Y:S02]  /*131d0*/  STG.E.U16 desc[UR28][R192.64+0x40], R163 ;  /* 0x000040a3c0007986 */ /* 0x000fe4000c10151c */
[----:B------:R-:W-:Y:S02]  /*131e0*/  @P6 PRMT R160, R225, 0x5410, RZ ;  /* 0x00005410e1a06816 */ /* 0x000fe400000000ff */
[----:B------:R-:W-:Y:S01]  /*131f0*/  STG.E.U16 desc[UR28][R192.64+0x42], R162 ;  /* 0x000042a2c0007986 */ /* 0x000fe2000c10151c */
[C---:B------:R-:W-:Y:S03]  /*13200*/  HMMA.16816.F32 R8, R136.reuse, R150, R8 ;  /* 0x000000968808723c */ /* 0x040fe60000001808 */
[----:B------:R-:W3:Y:S01]  /*13210*/  LDSM.16.MT88.4 R148, [R203+0x13000] ;  /* 0x01300000cb94783b */ /* 0x000ee20000004200 */
[----:B------:R-:W-:Y:S01]  /*13220*/  @P5 PRMT R165, R224, 0x5410, RZ ;  /* 0x00005410e0a55816 */ /* 0x000fe200000000ff */
[----:B------:R-:W-:Y:S01]  /*13230*/  @P4 HADD2 R223, -R166.H0_H0, -RZ.H0_H0 ;  /* 0xa00000ffa6df4230 */ /* 0x000fe20000000900 */
[----:B------:R-:W-:Y:S02]  /*13240*/  ISETP.LE.U32.AND P0, PT, R197, UR12, PT ;  /* 0x0000000cc5007c0c */ /* 0x000fe4000bf03070 */
[C---:B-1----:R-:W-:Y:S03]  /*13250*/  HMMA.16816.F32 R12, R136.reuse, R140, R12 ;  /* 0x0000008c880c723c */ /* 0x042fe6000000180c */
[----:B------:R-:W-:Y:S01]  /*13260*/  STG.E.U16 desc[UR28][R190.64+0x52], R160 ;  /* 0x000052a0be007986 */ /* 0x000fe2000c10151c */
[----:B------:R-:W-:Y:S02]  /*13270*/  @P4 PRMT R166, R223, 0x5410, RZ ;  /* 0x00005410dfa64816 */ /* 0x000fe400000000ff */
[----:B------:R-:W-:Y:S02]  /*13280*/  F2FP.F16.F32.PACK_AB R174, R180, R181 ;  /* 0x000000b5b4ae723e */ /* 0x000fe400000000ff */
[C---:B------:R-:W-:Y:S01]  /*13290*/  HMMA.16816.F32 R16, R136.reuse, R142, R16 ;  /* 0x0000008e8810723c */ /* 0x040fe20000001810 */
[----:B------:R-:W1:Y:S02]  /*132a0*/  LDSM.16.MT88.4 R140, [R173+0x3000] ;  /* 0x00300000ad8c783b */ /* 0x000e640000004200 */
[----:B------:R-:W-:Y:S01]  /*132b0*/  @!P0 HADD2 R221, -R164.H0_H0, -RZ.H0_H0 ;  /* 0xa00000ffa4dd8230 */ /* 0x000fe20000000900 */
[----:B------:R-:W-:Y:S04]  /*132c0*/  SHF.L.U32 R202, R207, 0x6, RZ ;  /* 0x00000006cfca7819 */ /* 0x000fe800000006ff */
[C---:B--2---:R-:W-:Y:S03]  /*132d0*/  HMMA.16816.F32 R20, R136.reuse, R152, R20 ;  /* 0x000000988814723c */ /* 0x044fe60000001814 */
[----:B------:R-:W-:Y:S02]  /*132e0*/  @!P0 PRMT R164, R221, 0x5410, RZ ;  /* 0x00005410dda48816 */ /* 0x000fe400000000ff */
[----:B------:R-:W-:Y:S03]  /*132f0*/  LOP3.LUT R201, R202, 0x400, RZ, 0xc0, !PT ;  /* 0x00000400cac97812 */ /* 0x000fe600078ec0ff */
[C---:B------:R-:W-:Y:S01]  /*13300*/  HMMA.16816.F32 R24, R136.reuse, R154, R24 ;  /* 0x0000009a8818723c */ /* 0x040fe20000001818 */
[----:B------:R-:W2:Y:S07]  /*13310*/  LDSM.16.MT88.4 R152, [R172+0x3000] ;  /* 0x00300000ac98783b */ /* 0x000eae0000004200 */
[C---:B------:R-:W-:Y:S01]  /*13320*/  HMMA.16816.F32 R28, R136.reuse, R132, R28 ;  /* 0x00000084881c723c */ /* 0x040fe2000000181c */
[----:B------:R-:W-:Y:S04]  /*13330*/  STG.E.U16 desc[UR28][R190.64+0x50], R164 ;  /* 0x000050a4be007986 */ /* 0x000fe8000c10151c */
[----:B------:R-:W-:Y:S03]  /*13340*/  STG.E.U16 desc[UR28][R192.64+0x50], R165 ;  /* 0x000050a5c0007986 */ /* 0x000fe6000c10151c */
[C---:B------:R-:W-:Y:S01]  /*13350*/  HMMA.16816.F32 R32, R136.reuse, R134, R32 ;  /* 0x000000868820723c */ /* 0x040fe20000001820 */
[----:B------:R-:W2:Y:S07]  /*13360*/  LDSM.16.MT88.4 R132, [R204+0x15000] ;  /* 0x01500000cc84783b */ /* 0x000eae0000004200 */
[C---:B----4-:R-:W-:Y:S01]  /*13370*/  HMMA.16816.F32 R36, R136.reuse, R144, R36 ;  /* 0x000000908824723c */ /* 0x050fe20000001824 */
[----:B------:R-:W-:Y:S07]  /*13380*/  STG.E.U16 desc[UR28][R192.64+0x52], R166 ;  /* 0x000052a6c0007986 */ /* 0x000fee000c10151c */
[C---:B------:R-:W-:Y:S01]  /*13390*/  HMMA.16816.F32 R40, R136.reuse, R146, R40 ;  /* 0x000000928828723c */ /* 0x040fe20000001828 */
[----:B------:R-:W4:Y:S07]  /*133a0*/  LDSM.16.MT88.4 R144, [R203+0x15000] ;  /* 0x01500000cb90783b */ /* 0x000f2e0000004200 */
[C---:B---3--:R-:W-:Y:S08]  /*133b0*/  HMMA.16816.F32 R44, R136.reuse, R148, R44 ;  /* 0x00000094882c723c */ /* 0x048ff0000000182c */
[C---:B------:R-:W-:Y:S03]  /*133c0*/  HMMA.16816.F32 R48, R136.reuse, R150, R48 ;  /* 0x000000968830723c */ /* 0x040fe60000001830 */
[----:B------:R-:W-:Y:S04]  /*133d0*/  IMAD.WIDE.U32 R150, R168, -0x2daee0ad, RZ ;  /* 0xd2511f53a8967825 */ /* 0x000fe800078e00ff */
[----:B------:R-:W-:Y:S01]  /*133e0*/  IMAD.MOV.U32 R199, RZ, RZ, R150 ;  /* 0x000000ffffc77224 */ /* 0x000fe200078e0096 */
[C---:B-1----:R-:W-:Y:S03]  /*133f0*/  HMMA.16816.F32 R52, R136.reuse, R140, R52 ;  /* 0x0000008c8834723c */ /* 0x042fe60000001834 */
[----:B------:R-:W-:Y:S02]  /*13400*/  LOP3.LUT R198, R186, UR10, R151, 0x96, !PT ;  /* 0x0000000abac67c12 */ /* 0x000fe4000f8e9697 */
[C---:B------:R-:W-:Y:S01]  /*13410*/  PRMT R196, R150.reuse, 0x7772, RZ ;  /* 0x0000777296c47816 */ /* 0x040fe200000000ff */
[----:B------:R1:W-:Y:S01]  /*13420*/  MUFU.EX2 R186, R179 ;  /* 0x000000b300ba7308 */ /* 0x0003e20000000800 */
[C---:B------:R-:W-:Y:S01]  /*13430*/  PRMT R195, R150.reuse, 0x7773, RZ ;  /* 0x0000777396c37816 */ /* 0x040fe200000000ff */
[C---:B------:R-:W-:Y:S01]  /*13440*/  HMMA.16816.F32 R56, R136.reuse, R142, R56 ;  /* 0x0000008e8838723c */ /* 0x040fe20000001838 */
[----:B------:R-:W3:Y:S02]  /*13450*/  LDSM.16.MT88.4 R140, [R173+0x5000] ;  /* 0x00500000ad8c783b */ /* 0x000ee40000004200 */
[----:B------:R-:W-:Y:S02]  /*13460*/  PRMT R197, R150, 0x7771, RZ ;  /* 0x0000777196c57816 */ /* 0x000fe400000000ff */
[----:B------:R-:W-:Y:S02]  /*13470*/  LOP3.LUT R148, R198, 0xffff, RZ, 0xc0, !PT ;  /* 0x0000ffffc6947812 */ /* 0x000fe400078ec0ff */
[----:B------:R-:W-:Y:S01]  /*13480*/  ISETP.GT.U32.AND P4, PT, R197, UR12, PT ;  /* 0x0000000cc5007c0c */ /* 0x000fe2000bf84070 */
[C---:B--2---:R-:W-:Y:S01]  /*13490*/  HMMA.16816.F32 R60, R136.reuse, R152, R60 ;  /* 0x00000098883c723c */ /* 0x044fe2000000183c */
[----:B------:R-:W2:Y:S02]  /*134a0*/  MUFU.EX2 R152, R183 ;  /* 0x000000b700987308 */ /* 0x000ea40000000800 */
[----:B------:R-:W-:Y:S08]  /*134b0*/  SHF.R.U32.HI R148, RZ, 0x8, R148 ;  /* 0x00000008ff947819 */ /* 0x000ff00000011694 */
[----:B------:R-:W4:Y:S01]  /*134c0*/  MUFU.EX2 R183, R178 ;  /* 0x000000b200b77308 */ /* 0x000f220000000800 */
[----:B-1----:R-:W-:Y:S01]  /*134d0*/  F2FP.F16.F32.PACK_AB R179, R189, R188 ;  /* 0x000000bcbdb3723e */ /* 0x002fe200000000ff */
[C---:B------:R-:W-:Y:S03]  /*134e0*/  HMMA.16816.F32 R64, R136.reuse, R154, R64 ;  /* 0x0000009a8840723c */ /* 0x040fe60000001840 */
[----:B------:R-:W-:Y:S02]  /*134f0*/  LOP3.LUT R149, R148, 0xffff, RZ, 0xc0, !PT ;  /* 0x0000ffff94957812 */ /* 0x000fe400078ec0ff */
[----:B------:R-:W-:Y:S02]  /*13500*/  LOP3.LUT R199, R199, 0xff, RZ, 0xc0, !PT ;  /* 0x000000ffc7c77812 */ /* 0x000fe400078ec0ff */
[----:B------:R-:W-:Y:S01]  /*13510*/  ISETP.LE.U32.AND P3, PT, R149, UR12, PT ;  /* 0x0000000c95007c0c */ /* 0x000fe2000bf63070 */
[C---:B------:R-:W-:Y:S03]  /*13520*/  HMMA.16816.F32 R68, R136.reuse, R132, R68 ;  /* 0x000000848844723c */ /* 0x040fe60000001844 */
[----:B------:R-:W-:Y:S01]  /*13530*/  LOP3.LUT R149, R198, 0xff, RZ, 0xc0, !PT ;  /* 0x000000ffc6957812 */ /* 0x000fe200078ec0ff */
[----:B--2---:R-:W-:Y:S01]  /*13540*/  FADD.FTZ R194, R152, R3 ;  /* 0x0000000398c27221 */ /* 0x004fe20000010000 */
[C---:B------:R-:W-:Y:S02]  /*13550*/  F2FP.F16.F32.PACK_AB R152, R182.reuse, R152 ;  /* 0x00000098b698723e */ /* 0x040fe400000000ff */
[C---:B------:R-:W-:Y:S01]  /*13560*/  PRMT R148, R149.reuse, 0x5410, R148 ;  /* 0x0000541095947816 */ /* 0x040fe20000000094 */
[C---:B------:R-:W-:Y:S01]  /*13570*/  HMMA.16816.F32 R72, R136.reuse, R134, R72 ;  /* 0x000000868848723c */ /* 0x040fe20000001848 */
[----:B------:R-:W1:Y:S02]  /*13580*/  LDSM.16.MT88.4 R132, [R172+0x5000] ;  /* 0x00500000ac84783b */ /* 0x000e640000004200 */
[----:B------:R-:W-:Y:S01]  /*13590*/  ISETP.LE.U32.AND P0, PT, R149, UR12, PT ;  /* 0x0000000c95007c0c */ /* 0x000fe2000bf03070 */
[----:B------:R-:W-:Y:S01]  /*135a0*/  FADD.FTZ R194, R182, R194 ;  /* 0x000000c2b6c27221 */ /* 0x000fe20000010000 */
[--C-:B------:R-:W-:Y:S02]  /*135b0*/  HSET2.LE.AND R164, R148, R247.reuse, PT ;  /* 0x000000f794a47233 */ /* 0x100fe40003803000 */
[----:B------:R-:W-:Y:S01]  /*135c0*/  PRMT R175, R152, 0x7632, R175 ;  /* 0x0000763298af7816 */ /* 0x000fe200000000af */
[C---:B----4-:R-:W-:Y:S01]  /*135d0*/  HMMA.16816.F32 R76, R136.reuse, R144, R76 ;  /* 0x00000090884c723c */ /* 0x050fe2000000184c */
[----:B------:R-:W-:Y:S02]  /*135e0*/  LDSM.16.MT88.4 R148, [R203+0x11800] ;  /* 0x01180000cb94783b */ /* 0x000fe40000004200 */
[----:B------:R-:W-:Y:S01]  /*135f0*/  PRMT R3, R174, 0x7632, R3 ;  /* 0x00007632ae037816 */ /* 0x000fe20000000003 */
[----:B------:R-:W-:Y:S01]  /*13600*/  @!P3 HADD2 R233, -R175.H0_H0, -RZ.H0_H0 ;  /* 0xa00000ffafe9b230 */ /* 0x000fe20000000900 */
[----:B------:R-:W-:Y:S01]  /*13610*/  F2FP.F16.F32.PACK_AB R177, R183, R186 ;  /* 0x000000bab7b1723e */ /* 0x000fe200000000ff */
[----:B------:R-:W-:Y:S01]  /*13620*/  FADD.FTZ R194, R186, R194 ;  /* 0x000000c2bac27221 */ /* 0x000fe20000010000 */
[----:B------:R-:W-:Y:S01]  /*13630*/  PRMT R165, R174, 0x5410, R3 ;  /* 0x00005410aea57816 */ /* 0x000fe20000000003 */
[C---:B------:R-:W-:Y:S01]  /*13640*/  HMMA.16816.F32 R80, R136.reuse, R146, R80 ;  /* 0x000000928850723c */ /* 0x040fe20000001850 */
[----:B------:R-:W2:Y:S02]  /*13650*/  LDSM.16.MT88.4 R144, [R204+0x17000] ;  /* 0x01700000cc90783b */ /* 0x000ea40000004200 */
[----:B------:R-:W-:Y:S01]  /*13660*/  @!P0 HADD2 R222, -R152.H0_H0, -RZ.H0_H0 ;  /* 0xa00000ff98de8230 */ /* 0x000fe20000000900 */
[----:B------:R-:W-:Y:S02]  /*13670*/  PRMT R176, R177, 0x7632, R176 ;  /* 0x00007632b1b07816 */ /* 0x000fe400000000b0 */
[----:B------:R-:W-:Y:S02]  /*13680*/  PRMT R178, R179, 0x7632, R178 ;  /* 0x00007632b3b27816 */ /* 0x000fe400000000b2 */
[C---:B---3--:R-:W-:Y:S03]  /*13690*/  HMMA.16816.F32 R84, R136.reuse, R140, R84 ;  /* 0x0000008c8854723c */ /* 0x048fe60000001854 */
[----:B------:R-:W-:Y:S01]  /*136a0*/  PRMT R166, R177, 0x5410, R176 ;  /* 0x00005410b1a67816 */ /* 0x000fe200000000b0 */
[----:B------:R-:W-:Y:S01]  /*136b0*/  @P4 HADD2 R239, -R176.H0_H0, -RZ.H0_H0 ;  /* 0xa00000ffb0ef4230 */ /* 0x000fe20000000900 */
[----:B------:R-:W-:Y:S02]  /*136c0*/  ISETP.LE.U32.AND P5, PT, R199, UR12, PT ;  /* 0x0000000cc7007c0c */ /* 0x000fe4000bfa3070 */
[----:B------:R-:W-:Y:S01]  /*136d0*/  PRMT R167, R196, 0x5410, R195 ;  /* 0x00005410c4a77816 */ /* 0x000fe200000000c3 */
[C---:B------:R-:W-:Y:S01]  /*136e0*/  HMMA.16816.F32 R88, R136.reuse, R142, R88 ;  /* 0x0000008e8858723c */ /* 0x040fe20000001858 */
[----:B------:R-:W3:Y:S02]  /*136f0*/  LDSM.16.MT88.4 R140, [R203+0x17000] ;  /* 0x01700000cb8c783b */ /* 0x000ee40000004200 */
[----:B------:R-:W-:Y:S02]  /*13700*/  @P4 PRMT R176, R239, 0x5410, RZ ;  /* 0x00005410efb04816 */ /* 0x000fe400000000ff */
[----:B------:R-:W-:Y:S03]  /*13710*/  LOP3.LUT R167, R167, 0xff00ff, RZ, 0xc0, !PT ;  /* 0x00ff00ffa7a77812 */ /* 0x000fe600078ec0ff */
[C---:B-1----:R-:W-:Y:S03]  /*13720*/  HMMA.16816.F32 R92, R136.reuse, R132, R92 ;  /* 0x00000084885c723c */ /* 0x042fe6000000185c */
[--C-:B------:R-:W-:Y:S01]  /*13730*/  HSET2.LE.AND R167, R167, R247.reuse, PT ;  /* 0x000000f7a7a77233 */ /* 0x100fe20003803000 */
[----:B------:R-:W-:Y:S04]  /*13740*/  @!P5 HADD2 R240, -R177.H0_H0, -RZ.H0_H0 ;  /* 0xa00000ffb1f0d230 */ /* 0x000fe80000000900 */
[C---:B------:R-:W-:Y:S01]  /*13750*/  HMMA.16816.F32 R96, R136.reuse, R134, R96 ;  /* 0x000000868860723c */ /* 0x040fe20000001860 */
[----:B------:R-:W1:Y:S02]  /*13760*/  LDSM.16.MT88.4 R132, [R173+0x7000] ;  /* 0x00700000ad84783b */ /* 0x000e640000004200 */
[----:B------:R-:W-:Y:S05]  /*13770*/  @!P5 PRMT R177, R240, 0x5410, RZ ;  /* 0x00005410f0b1d816 */ /* 0x000fea00000000ff */
[C---:B--2---:R-:W-:Y:S08]  /*13780*/  HMMA.16816.F32 R100, R136.reuse, R144, R100 ;  /* 0x000000908864723c */ /* 0x044ff00000001864 */
[C---:B------:R-:W-:Y:S01]  /*13790*/  HMMA.16816.F32 R104, R136.reuse, R146, R104 ;  /* 0x000000928868723c */ /* 0x040fe20000001868 */
[----:B------:R-:W2:Y:S07]  /*137a0*/  LDSM.16.MT88.4 R144, [R172+0x7000] ;  /* 0x00700000ac90783b */ /* 0x000eae0000004200 */
[C---:B---3--:R-:W-:Y:S08]  /*137b0*/  HMMA.16816.F32 R108, R136.reuse, R140, R108 ;  /* 0x0000008c886c723c */ /* 0x048ff0000000186c */
[C---:B------:R-:W-:Y:S01]  /*137c0*/  HMMA.16816.F32 R112, R136.reuse, R142, R112 ;  /* 0x0000008e8870723c */ /* 0x040fe20000001870 */
[----:B------:R-:W3:Y:S07]  /*137d0*/  LDSM.16.MT88.4 R140, [R173+0x1800] ;  /* 0x00180000ad8c783b */ /* 0x000eee0000004200 */
[C---:B-1----:R-:W-:Y:S03]  /*137e0*/  HMMA.16816.F32 R116, R136.reuse, R132, R116 ;  /* 0x000000848874723c */ /* 0x042fe60000001874 */
[----:B------:R-:W-:Y:S02]  /*137f0*/  PRMT R132, R198, 0x7632, R132 ;  /* 0x00007632c6847816 */ /* 0x000fe40000000084 */
[----:B------:R-:W-:Y:S02]  /*13800*/  SHF.R.U32.HI R198, RZ, 0x18, R198 ;  /* 0x00000018ffc67819 */ /* 0x000fe400000116c6 */
[----:B------:R-:W-:Y:S01]  /*13810*/  LOP3.LUT R168, R132, 0xff, RZ, 0xc0, !PT ;  /* 0x000000ff84a87812 */ /* 0x000fe200078ec0ff */
[C---:B------:R-:W-:Y:S03]  /*13820*/  HMMA.16816.F32 R120, R136.reuse, R134, R120 ;  /* 0x000000868878723c */ /* 0x040fe60000001878 */
[----:B------:R-:W-:Y:S02]  /*13830*/  PRMT R132, R152, 0x5410, R175 ;  /* 0x0000541098847816 */ /* 0x000fe400000000af */
[----:B------:R-:W-:Y:S02]  /*13840*/  @!P0 PRMT R152, R222, 0x5410, RZ ;  /* 0x00005410de988816 */ /* 0x000fe400000000ff */
[----:B------:R-:W-:Y:S01]  /*13850*/  LOP3.LUT R164, R132, R164, RZ, 0xc0, !PT ;  /* 0x000000a484a47212 */ /* 0x000fe200078ec0ff */
[C---:B--2---:R-:W-:Y:S02]  /*13860*/  HMMA.16816.F32 R124, R136.reuse, R144, R124 ;  /* 0x00000090887c723c */ /* 0x044fe4000000187c */
[----:B------:R1:W-:Y:S01]  /*13870*/  STG.E.U16 desc[UR28][R190.64+0x60], R152 ;  /* 0x00006098be007986 */ /* 0x0003e2000c10151c */
[----:B------:R-:W-:Y:S02]  /*13880*/  PRMT R132, R168, 0x5410, R198 ;  /* 0x00005410a8847816 */ /* 0x000fe400000000c6 */
[----:B------:R-:W-:Y:S02]  /*13890*/  @!P3 PRMT R175, R233, 0x5410, RZ ;  /* 0x00005410e9afb816 */ /* 0x000fe400000000ff */
[----:B------:R-:W-:Y:S01]  /*138a0*/  ISETP.LE.U32.AND P6, PT, R198, UR12, PT ;  /* 0x0000000cc6007c0c */ /* 0x000fe2000bfc3070 */
[----:B------:R-:W-:Y:S02]  /*138b0*/  HMMA.16816.F32 R128, R136, R146, R128 ;  /* 0x000000928880723c */ /* 0x000fe40000001880 */
[----:B------:R-:W-:Y:S01]  /*138c0*/  STG.E.U16 desc[UR28][R190.64+0x62], R175 ;  /* 0x000062afbe007986 */ /* 0x000fe2000c10151c */
[--C-:B------:R-:W-:Y:S02]  /*138d0*/  HSET2.LE.AND R132, R132, R247.reuse, PT ;  /* 0x000000f784847233 */ /* 0x100fe40003803000 */
[----:B------:R-:W-:Y:S03]  /*138e0*/  ISETP.GT.U32.AND P3, PT, R196, UR12, PT ;  /* 0x0000000cc4007c0c */ /* 0x000fe6000bf64070 */
[----:B------:R-:W-:Y:S02]  /*138f0*/  LOP3.LUT R165, R165, R132, RZ, 0xc0, !PT ;  /* 0x00000084a5a57212 */ /* 0x000fe400078ec0ff */
[----:B------:R-:W-:Y:S02]  /*13900*/  PRMT R132, R199, 0x5410, R197 ;  /* 0x00005410c7847816 */ /* 0x000fe400000000c5 */
[----:B------:R-:W-:Y:S03]  /*13910*/  @!P6 HADD2 R241, -R3.H0_H0, -RZ.H0_H0 ;  /* 0xa00000ff03f1e230 */ /* 0x000fe60000000900 */
[----:B------:R-:W-:Y:S02]  /*13920*/  HSET2.LE.AND R132, R132, R247, PT ;  /* 0x000000f784847233 */ /* 0x000fe40003803000 */
[----:B------:R-:W-:Y:S01]  /*13930*/  @!P6 PRMT R3, R241, 0x5410, RZ ;  /* 0x00005410f103e816 */ /* 0x000fe200000000ff */
[----:B------:R-:W-:Y:S02]  /*13940*/  @P3 HADD2 R238, -R179.H0_H0, -RZ.H0_H0 ;  /* 0xa00000ffb3ee3230 */ /* 0x000fe40000000900 */
[----:B------:R-:W-:Y:S02]  /*13950*/  LOP3.LUT R166, R166, R132, RZ, 0xc0, !PT ;  /* 0x00000084a6a67212 */ /* 0x000fe400078ec0ff */
[----:B------:R-:W-:Y:S01]  /*13960*/  PRMT R132, R179, 0x5410, R178 ;  /* 0x00005410b3847816 */ /* 0x000fe200000000b2 */
[----:B------:R-:W-:Y:S01]  /*13970*/  STG.E.U16 desc[UR28][R192.64+0x62], R3 ;  /* 0x00006203c0007986 */ /* 0x000fe2000c10151c */
[----:B------:R-:W-:Y:S02]  /*13980*/  @P3 PRMT R179, R238, 0x5410, RZ ;  /* 0x00005410eeb33816 */ /* 0x000fe400000000ff */
[----:B------:R-:W-:Y:S02]  /*13990*/  LOP3.LUT R167, R132, R167, RZ, 0xc0, !PT ;  /* 0x000000a784a77212 */ /* 0x000fe400078ec0ff */
[----:B------:R-:W2:Y:S05]  /*139a0*/  LDSM.16.MT88.4 R132, [R172+0x1800] ;  /* 0x00180000ac84783b */ /* 0x000eaa0000004200 */
[C---:B------:R-:W-:Y:S03]  /*139b0*/  HMMA.16816.F32 R160, R164.reuse, R156, R4 ;  /* 0x0000009ca4a0723c */ /* 0x040fe60000001804 */
[----:B------:R-:W4:Y:S05]  /*139c0*/  LDSM.16.MT88.4 R4, [R204+0x13800] ;  /* 0x01380000cc04783b */ /* 0x000f2a0000004200 */
[C---:B------:R-:W-:Y:S03]  /*139d0*/  HMMA.16816.F32 R156, R164.reuse, R158, R8 ;  /* 0x0000009ea49c723c */ /* 0x040fe60000001808 */
[----:B------:R-:W4:Y:S05]  /*139e0*/  LDSM.16.MT88.4 R8, [R203+0x13800] ;  /* 0x01380000cb08783b */ /* 0x000f2a0000004200 */
[C---:B-1----:R-:W-:Y:S03]  /*139f0*/  HMMA.16816.F32 R152, R164.reuse, R148, R12 ;  /* 0x00000094a498723c */ /* 0x042fe6000000180c */
[----:B------:R-:W1:Y:S05]  /*13a00*/  LDSM.16.MT88.4 R12, [R173+0x3800] ;  /* 0x00380000ad0c783b */ /* 0x000e6a0000004200 */
[C---:B------:R-:W-:Y:S03]  /*13a10*/  HMMA.16816.F32 R148, R164.reuse, R150, R16 ;  /* 0x00000096a494723c */ /* 0x040fe60000001810 */
[----:B------:R-:W1:Y:S05]  /*13a20*/  LDSM.16.MT88.4 R16, [R172+0x3800] ;  /* 0x00380000ac10783b */ /* 0x000e6a0000004200 */
[C---:B---3--:R-:W-:Y:S03]  /*13a30*/  HMMA.16816.F32 R144, R164.reuse, R140, R20 ;  /* 0x0000008ca490723c */ /* 0x048fe60000001814 */
[----:B------:R-:W3:Y:S05]  /*13a40*/  LDSM.16.MT88.4 R20, [R204+0x15800] ;  /* 0x01580000cc14783b */ /* 0x000eea0000004200 */
[C---:B------:R-:W-:Y:S03]  /*13a50*/  HMMA.16816.F32 R140, R164.reuse, R142, R24 ;  /* 0x0000008ea48c723c */ /* 0x040fe60000001818 */
[----:B------:R-:W3:Y:S05]  /*13a60*/  LDSM.16.MT88.4 R24, [R203+0x15800] ;  /* 0x01580000cb18783b */ /* 0x000eea0000004200 */
[C---:B--2---:R-:W-:Y:S03]  /*13a70*/  HMMA.16816.F32 R136, R164.reuse, R132, R28 ;  /* 0x00000084a488723c */ /* 0x044fe6000000181c */
[----:B------:R-:W2:Y:S05]  /*13a80*/  LDSM.16.MT88.4 R28, [R173+0x5800] ;  /* 0x00580000ad1c783b */ /* 0x000eaa0000004200 */
[C---:B------:R-:W-:Y:S03]  /*13a90*/  HMMA.16816.F32 R132, R164.reuse, R134, R32 ;  /* 0x00000086a484723c */ /* 0x040fe60000001820 */
[----:B------:R-:W2:Y:S05]  /*13aa0*/  LDSM.16.MT88.4 R32, [R172+0x5800] ;  /* 0x00580000ac20783b */ /* 0x000eaa0000004200 */
[C---:B----4-:R-:W-:Y:S03]  /*13ab0*/  HMMA.16816.F32 R36, R164.reuse, R4, R36 ;  /* 0x00000004a424723c */ /* 0x050fe60000001824 */
[----:B------:R-:W-:Y:S02]  /*13ac0*/  MOV R5, R168 ;  /* 0x000000a800057202 */ /* 0x000fe40000000f00 */
[----:B------:R-:W4:Y:S03]  /*13ad0*/  LDSM.16.MT88.4 R168, [R204+0x17800] ;  /* 0x01780000cca8783b */ /* 0x000f260000004200 */
[C---:B------:R-:W-:Y:S08]  /*13ae0*/  HMMA.16816.F32 R40, R164.reuse, R6, R40 ;  /* 0x00000006a428723c */ /* 0x040ff00000001828 */
[C---:B------:R-:W-:Y:S03]  /*13af0*/  HMMA.16816.F32 R44, R164.reuse, R8, R44 ;  /* 0x00000008a42c723c */ /* 0x040fe6000000182c */
[----:B------:R-:W-:Y:S02]  /*13b00*/  MOV R9, R5 ;  /* 0x0000000500097202 */ /* 0x000fe40000000f00 */
[----:B------:R-:W4:Y:S03]  /*13b10*/  LDSM.16.MT88.4 R4, [R203+0x17800] ;  /* 0x01780000cb04783b */ /* 0x000f260000004200 */
[C---:B------:R-:W-:Y:S08]  /*13b20*/  HMMA.16816.F32 R48, R164.reuse, R10, R48 ;  /* 0x0000000aa430723c */ /* 0x040ff00000001830 */
[C---:B-1----:R-:W-:Y:S03]  /*13b30*/  HMMA.16816.F32 R52, R164.reuse, R12, R52 ;  /* 0x0000000ca434723c */ /* 0x042fe60000001834 */
[----:B------:R-:W-:Y:S02]  /*13b40*/  IMAD.MOV.U32 R13, RZ, RZ, R9 ;  /* 0x000000ffff0d7224 */ /* 0x000fe400078e0009 */
[----:B------:R-:W1:Y:S03]  /*13b50*/  LDSM.16.MT88.4 R8, [R173+0x7800] ;  /* 0x00780000ad08783b */ /* 0x000e660000004200 */
[C---:B------:R-:W-:Y:S03]  /*13b60*/  HMMA.16816.F32 R56, R164.reuse, R14, R56 ;  /* 0x0000000ea438723c */ /* 0x040fe60000001838 */
[----:B------:R-:W-:Y:S02]  /*13b70*/  ISETP.LE.U32.AND P0, PT, R13, UR12, PT ;  /* 0x0000000c0d007c0c */ /* 0x000fe4000bf03070 */
[----:B------:R-:W1:Y:S03]  /*13b80*/  LDSM.16.MT88.4 R12, [R172+0x7800] ;  /* 0x00780000ac0c783b */ /* 0x000e660000004200 */
[C---:B------:R-:W-:Y:S08]  /*13b90*/  HMMA.16816.F32 R60, R164.reuse, R16, R60 ;  /* 0x00000010a43c723c */ /* 0x040ff0000000183c */
[C---:B------:R-:W-:Y:S03]  /*13ba0*/  HMMA.16816.F32 R64, R164.reuse, R18, R64 ;  /* 0x00000012a440723c */ /* 0x040fe60000001840 */
[----:B------:R-:W-:Y:S05]  /*13bb0*/  @!P0 HADD2 R234, -R174.H0_H0, -RZ.H0_H0 ;  /* 0xa00000ffaeea8230 */ /* 0x000fea0000000900 */
[C---:B---3--:R-:W-:Y:S03]  /*13bc0*/  HMMA.16816.F32 R68, R164.reuse, R20, R68 ;  /* 0x00000014a444723c */ /* 0x048fe60000001844 */
[----:B------:R-:W-:Y:S02]  /*13bd0*/  @!P0 PRMT R174, R234, 0x5410, RZ ;  /* 0x00005410eaae8816 */ /* 0x000fe400000000ff */
[----:B------:R-:W-:Y:S03]  /*13be0*/  ISETP.GT.U32.AND P0, PT, R195, UR12, PT ;  /* 0x0000000cc3007c0c */ /* 0x000fe6000bf04070 */
[C---:B------:R-:W-:Y:S01]  /*13bf0*/  HMMA.16816.F32 R72, R164.reuse, R22, R72 ;  /* 0x00000016a448723c */ /* 0x040fe20000001848 */
[----:B------:R-:W-:Y:S04]  /*13c00*/  STG.E.U16 desc[UR28][R192.64+0x60], R174 ;  /* 0x000060aec0007986 */ /* 0x000fe8000c10151c */
[----:B------:R-:W-:Y:S03]  /*13c10*/  STG.E.U16 desc[UR28][R190.64+0x70], R177 ;  /* 0x000070b1be007986 */ /* 0x000fe6000c10151c */
[C---:B------:R-:W-:Y:S01]  /*13c20*/  HMMA.16816.F32 R76, R164.reuse, R24, R76 ;  /* 0x00000018a44c723c */ /* 0x040fe2000000184c */
[----:B------:R-:W-:Y:S02]  /*13c30*/  STG.E.U16 desc[UR28][R190.64+0x72], R176 ;  /* 0x000072b0be007986 */ /* 0x000fe4000c10151c */
[----:B------:R-:W-:Y:S02]  /*13c40*/  @P0 HADD2 R243, -R178.H0_H0, -RZ.H0_H0 ;  /* 0xa00000ffb2f30230 */ /* 0x000fe40000000900 */
[----:B------:R-:W-:Y:S03]  /*13c50*/  STG.E.U16 desc[UR28][R192.64+0x70], R179 ;  /* 0x000070b3c0007986 */ /* 0x000fe6000c10151c */
[C---:B------:R-:W-:Y:S03]  /*13c60*/  HMMA.16816.F32 R80, R164.reuse, R26, R80 ;  /* 0x0000001aa450723c */ /* 0x040fe60000001850 */
[----:B------:R-:W-:Y:S02]  /*13c70*/  @P0 PRMT R178, R243, 0x5410, RZ ;  /* 0x00005410f3b20816 */ /* 0x000fe400000000ff */
[----:B------:R-:W-:Y:S03]  /*13c80*/  IADD3 R3, P0, PT, R190, -0x80, RZ ;  /* 0xffffff80be037810 */ /* 0x000fe60007f1e0ff */
[C---:B--2---:R-:W-:Y:S01]  /*13c90*/  HMMA.16816.F32 R84, R164.reuse, R28, R84 ;  /* 0x0000001ca454723c */ /* 0x044fe20000001854 */
[----:B------:R-:W-:Y:S04]  /*13ca0*/  STG.E.U16 desc[UR28][R192.64+0x72], R178 ;  /* 0x000072b2c0007986 */ /* 0x000fe8000c10151c */
[----:B------:R2:W-:Y:S03]  /*13cb0*/  STL [R1+0x34], R3 ;  /* 0x0000340301007387 */ /* 0x0005e60000100800 */
[C---:B------:R-:W-:Y:S08]  /*13cc0*/  HMMA.16816.F32 R88, R164.reuse, R30, R88 ;  /* 0x0000001ea458723c */ /* 0x040ff00000001858 */
[C---:B------:R-:W-:Y:S08]  /*13cd0*/  HMMA.16816.F32 R92, R164.reuse, R32, R92 ;  /* 0x00000020a45c723c */ /* 0x040ff0000000185c */
[C---:B------:R-:W-:Y:S03]  /*13ce0*/  HMMA.16816.F32 R96, R164.reuse, R34, R96 ;  /* 0x00000022a460723c */ /* 0x040fe60000001860 */
[----:B--2---:R-:W-:Y:S05]  /*13cf0*/  FADD.FTZ R3, R183, R194 ;  /* 0x000000c2b7037221 */ /* 0x004fea0000010000 */
[C---:B----4-:R-:W-:Y:S08]  /*13d00*/  HMMA.16816.F32 R100, R164.reuse, R168, R100 ;  /* 0x000000a8a464723c */ /* 0x050ff00000001864 */
[C---:B------:R-:W-:Y:S08]  /*13d10*/  HMMA.16816.F32 R104, R164.reuse, R170, R104 ;  /* 0x000000aaa468723c */ /* 0x040ff00000001868 */
[C---:B------:R-:W-:Y:S03]  /*13d20*/  HMMA.16816.F32 R108, R164.reuse, R4, R108 ;  /* 0x00000004a46c723c */ /* 0x040fe6000000186c */
[----:B------:R-:W-:Y:S01]  /*13d30*/  IADD3.X R5, PT, PT, R191, -0x1, RZ, P0, !PT ;  /* 0xffffffffbf057810 */ /* 0x000fe200007fe4ff */
[----:B------:R-:W-:Y:S04]  /*13d40*/  FADD.FTZ R4, R189, R187 ;  /* 0x000000bbbd047221 */ /* 0x000fe80000010000 */
[C---:B------:R-:W-:Y:S01]  /*13d50*/  HMMA.16816.F32 R112, R164.reuse, R6, R112 ;  /* 0x00000006a470723c */ /* 0x040fe20000001870 */
[----:B------:R-:W-:Y:S04]  /*13d60*/  STL [R1+0x30], R5 ;  /* 0x0000300501007387 */ /* 0x000fe80000100800 */
[----:B------:R2:W-:Y:S03]  /*13d70*/  STL [R1+0x3c], R3 ;  /* 0x00003c0301007387 */ /* 0x0005e60000100800 */
[C---:B-1----:R-:W-:Y:S01]  /*13d80*/  HMMA.16816.F32 R116, R164.reuse, R8, R116 ;  /* 0x00000008a474723c */ /* 0x042fe20000001874 */
[----:B------:R1:W-:Y:S07]  /*13d90*/  STL [R1+0x38], R4 ;  /* 0x0000380401007387 */ /* 0x0003ee0000100800 */
[C---:B------:R-:W-:Y:S08]  /*13da0*/  HMMA.16816.F32 R120, R164.reuse, R10, R120 ;  /* 0x0000000aa478723c */ /* 0x040ff00000001878 */
[C---:B------:R-:W-:Y:S03]  /*13db0*/  HMMA.16816.F32 R124, R164.reuse, R12, R124 ;  /* 0x0000000ca47c723c */ /* 0x040fe6000000187c */
[----:B--2---:R-:W-:Y:S05]  /*13dc0*/  MOV R3, R2 ;  /* 0x0000000200037202 */ /* 0x004fea0000000f00 */
[----:B------:R-:W-:Y:S03]  /*13dd0*/  HMMA.16816.F32 R128, R164, R14, R128 ;  /* 0x0000000ea480723c */ /* 0x000fe60000001880 */
[----:B------:R-:W-:Y:S05]  /*13de0*/  MOV R164, R0 ;  /* 0x0000000000a47202 */ /* 0x000fea0000000f00 */
[----:B------:R-:W-:Y:S01]  /*13df0*/  @!UPT UIADD3 URZ, UPT, UPT, URZ, URZ, URZ ;  /* 0x000000fffffff290 */ /* 0x000fe2000fffe0ff */
[----:B-1----:R-:W-:Y:S11]  /*13e00*/  BRA.U UP0, `(.L_x_693) ;  /* 0xffffffad00a47547 */ /* 0x002ff6000b83ffff */
.L_x_692:
[----:B------:R-:W2:Y:S01]  /*13e10*/  LDL.LU R8, [R1+0x3c] ;  /* 0x00003c0001087983 */ /* 0x000ea20000300800 */
[----:B------:R-:W1:Y:S03]  /*13e20*/  LDCU UR4, c[0x0][0x4fc] ;  /* 0x00009f80ff0477ac */ /* 0x000e660008000800 */
[----:B------:R-:W4:Y:S01]  /*13e30*/  LDL.LU R7, [R1+0x38] ;  /* 0x0000380001077983 */ /* 0x000f220000300800 */
[----:B------:R-:W-:Y:S01]  /*13e40*/  UISETP.NE.AND UP3, UPT, UR20, -0x1, UPT ;  /* 0xffffffff1400788c */ /* 0x000fe2000bf65270 */
[C---:B-----5:R-:W-:Y:S01]  /*13e50*/  LOP3.LUT P1, RZ, R207.reuse, 0x10, RZ, 0xc0, !PT ;  /* 0x00000010cfff7812 */ /* 0x060fe2000782c0ff */
[----:B------:R-:W1:Y:S01]  /*13e60*/  S2UR UR11, SR_CTAID.Y ;  /* 0x00000000000b79c3 */ /* 0x000e620000002600 */
[----:B---3--:R-:W3:Y:S01]  /*13e70*/  LDL.LU R4, [R1+0x2c] ;  /* 0x00002c0001047983 */ /* 0x008ee20000300800 */
[C---:B------:R-:W-:Y:S01]  /*13e80*/  LOP3.LUT P2, RZ, R207.reuse, 0x8, RZ, 0xc0, !PT ;  /* 0x00000008cfff7812 */ /* 0x040fe2000784c0ff */
[----:B------:R-:W1:Y:S01]  /*13e90*/  LDCU UR9, c[0x0][0x434] ;  /* 0x00008680ff0977ac */ /* 0x000e620008000800 */
[----:B------:R-:W-:-:S02]  /*13ea0*/  LOP3.LUT P0, RZ, R207, 0x4, RZ, 0xc0, !PT ;  /* 0x00000004cfff7812 */ /* 0x000fc4000780c0ff */
[----:B------:R-:W-:Y:S01]  /*13eb0*/  MOV R9, 0x10 ;  /* 0x0000001000097802 */ /* 0x000fe20000000f00 */
[----:B------:R-:W3:Y:S03]  /*13ec0*/  LDCU.U8 UR10, c[0x0][0x548] ;  /* 0x0000a900ff0a77ac */ /* 0x000ee60008000000 */
[----:B------:R-:W-:Y:S01]  /*13ed0*/  SEL R9, R9, 0xfffffff0, !P0 ;  /* 0xfffffff009097807 */ /* 0x000fe20004000000 */
[----:B------:R-:W1:Y:S01]  /*13ee0*/  @!UP3 LDCU.64 UR6, c[0x0][0x400] ;  /* 0x00008000ff06b7ac */ /* 0x000e620008000a00 */
[----:B------:R-:W-:Y:S01]  /*13ef0*/  UISETP.NE.AND UP2, UPT, UR20, -0x1, UPT ;  /* 0xffffffff1400788c */ /* 0x000fe2000bf45270 */
[----:B------:R-:W3:Y:S01]  /*13f00*/  LDCU UR13, c[0x0][0x434] ;  /* 0x00008680ff0d77ac */ /* 0x000ee20008000800 */
[----:B-1----:R-:W-:-:S04]  /*13f10*/  @!UP3 UIMAD.WIDE.U32 UR16, UR11, UR6, URZ ;  /* 0x000000060b10b2a5 */ /* 0x002fc8000f8e00ff */
[----:B------:R-:W-:Y:S01]  /*13f20*/  @!UP3 UIMAD UR12, UR11, UR7, UR17 ;  /* 0x000000070b0cb2a4 */ /* 0x000fe2000f8e0211 */
[----:B------:R-:W1:Y:S02]  /*13f30*/  @UP3 LDCU.64 UR6, c[0x0][0x408] ;  /* 0x00008100ff0637ac */ /* 0x000e640008000a00 */
[----:B-1----:R-:W-:Y:S01]  /*13f40*/  @UP3 UIMAD.WIDE.U32 UR18, UR20, UR6, URZ ;  /* 0x00000006141232a5 */ /* 0x002fe2000f8e00ff */
[----:B------:R-:W1:Y:S03]  /*13f50*/  S2UR UR6, SR_CTAID.Z ;  /* 0x00000000000679c3 */ /* 0x000e660000002700 */
[----:B------:R-:W-:Y:S02]  /*13f60*/  @UP3 UIMAD UR12, UR20, UR7, UR19 ;  /* 0x00000007140c32a4 */ /* 0x000fe4000f8e0213 */
[----:B------:R-:W-:Y:S01]  /*13f70*/  @!UP2 UIMAD UR20, UR11, UR9, URZ ;  /* 0x000000090b14a2a4 */ /* 0x000fe2000f8e02ff */
[----:B------:R-:W-:Y:S01]  /*13f80*/  @UP3 UMOV UR16, UR18 ;  /* 0x0000001200103c82 */ /* 0x000fe20008000000 */
[----:B--2---:R-:W2:Y:S04]  /*13f90*/  SHFL.BFLY PT, R5, R8, 0x2, 0x1f ;  /* 0x0c401f0008057f89 */ /* 0x004ea800000e0000 */
[----:B----4-:R-:W4:Y:S01]  /*13fa0*/  SHFL.BFLY PT, R6, R7, 0x2, 0x1f ;  /* 0x0c401f0007067f89 */ /* 0x010f2200000e0000 */
[----:B---3--:R-:W-:Y:S01]  /*13fb0*/  MOV R14, R4 ;  /* 0x00000004000e7202 */ /* 0x008fe20000000f00 */
[----:B--2---:R-:W-:Y:S01]  /*13fc0*/  FADD.FTZ R5, R5, R8 ;  /* 0x0000000805057221 */ /* 0x004fe20000010000 */
[----:B------:R-:W-:Y:S01]  /*13fd0*/  MOV R8, 0x20 ;  /* 0x0000002000087802 */ /* 0x000fe20000000f00 */
[----:B----4-:R-:W-:-:S03]  /*13fe0*/  FADD.FTZ R6, R6, R7 ;  /* 0x0000000706067221 */ /* 0x010fc60000010000 */
[----:B------:R-:W2:Y:S01]  /*13ff0*/  SHFL.BFLY PT, R3, R5, 0x1, 0x1f ;  /* 0x0c201f0005037f89 */ /* 0x000ea200000e0000 */
[----:B------:R-:W-:-:S03]  /*14000*/  SEL R8, R8, 0xffffffe0, !P2 ;  /* 0xffffffe008087807 */ /* 0x000fc60005000000 */
[----:B------:R-:W3:Y:S01]  /*14010*/  SHFL.BFLY PT, R4, R6, 0x1, 0x1f ;  /* 0x0c201f0006047f89 */ /* 0x000ee200000e0000 */
[----:B--2---:R-:W-:Y:S01]  /*14020*/  FADD.FTZ R5, R5, R3 ;  /* 0x0000000305057221 */ /* 0x004fe20000010000 */
[----:B---3--:R-:W-:-:S03]  /*14030*/  FADD.FTZ R4, R6, R4 ;  /* 0x0000000406047221 */ /* 0x008fc60000010000 */
[----:B------:R-:W2:Y:S01]  /*14040*/  MUFU.RCP R3, R5 ;  /* 0x0000000500037308 */ /* 0x000ea20000001000 */
[----:B------:R-:W-:Y:S02]  /*14050*/  SHF.L.U32 R6, R207, 0x4, RZ ;  /* 0x00000004cf067819 */ /* 0x000fe400000006ff */
[----:B------:R-:W-:Y:S02]  /*14060*/  FSETP.NE.FTZ.AND P4, PT, R5, RZ, PT ;  /* 0x000000ff0500720b */ /* 0x000fe40003f95000 */
[----:B------:R-:W-:Y:S02]  /*14070*/  FSETP.NE.FTZ.AND P3, PT, R4, RZ, PT ;  /* 0x000000ff0400720b */ /* 0x000fe40003f75000 */
[----:B------:R-:W-:Y:S01]  /*14080*/  LOP3.LUT R6, R6, 0x1c0, RZ, 0xc0, !PT ;  /* 0x000001c006067812 */ /* 0x000fe200078ec0ff */
[----:B------:R-:W3:Y:S03]  /*14090*/  MUFU.RCP R7, R4 ;  /* 0x0000000400077308 */ /* 0x000ee60000001000 */
[----:B------:R-:W-:-:S04]  /*140a0*/  LOP3.LUT R6, R6, 0x38, R185, 0xf8, !PT ;  /* 0x0000003806067812 */ /* 0x000fc800078ef8b9 */
[----:B------:R-:W-:Y:S02]  /*140b0*/  LOP3.LUT R6, R6, R184, R206, 0xfe, !PT ;  /* 0x000000b806067212 */ /* 0x000fe400078efece */
[----:B--2---:R-:W-:Y:S02]  /*140c0*/  FSEL R3, R3, 1, P4 ;  /* 0x3f80000003037808 */ /* 0x004fe40002000000 */
[----:B------:R-:W-:-:S03]  /*140d0*/  LEA R6, R6, UR5, 0x1 ;  /* 0x0000000506067c11 */ /* 0x000fc6000f8e08ff */
[----:B------:R-:W-:Y:S01]  /*140e0*/  FMUL.FTZ R3, R3, UR4 ;  /* 0x0000000403037c20 */ /* 0x000fe20008410000 */
[C---:B------:R-:W-:Y:S02]  /*140f0*/  IADD3 R11, PT, PT, R6.reuse, 0x40, RZ ;  /* 0x00000040060b7810 */ /* 0x040fe40007ffe0ff */
[----:B---3--:R-:W-:Y:S01]  /*14100*/  FSEL R7, R7, 1, P3 ;  /* 0x3f80000007077808 */ /* 0x008fe20001800000 */
[C---:B------:R-:W-:Y:S01]  /*14110*/  FMUL.FTZ R160, R3.reuse, R160 ;  /* 0x000000a003a07220 */ /* 0x040fe20000410000 */
[C---:B------:R-:W-:Y:S01]  /*14120*/  FMUL.FTZ R161, R3.reuse, R161 ;  /* 0x000000a103a17220 */ /* 0x040fe20000410000 */
[C---:B------:R-:W-:Y:S01]  /*14130*/  FMUL.FTZ R156, R3.reuse, R156 ;  /* 0x0000009c039c7220 */ /* 0x040fe20000410000 */
[----:B------:R-:W-:Y:S01]  /*14140*/  FMUL.FTZ R157, R3, R157 ;  /* 0x0000009d039d7220 */ /* 0x000fe20000410000 */
[----:B------:R-:W-:Y:S01]  /*14150*/  FMUL.FTZ R7, R7, UR4 ;  /* 0x0000000407077c20 */ /* 0x000fe20008410000 */
        /* <DEDUP_REMOVED lines=70> */
[C---:B------:R-:W-:Y:S01]  /*145c0*/  IADD3 R10, PT, PT, R6.reuse, R8, RZ ;  /* 0x00000008060a7210 */ /* 0x040fe20007ffe0ff */
[C---:B------:R-:W-:Y:S01]  /*145d0*/  FMUL.FTZ R140, R3.reuse, R140 ;  /* 0x0000008c038c7220 */ /* 0x040fe20000410000 */
[C---:B------:R-:W-:Y:S01]  /*145e0*/  @P1 IADD3 R11, PT, PT, R6.reuse, -0x40, RZ ;  /* 0xffffffc0060b1810 */ /* 0x040fe20007ffe0ff */
        /* <DEDUP_REMOVED lines=22> */
[----:B------:R-:W-:Y:S01]  /*14750*/  STS [R6], R160 ;  /* 0x000000a006007388 */ /* 0x000fe20000000800 */
[----:B------:R-:W-:Y:S01]  /*14760*/  IADD3 R8, PT, PT, R8, R11, RZ ;  /* 0x0000000b08087210 */ /* 0x000fe20007ffe0ff */
        /* <DEDUP_REMOVED lines=8> */
[----:B------:R-:W-:Y:S01]  /*147f0*/  FMUL.FTZ R52, R3, R52 ;  /* 0x0000003403347220 */ /* 0x000fe20000410000 */
[----:B------:R-:W-:Y:S01]  /*14800*/  IADD3 R13, PT, PT, R9, R11, RZ ;  /* 0x0000000b090d7210 */ /* 0x000fe20007ffe0ff */
[----:B------:R-:W-:Y:S01]  /*14810*/  STS [R7+0x400], R158 ;  /* 0x0004009e07007388 */ /* 0x000fe20000000800 */
[----:B------:R-:W-:Y:S01]  /*14820*/  F2FP.F16.F32.PACK_AB R136, R137, R136 ;  /* 0x000000888988723e */ /* 0x000fe200000000ff */
[----:B------:R-:W-:Y:S01]  /*14830*/  FMUL.FTZ R53, R3, R53 ;  /* 0x0000003503357220 */ /* 0x000fe20000410000 */
[----:B------:R-:W-:Y:S01]  /*14840*/  F2FP.F16.F32.PACK_AB R138, R139, R138 ;  /* 0x0000008a8b8a723e */ /* 0x000fe200000000ff */
[----:B------:R-:W-:Y:S01]  /*14850*/  STS [R10], R152 ;  /* 0x000000980a007388 */ /* 0x000fe20000000800 */
[----:B------:R-:W-:Y:S01]  /*14860*/  F2FP.F16.F32.PACK_AB R132, R133, R132 ;  /* 0x000000848584723e */ /* 0x000fe200000000ff */
[----:B------:R-:W-:Y:S01]  /*14870*/  FMUL.FTZ R56, R3, R56 ;  /* 0x0000003803387220 */ /* 0x000fe20000410000 */
[----:B------:R-:W-:Y:S01]  /*14880*/  F2FP.F16.F32.PACK_AB R134, R135, R134 ;  /* 0x000000868786723e */ /* 0x000fe200000000ff */
[----:B------:R-:W-:Y:S01]  /*14890*/  STS [R10+0x400], R154 ;  /* 0x0004009a0a007388 */ /* 0x000fe20000000800 */
[----:B------:R-:W-:Y:S01]  /*148a0*/  IADD3 R9, PT, PT, R9, R8, RZ ;  /* 0x0000000809097210 */ /* 0x000fe20007ffe0ff */
        /* <DEDUP_REMOVED lines=24> */
[----:B------:R-:W2:Y:S01]  /*14a30*/  LDCU.U8 UR4, c[0x0][0x549] ;  /* 0x0000a920ff0477ac */ /* 0x000ea20008000000 */
[----:B------:R-:W-:Y:S01]  /*14a40*/  F2FP.F16.F32.PACK_AB R54, R55, R54 ;  /* 0x000000363736723e */ /* 0x000fe200000000ff */
[----:B------:R-:W-:Y:S01]  /*14a50*/  STS [R8], R136 ;  /* 0x0000008808007388 */ /* 0x000fe20000000800 */
[C---:B------:R-:W-:Y:S01]  /*14a60*/  FMUL.FTZ R76, R3.reuse, R76 ;  /* 0x0000004c034c7220 */ /* 0x040fe20000410000 */
[----:B------:R-:W-:Y:S01]  /*14a70*/  FMUL.FTZ R77, R3, R77 ;  /* 0x0000004d034d7220 */ /* 0x000fe20000410000 */
[----:B------:R-:W-:Y:S01]  /*14a80*/  F2FP.F16.F32.PACK_AB R56, R57, R56 ;  /* 0x000000383938723e */ /* 0x000fe200000000ff */
[----:B------:R-:W-:Y:S01]  /*14a90*/  STS [R8+0x400], R138 ;  /* 0x0004008a08007388 */ /* 0x000fe20000000800 */
[----:B------:R-:W-:Y:S01]  /*14aa0*/  F2FP.F16.F32.PACK_AB R58, R59, R58 ;  /* 0x0000003a3b3a723e */ /* 0x000fe200000000ff */
[C---:B------:R-:W-:Y:S01]  /*14ab0*/  FMUL.FTZ R80, R3.reuse, R80 ;  /* 0x0000005003507220 */ /* 0x040fe20000410000 */
[----:B------:R-:W-:Y:S01]  /*14ac0*/  FMUL.FTZ R81, R3, R81 ;  /* 0x0000005103517220 */ /* 0x000fe20000410000 */
[----:B------:R-:W-:Y:S01]  /*14ad0*/  STS [R9], R132 ;  /* 0x0000008409007388 */ /* 0x000fe20000000800 */
        /* <DEDUP_REMOVED lines=61> */
[----:B--2---:R-:W-:Y:S01]  /*14eb0*/  UISETP.NE.AND UP1, UPT, UR4, URZ, UPT ;  /* 0x000000ff0400728c */ /* 0x004fe2000bf25270 */
[----:B------:R-:W-:Y:S01]  /*14ec0*/  F2FP.F16.F32.PACK_AB R108, R109, R108 ;  /* 0x0000006c6d6c723e */ /* 0x000fe200000000ff */
[----:B------:R-:W-:Y:S01]  /*14ed0*/  STS [R9+0x2000], R64 ;  /* 0x0020004009007388 */ /* 0x000fe20000000800 */
[----:B------:R-:W-:Y:S01]  /*14ee0*/  F2FP.F16.F32.PACK_AB R110, R111, R110 ;  /* 0x0000006e6f6e723e */ /* 0x000fe200000000ff */
[----:B------:R-:W-:Y:S01]  /*14ef0*/  FMUL.FTZ R128, R3, R128 ;  /* 0x0000008003807220 */ /* 0x000fe20000410000 */
[----:B------:R-:W-:Y:S01]  /*14f00*/  F2FP.F16.F32.PACK_AB R112, R113, R112 ;  /* 0x000000707170723e */ /* 0x000fe200000000ff */
[----:B------:R-:W-:Y:S01]  /*14f10*/  STS [R9+0x2400], R66 ;  /* 0x0024004209007388 */ /* 0x000fe20000000800 */
[----:B------:R-:W-:Y:S01]  /*14f20*/  F2FP.F16.F32.PACK_AB R114, R115, R114 ;  /* 0x000000727372723e */ /* 0x000fe200000000ff */
[----:B------:R-:W-:Y:S01]  /*14f30*/  FMUL.FTZ R3, R3, R129 ;  /* 0x0000008103037220 */ /* 0x000fe20000410000 */
[----:B------:R-:W-:Y:S01]  /*14f40*/  F2FP.F16.F32.PACK_AB R116, R117, R116 ;  /* 0x000000747574723e */ /* 0x000fe200000000ff */
[----:B------:R-:W-:Y:S01]  /*14f50*/  STS [R6+0x4000], R68 ;  /* 0x0040004406007388 */ /* 0x000fe20000000800 */
[----:B------:R-:W-:Y:S01]  /*14f60*/  F2FP.F16.F32.PACK_AB R118, R119, R118 ;  /* 0x000000767776723e */ /* 0x000fe200000000ff */
[----:B------:R-:W2:Y:S01]  /*14f70*/  S2UR UR4, SR_CTAID.X ;  /* 0x00000000000479c3 */ /* 0x000ea20000002500 */
[----:B------:R-:W-:Y:S01]  /*14f80*/  F2FP.F16.F32.PACK_AB R120, R121, R120 ;  /* 0x000000787978723e */ /* 0x000fe200000000ff */
[----:B------:R-:W-:Y:S01]  /*14f90*/  STS [R6+0x4400], R70 ;  /* 0x0044004606007388 */ /* 0x000fe20000000800 */
[----:B------:R-:W-:Y:S01]  /*14fa0*/  F2FP.F16.F32.PACK_AB R122, R123, R122 ;  /* 0x0000007a7b7a723e */ /* 0x000fe200000000ff */
[----:B------:R-:W3:Y:S01]  /*14fb0*/  @UP1 LDCU UR8, c[0x0][0x430] ;  /* 0x00008600ff0817ac */ /* 0x000ee20008000800 */
[----:B------:R-:W-:Y:S01]  /*14fc0*/  F2FP.F16.F32.PACK_AB R124, R125, R124 ;  /* 0x0000007c7d7c723e */ /* 0x000fe200000000ff */
[----:B------:R-:W-:Y:S01]  /*14fd0*/  STS [R7+0x4000], R72 ;  /* 0x0040004807007388 */ /* 0x000fe20000000800 */
[----:B------:R-:W-:Y:S01]  /*14fe0*/  F2FP.F16.F32.PACK_AB R126, R127, R126 ;  /* 0x0000007e7f7e723e */ /* 0x000fe200000000ff */
[----:B------:R-:W-:Y:S01]  /*14ff0*/  UISETP.NE.AND UP0, UPT, UR10, URZ, !UP1 ;  /* 0x000000ff0a00728c */ /* 0x000fe2000cf05270 */
[----:B------:R-:W-:Y:S01]  /*15000*/  F2FP.F16.F32.PACK_AB R3, R3, R128 ;  /* 0x000000800303723e */ /* 0x000fe200000000ff */
[----:B------:R-:W-:Y:S01]  /*15010*/  STS [R7+0x4400], R74 ;  /* 0x0044004a07007388 */ /* 0x000fe20000000800 */
[----:B------:R-:W4:Y:S03]  /*15020*/  @UP1 LDCU UR15, c[0x0][0x430] ;  /* 0x00008600ff0f17ac */ /* 0x000f260008000800 */
[----:B------:R-:W-:Y:S01]  /*15030*/  STS [R10+0x4000], R76 ;  /* 0x0040004c0a007388 */ /* 0x000fe20000000800 */
[----:B------:R-:W-:-:S03]  /*15040*/  @UP1 UMOV UR7, 0x1 ;  /* 0x0000000100071882 */ /* 0x000fc60000000000 */
[----:B------:R-:W-:Y:S04]  /*15050*/  STS [R10+0x4400], R78 ;  /* 0x0044004e0a007388 */ /* 0x000fe80000000800 */
[----:B------:R-:W-:Y:S01]  /*15060*/  STS [R12+0x4000], R80 ;  /* 0x004000500c007388 */ /* 0x000fe20000000800 */
[----:B---3--:R-:W-:-:S03]  /*15070*/  @UP1 UIMAD UR13, UR8, UR9, URZ ;  /* 0x00000009080d12a4 */ /* 0x008fc6000f8e02ff */
        /* <DEDUP_REMOVED lines=25> */
[----:B---3--:R-:W-:-:S04]  /*15210*/  LOP3.LUT R3, R14, 0x1f8, RZ, 0xc0, !PT ;  /* 0x000001f80e037812 */ /* 0x008fc800078ec0ff */
        /* <DEDUP_REMOVED lines=13> */
.L_x_696:
[----:B------:R-:W-:Y:S01]  /*152f0*/  BAR.SYNC.DEFER_BLOCKING 0x0 ;  /* 0x0000000000007b1d */ /* 0x000fe20000010000 */
[----:B------:R-:W-:Y:S01]  /*15300*/  UIMAD UR13, UR6, UR13, URZ ;  /* 0x0000000d060d72a4 */ /* 0x000fe2000f8e02ff */
[----:B------:R-:W-:Y:S01]  /*15310*/  LOP3.LUT P0, RZ, R207, 0x3, RZ, 0xc0, !PT ;  /* 0x00000003cfff7812 */ /* 0x000fe2000780c0ff */
[----:B------:R-:W-:Y:S01]  /*15320*/  UIMAD UR9, UR4, UR15, URZ ;  /* 0x0000000f040972a4 */ /* 0x000fe2000f8e02ff */
[----:B------:R-:W-:Y:S01]  /*15330*/  MOV R13, 0x7f800000 ;  /* 0x7f800000000d7802 */ /* 0x000fe20000000f00 */
[----:B------:R-:W-:Y:S01]  /*15340*/  USEL UR20, UR20, URZ, UP0 ;  /* 0x000000ff14147287 */ /* 0x000fe20008000000 */
[----:B------:R1:W2:Y:S02]  /*15350*/  @P4 MUFU.LG2 R7, R5 ;  /* 0x0000000500074308 */ /* 0x0002a40000000c00 */
[----:B------:R-:W3:Y:S01]  /*15360*/  @P4 LDC R6, c[0x0][0x458] ;  /* 0x00011600ff064b82 */ /* 0x000ee20000000800 */
[----:B------:R-:W4:Y:S01]  /*15370*/  S2R R24, SR_CTAID.X ;  /* 0x0000000000187919 */ /* 0x000f220000002500 */
[----:B------:R-:W-:Y:S01]  /*15380*/  @!UP0 UIMAD UR13, UR11, UR7, UR13 ;  /* 0x000000070b0d82a4 */ /* 0x000fe2000f8e020d */
[----:B------:R-:W-:Y:S01]  /*15390*/  BSSY.RECONVERGENT B0, `(.L_x_697) ;  /* 0x0000024000007945 */ /* 0x000fe20003800200 */
[----:B------:R-:W-:Y:S01]  /*153a0*/  USHF.L.U32 UR9, UR9, 0x6, URZ ;  /* 0x0000000609097899 */ /* 0x000fe200080006ff */
[----:B------:R-:W-:Y:S01]  /*153b0*/  MOV R12, 0x7f800000 ;  /* 0x7f800000000c7802 */ /* 0x000fe20000000f00 */
[----:B------:R-:W-:Y:S01]  /*153c0*/  USEL UR5, UR5, URZ, UP0 ;  /* 0x000000ff05057287 */ /* 0x000fe20008000000 */
[----:B------:R-:W5:Y:S01]  /*153d0*/  @P3 MUFU.LG2 R4, R4 ;  /* 0x0000000400043308 */ /* 0x000f620000000c00 */
[----:B------:R-:W-:-:S02]  /*153e0*/  USHF.R.S32.HI UR8, URZ, 0x1f, UR13 ;  /* 0x0000001fff087899 */ /* 0x000fc4000801140d */
[----:B------:R-:W-:Y:S02]  /*153f0*/  USHF.R.S32.HI UR7, URZ, 0x1f, UR9 ;  /* 0x0000001fff077899 */ /* 0x000fe40008011409 */
[----:B------:R-:W-:-:S04]  /*15400*/  UIADD3 UR20, UP1, UP0, UR9, UR20, UR13 ;  /* 0x0000001409147290 */ /* 0x000fc8000f83e00d */
[----:B------:R-:W-:Y:S01]  /*15410*/  UIADD3.X UR5, UPT, UPT, UR7, UR5, UR8, UP1, UP0 ;  /* 0x0000000507057290 */ /* 0x000fe20008fe0408 */
[----:B------:R3:W4:Y:S01]  /*15420*/  LDS.128 R8, [R3+0x1800] ;  /* 0x0018000003087984 */ /* 0x0007220000000c00 */
[----:B-1----:R-:W1:Y:S01]  /*15430*/  @P3 LDC R5, c[0x0][0x458] ;  /* 0x00011600ff053b82 */ /* 0x002e620000000800 */
[----:B--2---:R-:W-:-:S04]  /*15440*/  @P4 FMUL.FTZ R7, R7, 0.69314718246459960938 ;  /* 0x3f31721807074820 */ /* 0x004fc80000410000 */
[----:B---3--:R-:W-:Y:S01]  /*15450*/  @P4 FFMA.FTZ R13, R2, R6, R7 ;  /* 0x00000006020d4223 */ /* 0x008fe20000010007 */
[----:B-----5:R-:W-:-:S04]  /*15460*/  @P3 FMUL.FTZ R4, R4, 0.69314718246459960938 ;  /* 0x3f31721804043820 */ /* 0x020fc80000410000 */
[----:B-1----:R-:W-:Y:S01]  /*15470*/  @P3 FFMA.FTZ R12, R0, R5, R4 ;  /* 0x00000005000c3223 */ /* 0x002fe20000010004 */
[----:B----4-:R-:W-:Y:S06]  /*15480*/  @P0 BRA `(.L_x_698) ;  /* 0x0000000000500947 */ /* 0x010fec0003800000 */
        /* <DEDUP_REMOVED lines=9> */
[C---:B------:R-:W-:Y:S01]  /*15520*/  @!P3 IADD3 R2, P1, PT, R0.reuse, UR20, RZ ;  /* 0x000000140002bc10 */ /* 0x040fe2000ff3e0ff */
[----:B------:R-:W2:Y:S03]  /*15530*/  @!P2 LDC.64 R4, c[0x0][0x420] ;  /* 0x00010800ff04ab82 */ /* 0x000ea60000000a00 */
        /* <DEDUP_REMOVED lines=9> */
.L_x_698:
[----:B------:R-:W-:Y:S05]  /*155d0*/  BSYNC.RECONVERGENT B0 ;  /* 0x0000000000007941 */ /* 0x000fea0003800200 */
.L_x_697:
        /* <DEDUP_REMOVED lines=8> */
[C---:B------:R-:W-:Y:S01]  /*15660*/  ISETP.GE.AND P3, PT, R12.reuse, UR14, PT ;  /* 0x0000000e0c007c0c */ /* 0x040fe2000bf66270 */
[----:B------:R-:W-:Y:S01]  /*15670*/  VIADD R4, R12, 0x10 ;  /* 0x000000100c047836 */ /* 0x000fe20000000000 */
[----:B------:R-:W-:Y:S01]  /*15680*/  IADD3.X R7, PT, PT, RZ, UR12, RZ, P0, !PT ;  /* 0x0000000cff077c10 */ /* 0x000fe200087fe4ff */
[----:B------:R-:W-:Y:S01]  /*15690*/  IMAD.WIDE.U32 R24, R24, 0x40, R12 ;  /* 0x0000004018187825 */ /* 0x000fe200078e000c */
[----:B------:R-:W-:Y:S01]  /*156a0*/  IADD3 R2, PT, PT, R12, 0x20, RZ ;  /* 0x000000200c027810 */ /* 0x000fe20007ffe0ff */
[----:B------:R2:W4:Y:S01]  /*156b0*/  LDS.128 R16, [R3+0x2000] ;  /* 0x0020000003107984 */ /* 0x0005220000000c00 */
[----:B------:R-:W-:Y:S01]  /*156c0*/  ISETP.GE.AND P2, PT, R4, UR14, PT ;  /* 0x0000000e04007c0c */ /* 0x000fe2000bf46270 */
[----:B---3--:R-:W-:Y:S01]  /*156d0*/  IMAD.U32 R26, RZ, RZ, UR4 ;  /* 0x00000004ff1a7e24 */ /* 0x008fe2000f8e00ff */
[----:B------:R-:W-:Y:S01]  /*156e0*/  MOV R28, UR5 ;  /* 0x00000005001c7c02 */ /* 0x000fe20008000f00 */
[----:B------:R-:W-:Y:S01]  /*156f0*/  VIADD R0, R12, 0x30 ;  /* 0x000000300c007836 */ /* 0x000fe20000000000 */
[----:B------:R-:W-:Y:S01]  /*15700*/  BSSY.RECONVERGENT B0, `(.L_x_699) ;  /* 0x000001a000007945 */ /* 0x000fe20003800200 */
[----:B------:R-:W-:Y:S01]  /*15710*/  IMAD.WIDE.U32 R26, R26, UR6, R6 ;  /* 0x000000061a1a7c25 */ /* 0x000fe2000f8e0006 */
[----:B------:R2:W3:Y:S01]  /*15720*/  LDS.128 R12, [R3+0x4000] ;  /* 0x00400000030c7984 */ /* 0x0004e20000000c00 */
[----:B------:R-:W-:-:S02]  /*15730*/  ISETP.GE.AND P1, PT, R2, UR14, PT ;  /* 0x0000000e02007c0c */ /* 0x000fc4000bf26270 */
[----:B------:R-:W-:Y:S01]  /*15740*/  ISETP.GE.AND P0, PT, R0, UR14, PT ;  /* 0x0000000e00007c0c */ /* 0x000fe2000bf06270 */
[----:B------:R2:W1:Y:S01]  /*15750*/  LDS.128 R4, [R3+0x6000] ;  /* 0x0060000003047984 */ /* 0x0004620000000c00 */
[----:B------:R-:W-:Y:S01]  /*15760*/  IMAD R29, R28, UR6, R27 ;  /* 0x000000061c1d7c24 */ /* 0x000fe2000f8e021b */
[----:B------:R-:W-:Y:S10]  /*15770*/  @P3 BRA `(.L_x_700) ;  /* 0x0000000000483947 */ /* 0x000ff40003800000 */
[----:B------:R-:W2:Y:S01]  /*15780*/  LDCU.64 UR6, c[0x0][0x408] ;  /* 0x00008100ff0677ac */ /* 0x000ea20008000a00 */
[----:B------:R-:W-:Y:S01]  /*15790*/  IMAD.MOV.U32 R28, RZ, RZ, R26 ;  /* 0x000000ffff1c7224 */ /* 0x000fe200078e001a */
[----:B------:R-:W4:Y:S01]  /*157a0*/  LDCU.64 UR4, c[0x0][0x3f0] ;  /* 0x00007e00ff0477ac */ /* 0x000f220008000a00 */
[----:B------:R-:W4:Y:S01]  /*157b0*/  LDCU UR8, c[0x0][0x440] ;  /* 0x00008800ff0877ac */ /* 0x000f220008000800 */
[----:B--2---:R-:W-:Y:S02]  /*157c0*/  IMAD R0, R25, UR6, RZ ;  /* 0x0000000619007c24 */ /* 0x004fe4000f8e02ff */
[----:B------:R-:W-:-:S04]  /*157d0*/  IMAD.WIDE.U32 R30, R24, UR6, R28 ;  /* 0x00000006181e7c25 */ /* 0x000fc8000f8e001c */
[----:B------:R-:W-:Y:S01]  /*157e0*/  IMAD R0, R24, UR7, R0 ;  /* 0x0000000718007c24 */ /* 0x000fe2000f8e0200 */
[----:B----4-:R-:W-:Y:S02]  /*157f0*/  LEA R32, P3, R30, UR4, 0x1 ;  /* 0x000000041e207c11 */ /* 0x010fe4000f8608ff */
[----:B------:R-:W-:Y:S01]  /*15800*/  ISETP.GE.AND P6, PT, R205, UR8, PT ;  /* 0x00000008cd007c0c */ /* 0x000fe2000bfc6270 */
[----:B------:R-:W-:Y:S01]  /*15810*/  IMAD.IADD R0, R0, 0x1, R31 ;  /* 0x0000000100007824 */ /* 0x000fe200078e021f */
[----:B-----5:R-:W-:Y:S02]  /*15820*/  ISETP.GE.AND P5, PT, R36, UR8, PT ;  /* 0x0000000824007c0c */ /* 0x020fe4000bfa6270 */
[----:B------:R-:W-:Y:S02]  /*15830*/  ISETP.GE.AND P4, PT, R35, UR8, PT ;  /* 0x0000000823007c0c */ /* 0x000fe4000bf86270 */
[----:B------:R-:W-:Y:S02]  /*15840*/  LEA.HI.X R33, R30, UR5, R0, 0x1, P3 ;  /* 0x000000051e217c11 */ /* 0x000fe400098f0c00 */
[----:B------:R-:W-:-:S05]  /*15850*/  ISETP.GE.AND P3, PT, R34, UR8, PT ;  /* 0x0000000822007c0c */ /* 0x000fca000bf66270 */
[----:B-1----:R1:W-:Y:S04]  /*15860*/  @!P6 STG.E.128 desc[UR28][R32.64], R20 ;  /* 0x000000142000e986 */ /* 0x0023e8000c101d1c */
[----:B------:R1:W-:Y:S04]  /*15870*/  @!P5 STG.E.128 desc[UR28][R32.64+0x80], R16 ;  /* 0x000080102000d986 */ /* 0x0003e8000c101d1c */
[----:B---3--:R1:W-:Y:S04]  /*15880*/  @!P4 STG.E.128 desc[UR28][R32.64+0x100], R12 ;  /* 0x0001000c2000c986 */ /* 0x0083e8000c101d1c */
[----:B------:R1:W-:Y:S02]  /*15890*/  @!P3 STG.E.128 desc[UR28][R32.64+0x180], R4 ;  /* 0x000180042000b986 */ /* 0x0003e4000c101d1c */
.L_x_700:
[----:B------:R-:W-:Y:S05]  /*158a0*/  BSYNC.RECONVERGENT B0 ;  /* 0x0000000000007941 */ /* 0x000fea0003800200 */
.L_x_699:
[----:B-1----:R1:W1:Y:S01]  /*158b0*/  LDS.128 R20, [R3+0x800] ;  /* 0x0008000003147984 */ /* 0x0022620000000c00 */
[----:B------:R-:W-:Y:S03]  /*158c0*/  BSSY.RECONVERGENT B0, `(.L_x_701) ;  /* 0x000001a000007945 */ /* 0x000fe60003800200 */
[----:B----4-:R4:W1:Y:S04]  /*158d0*/  LDS.128 R16, [R3+0x2800] ;  /* 0x0028000003107984 */ /* 0x0108680000000c00 */
[----:B---3--:R4:W3:Y:S04]  /*158e0*/  LDS.128 R12, [R3+0x4800] ;  /* 0x00480000030c7984 */ /* 0x0088e80000000c00 */
[----:B------:R4:W1:Y:S01]  /*158f0*/  LDS.128 R4, [R3+0x6800] ;  /* 0x0068000003047984 */ /* 0x0008620000000c00 */
[----:B------:R-:W-:Y:S05]  /*15900*/  @P2 BRA `(.L_x_702) ;  /* 0x0000000000542947 */ /* 0x000fea0003800000 */
[----:B------:R-:W2:Y:S01]  /*15910*/  LDCU.64 UR6, c[0x0][0x408] ;  /* 0x00008100ff0677ac */ /* 0x000ea20008000a00 */
[----:B------:R-:W-:Y:S01]  /*15920*/  IADD3 R2, P2, PT, R24, 0x10, RZ ;  /* 0x0000001018027810 */ /* 0x000fe20007f5e0ff */
[----:B------:R-:W-:Y:S01]  /*15930*/  IMAD.MOV.U32 R30, RZ, RZ, R26 ;  /* 0x000000ffff1e7224 */ /* 0x000fe200078e001a */
[----:B------:R-:W4:Y:S01]  /*15940*/  LDCU UR8, c[0x0][0x440] ;  /* 0x00008800ff0877ac */ /* 0x000f220008000800 */
[----:B------:R-:W-:Y:S02]  /*15950*/  IMAD.MOV.U32 R31, RZ, RZ, R29 ;  /* 0x000000ffff1f7224 */ /* 0x000fe400078e001d */
[----:B------:R-:W-:Y:S01]  /*15960*/  IMAD.X R0, RZ, RZ, R25, P2 ;  /* 0x000000ffff007224 */ /* 0x000fe200010e0619 */
[----:B------:R-:W3:Y:S03]  /*15970*/  LDCU.64 UR4, c[0x0][0x3f0] ;  /* 0x00007e00ff0477ac */ /* 0x000ee60008000a00 */
[----:B--2---:R-:W-:-:S02]  /*15980*/  IMAD R0, R0, UR6, RZ ;  /* 0x0000000600007c24 */ /* 0x004fc4000f8e02ff */
[----:B------:R-:W-:Y:S01]  /*15990*/  IMAD.WIDE.U32 R30, R2, UR6, R30 ;  /* 0x00000006021e7c25 */ /* 0x000fe2000f8e001e */
[----:B----4-:R-:W-:-:S03]  /*159a0*/  ISETP.GE.AND P5, PT, R205, UR8, PT ;  /* 0x00000008cd007c0c */ /* 0x010fc6000bfa6270 */
[----:B------:R-:W-:Y:S01]  /*159b0*/  IMAD R0, R2, UR7, R0 ;  /* 0x0000000702007c24 */ /* 0x000fe2000f8e0200 */
[----:B-----5:R-:W-:Y:S02]  /*159c0*/  ISETP.GE.AND P4, PT, R36, UR8, PT ;  /* 0x0000000824007c0c */ /* 0x020fe4000bf86270 */
[----:B------:R-:W-:Y:S01]  /*159d0*/  ISETP.GE.AND P3, PT, R35, UR8, PT ;  /* 0x0000000823007c0c */ /* 0x000fe2000bf66270 */
[----:B------:R-:W-:Y:S01]  /*159e0*/  IMAD.IADD R0, R0, 0x1, R31 ;  /* 0x0000000100007824 */ /* 0x000fe200078e021f */
[----:B------:R-:W-:Y:S02]  /*159f0*/  ISETP.GE.AND P2, PT, R34, UR8, PT ;  /* 0x0000000822007c0c */ /* 0x000fe4000bf46270 */
[----:B---3--:R-:W-:-:S04]  /*15a00*/  LEA R32, P6, R30, UR4, 0x1 ;  /* 0x000000041e207c11 */ /* 0x008fc8000f8c08ff */
[----:B------:R-:W-:-:S05]  /*15a10*/  LEA.HI.X R33, R30, UR5, R0, 0x1, P6 ;  /* 0x000000051e217c11 */ /* 0x000fca000b0f0c00 */
[----:B-1----:R1:W-:Y:S04]  /*15a20*/  @!P5 STG.E.128 desc[UR28][R32.64], R20 ;  /* 0x000000142000d986 */ /* 0x0023e8000c101d1c */
[----:B------:R1:W-:Y:S04]  /*15a30*/  @!P4 STG.E.128 desc[UR28][R32.64+0x80], R16 ;  /* 0x000080102000c986 */ /* 0x0003e8000c101d1c */
[----:B------:R1:W-:Y:S04]  /*15a40*/  @!P3 STG.E.128 desc[UR28][R32.64+0x100], R12 ;  /* 0x0001000c2000b986 */ /* 0x0003e8000c101d1c */
[----:B------:R1:W-:Y:S02]  /*15a50*/  @!P2 STG.E.128 desc[UR28][R32.64+0x180], R4 ;  /* 0x000180042000a986 */ /* 0x0003e4000c101d1c */
.L_x_702:
[----:B------:R-:W-:Y:S05]  /*15a60*/  BSYNC.RECONVERGENT B0 ;  /* 0x0000000000007941 */ /* 0x000fea0003800200 */
.L_x_701:
[----:B-1----:R1:W1:Y:S01]  /*15a70*/  LDS.128 R20, [R3+0x1000] ;  /* 0x0010000003147984 */ /* 0x0022620000000c00 */
[----:B------:R-:W-:Y:S03]  /*15a80*/  BSSY.RECONVERGENT B0, `(.L_x_703) ;  /* 0x000001a000007945 */ /* 0x000fe60003800200 */
[----:B------:R1:W1:Y:S04]  /*15a90*/  LDS.128 R16, [R3+0x3000] ;  /* 0x0030000003107984 */ /* 0x0002680000000c00 */
[----:B---3--:R3:W1:Y:S04]  /*15aa0*/  LDS.128 R12, [R3+0x5000] ;  /* 0x00500000030c7984 */ /* 0x0086680000000c00 */
        /* <DEDUP_REMOVED lines=23> */
.L_x_704:
[----:B------:R-:W-:Y:S05]  /*15c20*/  BSYNC.RECONVERGENT B0 ;  /* 0x0000000000007941 */ /* 0x000fea0003800200 */
.L_x_703:
[----:B-1----:R1:W1:Y:S04]  /*15c30*/  LDS.128 R12, [R3+0x3800] ;  /* 0x00380000030c7984 */ /* 0x0022680000000c00 */
[----:B------:R1:W1:Y:S01]  /*15c40*/  LDS.128 R4, [R3+0x5800] ;  /* 0x0058000003047984 */ /* 0x0002620000000c00 */
[----:B------:R-:W-:Y:S05]  /*15c50*/  @P0 EXIT ;  /* 0x000000000000094d */ /* 0x000fea0003800000 */
[----:B------:R-:W2:Y:S01]  /*15c60*/  LDCU.64 UR6, c[0x0][0x408] ;  /* 0x00008100ff0677ac */ /* 0x000ea20008000a00 */
[----:B------:R-:W-:Y:S01]  /*15c70*/  IADD3 R0, P0, PT, R24, 0x30, RZ ;  /* 0x0000003018007810 */ /* 0x000fe20007f1e0ff */
[----:B------:R1:W1:Y:S01]  /*15c80*/  LDS.128 R16, [R3+0x7800] ;  /* 0x0078000003107984 */ /* 0x0002620000000c00 */
[----:B------:R-:W-:Y:S01]  /*15c90*/  IMAD.MOV.U32 R20, RZ, RZ, R26 ;  /* 0x000000ffff147224 */ /* 0x000fe200078e001a */
[----:B------:R-:W4:Y:S01]  /*15ca0*/  LDCU.64 UR4, c[0x0][0x3f0] ;  /* 0x00007e00ff0477ac */ /* 0x000f220008000a00 */
[----:B------:R-:W-:Y:S02]  /*15cb0*/  IMAD.MOV.U32 R21, RZ, RZ, R29 ;  /* 0x000000ffff157224 */ /* 0x000fe400078e001d */
[----:B------:R-:W-:Y:S01]  /*15cc0*/  IMAD.X R2, RZ, RZ, R25, P0 ;  /* 0x000000ffff027224 */ /* 0x000fe200000e0619 */
[----:B------:R-:W3:Y:S03]  /*15cd0*/  LDCU UR8, c[0x0][0x440] ;  /* 0x00008800ff0877ac */ /* 0x000ee60008000800 */
[----:B--2---:R-:W-:-:S02]  /*15ce0*/  IMAD R2, R2, UR6, RZ ;  /* 0x0000000602027c24 */ /* 0x004fc4000f8e02ff */
[----:B------:R-:W-:-:S04]  /*15cf0*/  IMAD.WIDE.U32 R20, R0, UR6, R20 ;  /* 0x0000000600147c25 */ /* 0x000fc8000f8e0014 */
[----:B------:R-:W-:Y:S01]  /*15d00*/  IMAD R2, R0, UR7, R2 ;  /* 0x0000000700027c24 */ /* 0x000fe2000f8e0202 */
[----:B----4-:R-:W-:Y:S02]  /*15d10*/  LEA R22, P0, R20, UR4, 0x1 ;  /* 0x0000000414167c11 */ /* 0x010fe4000f8008ff */
[----:B---3--:R-:W-:Y:S01]  /*15d20*/  ISETP.GE.AND P3, PT, R205, UR8, PT ;  /* 0x00000008cd007c0c */ /* 0x008fe2000bf66270 */
[----:B------:R-:W-:Y:S01]  /*15d30*/  IMAD.IADD R2, R2, 0x1, R21 ;  /* 0x0000000102027824 */ /* 0x000fe200078e0215 */
[----:B-----5:R-:W-:Y:S02]  /*15d40*/  ISETP.GE.AND P2, PT, R36, UR8, PT ;  /* 0x0000000824007c0c */ /* 0x020fe4000bf46270 */
[----:B------:R-:W-:Y:S02]  /*15d50*/  ISETP.GE.AND P1, PT, R35, UR8, PT ;  /* 0x0000000823007c0c */ /* 0x000fe4000bf26270 */
[----:B------:R-:W-:Y:S02]  /*15d60*/  LEA.HI.X R23, R20, UR5, R2, 0x1, P0 ;  /* 0x0000000514177c11 */ /* 0x000fe400080f0c02 */
[----:B------:R-:W-:-:S05]  /*15d70*/  ISETP.GE.AND P0, PT, R34, UR8, PT ;  /* 0x0000000822007c0c */ /* 0x000fca000bf06270 */
[----:B------:R2:W-:Y:S04]  /*15d80*/  @!P3 STG.E.128 desc[UR28][R22.64], R8 ;  /* 0x000000081600b986 */ /* 0x0005e8000c101d1c */
[----:B-1----:R2:W-:Y:S04]  /*15d90*/  @!P2 STG.E.128 desc[UR28][R22.64+0x80], R12 ;  /* 0x0000800c1600a986 */ /* 0x0025e8000c101d1c */
[----:B------:R2:W-:Y:S01]  /*15da0*/  @!P1 STG.E.128 desc[UR28][R22.64+0x100], R4 ;  /* 0x0001000416009986 */ /* 0x0005e2000c101d1c */
[----:B------:R-:W-:Y:S05]  /*15db0*/  @P0 EXIT ;  /* 0x000000000000094d */ /* 0x000fea0003800000 */
[----:B------:R-:W-:Y:S01]  /*15dc0*/  STG.E.128 desc[UR28][R22.64+0x180], R16 ;  /* 0x0001801016007986 */ /* 0x000fe2000c101d1c */
[----:B------:R-:W-:Y:S05]  /*15dd0*/  EXIT ;  /* 0x000000000000794d */ /* 0x000fea0003800000 */
.L_x_705:
        /* <DEDUP_REMOVED lines=10> */
.L_x_1195:


//--------------------- .text._ZN5flash16flash_fwd_kernelI23Flash_fwd_kernel_traitsILi256ELi64ELi64ELi4ELb0ELb0EN7cutlass6half_tE19Flash_kernel_traitsILi256ELi64ELi64ELi4ES3_EELb0ELb1ELb0ELb1ELb0ELb0ELb1ELb0EEEvNS_16Flash_fwd_paramsE --------------------------
	.section	.text._ZN5flash16flash_fwd_kernelI23Flash_fwd_kernel_traitsILi256ELi64ELi64ELi4ELb0ELb0EN7cutlass6half_tE19Flash_kernel_traitsILi256ELi64ELi64ELi4ES3_EELb0ELb1ELb0ELb1ELb0ELb0ELb1ELb0EEEvNS_16Flash_fwd_paramsE,"ax",@progbits
	.align	128
        .global         _ZN5flash16flash_fwd_kernelI23Flash_fwd_kernel_traitsILi256ELi64ELi64ELi4ELb0ELb0EN7cutlass6half_tE19Flash_kernel_traitsILi256ELi64ELi64ELi4ES3_EELb0ELb1ELb0ELb1ELb0ELb0ELb1ELb0EEEvNS_16Flash_fwd_paramsE
        .type           _ZN5flash16flash_fwd_kernelI23Flash_fwd_kernel_traitsILi256ELi64ELi64ELi4ELb0ELb0EN7cutlass6half_tE19Flash_kernel_traitsILi256ELi64ELi64ELi4ES3_EELb0ELb1ELb0ELb1ELb0ELb0ELb1ELb0EEEvNS_16Flash_fwd_paramsE,@function
        .size           _ZN5flash16flash_fwd_kernelI23Flash_fwd_kernel_traitsILi256ELi64ELi64ELi4ELb0ELb0EN7cutlass6half_tE19Flash_kernel_traitsILi256ELi64ELi64ELi4ES3_EELb0ELb1ELb0ELb1ELb0ELb0ELb1ELb0EEEvNS_16Flash_fwd_paramsE,(.L_x_1196 - _ZN5flash16flash_fwd_kernelI23Flash_fwd_kernel_traitsILi256ELi64ELi64ELi4ELb0ELb0EN7cutlass6half_tE19Flash_kernel_traitsILi256ELi64ELi64ELi4ES3_EELb0ELb1ELb0ELb1ELb0ELb0ELb1ELb0EEEvNS_16Flash_fwd_paramsE)
        .other          _ZN5flash16flash_fwd_kernelI23Flash_fwd_kernel_traitsILi256ELi64ELi64ELi4ELb0ELb0EN7cutlass6half_tE19Flash_kernel_traitsILi256ELi64ELi64ELi4ES3_EELb0ELb1ELb0ELb1ELb0ELb0ELb1ELb0EEEvNS_16Flash_fwd_paramsE,@"STO_CUDA_ENTRY STV_DEFAULT"
_ZN5flash16flash_fwd_kernelI23Flash_fwd_kernel_traitsILi256ELi64ELi64ELi4ELb0ELb0EN7cutlass6half_tE19Flash_kernel_traitsILi256ELi64ELi64ELi4ES3_EELb0ELb1ELb0ELb1ELb0ELb0ELb1ELb0EEEvNS_16Flash_fwd_paramsE:
.text._ZN5flash16flash_fwd_kernelI23Flash_fwd_kernel_traitsILi256ELi64ELi64ELi4ELb0ELb0EN7cutlass6half_tE19Flash_kernel_traitsILi256ELi64ELi64ELi4ES3_EELb0ELb1ELb0ELb1ELb0ELb0ELb1ELb0EEEvNS_16Flash_fwd_paramsE:
        /* <DEDUP_REMOVED lines=72> */
.L_x_706:
        /* <DEDUP_REMOVED lines=50> */
.L_x_708:
        /* <DEDUP_REMOVED lines=57> */
.L_x_710:
[----:B------:R-:W-:Y:S05]  /*0b30*/  BSYNC.RECONVERGENT B0 ;  /* 0x0000000000007941 */ /* 0x000fea0003800200 */
.L_x_709:
        /* <DEDUP_REMOVED lines=24> */
.L_x_712:
[----:B------:R-:W-:Y:S05]  /*0cc0*/  BSYNC.RECONVERGENT B0 ;  /* 0x0000000000007941 */ /* 0x000fea0003800200 */
.L_x_711:
        /* <DEDUP_REMOVED lines=24> */
.L_x_714:
[----:B------:R-:W-:Y:S05]  /*0e50*/  BSYNC.RECONVERGENT B0 ;  /* 0x0000000000007941 */ /* 0x000fea0003800200 */
.L_x_713:
        /* <DEDUP_REMOVED lines=26> */
.L_x_716:
[----:B------:R-:W-:Y:S05]  /*1000*/  BSYNC.RECONVERGENT B0 ;  /* 0x0000000000007941 */ /* 0x000fea0003800200 */
.L_x_715:
        /* <DEDUP_REMOVED lines=10> */
.L_x_718:
[----:B------:R-:W-:Y:S05]  /*10b0*/  BSYNC.RECONVERGENT B0 ;  /* 0x0000000000007941 */ /* 0x000fea0003800200 */
.L_x_717:
        /* <DEDUP_REMOVED lines=10> */
.L_x_720:
[----:B------:R-:W-:Y:S05]  /*1160*/  BSYNC.RECONVERGENT B0 ;  /* 0x0000000000007941 */ /* 0x000fea0003800200 */
.L_x_719:
        /* <DEDUP_REMOVED lines=10> */
.L_x_722:
[----:B------:R-:W-:Y:S05]  /*1210*/  BSYNC.RECONVERGENT B0 ;  /* 0x0000000000007941 */ /* 0x000fea0003800200 */
.L_x_721:
        /* <DEDUP_REMOVED lines=10> */
.L_x_707:
        /* <DEDUP_REMOVED lines=21> */
.L_x_723:
[----:B------:R-:W1:Y:S01]  /*1410*/  LDCU.64 UR10, c[0x0][0x3b8] ;  /* 0x00007700ff0a77ac */ /* 0x000e620008000a00 */
[----:B------:R-:W-:-:S04]  /*1420*/  UIADD3 UR6, UPT, UPT, UR12, UR13, URZ ;  /* 0x0000000d0c067290 */ /* 0x000fc8000fffe0ff */
[----:B-1----:R-:W-:Y:S02]  /*1430*/  UIMAD.WIDE.U32 UR14, UR6, UR10, URZ ;  /* 0x0000000a060e72a5 */ /* 0x002fe4000f8e00ff */
[----:B------:R-:W-:-:S04]  /*1440*/  UIMAD UR6, UR6, UR11, URZ ;  /* 0x0000000b060672a4 */ /* 0x000fc8000f8e02ff */
[----:B------:R-:W-:Y:S02]  /*1450*/  UIADD3 UR6, UPT, UPT, UR15, UR6, URZ ;  /* 0x000000060f067290 */ /* 0x000fe4000fffe0ff */
.L_x_724:
        /* <DEDUP_REMOVED lines=38> */
.L_x_725:
[----:B------:R-:W1:Y:S01]  /*16c0*/  LDCU.64 UR8, c[0x0][0x3c0] ;  /* 0x00007800ff0877ac */ /* 0x000e620008000a00 */
[----:B------:R-:W-:-:S04]  /*16d0*/  UIADD3 UR12, UPT, UPT, UR12, UR13, URZ ;  /* 0x0000000d0c0c7290 */ /* 0x000fc8000fffe0ff */
[----:B-1----:R-:W-:Y:S02]  /*16e0*/  UIMAD.WIDE.U32 UR4, UR12, UR8, URZ ;  /* 0x000000080c0472a5 */ /* 0x002fe4000f8e00ff */
[----:B------:R-:W-:-:S04]  /*16f0*/  UIMAD UR12, UR12, UR9, URZ ;  /* 0x000000090c0c72a4 */ /* 0x000fc8000f8e02ff */
[----:B------:R-:W-:-:S12]  /*1700*/  UIADD3 UR15, UPT, UPT, UR5, UR12, URZ ;  /* 0x0000000c050f7290 */ /* 0x000fd8000fffe0ff */
.L_x_726:
        /* <DEDUP_REMOVED lines=92> */
.L_x_728:
[----:B------:R-:W-:Y:S05]  /*1cd0*/  BSYNC.RECONVERGENT B0 ;  /* 0x0000000000007941 */ /* 0x000fea0003800200 */
.L_x_727:
        /* <DEDUP_REMOVED lines=42> */
.L_x_730:
[----:B------:R-:W-:Y:S05]  /*1f80*/  BSYNC.RECONVERGENT B0 ;  /* 0x0000000000007941 */ /* 0x000fea0003800200 */
.L_x_729:
        /* <DEDUP_REMOVED lines=41> */
.L_x_732:
[----:B------:R-:W-:Y:S05]  /*2220*/  BSYNC.RECONVERGENT B0 ;  /* 0x0000000000007941 */ /* 0x000fea0003800200 */
.L_x_731:
        /* <DEDUP_REMOVED lines=41> */
.L_x_734:
[----:B------:R-:W-:Y:S05]  /*24c0*/  BSYNC.RECONVERGENT B0 ;  /* 0x0000000000007941 */ /* 0x000fea0003800200 */
.L_x_733:
        /* <DEDUP_REMOVED lines=34> */
.L_x_736:
[----:B------:R-:W-:Y:S05]  /*26f0*/  BSYNC.RECONVERGENT B0 ;  /* 0x0000000000007941 */ /* 0x000fea0003800200 */
.L_x_735:
        /* <DEDUP_REMOVED lines=36> */
.L_x_738:
[----:B------:R-:W-:Y:S05]  /*2940*/  BSYNC.RECONVERGENT B0 ;  /* 0x0000000000007941 */ /* 0x000fea0003800200 */
.L_x_737:
        /* <DEDUP_REMOVED lines=36> */
.L_x_740:
[----:B------:R-:W-:Y:S05]  /*2b90*/  BSYNC.RECONVERGENT B0 ;  /* 0x0000000000007941 */ /* 0x000fea0003800200 */
.L_x_739:
        /* <DEDUP_REMOVED lines=37> */
.L_x_742:
[----:B------:R-:W-:Y:S05]  /*2df0*/  BSYNC.RECONVERGENT B0 ;  /* 0x0000000000007941 */ /* 0x000fea0003800200 */
.L_x_741:
        /* <DEDUP_REMOVED lines=80> */
.L_x_744:
[----:B------:R2:W-:Y:S04]  /*3300*/  STS.128 [R238+0x10000], RZ ;  /* 0x010000ffee007388 */ /* 0x0005e80000000c00 */
[----:B------:R2:W-:Y:S04]  /*3310*/  STS.128 [R238+0x12000], RZ ;  /* 0x012000ffee007388 */ /* 0x0005e80000000c00 */
[----:B------:R2:W-:Y:S04]  /*3320*/  STS.128 [R238+0x14000], RZ ;  /* 0x014000ffee007388 */ /* 0x0005e80000000c00 */
[----:B------:R2:W-:Y:S02]  /*3330*/  STS.128 [R238+0x16000], RZ ;  /* 0x016000ffee007388 */ /* 0x0005e40000000c00 */
.L_x_745:
[----:B------:R-:W-:Y:S05]  /*3340*/  BSYNC.RECONVERGENT B0 ;  /* 0x0000000000007941 */ /* 0x000fea0003800200 */
.L_x_743:
        /* <DEDUP_REMOVED lines=45> */
.L_x_747:
[----:B------:R-:W-:Y:S05]  /*3620*/  BSYNC.RECONVERGENT B0 ;  /* 0x0000000000007941 */ /* 0x000fea0003800200 */
.L_x_746:
        /* <DEDUP_REMOVED lines=39> */
.L_x_749:
[----:B------:R-:W-:Y:S05]  /*38a0*/  BSYNC.RECONVERGENT B0 ;  /* 0x0000000000007941 */ /* 0x000fea0003800200 */
.L_x_748:
        /* <DEDUP_REMOVED lines=41> */
.L_x_751:
[----:B------:R-:W-:Y:S05]  /*3b40*/  BSYNC.RECONVERGENT B0 ;  /* 0x0000000000007941 */ /* 0x000fea0003800200 */
.L_x_750:
[----:B------:R-:W-:Y:S01]  /*3b50*/  LDSM.16.M88.4 R24, [R85] ;  /* 0x000000005518783b */ /* 0x000fe20000000200 */
[----:B------:R-:W-:Y:S01]  /*3b60*/  IMAD.MOV.U32 R76, RZ, RZ, 0x20 ;  /* 0x00000020ff4c7424 */ /* 0x000fe200078e00ff */
[----:B------:R-:W-:Y:S01]  /*3b70*/  LOP3.LUT P2, RZ, R222, 0x2, RZ, 0xc0, !PT ;  /* 0x00000002deff7812 */ /* 0x000fe2000784c0ff */
[----:B------:R-:W-:Y:S01]  /*3b80*/  VIADD R79, R228, UR6 ;  /* 0x00000006e44f7c36 */ /* 0x000fe20008000000 */
[----:B------:R-:W5:Y:S01]  /*3b90*/  LDSM.16.M88.4 R48, [R228+UR6+0x8000] ;  /* 0x00800006e430783b */ /* 0x000f620008000200 */
[----:B------:R-:W-:Y:S01]  /*3ba0*/  IMAD.MOV.U32 R166, RZ, RZ, 0x40 ;  /* 0x00000040ffa67424 */ /* 0x000fe200078e00ff */
[----:B------:R-:W-:Y:S01]  /*3bb0*/  SEL R76, R76, 0xffffffe0, !P2 ;  /* 0xffffffe04c4c7807 */ /* 0x000fe20005000000 */
[----:B------:R-:W2:Y:S01]  /*3bc0*/  LDCU UR4, c[0x0][0x50c] ;  /* 0x0000a180ff0477ac */ /* 0x000ea20008000800 */
[----:B------:R-:W3:Y:S01]  /*3bd0*/  LDSM.16.M88.4 R40, [R228+UR6+0x8800] ;  /* 0x00880006e428783b */ /* 0x000ee20008000200 */
[----:B------:R-:W-:Y:S02]  /*3be0*/  LOP3.LUT P0, RZ, R222, 0x4, RZ, 0xc0, !PT ;  /* 0x00000004deff7812 */ /* 0x000fe4000780c0ff */
[--C-:B------:R-:W-:Y:S01]  /*3bf0*/  IMAD.IADD R82, R85, 0x1, R76.reuse ;  /* 0x0000000155527824 */ /* 0x100fe200078e024c */
[----:B------:R-:W2:Y:S01]  /*3c00*/  LDSM.16.M88.4 R32, [R228+UR6+0x9000] ;  /* 0x00900006e420783b */ /* 0x000ea20008000200 */
[----:B------:R-:W-:Y:S01]  /*3c10*/  IMAD.IADD R80, R79, 0x1, R76 ;  /* 0x000000014f507824 */ /* 0x000fe200078e024c */
[----:B------:R-:W-:Y:S01]  /*3c20*/  SEL R166, R166, 0xffffffc0, !P0 ;  /* 0xffffffc0a6a67807 */ /* 0x000fe20004000000 */
[----:B------:R-:W-:Y:S01]  /*3c30*/  UISETP.NE.AND UP1, UPT, UR19, 0x1, UPT ;  /* 0x000000011300788c */ /* 0x000fe2000bf25270 */
[----:B-1----:R-:W1:Y:S01]  /*3c40*/  LDSM.16.M88.4 R8, [R228+UR6+0x9800] ;  /* 0x00980006e408783b */ /* 0x002e620008000200 */
[----:B------:R-:W-:-:S02]  /*3c50*/  VIMNMX R220, PT, PT, R77, UR22, PT ;  /* 0x000000164ddc7c48 */ /* 0x000fc4000bfe0100 */
[--C-:B------:R-:W-:Y:S01]  /*3c60*/  IMAD.IADD R83, R85, 0x1, R166.reuse ;  /* 0x0000000155537824 */ /* 0x100fe200078e02a6 */
[----:B----4-:R-:W-:Y:S01]  /*3c70*/  LDSM.16.M88.4 R4, [R82] ;  /* 0x000000005204783b */ /* 0x010fe20000000200 */
[----:B------:R-:W-:Y:S02]  /*3c80*/  IMAD.IADD R79, R79, 0x1, R166 ;  /* 0x000000014f4f7824 */ /* 0x000fe400078e02a6 */
[C---:B------:R-:W-:Y:S01]  /*3c90*/  IMAD.IADD R81, R76.reuse, 0x1, R83 ;  /* 0x000000014c517824 */ /* 0x040fe200078e0253 */
[----:B------:R-:W4:Y:S01]  /*3ca0*/  LDSM.16.M88.4 R16, [R80+0x8800] ;  /* 0x008800005010783b */ /* 0x000f220000000200 */
[----:B------:R-:W-:-:S03]  /*3cb0*/  IMAD.IADD R78, R76, 0x1, R79 ;  /* 0x000000014c4e7824 */ /* 0x000fc600078e024f */
[----:B------:R-:W4:Y:S04]  /*3cc0*/  LDSM.16.M88.4 R20, [R80+0x8000] ;  /* 0x008000005014783b */ /* 0x000f280000000200 */
[----:B------:R-:W4:Y:S04]  /*3cd0*/  LDSM.16.M88.4 R12, [R80+0x9000] ;  /* 0x00900000500c783b */ /* 0x000f280000000200 */
[----:B------:R-:W-:Y:S04]  /*3ce0*/  LDSM.16.M88.4 R72, [R83] ;  /* 0x000000005348783b */ /* 0x000fe80000000200 */
[----:B------:R-:W-:Y:S01]  /*3cf0*/  LDSM.16.M88.4 R64, [R79+0x8800] ;  /* 0x008800004f40783b */ /* 0x000fe20000000200 */
[C---:B-----5:R-:W-:Y:S03]  /*3d00*/  HMMA.16816.F32 R52, R24.reuse, R48, RZ ;  /* 0x000000301834723c */ /* 0x060fe600000018ff */
[----:B------:R-:W-:Y:S04]  /*3d10*/  LDSM.16.M88.4 R56, [R79+0x9800] ;  /* 0x009800004f38783b */ /* 0x000fe80000000200 */
[----:B------:R-:W-:Y:S01]  /*3d20*/  LDSM.16.M88.4 R60, [R79+0x9000] ;  /* 0x009000004f3c783b */ /* 0x000fe20000000200 */
[C---:B---3--:R-:W-:Y:S03]  /*3d30*/  HMMA.16816.F32 R44, R24.reuse, R40, RZ ;  /* 0x00000028182c723c */ /* 0x048fe600000018ff */
[----:B------:R-:W-:Y:S04]  /*3d40*/  LDSM.16.M88.4 R68, [R79+0x8000] ;  /* 0x008000004f44783b */ /* 0x000fe80000000200 */
[----:B------:R-:W-:Y:S01]  /*3d50*/  LDSM.16.M88.4 R88, [R81+0x6000] ;  /* 0x006000005158783b */ /* 0x000fe20000000200 */
[C---:B--2---:R-:W-:Y:S03]  /*3d60*/  HMMA.16816.F32 R36, R24.reuse, R32, RZ ;  /* 0x000000201824723c */ /* 0x044fe600000018ff */
[----:B------:R-:W0:Y:S05]  /*3d70*/  LDGDEPBAR ;  /* 0x00000000000079af */ /* 0x000e2a0000000000 */
[C---:B------:R-:W-:Y:S08]  /*3d80*/  HMMA.16816.F32 R48, R24.reuse, R50, RZ ;  /* 0x000000321830723c */ /* 0x040ff000000018ff */
[C---:B------:R-:W-:Y:S08]  /*3d90*/  HMMA.16816.F32 R40, R24.reuse, R42, RZ ;  /* 0x0000002a1828723c */ /* 0x040ff000000018ff */
[C---:B------:R-:W-:Y:S08]  /*3da0*/  HMMA.16816.F32 R32, R24.reuse, R34, RZ ;  /* 0x000000221820723c */ /* 0x040ff000000018ff */
[C---:B-1----:R-:W-:Y:S08]  /*3db0*/  HMMA.16816.F32 R28, R24.reuse, R8, RZ ;  /* 0x00000008181c723c */ /* 0x042ff000000018ff */
[----:B------:R-:W-:Y:S01]  /*3dc0*/  HMMA.16816.F32 R24, R24, R10, RZ ;  /* 0x0000000a1818723c */ /* 0x000fe200000018ff */
[----:B------:R-:W1:Y:S07]  /*3dd0*/  LDSM.16.M88.4 R8, [R80+0x9800] ;  /* 0x009800005008783b */ /* 0x000e6e0000000200 */
[C---:B----4-:R-:W-:Y:S08]  /*3de0*/  HMMA.16816.F32 R44, R4.reuse, R16, R44 ;  /* 0x00000010042c723c */ /* 0x050ff0000000182c */
[C---:B------:R-:W-:Y:S01]  /*3df0*/  HMMA.16816.F32 R40, R4.reuse, R18, R40 ;  /* 0x000000120428723c */ /* 0x040fe20000001828 */
[----:B------:R-:W-:Y:S07]  /*3e00*/  LDSM.16.M88.4 R16, [R78+0x8000] ;  /* 0x008000004e10783b */ /* 0x000fee0000000200 */
[C---:B------:R-:W-:Y:S08]  /*3e10*/  HMMA.16816.F32 R52, R4.reuse, R20, R52 ;  /* 0x000000140434723c */ /* 0x040ff00000001834 */
[C---:B------:R-:W-:Y:S01]  /*3e20*/  HMMA.16816.F32 R48, R4.reuse, R22, R48 ;  /* 0x000000160430723c */ /* 0x040fe20000001830 */
[----:B------:R-:W-:Y:S07]  /*3e30*/  LDSM.16.M88.4 R20, [R81] ;  /* 0x000000005114783b */ /* 0x000fee0000000200 */
[C---:B------:R-:W-:Y:S08]  /*3e40*/  HMMA.16816.F32 R36, R4.reuse, R12, R36 ;  /* 0x0000000c0424723c */ /* 0x040ff00000001824 */
[C---:B-1----:R-:W-:Y:S08]  /*3e50*/  HMMA.16816.F32 R28, R4.reuse, R8, R28 ;  /* 0x00000008041c723c */ /* 0x042ff0000000181c */
[C---:B------:R-:W-:Y:S01]  /*3e60*/  HMMA.16816.F32 R32, R4.reuse, R14, R32 ;  /* 0x0000000e0420723c */ /* 0x040fe20000001820 */
[----:B------:R-:W1:Y:S07]  /*3e70*/  LDSM.16.M88.4 R12, [R78+0x8800] ;  /* 0x008800004e0c783b */ /* 0x000e6e0000000200 */
[----:B------:R-:W-:Y:S01]  /*3e80*/  HMMA.16816.F32 R24, R4, R10, R24 ;  /* 0x0000000a0418723c */ /* 0x000fe20000001818 */
[----:B------:R-:W2:Y:S04]  /*3e90*/  LDSM.16.M88.4 R8, [R78+0x9000] ;  /* 0x009000004e08783b */ /* 0x000ea80000000200 */
[----:B------:R-:W3:Y:S03]  /*3ea0*/  LDSM.16.M88.4 R4, [R78+0x9800] ;  /* 0x009800004e04783b */ /* 0x000ee60000000200 */
[C---:B------:R-:W-:Y:S08]  /*3eb0*/  HMMA.16816.F32 R44, R72.reuse, R64, R44 ;  /* 0x00000040482c723c */ /* 0x040ff0000000182c */
[C---:B------:R-:W-:Y:S08]  /*3ec0*/  HMMA.16816.F32 R40, R72.reuse, R66, R40 ;  /* 0x000000424828723c */ /* 0x040ff00000001828 */
[C---:B------:R-:W-:Y:S08]  /*3ed0*/  HMMA.16816.F32 R28, R72.reuse, R56, R28 ;  /* 0x00000038481c723c */ /* 0x040ff0000000181c */
[C---:B------:R-:W-:Y:S08]  /*3ee0*/  HMMA.16816.F32 R36, R72.reuse, R60, R36 ;  /* 0x0000003c4824723c */ /* 0x040ff00000001824 */
[C---:B------:R-:W-:Y:S01]  /*3ef0*/  HMMA.16816.F32 R64, R72.reuse, R62, R32 ;  /* 0x0000003e4840723c */ /* 0x040fe20000001820 */
[----:B------:R-:W-:Y:S04]  /*3f00*/  LDSM.16.M88.4 R60, [R85+0x2000] ;  /* 0x00200000553c783b */ /* 0x000fe80000000200 */
[----:B------:R-:W-:Y:S03]  /*3f10*/  LDSM.16.M88.4 R32, [R228+UR6+0xa000] ;  /* 0x00a00006e420783b */ /* 0x000fe60008000200 */
[C---:B------:R-:W-:Y:S01]  /*3f20*/  HMMA.16816.F32 R56, R72.reuse, R58, R24 ;  /* 0x0000003a4838723c */ /* 0x040fe20000001818 */
[----:B------:R-:W4:Y:S07]  /*3f30*/  LDSM.16.M88.4 R24, [R228+UR6+0xa800] ;  /* 0x00a80006e418783b */ /* 0x000f2e0008000200 */
        /* <DEDUP_REMOVED lines=11> */
[----:B------:R-:W2:Y:S07]  /*3ff0*/  LDSM.16.M88.4 R16, [R82+0x2000] ;  /* 0x002000005210783b */ /* 0x000eae0000000200 */
[C---:B---3--:R-:W-:Y:S08]  /*4000*/  HMMA.16816.F32 R28, R20.reuse, R4, R28 ;  /* 0x00000004141c723c */ /* 0x048ff0000000181c */
[----:B------:R-:W-:Y:S01]  /*4010*/  HMMA.16816.F32 R56, R20, R6, R56 ;  /* 0x000000061438723c */ /* 0x000fe20000001838 */
[----:B------:R-:W3:Y:S04]  /*4020*/  LDSM.16.M88.4 R4, [R80+0xa800] ;  /* 0x00a800005004783b */ /* 0x000ee80000000200 */
[----:B------:R-:W3:Y:S03]  /*4030*/  LDSM.16.M88.4 R20, [R80+0xb000] ;  /* 0x00b000005014783b */ /* 0x000ee60000000200 */
[C---:B----4-:R-:W-:Y:S08]  /*4040*/  HMMA.16816.F32 R44, R60.reuse, R24, R44 ;  /* 0x000000183c2c723c */ /* 0x050ff0000000182c */
[C---:B------:R-:W-:Y:S01]  /*4050*/  HMMA.16816.F32 R40, R60.reuse, R26, R40 ;  /* 0x0000001a3c28723c */ /* 0x040fe20000001828 */
[----:B------:R-:W4:Y:S07]  /*4060*/  LDSM.16.M88.4 R24, [R80+0xb800] ;  /* 0x00b800005018783b */ /* 0x000f2e0000000200 */
[C---:B-----5:R-:W-:Y:S08]  /*4070*/  HMMA.16816.F32 R36, R60.reuse, R68, R36 ;  /* 0x000000443c24723c */ /* 0x060ff00000001824 */
[C---:B------:R-:W-:Y:S08]  /*4080*/  HMMA.16816.F32 R52, R60.reuse, R32, R52 ;  /* 0x000000203c34723c */ /* 0x040ff00000001834 */
[C---:B------:R-:W-:Y:S01]  /*4090*/  HMMA.16816.F32 R48, R60.reuse, R34, R48 ;  /* 0x000000223c30723c */ /* 0x040fe20000001830 */
[----:B------:R-:W-:Y:S07]  /*40a0*/  LDSM.16.M88.4 R32, [R79+0xa000] ;  /* 0x00a000004f20783b */ /* 0x000fee0000000200 */
[C---:B------:R-:W-:Y:S01]  /*40b0*/  HMMA.16816.F32 R68, R60.reuse, R70, R64 ;  /* 0x000000463c44723c */ /* 0x040fe20000001840 */
[----:B------:R-:W5:Y:S07]  /*40c0*/  LDSM.16.M88.4 R64, [R83+0x2000] ;  /* 0x002000005340783b */ /* 0x000f6e0000000200 */
[C---:B-1----:R-:W-:Y:S01]  /*40d0*/  HMMA.16816.F32 R72, R60.reuse, R8, R28 ;  /* 0x000000083c48723c */ /* 0x042fe2000000181c */
[----:B------:R-:W1:Y:S07]  /*40e0*/  LDSM.16.M88.4 R28, [R79+0xa800] ;  /* 0x00a800004f1c783b */ /* 0x000e6e0000000200 */
[----:B------:R-:W-:Y:S01]  /*40f0*/  HMMA.16816.F32 R56, R60, R10, R56 ;  /* 0x0000000a3c38723c */ /* 0x000fe20000001838 */
[----:B------:R-:W-:Y:S04]  /*4100*/  LDSM.16.M88.4 R8, [R78+0xa000] ;  /* 0x00a000004e08783b */ /* 0x000fe80000000200 */
[----:B------:R-:W-:Y:S03]  /*4110*/  LDSM.16.M88.4 R60, [R79+0xb800] ;  /* 0x00b800004f3c783b */ /* 0x000fe60000000200 */
        /* <DEDUP_REMOVED lines=15> */
[----:B------:R-:W-:Y:S07]  /*4210*/  LDSM.16.M88.4 R32, [R83+0x4000] ;  /* 0x004000005320783b */ /* 0x000fee0000000200 */
[C---:B-1----:R-:W-:Y:S08]  /*4220*/  HMMA.16816.F32 R44, R64.reuse, R28, R44 ;  /* 0x0000001c402c723c */ /* 0x042ff0000000182c */
[C---:B------:R-:W-:Y:S01]  /*4230*/  HMMA.16816.F32 R40, R64.reuse, R30, R40 ;  /* 0x0000001e4028723c */ /* 0x040fe20000001828 */
[----:B------:R-:W-:Y:S07]  /*4240*/  LDSM.16.M88.4 R28, [R228+UR6+0xd800] ;  /* 0x00d80006e41c783b */ /* 0x000fee0008000200 */
[C---:B--2---:R-:W-:Y:S08]  /*4250*/  HMMA.16816.F32 R36, R64.reuse, R4, R36 ;  /* 0x000000044024723c */ /* 0x044ff00000001824 */
[----:B------:R-:W-:Y:S01]  /*4260*/  HMMA.16816.F32 R68, R64, R6, R68 ;  /* 0x000000064044723c */ /* 0x000fe20000001844 */
[----:B------:R-:W-:Y:S07]  /*4270*/  LDSM.16.M88.4 R4, [R228+UR6+0xc000] ;  /* 0x00c00006e404783b */ /* 0x000fee0008000200 */
[C---:B------:R-:W-:Y:S08]  /*4280*/  HMMA.16816.F32 R52, R12.reuse, R8, R52 ;  /* 0x000000080c34723c */ /* 0x040ff00000001834 */
[C---:B------:R-:W-:Y:S01]  /*4290*/  HMMA.16816.F32 R48, R12.reuse, R10, R48 ;  /* 0x0000000a0c30723c */ /* 0x040fe20000001830 */
[----:B------:R-:W1:Y:S07]  /*42a0*/  LDSM.16.M88.4 R8, [R85+0x4000] ;  /* 0x004000005508783b */ /* 0x000e6e0000000200 */
[C---:B---3--:R-:W-:Y:S08]  /*42b0*/  HMMA.16816.F32 R44, R12.reuse, R16, R44 ;  /* 0x000000100c2c723c */ /* 0x048ff0000000182c */
        /* <DEDUP_REMOVED lines=8> */
[----:B------:R-:W3:Y:S07]  /*4340*/  LDSM.16.M88.4 R20, [R228+UR6+0xd000] ;  /* 0x00d00006e414783b */ /* 0x000eee0008000200 */
[C---:B----4-:R-:W-:Y:S08]  /*4350*/  HMMA.16816.F32 R72, R12.reuse, R24, R72 ;  /* 0x000000180c48723c */ /* 0x050ff00000001848 */
        /* <DEDUP_REMOVED lines=25> */
[C---:B---3--:R-:W-:Y:S08]  /*44f0*/  HMMA.16816.F32 R72, R24.reuse, R20, R72 ;  /* 0x000000141848723c */ /* 0x048ff00000001848 */
[----:B------:R-:W-:Y:S01]  /*4500*/  HMMA.16816.F32 R56, R24, R22, R56 ;  /* 0x000000161838723c */ /* 0x000fe20000001838 */
[----:B------:R-:W3:Y:S04]  /*4510*/  LDSM.16.M88.4 R24, [R78+0xc800] ;  /* 0x00c800004e18783b */ /* 0x000ee80000000200 */
[----:B------:R-:W-:Y:S03]  /*4520*/  LDSM.16.M88.4 R20, [R78+0xd000] ;  /* 0x00d000004e14783b */ /* 0x000fe60000000200 */
[C---:B----4-:R-:W-:Y:S08]  /*4530*/  HMMA.16816.F32 R52, R32.reuse, R28, R52 ;  /* 0x0000001c2034723c */ /* 0x050ff00000001834 */
[C---:B------:R-:W-:Y:S01]  /*4540*/  HMMA.16816.F32 R48, R32.reuse, R30, R48 ;  /* 0x0000001e2030723c */ /* 0x040fe20000001830 */
[----:B------:R-:W-:Y:S07]  /*4550*/  LDSM.16.M88.4 R28, [R85+0x6000] ;  /* 0x00600000551c783b */ /* 0x000fee0000000200 */
[C---:B-----5:R-:W-:Y:S08]  /*4560*/  HMMA.16816.F32 R36, R32.reuse, R8, R36 ;  /* 0x000000082024723c */ /* 0x060ff00000001824 */
[----:B------:R-:W-:Y:S01]  /*4570*/  HMMA.16816.F32 R68, R32, R10, R68 ;  /* 0x0000000a2044723c */ /* 0x000fe20000001844 */
[----:B------:R-:W4:Y:S07]  /*4580*/  LDSM.16.M88.4 R8, [R78+0xd800] ;  /* 0x00d800004e08783b */ /* 0x000f2e0000000200 */
[C---:B-1----:R-:W-:Y:S08]  /*4590*/  HMMA.16816.F32 R52, R16.reuse, R4, R52 ;  /* 0x000000041034723c */ /* 0x042ff00000001834 */
[----:B------:R-:W-:Y:S01]  /*45a0*/  HMMA.16816.F32 R48, R16, R6, R48 ;  /* 0x000000061030723c */ /* 0x000fe20000001830 */
[----:B------:R-:W1:Y:S07]  /*45b0*/  LDSM.16.M88.4 R4, [R228+UR6+0xe800] ;  /* 0x00e80006e404783b */ /* 0x000e6e0008000200 */
[C---:B--2---:R-:W-:Y:S08]  /*45c0*/  HMMA.16816.F32 R44, R32.reuse, R12, R44 ;  /* 0x0000000c202c723c */ /* 0x044ff0000000182c */
[C---:B------:R-:W-:Y:S01]  /*45d0*/  HMMA.16816.F32 R40, R32.reuse, R14, R40 ;  /* 0x0000000e2028723c */ /* 0x040fe20000001828 */
[----:B------:R-:W2:Y:S07]  /*45e0*/  LDSM.16.M88.4 R12, [R228+UR6+0xe000] ;  /* 0x00e00006e40c783b */ /* 0x000eae0008000200 */
[C---:B------:R-:W-:Y:S08]  /*45f0*/  HMMA.16816.F32 R72, R32.reuse, R60, R72 ;  /* 0x0000003c2048723c */ /* 0x040ff00000001848 */
[----:B------:R-:W-:Y:S01]  /*4600*/  HMMA.16816.F32 R56, R32, R62, R56 ;  /* 0x0000003e2038723c */ /* 0x000fe20000001838 */
[----:B------:R-:W-:Y:S04]  /*4610*/  LDSM.16.M88.4 R32, [R82+0x6000] ;  /* 0x006000005220783b */ /* 0x000fe80000000200 */
[----:B------:R-:W-:Y:S03]  /*4620*/  LDSM.16.M88.4 R60, [R80+0xf000] ;  /* 0x00f00000503c783b */ /* 0x000fe60000000200 */
[C---:B---3--:R-:W-:Y:S08]  /*4630*/  HMMA.16816.F32 R44, R16.reuse, R24, R44 ;  /* 0x00000018102c723c */ /* 0x048ff0000000182c */
[C---:B------:R-:W-:Y:S01]  /*4640*/  HMMA.16816.F32 R40, R16.reuse, R26, R40 ;  /* 0x0000001a1028723c */ /* 0x040fe20000001828 */
[----:B------:R-:W-:Y:S07]  /*4650*/  LDSM.16.M88.4 R24, [R228+UR6+0xf000] ;  /* 0x00f00006e418783b */ /* 0x000fee0008000200 */
[C---:B----4-:R-:W-:Y:S08]  /*4660*/  HMMA.16816.F32 R72, R16.reuse, R8, R72 ;  /* 0x000000081048723c */ /* 0x050ff00000001848 */
[----:B------:R-:W-:Y:S01]  /*4670*/  HMMA.16816.F32 R56, R16, R10, R56 ;  /* 0x0000000a1038723c */ /* 0x000fe20000001838 */
[----:B------:R-:W3:Y:S07]  /*4680*/  LDSM.16.M88.4 R8, [R228+UR6+0xf800] ;  /* 0x00f80006e408783b */ /* 0x000eee0008000200 */
[C---:B-1----:R-:W-:Y:S08]  /*4690*/  HMMA.16816.F32 R44, R28.reuse, R4, R44 ;  /* 0x000000041c2c723c */ /* 0x042ff0000000182c */
[----:B------:R-:W-:Y:S01]  /*46a0*/  HMMA.16816.F32 R40, R28, R6, R40 ;  /* 0x000000061c28723c */ /* 0x000fe20000001828 */
[----:B------:R-:W1:Y:S07]  /*46b0*/  LDSM.16.M88.4 R4, [R80+0xe800] ;  /* 0x00e800005004783b */ /* 0x000e6e0000000200 */
[C---:B------:R-:W-:Y:S08]  /*46c0*/  HMMA.16816.F32 R36, R16.reuse, R20, R36 ;  /* 0x000000141024723c */ /* 0x040ff00000001824 */
[----:B------:R-:W-:Y:S01]  /*46d0*/  HMMA.16816.F32 R68, R16, R22, R68 ;  /* 0x000000161044723c */ /* 0x000fe20000001844 */
[----:B------:R-:W-:Y:S04]  /*46e0*/  LDSM.16.M88.4 R16, [R83+0x6000] ;  /* 0x006000005310783b */ /* 0x000fe80000000200 */
[----:B------:R-:W4:Y:S03]  /*46f0*/  LDSM.16.M88.4 R20, [R80+0xe000] ;  /* 0x00e000005014783b */ /* 0x000f260000000200 */
[C---:B--2---:R-:W-:Y:S08]  /*4700*/  HMMA.16816.F32 R52, R28.reuse, R12, R52 ;  /* 0x0000000c1c34723c */ /* 0x044ff00000001834 */
[C---:B---3--:R-:W-:Y:S08]  /*4710*/  HMMA.16816.F32 R72, R28.reuse, R8, R72 ;  /* 0x000000081c48723c */ /* 0x048ff00000001848 */
[----:B------:R-:W-:Y:S01]  /*4720*/  HMMA.16816.F32 R56, R28, R10, R56 ;  /* 0x0000000a1c38723c */ /* 0x000fe20000001838 */
[----:B------:R-:W2:Y:S07]  /*4730*/  LDSM.16.M88.4 R8, [R80+0xf800] ;  /* 0x00f800005008783b */ /* 0x000eae0000000200 */
[C---:B-1----:R-:W-:Y:S08]  /*4740*/  HMMA.16816.F32 R44, R32.reuse, R4, R44 ;  /* 0x00000004202c723c */ /* 0x042ff0000000182c */
[----:B------:R-:W-:Y:S01]  /*4750*/  HMMA.16816.F32 R40, R32, R6, R40 ;  /* 0x000000062028723c */ /* 0x000fe20000001828 */
[----:B------:R-:W1:Y:S07]  /*4760*/  LDSM.16.M88.4 R4, [R79+0xe800] ;  /* 0x00e800004f04783b */ /* 0x000e6e0000000200 */
[----:B------:R-:W-:Y:S01]  /*4770*/  HMMA.16816.F32 R48, R28, R14, R48 ;  /* 0x0000000e1c30723c */ /* 0x000fe20000001830 */
[----:B------:R-:W3:Y:S07]  /*4780*/  LDSM.16.M88.4 R12, [R79+0xe000] ;  /* 0x00e000004f0c783b */ /* 0x000eee0000000200 */
[----:B----4-:R-:W-:Y:S08]  /*4790*/  HMMA.16816.F32 R52, R32, R20, R52 ;  /* 0x000000142034723c */ /* 0x010ff00000001834 */
[----:B------:R-:W-:Y:S08]  /*47a0*/  HMMA.16816.F32 R68, R28, R26, R68 ;  /* 0x0000001a1c44723c */ /* 0x000ff00000001844 */
[C---:B--2---:R-:W-:Y:S08]  /*47b0*/  HMMA.16816.F32 R72, R32.reuse, R8, R72 ;  /* 0x000000082048723c */ /* 0x044ff00000001848 */
[----:B------:R-:W-:Y:S01]  /*47c0*/  HMMA.16816.F32 R56, R32, R10, R56 ;  /* 0x0000000a2038723c */ /* 0x000fe20000001838 */
[----:B------:R-:W2:Y:S07]  /*47d0*/  LDSM.16.M88.4 R8, [R79+0xf800] ;  /* 0x00f800004f08783b */ /* 0x000eae0000000200 */
[C---:B-1----:R-:W-:Y:S08]  /*47e0*/  HMMA.16816.F32 R44, R16.reuse, R4, R44 ;  /* 0x00000004102c723c */ /* 0x042ff0000000182c */
[----:B------:R-:W-:Y:S01]  /*47f0*/  HMMA.16816.F32 R40, R16, R6, R40 ;  /* 0x000000061028723c */ /* 0x000fe20000001828 */
[----:B------:R-:W1:Y:S07]  /*4800*/  LDSM.16.M88.4 R4, [R78+0xf800] ;  /* 0x00f800004e04783b */ /* 0x000e6e0000000200 */
[----:B------:R-:W-:Y:S01]  /*4810*/  HMMA.16816.F32 R48, R32, R22, R48 ;  /* 0x000000162030723c */ /* 0x000fe20000001830 */
[----:B------:R-:W4:Y:S07]  /*4820*/  LDSM.16.M88.4 R20, [R78+0xe800] ;  /* 0x00e800004e14783b */ /* 0x000f2e0000000200 */
[----:B---3--:R-:W-:Y:S08]  /*4830*/  HMMA.16816.F32 R52, R16, R12, R52 ;  /* 0x0000000c1034723c */ /* 0x008ff00000001834 */
[----:B------:R-:W-:Y:S01]  /*4840*/  HMMA.16816.F32 R36, R28, R24, R36 ;  /* 0x000000181c24723c */ /* 0x000fe20000001824 */
[----:B------:R-:W-:Y:S07]  /*4850*/  LDSM.16.M88.4 R24, [R78+0xf000] ;  /* 0x00f000004e18783b */ /* 0x000fee0000000200 */
[C---:B--2---:R-:W-:Y:S08]  /*4860*/  HMMA.16816.F32 R56, R16.reuse, R10, R56 ;  /* 0x0000000a1038723c */ /* 0x044ff00000001838 */
[----:B------:R-:W-:Y:S01]  /*4870*/  HMMA.16816.F32 R48, R16, R14, R48 ;  /* 0x0000000e1030723c */ /* 0x000fe20000001830 */
[----:B------:R-:W2:Y:S01]  /*4880*/  LDSM.16.M88.4 R12, [R79+0xf000] ;  /* 0x00f000004f0c783b */ /* 0x000ea20000000200 */
[----:B------:R-:W-:-:S06]  /*4890*/  DEPBAR.LE SB0, 0x0 ;  /* 0x000080000000791a */ /* 0x000fcc0000000000 */
[----:B------:R-:W-:Y:S08]  /*48a0*/  HMMA.16816.F32 R72, R16, R8, R72 ;  /* 0x000000081048723c */ /* 0x000ff00000001848 */
[----:B-1----:R-:W-:Y:S08]  /*48b0*/  HMMA.16816.F32 R56, R88, R6, R56 ;  /* 0x000000065838723c */ /* 0x002ff00000001838 */
[C---:B------:R-:W-:Y:S08]  /*48c0*/  HMMA.16816.F32 R68, R32.reuse, R62, R68 ;  /* 0x0000003e2044723c */ /* 0x040ff00000001844 */
[----:B------:R-:W-:Y:S03]  /*48d0*/  HMMA.16816.F32 R36, R32, R60, R36 ;  /* 0x0000003c2024723c */ /* 0x000fe60000001824 */
[----:B------:R-:W-:Y:S01]  /*48e0*/  FMUL.FTZ R57, R57, UR4 ;  /* 0x0000000439397c20 */ /* 0x000fe20008410000 */
[----:B------:R-:W-:-:S04]  /*48f0*/  FMUL.FTZ R59, R59, UR4 ;  /* 0x000000043b3b7c20 */ /* 0x000fc80008410000 */
[C---:B------:R-:W-:Y:S01]  /*4900*/  HMMA.16816.F32 R52, R88.reuse, R64, R52 ;  /* 0x000000405834723c */ /* 0x040fe20000001834 */
[----:B------:R-:W-:Y:S07]  /*4910*/  MUFU.TANH R57, R57 ;  /* 0x0000003900397308 */ /* 0x000fee0000002400 */
[C---:B------:R-:W-:Y:S01]  /*4920*/  HMMA.16816.F32 R48, R88.reuse, R66, R48 ;  /* 0x000000425830723c */ /* 0x040fe20000001830 */
[----:B------:R-:W-:Y:S07]  /*4930*/  MUFU.TANH R59, R59 ;  /* 0x0000003b003b7308 */ /* 0x000fee0000002400 */
[C---:B------:R-:W-:Y:S01]  /*4940*/  HMMA.16816.F32 R72, R88.reuse, R4, R72 ;  /* 0x000000045848723c */ /* 0x040fe20000001848 */
[----:B------:R-:W-:Y:S01]  /*4950*/  FMUL.FTZ R4, R56, UR4 ;  /* 0x0000000438047c20 */ /* 0x000fe20008410000 */
[----:B------:R-:W-:Y:S01]  /*4960*/  FMUL.FTZ R5, R58, UR4 ;  /* 0x000000043a057c20 */ /* 0x000fe20008410000 */
[----:B------:R-:W-:Y:S01]  /*4970*/  FMUL.FTZ R30, R53, UR4 ;  /* 0x00000004351e7c20 */ /* 0x000fe20008410000 */
[----:B------:R-:W-:Y:S01]  /*4980*/  FMUL.FTZ R31, R55, UR4 ;  /* 0x00000004371f7c20 */ /* 0x000fe20008410000 */
[----:B------:R-:W-:Y:S01]  /*4990*/  FMUL.FTZ R28, R52, UR4 ;  /* 0x00000004341c7c20 */ /* 0x000fe20008410000 */
[----:B------:R-:W-:Y:S01]  /*49a0*/  FMUL.FTZ R29, R54, UR4 ;  /* 0x00000004361d7c20 */ /* 0x000fe20008410000 */
[----:B------:R-:W1:Y:S01]  /*49b0*/  MUFU.TANH R4, R4 ;  /* 0x0000000400047308 */ /* 0x000e620000002400 */
[----:B----4-:R-:W-:Y:S03]  /*49c0*/  HMMA.16816.F32 R44, R88, R20, R44 ;  /* 0x00000014582c723c */ /* 0x010fe6000000182c */
[----:B------:R-:W-:Y:S01]  /*49d0*/  FMUL.FTZ R48, R48, UR4 ;  /* 0x0000000430307c20 */ /* 0x000fe20008410000 */
[----:B------:R-:W-:-:S03]  /*49e0*/  FMUL.FTZ R20, R50, UR4 ;  /* 0x0000000432147c20 */ /* 0x000fc60008410000 */
[----:B------:R-:W3:Y:S01]  /*49f0*/  MUFU.TANH R5, R5 ;  /* 0x0000000500057308 */ /* 0x000ee20000002400 */
[C---:B--2---:R-:W-:Y:S01]  /*4a00*/  HMMA.16816.F32 R68, R16.reuse, R14, R68 ;  /* 0x0000000e1044723c */ /* 0x044fe20000001844 */
[----:B------:R-:W-:Y:S02]  /*4a10*/  IMAD.U32 R15, RZ, RZ, UR15 ;  /* 0x0000000fff0f7e24 */ /* 0x000fe4000f8e00ff */
[----:B------:R-:W-:Y:S01]  /*4a20*/  FMUL.FTZ R14, R51, UR4 ;  /* 0x00000004330e7c20 */ /* 0x000fe20008410000 */
[----:B------:R-:W-:Y:S01]  /*4a30*/  FMUL.FTZ R72, R72, UR4 ;  /* 0x0000000448487c20 */ /* 0x000fe20008410000 */
[----:B------:R-:W-:Y:S01]  /*4a40*/  FMUL.FTZ R73, R73, UR4 ;  /* 0x0000000449497c20 */ /* 0x000fe20008410000 */
[----:B------:R-:W-:Y:S02]  /*4a50*/  IMAD R84, R15, 0x40, R84 ;  /* 0x000000400f547824 */ /* 0x000fe400078e0254 */
[----:B------:R-:W-:Y:S01]  /*4a60*/  FMUL.FTZ R74, R74, UR4 ;  /* 0x000000044a4a7c20 */ /* 0x000fe20008410000 */
[----:B------:R-:W2:Y:S01]  /*4a70*/  MUFU.TANH R30, R30 ;  /* 0x0000001e001e7308 */ /* 0x000ea20000002400 */
[----:B------:R-:W-:Y:S01]  /*4a80*/  HMMA.16816.F32 R36, R16, R12, R36 ;  /* 0x0000000c1024723c */ /* 0x000fe20000001824 */
[----:B------:R-:W-:-:S02]  /*4a90*/  IMAD.U32 R16, RZ, RZ, UR22 ;  /* 0x00000016ff107e24 */ /* 0x000fc4000f8e00ff */
[----:B------:R-:W-:Y:S01]  /*4aa0*/  FMUL.FTZ R13, R49, UR4 ;  /* 0x00000004310d7c20 */ /* 0x000fe20008410000 */
[----:B------:R-:W-:Y:S01]  /*4ab0*/  FMUL.FTZ R10, R44, UR4 ;  /* 0x000000042c0a7c20 */ /* 0x000fe20008410000 */
[----:B------:R-:W-:Y:S02]  /*4ac0*/  VIADD R19, R84, 0x8 ;  /* 0x0000000854137836 */ /* 0x000fe40000000000 */
[----:B------:R-:W-:Y:S01]  /*4ad0*/  FMUL.FTZ R8, R46, UR4 ;  /* 0x000000042e087c20 */ /* 0x000fe20008410000 */
[----:B------:R-:W-:Y:S01]  /*4ae0*/  VIADDMNMX R167, R77, 0x8, R16, PT ;  /* 0x000000084da77846 */ /* 0x000fe20003800110 */
[----:B------:R-:W-:Y:S01]  /*4af0*/  VIADD R16, R84, 0x38 ;  /* 0x0000003854107836 */ /* 0x000fe20000000000 */
[C---:B------:R-:W-:Y:S01]  /*4b00*/  HMMA.16816.F32 R40, R88.reuse, R22, R40 ;  /* 0x000000165828723c */ /* 0x040fe20000001828 */
[----:B------:R-:W4:Y:S01]  /*4b10*/  MUFU.TANH R31, R31 ;  /* 0x0000001f001f7308 */ /* 0x000f220000002400 */
[----:B------:R-:W-:Y:S01]  /*4b20*/  ISETP.GE.AND P3, PT, R19, R220, PT ;  /* 0x000000dc1300720c */ /* 0x000fe20003f66270 */
[----:B------:R-:W-:Y:S01]  /*4b30*/  FMUL.FTZ R11, R45, UR4 ;  /* 0x000000042d0b7c20 */ /* 0x000fe20008410000 */
[----:B------:R-:W-:Y:S01]  /*4b40*/  I2FP.F32.U32 R195, R16 ;  /* 0x0000001000c37245 */ /* 0x000fe20000201000 */
[----:B------:R-:W-:Y:S01]  /*4b50*/  FMUL.FTZ R6, R47, UR4 ;  /* 0x000000042f067c20 */ /* 0x000fe20008410000 */
[----:B------:R-:W-:Y:S01]  /*4b60*/  ISETP.GE.AND P4, PT, R16, R220, PT ;  /* 0x000000dc1000720c */ /* 0x000fe20003f86270 */
[----:B------:R-:W-:Y:S01]  /*4b70*/  VIADD R17, R84, 0x10 ;  /* 0x0000001054117836 */ /* 0x000fe20000000000 */
[----:B------:R-:W-:Y:S01]  /*4b80*/  ISETP.GE.AND P5, PT, R16, R167, PT ;  /* 0x000000a71000720c */ /* 0x000fe20003fa6270 */
[----:B------:R-:W5:Y:S01]  /*4b90*/  MUFU.TANH R12, R48 ;  /* 0x00000030000c7308 */ /* 0x000f620000002400 */
[C---:B-1----:R-:W-:Y:S01]  /*4ba0*/  FFMA.FTZ R4, R195.reuse, UR5, R4 ;  /* 0x00000005c3047c23 */ /* 0x042fe20008010004 */
[----:B------:R-:W-:Y:S01]  /*4bb0*/  VIADD R16, R84, 0x1 ;  /* 0x0000000154107836 */ /* 0x000fe20000000000 */
[----:B------:R-:W-:Y:S01]  /*4bc0*/  HMMA.16816.F32 R36, R88, R24, R36 ;  /* 0x000000185824723c */ /* 0x000fe20000001824 */
[----:B---3--:R-:W-:Y:S01]  /*4bd0*/  FFMA.FTZ R195, R195, UR5, R5 ;  /* 0x00000005c3c37c23 */ /* 0x008fe20008010005 */
[----:B------:R-:W-:Y:S01]  /*4be0*/  FMUL.FTZ R75, R75, UR4 ;  /* 0x000000044b4b7c20 */ /* 0x000fe20008410000 */
[----:B------:R-:W-:-:S02]  /*4bf0*/  FSEL R204, R4, -INF , !P4 ;  /* 0xff80000004cc7808 */ /* 0x000fc40006000000 */
[----:B------:R-:W-:Y:S01]  /*4c00*/  MUFU.TANH R13, R13 ;  /* 0x0000000d000d7308 */ /* 0x000fe20000002400 */
[----:B------:R-:W-:Y:S01]  /*4c10*/  I2FP.F32.U32 R5, R16 ;  /* 0x0000001000057245 */ /* 0x000fe20000201000 */
[----:B------:R-:W-:Y:S01]  /*4c20*/  FMUL.FTZ R7, R40, UR4 ;  /* 0x0000000428077c20 */ /* 0x000fe20008410000 */
[----:B------:R-:W-:Y:S01]  /*4c30*/  ISETP.GE.AND P4, PT, R19, R167, PT ;  /* 0x000000a71300720c */ /* 0x000fe20003f86270 */
[----:B------:R-:W-:Y:S01]  /*4c40*/  FMUL.FTZ R15, R42, UR4 ;  /* 0x000000042a0f7c20 */ /* 0x000fe20008410000 */
[----:B------:R-:W-:Y:S01]  /*4c50*/  I2FP.F32.U32 R19, R19 ;  /* 0x0000001300137245 */ /* 0x000fe20000201000 */
[C---:B--2---:R-:W-:Y:S01]  /*4c60*/  FFMA.FTZ R18, R5.reuse, UR5, R30 ;  /* 0x0000000505127c23 */ /* 0x044fe2000801001e */
[C---:B------:R-:W-:Y:S01]  /*4c70*/  ISETP.GE.AND P1, PT, R16.reuse, R220, PT ;  /* 0x000000dc1000720c */ /* 0x040fe20003f26270 */
[----:B------:R-:W1:Y:S01]  /*4c80*/  MUFU.TANH R14, R14 ;  /* 0x0000000e000e7308 */ /* 0x000e620000002400 */
[-C--:B------:R-:W-:Y:S01]  /*4c90*/  ISETP.GE.AND P6, PT, R16, R167.reuse, PT ;  /* 0x000000a71000720c */ /* 0x080fe20003fc6270 */
[----:B----4-:R-:W-:Y:S01]  /*4ca0*/  FFMA.FTZ R5, R5, UR5, R31 ;  /* 0x0000000505057c23 */ /* 0x010fe2000801001f */
[----:B-----5:R-:W-:Y:S01]  /*4cb0*/  FFMA.FTZ R4, R19, UR5, R12 ;  /* 0x0000000513047c23 */ /* 0x020fe2000801000c */
[----:B------:R-:W-:Y:S01]  /*4cc0*/  VIADD R16, R84, 0x9 ;  /* 0x0000000954107836 */ /* 0x000fe20000000000 */
[----:B------:R-:W-:Y:S01]  /*4cd0*/  HMMA.16816.F32 R68, R88, R26, R68 ;  /* 0x0000001a5844723c */ /* 0x000fe20000001844 */
[----:B------:R-:W-:Y:S01]  /*4ce0*/  FSEL R195, R195, -INF , !P5 ;  /* 0xff800000c3c37808 */ /* 0x000fe20006800000 */
[----:B------:R-:W-:Y:S01]  /*4cf0*/  FMUL.FTZ R9, R41, UR4 ;  /* 0x0000000429097c20 */ /* 0x000fe20008410000 */
[----:B------:R-:W2:Y:S01]  /*4d00*/  MUFU.TANH R20, R20 ;  /* 0x0000001400147308 */ /* 0x000ea20000002400 */
[----:B------:R-:W-:Y:S01]  /*4d10*/  FSEL R5, R5, -INF , !P6 ;  /* 0xff80000005057808 */ /* 0x000fe20007000000 */
[----:B------:R-:W-:Y:S01]  /*4d20*/  FMUL.FTZ R43, R43, UR4 ;  /* 0x000000042b2b7c20 */ /* 0x000fe20008410000 */
[----:B------:R-:W-:Y:S01]  /*4d30*/  FSEL R4, R4, -INF , !P3 ;  /* 0xff80000004047808 */ /* 0x000fe20005800000 */
[----:B------:R-:W-:Y:S01]  /*4d40*/  FMUL.FTZ R36, R36, UR4 ;  /* 0x0000000424247c20 */ /* 0x000fe20008410000 */
[----:B------:R-:W-:Y:S01]  /*4d50*/  I2FP.F32.U32 R12, R16 ;  /* 0x00000010000c7245 */ /* 0x000fe20000201000 */
[----:B------:R-:W-:Y:S01]  /*4d60*/  FMUL.FTZ R38, R38, UR4 ;  /* 0x0000000426267c20 */ /* 0x000fe20008410000 */
[CC--:B------:R-:W-:Y:S01]  /*4d70*/  ISETP.GE.AND P6, PT, R17.reuse, R220.reuse, PT ;  /* 0x000000dc1100720c */ /* 0x0c0fe20003fc6270 */
[----:B------:R-:W3:Y:S01]  /*4d80*/  MUFU.TANH R10, R10 ;  /* 0x0000000a000a7308 */ /* 0x000ee20000002400 */
[----:B------:R-:W-:Y:S01]  /*4d90*/  ISETP.GE.AND P3, PT, R17, R167, PT ;  /* 0x000000a71100720c */ /* 0x000fe20003f66270 */
[----:B-1----:R-:W-:Y:S01]  /*4da0*/  FFMA.FTZ R14, R12, UR5, R14 ;  /* 0x000000050c0e7c23 */ /* 0x002fe2000801000e */
[----:B------:R-:W-:Y:S01]  /*4db0*/  I2FP.F32.U32 R17, R17 ;  /* 0x0000001100117245 */ /* 0x000fe20000201000 */
[----:B------:R-:W-:Y:S01]  /*4dc0*/  FMUL.FTZ R37, R37, UR4 ;  /* 0x0000000425257c20 */ /* 0x000fe20008410000 */
[----:B------:R-:W-:Y:S01]  /*4dd0*/  FSEL R18, R18, -INF , !P1 ;  /* 0xff80000012127808 */ /* 0x000fe20004800000 */
[----:B------:R-:W-:Y:S01]  /*4de0*/  FMUL.FTZ R39, R39, UR4 ;  /* 0x0000000427277c20 */ /* 0x000fe20008410000 */
[C---:B------:R-:W-:Y:S01]  /*4df0*/  ISETP.GE.AND P5, PT, R16.reuse, R220, PT ;  /* 0x000000dc1000720c */ /* 0x040fe20003fa6270 */
[----:B------:R-:W1:Y:S01]  /*4e00*/  MUFU.TANH R8, R8 ;  /* 0x0000000800087308 */ /* 0x000e620000002400 */
[----:B------:R-:W-:Y:S01]  /*4e10*/  ISETP.GE.AND P1, PT, R16, R167, PT ;  /* 0x000000a71000720c */ /* 0x000fe20003f26270 */
[----:B------:R-:W-:Y:S01]  /*4e20*/  FFMA.FTZ R16, R12, UR5, R13 ;  /* 0x000000050c107c23 */ /* 0x000fe2000801000d */
[----:B--2---:R-:W-:Y:S01]  /*4e30*/  FFMA.FTZ R19, R19, UR5, R20 ;  /* 0x0000000513137c23 */ /* 0x004fe20008010014 */
[----:B------:R-:W-:-:S02]  /*4e40*/  VIADD R13, R84, 0x11 ;  /* 0x00000011540d7836 */ /* 0x000fc40000000000 */
[----:B------:R-:W-:Y:S01]  /*4e50*/  FMUL.FTZ R68, R68, UR4 ;  /* 0x0000000444447c20 */ /* 0x000fe20008410000 */
[----:B------:R-:W-:Y:S01]  /*4e60*/  VIADD R20, R84, 0x18 ;  /* 0x0000001854147836 */ /* 0x000fe20000000000 */
[----:B------:R-:W-:Y:S01]  /*4e70*/  FSEL R16, R16, -INF , !P5 ;  /* 0xff80000010107808 */ /* 0x000fe20006800000 */
[----:B------:R-:W2:Y:S01]  /*4e80*/  MUFU.TANH R11, R11 ;  /* 0x0000000b000b7308 */ /* 0x000ea20000002400 */
[----:B------:R-:W-:Y:S01]  /*4e90*/  FSEL R19, R19, -INF , !P4 ;  /* 0xff80000013137808 */ /* 0x000fe20006000000 */
[----:B---3--:R-:W-:Y:S01]  /*4ea0*/  FFMA.FTZ R12, R17, UR5, R10 ;  /* 0x00000005110c7c23 */ /* 0x008fe2000801000a */
[----:B------:R-:W-:Y:S01]  /*4eb0*/  I2FP.F32.U32 R10, R13 ;  /* 0x0000000d000a7245 */ /* 0x000fe20000201000 */
[----:B------:R-:W-:Y:S01]  /*4ec0*/  FMUL.FTZ R70, R70, UR4 ;  /* 0x0000000446467c20 */ /* 0x000fe20008410000 */
[----:B------:R-:W-:Y:S01]  /*4ed0*/  ISETP.GE.AND P4, PT, R13, R220, PT ;  /* 0x000000dc0d00720c */ /* 0x000fe20003f86270 */
[----:B------:R-:W-:Y:S01]  /*4ee0*/  FMUL.FTZ R69, R69, UR4 ;  /* 0x0000000445457c20 */ /* 0x000fe20008410000 */
[----:B------:R-:W-:Y:S01]  /*4ef0*/  ISETP.GE.AND P5, PT, R13, R167, PT ;  /* 0x000000a70d00720c */ /* 0x000fe20003fa6270 */
[----:B------:R-:W3:Y:S01]  /*4f00*/  MUFU.TANH R6, R6 ;  /* 0x0000000600067308 */ /* 0x000ee20000002400 */
[----:B------:R-:W-:Y:S01]  /*4f10*/  FMUL.FTZ R71, R71, UR4 ;  /* 0x0000000447477c20 */ /* 0x000fe20008410000 */
[----:B-1----:R-:W-:Y:S01]  /*4f20*/  FFMA.FTZ R8, R17, UR5, R8 ;  /* 0x0000000511087c23 */ /* 0x002fe20008010008 */
[----:B------:R-:W-:-:S02]  /*4f30*/  FSEL R17, R14, -INF , !P1 ;  /* 0xff8000000e117808 */ /* 0x000fc40004800000 */
[----:B------:R-:W-:Y:S02]  /*4f40*/  FSEL R14, R12, -INF , !P6 ;  /* 0xff8000000c0e7808 */ /* 0x000fe40007000000 */
[C---:B------:R-:W-:Y:S01]  /*4f50*/  ISETP.GE.AND P1, PT, R20.reuse, R220, PT ;  /* 0x000000dc1400720c */ /* 0x040fe20003f26270 */
[----:B------:R-:W1:Y:S01]  /*4f60*/  MUFU.TANH R7, R7 ;  /* 0x0000000700077308 */ /* 0x000e620000002400 */
[----:B------:R-:W-:Y:S01]  /*4f70*/  ISETP.GE.AND P6, PT, R20, R167, PT ;  /* 0x000000a71400720c */ /* 0x000fe20003fc6270 */
[----:B--2---:R-:W-:Y:S01]  /*4f80*/  FFMA.FTZ R12, R10, UR5, R11 ;  /* 0x000000050a0c7c23 */ /* 0x004fe2000801000b */
[----:B------:R-:W-:-:S04]  /*4f90*/  I2FP.F32.U32 R20, R20 ;  /* 0x0000001400147245 */ /* 0x000fc80000201000 */
[----:B------:R-:W-:Y:S01]  /*4fa0*/  FSEL R12, R12, -INF , !P4 ;  /* 0xff8000000c0c7808 */ /* 0x000fe20006000000 */
[----:B------:R-:W2:Y:S01]  /*4fb0*/  MUFU.TANH R15, R15 ;  /* 0x0000000f000f7308 */ /* 0x000ea20000002400 */
[----:B---3--:R-:W-:Y:S01]  /*4fc0*/  FFMA.FTZ R13, R10, UR5, R6 ;  /* 0x000000050a0d7c23 */ /* 0x008fe20008010006 */
[----:B------:R-:W-:-:S04]  /*4fd0*/  VIADD R6, R84, 0x19 ;  /* 0x0000001954067836 */ /* 0x000fc80000000000 */
[----:B------:R-:W-:Y:S02]  /*4fe0*/  FSEL R13, R13, -INF , !P5 ;  /* 0xff8000000d0d7808 */ /* 0x000fe40006800000 */
[----:B------:R-:W3:Y:S01]  /*4ff0*/  MUFU.TANH R9, R9 ;  /* 0x0000000900097308 */ /* 0x000ee20000002400 */
[----:B------:R-:W-:Y:S01]  /*5000*/  ISETP.GE.AND P4, PT, R6, R167, PT ;  /* 0x000000a70600720c */ /* 0x000fe20003f86270 */
[----:B-1----:R-:W-:Y:S01]  /*5010*/  FFMA.FTZ R10, R20, UR5, R7 ;  /* 0x00000005140a7c23 */ /* 0x002fe20008010007 */
[----:B------:R-:W-:-:S04]  /*5020*/  VIADD R7, R84, 0x20 ;  /* 0x0000002054077836 */ /* 0x000fc80000000000 */
[----:B------:R-:W-:Y:S01]  /*5030*/  FSEL R10, R10, -INF , !P1 ;  /* 0xff8000000a0a7808 */ /* 0x000fe20004800000 */
[----:B------:R-:W1:Y:S01]  /*5040*/  MUFU.TANH R43, R43 ;  /* 0x0000002b002b7308 */ /* 0x000e620000002400 */
[CC--:B------:R-:W-:Y:S01]  /*5050*/  ISETP.GE.AND P5, PT, R7.reuse, R220.reuse, PT ;  /* 0x000000dc0700720c */ /* 0x0c0fe20003fa6270 */
[----:B--2---:R-:W-:Y:S01]  /*5060*/  FFMA.FTZ R11, R20, UR5, R15 ;  /* 0x00000005140b7c23 */ /* 0x004fe2000801000f */
[----:B------:R-:W-:Y:S02]  /*5070*/  FSEL R15, R8, -INF , !P3 ;  /* 0xff800000080f7808 */ /* 0x000fe40005800000 */
[----:B------:R-:W-:Y:S02]  /*5080*/  ISETP.GE.AND P3, PT, R6, R220, PT ;  /* 0x000000dc0600720c */ /* 0x000fe40003f66270 */
[----:B------:R-:W-:Y:S01]  /*5090*/  I2FP.F32.U32 R6, R6 ;  /* 0x0000000600067245 */ /* 0x000fe20000201000 */
[----:B------:R-:W2:Y:S01]  /*50a0*/  MUFU.TANH R36, R36 ;  /* 0x0000002400247308 */ /* 0x000ea20000002400 */
[----:B------:R-:W-:-:S02]  /*50b0*/  ISETP.GE.AND P1, PT, R7, R167, PT ;  /* 0x000000a70700720c */ /* 0x000fc40003f26270 */
[----:B------:R-:W-:Y:S01]  /*50c0*/  I2FP.F32.U32 R7, R7 ;  /* 0x0000000700077245 */ /* 0x000fe20000201000 */
[----:B---3--:R-:W-:Y:S01]  /*50d0*/  FFMA.FTZ R8, R6, UR5, R9 ;  /* 0x0000000506087c23 */ /* 0x008fe20008010009 */
[----:B------:R-:W-:-:S03]  /*50e0*/  FSEL R11, R11, -INF , !P6 ;  /* 0xff8000000b0b7808 */ /* 0x000fc60007000000 */
[----:B------:R-:W3:Y:S01]  /*50f0*/  MUFU.TANH R38, R38 ;  /* 0x0000002600267308 */ /* 0x000ee20000002400 */
[----:B------:R-:W-:Y:S01]  /*5100*/  FSEL R8, R8, -INF , !P3 ;  /* 0xff80000008087808 */ /* 0x000fe20005800000 */
[----:B-1----:R-:W-:Y:S01]  /*5110*/  FFMA.FTZ R9, R6, UR5, R43 ;  /* 0x0000000506097c23 */ /* 0x002fe2000801002b */
[----:B------:R-:W-:-:S04]  /*5120*/  VIADD R6, R84, 0x21 ;  /* 0x0000002154067836 */ /* 0x000fc80000000000 */
[----:B------:R-:W-:Y:S01]  /*5130*/  FSEL R9, R9, -INF , !P4 ;  /* 0xff80000009097808 */ /* 0x000fe20006000000 */
[----:B------:R-:W1:Y:S01]  /*5140*/  MUFU.TANH R37, R37 ;  /* 0x0000002500257308 */ /* 0x000e620000002400 */
[C---:B------:R-:W-:Y:S01]  /*5150*/  ISETP.GE.AND P6, PT, R6.reuse, R220, PT ;  /* 0x000000dc0600720c */ /* 0x040fe20003fc6270 */
[C---:B--2---:R-:W-:Y:S01]  /*5160*/  FFMA.FTZ R36, R7.reuse, UR5, R36 ;  /* 0x0000000507247c23 */ /* 0x044fe20008010024 */
[----:B------:R-:W-:Y:S02]  /*5170*/  ISETP.GE.AND P3, PT, R6, R167, PT ;  /* 0x000000a70600720c */ /* 0x000fe40003f66270 */
[----:B------:R-:W-:Y:S02]  /*5180*/  I2FP.F32.U32 R6, R6 ;  /* 0x0000000600067245 */ /* 0x000fe40000201000 */
[----:B------:R-:W-:Y:S01]  /*5190*/  FSEL R212, R36, -INF , !P5 ;  /* 0xff80000024d47808 */ /* 0x000fe20006800000 */
[----:B------:R-:W2:Y:S01]  /*51a0*/  MUFU.TANH R39, R39 ;  /* 0x0000002700277308 */ /* 0x000ea20000002400 */
[----:B---3--:R-:W-:Y:S01]  /*51b0*/  FFMA.FTZ R38, R7, UR5, R38 ;  /* 0x0000000507267c23 */ /* 0x008fe20008010026 */
[----:B------:R-:W-:-:S04]  /*51c0*/  VIADD R7, R84, 0x28 ;  /* 0x0000002854077836 */ /* 0x000fc80000000000 */
[----:B------:R-:W-:Y:S02]  /*51d0*/  FSEL R199, R38, -INF , !P1 ;  /* 0xff80000026c77808 */ /* 0x000fe40004800000 */
[----:B------:R-:W3:Y:S01]  /*51e0*/  MUFU.TANH R68, R68 ;  /* 0x0000004400447308 */ /* 0x000ee20000002400 */
[C---:B------:R-:W-:Y:S01]  /*51f0*/  ISETP.GE.AND P4, PT, R7.reuse, R220, PT ;  /* 0x000000dc0700720c */ /* 0x040fe20003f86270 */
[C---:B-1----:R-:W-:Y:S01]  /*5200*/  FFMA.FTZ R37, R6.reuse, UR5, R37 ;  /* 0x0000000506257c23 */ /* 0x042fe20008010025 */
[----:B------:R-:W-:Y:S02]  /*5210*/  ISETP.GE.AND P5, PT, R7, R167, PT ;  /* 0x000000a70700720c */ /* 0x000fe40003fa6270 */
[----:B------:R-:W-:Y:S02]  /*5220*/  I2FP.F32.U32 R7, R7 ;  /* 0x0000000700077245 */ /* 0x000fe40000201000 */
[----:B------:R-:W-:Y:S01]  /*5230*/  FSEL R198, R37, -INF , !P6 ;  /* 0xff80000025c67808 */ /* 0x000fe20007000000 */
[----:B------:R-:W1:Y:S01]  /*5240*/  MUFU.TANH R70, R70 ;  /* 0x0000004600467308 */ /* 0x000e620000002400 */
[----:B--2---:R-:W-:Y:S01]  /*5250*/  FFMA.FTZ R39, R6, UR5, R39 ;  /* 0x0000000506277c23 */ /* 0x004fe20008010027 */
[----:B------:R-:W-:-:S04]  /*5260*/  VIADD R6, R84, 0x29 ;  /* 0x0000002954067836 */ /* 0x000fc80000000000 */
[----:B------:R-:W-:Y:S02]  /*5270*/  FSEL R211, R39, -INF , !P3 ;  /* 0xff80000027d37808 */ /* 0x000fe40005800000 */
[----:B------:R-:W2:Y:S01]  /*5280*/  MUFU.TANH R69, R69 ;  /* 0x0000004500457308 */ /* 0x000ea20000002400 */
[C---:B------:R-:W-:Y:S01]  /*5290*/  ISETP.GE.AND P1, PT, R6.reuse, R220, PT ;  /* 0x000000dc0600720c */ /* 0x040fe20003f26270 */
[C---:B---3--:R-:W-:Y:S01]  /*52a0*/  FFMA.FTZ R68, R7.reuse, UR5, R68 ;  /* 0x0000000507447c23 */ /* 0x048fe20008010044 */
[----:B------:R-:W-:Y:S02]  /*52b0*/  ISETP.GE.AND P6, PT, R6, R167, PT ;  /* 0x000000a70600720c */ /* 0x000fe40003fc6270 */
[----:B------:R-:W-:Y:S02]  /*52c0*/  I2FP.F32.U32 R6, R6 ;  /* 0x0000000600067245 */ /* 0x000fe40000201000 */
[----:B------:R-:W-:Y:S01]  /*52d0*/  FSEL R206, R68, -INF , !P4 ;  /* 0xff80000044ce7808 */ /* 0x000fe20006000000 */
[----:B------:R-:W3:Y:S01]  /*52e0*/  MUFU.TANH R71, R71 ;  /* 0x0000004700477308 */ /* 0x000ee20000002400 */
[----:B-1----:R-:W-:Y:S01]  /*52f0*/  FFMA.FTZ R70, R7, UR5, R70 ;  /* 0x0000000507467c23 */ /* 0x002fe20008010046 */
[----:B------:R-:W-:-:S04]  /*5300*/  VIADD R7, R84, 0x30 ;  /* 0x0000003054077836 */ /* 0x000fc80000000000 */
[----:B------:R-:W-:Y:S02]  /*5310*/  FSEL R209, R70, -INF , !P5 ;  /* 0xff80000046d17808 */ /* 0x000fe40006800000 */
[----:B------:R-:W1:Y:S01]  /*5320*/  MUFU.TANH R28, R28 ;  /* 0x0000001c001c7308 */ /* 0x000e620000002400 */
[C---:B------:R-:W-:Y:S01]  /*5330*/  ISETP.GE.AND P3, PT, R7.reuse, R220, PT ;  /* 0x000000dc0700720c */ /* 0x040fe20003f66270 */
[----:B--2---:R-:W-:Y:S01]  /*5340*/  FFMA.FTZ R69, R6, UR5, R69 ;  /* 0x0000000506457c23 */ /* 0x004fe20008010045 */
[----:B------:R-:W-:Y:S02]  /*5350*/  ISETP.GE.AND P4, PT, R7, R167, PT ;  /* 0x000000a70700720c */ /* 0x000fe40003f86270 */
[----:B------:R-:W-:Y:S02]  /*5360*/  I2FP.F32.U32 R21, R7 ;  /* 0x0000000700157245 */ /* 0x000fe40000201000 */
[----:B------:R-:W-:Y:S01]  /*5370*/  I2FP.F32.U32 R7, R84 ;  /* 0x0000005400077245 */ /* 0x000fe20000201000 */
[----:B------:R-:W2:Y:S01]  /*5380*/  MUFU.TANH R29, R29 ;  /* 0x0000001d001d7308 */ /* 0x000ea20000002400 */
[----:B------:R-:W-:Y:S01]  /*5390*/  ISETP.GE.AND P5, PT, R84, R220, PT ;  /* 0x000000dc5400720c */ /* 0x000fe20003fa6270 */
[----:B---3--:R-:W-:Y:S01]  /*53a0*/  FFMA.FTZ R71, R6, UR5, R71 ;  /* 0x0000000506477c23 */ /* 0x008fe20008010047 */
[----:B------:R-:W-:-:S02]  /*53b0*/  FSEL R200, R69, -INF , !P1 ;  /* 0xff80000045c87808 */ /* 0x000fc40004800000 */
[----:B------:R-:W-:Y:S02]  /*53c0*/  ISETP.GE.AND P1, PT, R84, R167, PT ;  /* 0x000000a75400720c */ /* 0x000fe40003f26270 */
[----:B------:R-:W-:Y:S01]  /*53d0*/  FSEL R207, R71, -INF , !P6 ;  /* 0xff80000047cf7808 */ /* 0x000fe20007000000 */
[----:B------:R-:W3:Y:S01]  /*53e0*/  MUFU.TANH R72, R72 ;  /* 0x0000004800487308 */ /* 0x000ee20000002400 */
[----:B-1----:R-:W-:-:S05]  /*53f0*/  FFMA.FTZ R6, R7, UR5, R28 ;  /* 0x0000000507067c23 */ /* 0x002fca000801001c */
[----:B------:R-:W-:Y:S02]  /*5400*/  FSEL R6, R6, -INF , !P5 ;  /* 0xff80000006067808 */ /* 0x000fe40006800000 */
[----:B------:R-:W1:Y:S01]  /*5410*/  MUFU.TANH R73, R73 ;  /* 0x0000004900497308 */ /* 0x000e620000002400 */
[----:B--2---:R-:W-:Y:S01]  /*5420*/  FFMA.FTZ R29, R7, UR5, R29 ;  /* 0x00000005071d7c23 */ /* 0x004fe2000801001d */
[C---:B------:R-:W-:Y:S02]  /*5430*/  VIADD R7, R84.reuse, 0x31 ;  /* 0x0000003154077836 */ /* 0x040fe40000000000 */
[----:B------:R-:W-:Y:S02]  /*5440*/  VIADD R84, R84, 0x39 ;  /* 0x0000003954547836 */ /* 0x000fe40000000000 */
[----:B------:R-:W-:Y:S02]  /*5450*/  FSEL R189, R29, -INF , !P1 ;  /* 0xff8000001dbd7808 */ /* 0x000fe40004800000 */
[----:B------:R-:W2:Y:S01]  /*5460*/  MUFU.TANH R74, R74 ;  /* 0x0000004a004a7308 */ /* 0x000ea20000002400 */
[----:B------:R-:W-:Y:S01]  /*5470*/  ISETP.GE.AND P6, PT, R7, R220, PT ;  /* 0x000000dc0700720c */ /* 0x000fe20003fc6270 */
[----:B---3--:R-:W-:Y:S01]  /*5480*/  FFMA.FTZ R72, R21, UR5, R72 ;  /* 0x0000000515487c23 */ /* 0x008fe20008010048 */
[----:B------:R-:W-:-:S02]  /*5490*/  I2FP.F32.U32 R20, R7 ;  /* 0x0000000700147245 */ /* 0x000fc40000201000 */
[----:B------:R-:W-:Y:S02]  /*54a0*/  FMNMX3.FTZ R22, R189, R5, R19, !PT ;  /* 0x00000005bd167276 */ /* 0x000fe40007810013 */
[----:B------:R-:W-:Y:S01]  /*54b0*/  FSEL R210, R72, -INF , !P3 ;  /* 0xff80000048d27808 */ /* 0x000fe20005800000 */
[----:B------:R-:W3:Y:S01]  /*54c0*/  MUFU.TANH R75, R75 ;  /* 0x0000004b004b7308 */ /* 0x000ee20000002400 */
[----:B------:R-:W-:Y:S01]  /*54d0*/  BAR.SYNC.DEFER_BLOCKING 0x0 ;  /* 0x0000000000007b1d */ /* 0x000fe20000010000 */
[----:B------:R-:W-:Y:S01]  /*54e0*/  ISETP.GE.AND P3, PT, R7, R167, PT ;  /* 0x000000a70700720c */ /* 0x000fe20003f66270 */
[----:B-1----:R-:W-:Y:S01]  /*54f0*/  FFMA.FTZ R73, R20, UR5, R73 ;  /* 0x0000000514497c23 */ /* 0x002fe20008010049 */
[----:B------:R-:W-:Y:S02]  /*5500*/  FMNMX3.FTZ R7, R6, R18, R4, !PT ;  /* 0x0000001206077276 */ /* 0x000fe40007810004 */
[----:B------:R-:W-:Y:S02]  /*5510*/  FMNMX3.FTZ R22, R22, R17, R15, !PT ;  /* 0x0000001116167276 */ /* 0x000fe4000781000f */
[----:B------:R-:W-:-:S02]  /*5520*/  FMNMX3.FTZ R7, R7, R16, R14, !PT ;  /* 0x0000001007077276 */ /* 0x000fc4000781000e */
[C---:B------:R-:W-:Y:S01]  /*5530*/  ISETP.GE.AND P5, PT, R84.reuse, R220, PT ;  /* 0x000000dc5400720c */ /* 0x040fe20003fa6270 */
[----:B--2---:R-:W-:Y:S01]  /*5540*/  FFMA.FTZ R74, R21, UR5, R74 ;  /* 0x00000005154a7c23 */ /* 0x004fe2000801004a */
[----:B------:R-:W-:Y:S02]  /*5550*/  FMNMX3.FTZ R7, R7, R12, R10, !PT ;  /* 0x0000000c07077276 */ /* 0x000fe4000781000a */
[----:B------:R-:W-:Y:S02]  /*5560*/  ISETP.GE.AND P1, PT, R84, R167, PT ;  /* 0x000000a75400720c */ /* 0x000fe40003f26270 */
[----:B------:R-:W-:Y:S02]  /*5570*/  FMNMX3.FTZ R7, R7, R8, R212, !PT ;  /* 0x0000000807077276 */ /* 0x000fe400078100d4 */
[----:B------:R-:W-:Y:S01]  /*5580*/  I2FP.F32.U32 R84, R84 ;  /* 0x0000005400547245 */ /* 0x000fe20000201000 */
[----:B---3--:R-:W-:Y:S01]  /*5590*/  FFMA.FTZ R75, R20, UR5, R75 ;  /* 0x00000005144b7c23 */ /* 0x008fe2000801004b */
[----:B------:R-:W-:-:S02]  /*55a0*/  FMNMX3.FTZ R22, R22, R13, R11, !PT ;  /* 0x0000000d16167276 */ /* 0x000fc4000781000b */
[----:B------:R-:W-:Y:S01]  /*55b0*/  FMNMX3.FTZ R7, R7, R198, R206, !PT ;  /* 0x000000c607077276 */ /* 0x000fe200078100ce */
[C---:B------:R-:W-:Y:S01]  /*55c0*/  FFMA.FTZ R57, R84.reuse, UR5, R57 ;  /* 0x0000000554397c23 */ /* 0x040fe20008010039 */
[----:B------:R-:W-:Y:S01]  /*55d0*/  FSEL R208, R73, -INF , !P6 ;  /* 0xff80000049d07808 */ /* 0x000fe20007000000 */
[----:B------:R-:W-:Y:S01]  /*55e0*/  FFMA.FTZ R59, R84, UR5, R59 ;  /* 0x00000005543b7c23 */ /* 0x000fe2000801003b */
[----:B------:R-:W-:Y:S02]  /*55f0*/  FMNMX3.FTZ R22, R22, R9, R199, !PT ;  /* 0x0000000916167276 */ /* 0x000fe400078100c7 */
[----:B------:R-:W-:Y:S02]  /*5600*/  FMNMX3.FTZ R23, R7, R200, R210, !PT ;  /* 0x000000c807177276 */ /* 0x000fe400078100d2 */
[----:B------:R-:W-:Y:S02]  /*5610*/  FSEL R203, R74, -INF , !P4 ;  /* 0xff8000004acb7808 */ /* 0x000fe40006000000 */
[----:B------:R-:W-:-:S02]  /*5620*/  FSEL R202, R57, -INF , !P5 ;  /* 0xff80000039ca7808 */ /* 0x000fc40006800000 */
[----:B------:R-:W-:Y:S02]  /*5630*/  FMNMX3.FTZ R22, R22, R211, R209, !PT ;  /* 0x000000d316167276 */ /* 0x000fe400078100d1 */
[----:B------:R-:W-:Y:S02]  /*5640*/  FMNMX3.FTZ R23, R23, R208, R204, !PT ;  /* 0x000000d017177276 */ /* 0x000fe400078100cc */
[----:B------:R-:W-:Y:S02]  /*5650*/  FSEL R201, R75, -INF , !P3 ;  /* 0xff8000004bc97808 */ /* 0x000fe40005800000 */
[----:B------:R-:W-:Y:S02]  /*5660*/  FSEL R194, R59, -INF , !P1 ;  /* 0xff8000003bc27808 */ /* 0x000fe40004800000 */
        /* <DEDUP_REMOVED lines=116> */
.L_x_752:
[----:B-1----:R-:W-:Y:S01]  /*5db0*/  FMNMX3.FTZ R25, R22, R201, R195, !PT ;  /* 0x000000c916197276 */ /* 0x002fe200078100c3 */
[----:B------:R-:W1:Y:S01]  /*5dc0*/  SHFL.BFLY PT, R24, R23, 0x2, 0x1f ;  /* 0x0c401f0017187f89 */ /* 0x000e6200000e0000 */
[----:B------:R-:W2:Y:S01]  /*5dd0*/  LDCU UR4, c[0x0][0x45c] ;  /* 0x00008b80ff0477ac */ /* 0x000ea20008000800 */
[----:B------:R-:W-:Y:S02]  /*5de0*/  LOP3.LUT R165, R3, 0x200, R2, 0xf8, !PT ;  /* 0x0000020003a57812 */ /* 0x000fe400078ef802 */
[----:B------:R-:W-:Y:S01]  /*5df0*/  FMNMX.FTZ R25, R194, R25, !PT ;  /* 0x00000019c2197209 */ /* 0x000fe20007810000 */
[----:B------:R-:W-:Y:S01]  /*5e00*/  UMOV UR12, 0xffffffff ;  /* 0xffffffff000c7882 */ /* 0x000fe20000000000 */
[----:B------:R-:W-:-:S03]  /*5e10*/  LEA R165, R165, UR6, 0x1 ;  /* 0x00000006a5a57c11 */ /* 0x000fc6000f8e08ff */
[----:B------:R-:W3:Y:S01]  /*5e20*/  SHFL.BFLY PT, R20, R25, 0x2, 0x1f ;  /* 0x0c401f0019147f89 */ /* 0x000ee200000e0000 */
[-C--:B------:R-:W-:Y:S02]  /*5e30*/  IADD3 R193, PT, PT, R76, R165.reuse, RZ ;  /* 0x000000a54cc17210 */ /* 0x080fe40007ffe0ff */
        /* <DEDUP_REMOVED lines=11> */
[----:B------:R-:W4:Y:S04]  /*5ef0*/  LDSM.16.MT88.4 R140, [R197+0x10000] ;  /* 0x01000000c58c783b */ /* 0x000f280000004200 */
[----:B------:R-:W5:Y:S04]  /*5f00*/  LDSM.16.MT88.4 R132, [R192+0x10000] ;  /* 0x01000000c084783b */ /* 0x000f680000004200 */
[----:B------:R-:W5:Y:S01]  /*5f10*/  LDSM.16.MT88.4 R40, [R165+0x12000] ;  /* 0x01200000a528783b */ /* 0x000f620000004200 */
[----:B-1----:R-:W-:-:S03]  /*5f20*/  FMNMX.FTZ R164, R21, R164, !PT ;  /* 0x000000a415a47209 */ /* 0x002fc60007810000 */
[----:B------:R-:W1:Y:S01]  /*5f30*/  LDSM.16.MT88.4 R56, [R197+0x12000] ;  /* 0x01200000c538783b */ /* 0x000e620000004200 */
[C---:B------:R-:W-:Y:S01]  /*5f40*/  FSETP.NEU.FTZ.AND P1, PT, R164.reuse, -INF , PT ;  /* 0xff800000a400780b */ /* 0x040fe20003f3d000 */
[----:B--2---:R-:W-:Y:S02]  /*5f50*/  FMUL.FTZ R205, R164, UR4 ;  /* 0x00000004a4cd7c20 */ /* 0x004fe40008410000 */
[----:B------:R-:W2:Y:S01]  /*5f60*/  LDSM.16.MT88.4 R64, [R192+0x12000] ;  /* 0x01200000c040783b */ /* 0x000ea20000004200 */
[----:B---3--:R-:W-:-:S03]  /*5f70*/  FMNMX.FTZ R3, R20, R7, !PT ;  /* 0x0000000714037209 */ /* 0x008fc60007810000 */
[----:B------:R-:W3:Y:S01]  /*5f80*/  LDSM.16.MT88.4 R72, [R165+0x14000] ;  /* 0x01400000a548783b */ /* 0x000ee20000004200 */
[----:B------:R-:W-:Y:S02]  /*5f90*/  FSEL R205, R205, RZ, P1 ;  /* 0x000000ffcdcd7208 */ /* 0x000fe40000800000 */
[C---:B------:R-:W-:Y:S01]  /*5fa0*/  FSETP.NEU.FTZ.AND P1, PT, R3.reuse, -INF , PT ;  /* 0xff8000000300780b */ /* 0x040fe20003f3d000 */
[----:B------:R-:W-:Y:S01]  /*5fb0*/  FMUL.FTZ R196, R3, UR4 ;  /* 0x0000000403c47c20 */ /* 0x000fe20008410000 */
[----:B------:R-:W3:Y:S01]  /*5fc0*/  LDSM.16.MT88.4 R88, [R197+0x14000] ;  /* 0x01400000c558783b */ /* 0x000ee20000004200 */
[--C-:B------:R-:W-:Y:S01]  /*5fd0*/  FFMA.FTZ R191, R6, UR4, -R205.reuse ;  /* 0x0000000406bf7c23 */ /* 0x100fe200080108cd */
[--C-:B------:R-:W-:Y:S01]  /*5fe0*/  FFMA.FTZ R187, R4, UR4, -R205.reuse ;  /* 0x0000000404bb7c23 */ /* 0x100fe200080108cd */
[--C-:B------:R-:W-:Y:S01]  /*5ff0*/  FFMA.FTZ R190, R18, UR4, -R205.reuse ;  /* 0x0000000412be7c23 */ /* 0x100fe200080108cd */
[----:B------:R-:W-:Y:S01]  /*6000*/  FSEL R196, R196, RZ, P1 ;  /* 0x000000ffc4c47208 */ /* 0x000fe20000800000 */
[----:B------:R-:W3:Y:S01]  /*6010*/  LDSM.16.MT88.4 R96, [R192+0x14000] ;  /* 0x01400000c060783b */ /* 0x000ee20000004200 */
[--C-:B------:R-:W-:Y:S01]  /*6020*/  FFMA.FTZ R186, R16, UR4, -R205.reuse ;  /* 0x0000000410ba7c23 */ /* 0x100fe200080108cd */
[----:B------:R-:W-:Y:S01]  /*6030*/  MUFU.EX2 R191, R191 ;  /* 0x000000bf00bf7308 */ /* 0x000fe20000000800 */
[--C-:B------:R-:W-:Y:S01]  /*6040*/  FFMA.FTZ R183, R14, UR4, -R205.reuse ;  /* 0x000000040eb77c23 */ /* 0x100fe200080108cd */
[--C-:B------:R-:W-:Y:S01]  /*6050*/  FFMA.FTZ R188, R5, UR4, -R196.reuse ;  /* 0x0000000405bc7c23 */ /* 0x100fe200080108c4 */
[----:B------:R-:W3:Y:S01]  /*6060*/  LDSM.16.MT88.4 R104, [R165+0x16000] ;  /* 0x01600000a568783b */ /* 0x000ee20000004200 */
[--C-:B------:R-:W-:Y:S01]  /*6070*/  FFMA.FTZ R189, R189, UR4, -R196.reuse ;  /* 0x00000004bdbd7c23 */ /* 0x100fe200080108c4 */
[--C-:B------:R-:W-:Y:S01]  /*6080*/  FFMA.FTZ R185, R19, UR4, -R196.reuse ;  /* 0x0000000413b97c23 */ /* 0x100fe200080108c4 */
[--C-:B------:R-:W-:Y:S01]  /*6090*/  FFMA.FTZ R184, R17, UR4, -R196.reuse ;  /* 0x0000000411b87c23 */ /* 0x100fe200080108c4 */
[----:B------:R-:W3:Y:S01]  /*60a0*/  LDSM.16.MT88.4 R120, [R197+0x16000] ;  /* 0x01600000c578783b */ /* 0x000ee20000004200 */
[----:B------:R-:W4:Y:S01]  /*60b0*/  MUFU.EX2 R190, R190 ;  /* 0x000000be00be7308 */ /* 0x000f220000000800 */
[--C-:B------:R-:W-:Y:S01]  /*60c0*/  FFMA.FTZ R182, R12, UR4, -R205.reuse ;  /* 0x000000040cb67c23 */ /* 0x100fe200080108cd */
[--C-:B------:R-:W-:Y:S01]  /*60d0*/  FFMA.FTZ R179, R10, UR4, -R205.reuse ;  /* 0x000000040ab37c23 */ /* 0x100fe200080108cd */
[----:B------:R-:W3:Y:S01]  /*60e0*/  LDSM.16.MT88.4 R4, [R192+0x16000] ;  /* 0x01600000c004783b */ /* 0x000ee20000004200 */
[----:B------:R-:W-:Y:S01]  /*60f0*/  MUFU.EX2 R187, R187 ;  /* 0x000000bb00bb7308 */ /* 0x000fe20000000800 */
[--C-:B------:R-:W-:Y:S01]  /*6100*/  FFMA.FTZ R178, R8, UR4, -R205.reuse ;  /* 0x0000000408b27c23 */ /* 0x100fe200080108cd */
[--C-:B------:R-:W-:Y:S01]  /*6110*/  FFMA.FTZ R181, R15, UR4, -R196.reuse ;  /* 0x000000040fb57c23 */ /* 0x100fe200080108c4 */
[----:B------:R-:W3:Y:S01]  /*6120*/  LDSM.16.MT88.4 R16, [R193+0x12800] ;  /* 0x01280000c110783b */ /* 0x000ee20000004200 */
[----:B------:R-:W5:Y:S01]  /*6130*/  MUFU.EX2 R186, R186 ;  /* 0x000000ba00ba7308 */ /* 0x000f620000000800 */
[--C-:B------:R-:W-:Y:S01]  /*6140*/  FFMA.FTZ R180, R13, UR4, -R196.reuse ;  /* 0x000000040db47c23 */ /* 0x100fe200080108c4 */
[--C-:B------:R-:W-:Y:S01]  /*6150*/  FFMA.FTZ R177, R11, UR4, -R196.reuse ;  /* 0x000000040bb17c23 */ /* 0x100fe200080108c4 */
[--C-:B------:R-:W-:Y:S01]  /*6160*/  FFMA.FTZ R176, R9, UR4, -R196.reuse ;  /* 0x0000000409b07c23 */ /* 0x100fe200080108c4 */
[----:B------:R-:W-:Y:S01]  /*6170*/  MUFU.EX2 R189, R189 ;  /* 0x000000bd00bd7308 */ /* 0x000fe20000000800 */
[----:B------:R-:W3:Y:S01]  /*6180*/  LDSM.16.MT88.4 R12, [R193+0x14800] ;  /* 0x01480000c10c783b */ /* 0x000ee20000004200 */
[----:B----4-:R-:W-:Y:S01]  /*6190*/  F2FP.F16.F32.PACK_AB R128, R190, R191 ;  /* 0x000000bfbe80723e */ /* 0x010fe200000000ff */
[--C-:B------:R-:W-:Y:S01]  /*61a0*/  FFMA.FTZ R212, R212, UR4, -R205.reuse ;  /* 0x00000004d4d47c23 */ /* 0x100fe200080108cd */
[----:B------:R-:W4:Y:S01]  /*61b0*/  MUFU.EX2 R188, R188 ;  /* 0x000000bc00bc7308 */ /* 0x000f220000000800 */
[----:B------:R-:W3:Y:S01]  /*61c0*/  LDSM.16.MT88.4 R8, [R165+0x10800] ;  /* 0x01080000a508783b */ /* 0x000ee20000004200 */
[--C-:B------:R-:W-:Y:S01]  /*61d0*/  FFMA.FTZ R207, R207, UR4, -R196.reuse ;  /* 0x00000004cfcf7c23 */ /* 0x100fe200080108c4 */
[--C-:B------:R-:W-:Y:S01]  /*61e0*/  FFMA.FTZ R249, R202, UR4, -R205.reuse ;  /* 0x00000004caf97c23 */ /* 0x100fe200080108cd */
[----:B------:R-:W-:Y:S01]  /*61f0*/  MUFU.EX2 R185, R185 ;  /* 0x000000b900b97308 */ /* 0x000fe20000000800 */
[----:B------:R-:W3:Y:S01]  /*6200*/  LDSM.16.MT88.4 R20, [R193+0x16800] ;  /* 0x01680000c114783b */ /* 0x000ee20000004200 */
[----:B-----5:R-:W-:Y:S01]  /*6210*/  F2FP.F16.F32.PACK_AB R130, R186, R187 ;  /* 0x000000bbba82723e */ /* 0x020fe200000000ff */
[--C-:B------:R-:W-:Y:S01]  /*6220*/  FFMA.FTZ R247, R194, UR4, -R196.reuse ;  /* 0x00000004c2f77c23 */ /* 0x100fe200080108c4 */
[----:B------:R-:W5:Y:S01]  /*6230*/  MUFU.EX2 R184, R184 ;  /* 0x000000b800b87308 */ /* 0x000f620000000800 */
[----:B------:R-:W-:Y:S01]  /*6240*/  LDSM.16.MT88.4 R24, [R193+0x10800] ;  /* 0x01080000c118783b */ /* 0x000fe20000004200 */
[----:B------:R-:W-:Y:S01]  /*6250*/  FFMA.FTZ R210, R210, UR4, -R205 ;  /* 0x00000004d2d27c23 */ /* 0x000fe200080108cd */
[--C-:B------:R-:W-:Y:S01]  /*6260*/  FFMA.FTZ R203, R203, UR4, -R196.reuse ;  /* 0x00000004cbcb7c23 */ /* 0x100fe200080108c4 */
[----:B------:R-:W-:Y:S01]  /*6270*/  MUFU.EX2 R183, R183 ;  /* 0x000000b700b77308 */ /* 0x000fe20000000800 */
[----:B------:R-:W-:Y:S01]  /*6280*/  LDSM.16.MT88.4 R28, [R165+0x14800] ;  /* 0x01480000a51c783b */ /* 0x000fe20000004200 */
[----:B----4-:R-:W-:Y:S01]  /*6290*/  F2FP.F16.F32.PACK_AB R129, R188, R189 ;  /* 0x000000bdbc81723e */ /* 0x010fe200000000ff */
[----:B------:R-:W-:Y:S01]  /*62a0*/  FFMA.FTZ R195, R195, UR4, -R196 ;  /* 0x00000004c3c37c23 */ /* 0x000fe200080108c4 */
[----:B------:R-:W4:Y:S01]  /*62b0*/  MUFU.EX2 R182, R182 ;  /* 0x000000b600b67308 */ /* 0x000f220000000800 */
[----:B------:R-:W-:Y:S01]  /*62c0*/  LDSM.16.MT88.4 R172, [R192+0x10800] ;  /* 0x01080000c0ac783b */ /* 0x000fe20000004200 */
[----:B------:R-:W-:Y:S01]  /*62d0*/  FADD.FTZ R190, R191, R190 ;  /* 0x000000bebfbe7221 */ /* 0x000fe20000010000 */
        /* <DEDUP_REMOVED lines=10> */
[----:B------:R-:W-:Y:S01]  /*6380*/  HMMA.16816.F32 R44, R128, R48, RZ ;  /* 0x00000030802c723c */ /* 0x000fe200000018ff */
[----:B------:R-:W-:-:S02]  /*6390*/  FADD.FTZ R184, R184, R185 ;  /* 0x000000b9b8b87221 */ /* 0x000fc40000010000 */
[----:B------:R-:W5:Y:S04]  /*63a0*/  MUFU.EX2 R180, R180 ;  /* 0x000000b400b47308 */ /* 0x000f680000000800 */
[----:B------:R-:W-:Y:S01]  /*63b0*/  MUFU.EX2 R177, R177 ;  /* 0x000000b100b17308 */ /* 0x000fe20000000800 */
[C---:B------:R-:W-:Y:S03]  /*63c0*/  HMMA.16816.F32 R48, R128.reuse, R50, RZ ;  /* 0x000000328030723c */ /* 0x040fe600000018ff */
[----:B------:R-:W5:Y:S04]  /*63d0*/  MUFU.EX2 R176, R176 ;  /* 0x000000b000b07308 */ /* 0x000f680000000800 */
[----:B------:R-:W-:Y:S01]  /*63e0*/  MUFU.EX2 R207, R207 ;  /* 0x000000cf00cf7308 */ /* 0x000fe20000000800 */
[C---:B------:R-:W-:Y:S03]  /*63f0*/  HMMA.16816.F32 R152, R128.reuse, R148, RZ ;  /* 0x000000948098723c */ /* 0x040fe600000018ff */
[----:B------:R-:W-:Y:S04]  /*6400*/  MUFU.EX2 R249, R249 ;  /* 0x000000f900f97308 */ /* 0x000fe80000000800 */
[----:B------:R1:W-:Y:S01]  /*6410*/  MUFU.EX2 R194, R195 ;  /* 0x000000c300c27308 */ /* 0x0003e20000000800 */
[C---:B------:R-:W-:Y:S03]  /*6420*/  HMMA.16816.F32 R76, R128.reuse, R80, RZ ;  /* 0x00000050804c723c */ /* 0x040fe600000018ff */
[----:B------:R-:W-:Y:S05]  /*6430*/  MUFU.EX2 R247, R247 ;  /* 0x000000f700f77308 */ /* 0x000fea0000000800 */
[----:B------:R-:W-:Y:S01]  /*6440*/  HMMA.16816.F32 R108, R128, R112, RZ ;  /* 0x00000070806c723c */ /* 0x000fe200000018ff */
[----:B-1----:R-:W-:-:S07]  /*6450*/  IADD3 R195, PT, PT, R166, R165, RZ ;  /* 0x000000a5a6c37210 */ /* 0x002fce0007ffe0ff */
[C---:B------:R-:W-:Y:S08]  /*6460*/  HMMA.16816.F32 R160, R128.reuse, R156, RZ ;  /* 0x0000009c80a0723c */ /* 0x040ff000000018ff */
[C---:B------:R-:W-:Y:S08]  /*6470*/  HMMA.16816.F32 R144, R128.reuse, R140, RZ ;  /* 0x0000008c8090723c */ /* 0x040ff000000018ff */
[C---:B------:R-:W-:Y:S08]  /*6480*/  HMMA.16816.F32 R136, R128.reuse, R132, RZ ;  /* 0x000000848088723c */ /* 0x040ff000000018ff */
[C---:B------:R-:W-:Y:S08]  /*6490*/  HMMA.16816.F32 R36, R128.reuse, R40, RZ ;  /* 0x000000288024723c */ /* 0x040ff000000018ff */
[C---:B------:R-:W-:Y:S08]  /*64a0*/  HMMA.16816.F32 R52, R128.reuse, R56, RZ ;  /* 0x000000388034723c */ /* 0x040ff000000018ff */
[C---:B--2---:R-:W-:Y:S08]  /*64b0*/  HMMA.16816.F32 R60, R128.reuse, R64, RZ ;  /* 0x00000040803c723c */ /* 0x044ff000000018ff */
        /* <DEDUP_REMOVED lines=20> */
[----:B----4-:R-:W-:Y:S01]  /*6600*/  F2FP.F16.F32.PACK_AB R4, R182, R183 ;  /* 0x000000b7b604723e */ /* 0x010fe200000000ff */
        /* <DEDUP_REMOVED lines=25> */
[----:B------:R5:W1:Y:S07]  /*67a0*/  LDSM.16.MT88.4 R24, [R197+0x14800] ;  /* 0x01480000c518783b */ /* 0x000a6e0000004200 */
[C---:B--2---:R-:W-:Y:S08]  /*67b0*/  HMMA.16816.F32 R60, R4.reuse, R12, R60 ;  /* 0x0000000c043c723c */ /* 0x044ff0000000183c */
[C---:B------:R-:W-:Y:S01]  /*67c0*/  HMMA.16816.F32 R64, R4.reuse, R14, R64 ;  /* 0x0000000e0440723c */ /* 0x040fe20000001840 */
[----:B------:R-:W2:Y:S07]  /*67d0*/  LDSM.16.MT88.4 R12, [R192+0x16800] ;  /* 0x01680000c00c783b */ /* 0x000eae0000004200 */
[----:B---3--:R-:W-:Y:S01]  /*67e0*/  HMMA.16816.F32 R100, R4, R8, R100 ;  /* 0x000000080464723c */ /* 0x008fe20000001864 */
[----:B-----5:R-:W-:-:S02]  /*67f0*/  FFMA.FTZ R197, R198, UR4, -R205 ;  /* 0x00000004c6c57c23 */ /* 0x020fc400080108cd */
[----:B------:R3:W-:Y:S04]  /*6800*/  MUFU.EX2 R198, R212 ;  /* 0x000000d400c67308 */ /* 0x0007e80000000800 */
[----:B------:R-:W5:Y:S01]  /*6810*/  MUFU.EX2 R197, R197 ;  /* 0x000000c500c57308 */ /* 0x000f620000000800 */
[C---:B------:R-:W-:Y:S01]  /*6820*/  HMMA.16816.F32 R104, R4.reuse, R10, R104 ;  /* 0x0000000a0468723c */ /* 0x040fe20000001868 */
[----:B------:R-:W5:Y:S07]  /*6830*/  LDSM.16.MT88.4 R8, [R193+0x13000] ;  /* 0x01300000c108783b */ /* 0x000f6e0000004200 */
[----:B----4-:R-:W-:Y:S01]  /*6840*/  HMMA.16816.F32 R92, R4, R20, R92 ;  /* 0x00000014045c723c */ /* 0x010fe2000000185c */
[--C-:B------:R-:W-:Y:S01]  /*6850*/  FFMA.FTZ R20, R206, UR4, -R205.reuse ;  /* 0x00000004ce147c23 */ /* 0x100fe200080108cd */
[--C-:B------:R-:W-:Y:S01]  /*6860*/  FFMA.FTZ R206, R199, UR4, -R196.reuse ;  /* 0x00000004c7ce7c23 */ /* 0x100fe200080108c4 */
[----:B---3--:R-:W-:Y:S01]  /*6870*/  FFMA.FTZ R212, R209, UR4, -R196 ;  /* 0x00000004d1d47c23 */ /* 0x008fe200080108c4 */
[----:B------:R-:W-:-:S02]  /*6880*/  FFMA.FTZ R21, R200, UR4, -R205 ;  /* 0x00000004c8157c23 */ /* 0x000fc400080108cd */
[----:B------:R-:W-:Y:S02]  /*6890*/  MUFU.EX2 R200, R20 ;  /* 0x0000001400c87308 */ /* 0x000fe40000000800 */
[----:B------:R-:W-:Y:S01]  /*68a0*/  HMMA.16816.F32 R68, R4, R28, R68 ;  /* 0x0000001c0444723c */ /* 0x000fe20000001844 */
[----:B------:R-:W-:Y:S01]  /*68b0*/  FFMA.FTZ R28, R211, UR4, -R196 ;  /* 0x00000004d31c7c23 */ /* 0x000fe200080108c4 */
[----:B------:R-:W-:Y:S01]  /*68c0*/  MUFU.EX2 R199, R21 ;  /* 0x0000001500c77308 */ /* 0x000fe20000000800 */
[----:B------:R-:W-:-:S03]  /*68d0*/  IADD3 R211, PT, PT, R166, R165, RZ ;  /* 0x000000a5a6d37210 */ /* 0x000fc60007ffe0ff */
[----:B------:R-:W-:Y:S02]  /*68e0*/  MUFU.EX2 R206, R206 ;  /* 0x000000ce00ce7308 */ /* 0x000fe40000000800 */
[C---:B-1----:R-:W-:Y:S02]  /*68f0*/  HMMA.16816.F32 R116, R4.reuse, R16, R116 ;  /* 0x000000100474723c */ /* 0x042fe40000001874 */
[----:B------:R1:W3:Y:S04]  /*6900*/  MUFU.EX2 R209, R28 ;  /* 0x0000001c00d17308 */ /* 0x0002e80000000800 */
[----:B------:R-:W4:Y:S02]  /*6910*/  MUFU.EX2 R212, R212 ;  /* 0x000000d400d47308 */ /* 0x000f240000000800 */
        /* <DEDUP_REMOVED lines=13> */
[C---:B------:R-:W-:Y:S08]  /*69f0*/  HMMA.16816.F32 R84, R4.reuse, R24, R84 ;  /* 0x000000180454723c */ /* 0x040ff00000001854 */
[C---:B------:R-:W-:Y:S01]  /*6a00*/  HMMA.16816.F32 R88, R4.reuse, R26, R88 ;  /* 0x0000001a0458723c */ /* 0x040fe20000001858 */
[----:B------:R-:W-:Y:S07]  /*6a10*/  LDSM.16.MT88.4 R24, [R193+0x11000] ;  /* 0x01100000c118783b */ /* 0x000fee0000004200 */
[C---:B------:R-:W-:Y:S01]  /*6a20*/  HMMA.16816.F32 R96, R4.reuse, R22, R96 ;  /* 0x000000160460723c */ /* 0x040fe20000001860 */
[----:B------:R-:W-:Y:S07]  /*6a30*/  LDSM.16.MT88.4 R20, [R193+0x17000] ;  /* 0x01700000c114783b */ /* 0x000fee0000004200 */
[C---:B--2---:R-:W-:Y:S08]  /*6a40*/  HMMA.16816.F32 R124, R4.reuse, R12, R124 ;  /* 0x0000000c047c723c */ /* 0x044ff0000000187c */
[----:B------:R-:W-:Y:S01]  /*6a50*/  HMMA.16816.F32 R128, R4, R14, R128 ;  /* 0x0000000e0480723c */ /* 0x000fe20000001880 */
[----:B-----5:R-:W-:Y:S01]  /*6a60*/  F2FP.F16.F32.PACK_AB R4, R197, R198 ;  /* 0x000000c6c504723e */ /* 0x020fe200000000ff */
[----:B------:R-:W1:Y:S01]  /*6a70*/  LDSM.16.MT88.4 R12, [R211+0x11000] ;  /* 0x01100000d30c783b */ /* 0x000e620000004200 */
[----:B---3--:R-:W-:-:S02]  /*6a80*/  F2FP.F16.F32.PACK_AB R5, R209, R206 ;  /* 0x000000ced105723e */ /* 0x008fc400000000ff */
[----:B------:R-:W-:Y:S02]  /*6a90*/  F2FP.F16.F32.PACK_AB R6, R199, R200 ;  /* 0x000000c8c706723e */ /* 0x000fe400000000ff */
[----:B----4-:R-:W-:-:S07]  /*6aa0*/  F2FP.F16.F32.PACK_AB R7, R207, R212 ;  /* 0x000000d4cf07723e */ /* 0x010fce00000000ff */
[C---:B------:R-:W-:Y:S08]  /*6ab0*/  HMMA.16816.F32 R44, R4.reuse, R8, R44 ;  /* 0x00000008042c723c */ /* 0x040ff0000000182c */
        /* <DEDUP_REMOVED lines=137> */
[----:B------:R-:W-:Y:S01]  /*7350*/  UIADD3 UR14, UPT, UPT, UR23, UR14, URZ ;  /* 0x0000000e170e7290 */ /* 0x000fe2000fffe0ff */
[----:B------:R-:W-:Y:S01]  /*7360*/  IMAD.U32 R4, RZ, RZ, UR13 ;  /* 0x0000000dff047e24 */ /* 0x000fe2000f8e00ff */
[----:B------:R-:W-:Y:S01]  /*7370*/  ULEA.HI.X UR12, UR22, UR15, UR12, 0x6, UP0 ;  /* 0x0000000f160c7291 */ /* 0x000fe200080f340c */
[-C--:B------:R-:W-:Y:S01]  /*7380*/  LEA R14, P3, R6, R235.reuse, 0x7 ;  /* 0x000000eb060e7211 */ /* 0x080fe200078638ff */
[----:B------:R-:W-:Y:S01]  /*7390*/  UIADD3 UR16, UP1, UPT, UR13, UR16, URZ ;  /* 0x000000100d107290 */ /* 0x000fe2000ff3e0ff */
[----:B------:R-:W-:Y:S01]  /*73a0*/  LEA R231, R231, UR6, 0x1 ;  /* 0x00000006e7e77c11 */ /* 0x000fe2000f8e08ff */
        /* <DEDUP_REMOVED lines=16> */
[----:B------:R-:W-:Y:S01]  /*74b0*/  IMAD.MOV.U32 R226, RZ, RZ, 0x20 ;  /* 0x00000020ffe27424 */ /* 0x000fe200078e00ff */
[----:B------:R-:W-:Y:S01]  /*74c0*/  ISETP.GE.AND P4, PT, R244, UR4, PT ;  /* 0x00000004f4007c0c */ /* 0x000fe2000bf86270 */
[----:B------:R-:W-:Y:S01]  /*74d0*/  VIADD R17, R228, UR6 ;  /* 0x00000006e4117c36 */ /* 0x000fe20008000000 */
[-C--:B------:R-:W-:Y:S01]  /*74e0*/  LEA.HI.X R11, R6, R234.reuse, R7, 0x1, P3 ;  /* 0x000000ea060b7211 */ /* 0x080fe200018f0c07 */
[----:B------:R-:W-:Y:S01]  /*74f0*/  IMAD.IADD R227, R166, 0x1, R231 ;  /* 0x00000001a6e37824 */ /* 0x000fe200078e02e7 */
[----:B------:R-:W-:Y:S01]  /*7500*/  ISETP.GE.AND P3, PT, R243, UR4, PT ;  /* 0x00000004f3007c0c */ /* 0x000fe2000bf66270 */
[----:B------:R-:W-:Y:S01]  /*7510*/  IMAD.IADD R166, R17, 0x1, R166 ;  /* 0x0000000111a67824 */ /* 0x000fe200078e02a6 */
[----:B------:R-:W-:Y:S01]  /*7520*/  LEA.HI.X R9, R4, R234, R5, 0x1, P1 ;  /* 0x000000ea04097211 */ /* 0x000fe200008f0c05 */
[----:B------:R-:W-:Y:S01]  /*7530*/  UISETP.GE.U32.AND UP0, UPT, UR19, 0x3, UPT ;  /* 0x000000031300788c */ /* 0x000fe2000bf06070 */
[----:B------:R-:W-:Y:S01]  /*7540*/  ISETP.GE.AND P1, PT, R242, UR4, PT ;  /* 0x00000004f2007c0c */ /* 0x000fe2000bf26270 */
[----:B------:R-:W1:Y:S01]  /*7550*/  LDCU UR4, c[0x0][0x50c] ;  /* 0x0000a180ff0477ac */ /* 0x000e620008000800 */
[----:B------:R-:W-:-:S05]  /*7560*/  SEL R226, R226, 0xffffffe0, !P2 ;  /* 0xffffffe0e2e27807 */ /* 0x000fca0005000000 */
        /* <DEDUP_REMOVED lines=90> */
[----:B------:R-:W1:Y:S04]  /*7b10*/  LDSM.16.M88.4 R176, [R221+0x8000] ;  /* 0x00800000ddb0783b */ /* 0x000e680000000200 */
[----:B--2---:R-:W2:Y:S04]  /*7b20*/  LDSM.16.M88.4 R8, [R221+0x8800] ;  /* 0x00880000dd08783b */ /* 0x004ea80000000200 */
        /* <DEDUP_REMOVED lines=8> */
[----:B------:R-:W-:Y:S01]  /*7bb0*/  LDSM.16.M88.4 R208, [R228+UR6+0xc000] ;  /* 0x00c00006e4d0783b */ /* 0x000fe20008000200 */
[C---:B-----5:R-:W-:Y:S03]  /*7bc0*/  HMMA.16816.F32 R196, R184.reuse, R192, RZ ;  /* 0x000000c0b8c4723c */ /* 0x060fe600000018ff */
[----:B------:R-:W-:Y:S04]  /*7bd0*/  LDSM.16.M88.4 R216, [R226+0xc800] ;  /* 0x00c80000e2d8783b */ /* 0x000fe80000000200 */
[----:B------:R-:W-:Y:S01]  /*7be0*/  LDSM.16.M88.4 R212, [R228+UR6+0xe000] ;  /* 0x00e00006e4d4783b */ /* 0x000fe20008000200 */
[C---:B------:R-:W-:Y:S03]  /*7bf0*/  HMMA.16816.F32 R32, R184.reuse, R34, RZ ;  /* 0x00000022b820723c */ /* 0x040fe600000018ff */
[----:B------:R-:W0:Y:S05]  /*7c00*/  LDGDEPBAR ;  /* 0x00000000000079af */ /* 0x000e2a0000000000 */
[C---:B------:R-:W-:Y:S08]  /*7c10*/  HMMA.16816.F32 R24, R184.reuse, R26, RZ ;  /* 0x0000001ab818723c */ /* 0x040ff000000018ff */
[C---:B------:R-:W-:Y:S08]  /*7c20*/  HMMA.16816.F32 R192, R184.reuse, R194, RZ ;  /* 0x000000c2b8c0723c */ /* 0x040ff000000018ff */
[C---:B-1----:R-:W-:Y:S08]  /*7c30*/  HMMA.16816.F32 R188, R184.reuse, R180, RZ ;  /* 0x000000b4b8bc723c */ /* 0x042ff000000018ff */
[----:B------:R-:W-:Y:S01]  /*7c40*/  HMMA.16816.F32 R184, R184, R182, RZ ;  /* 0x000000b6b8b8723c */ /* 0x000fe200000018ff */
[----:B------:R-:W-:Y:S07]  /*7c50*/  LDSM.16.M88.4 R180, [R226+0x9000] ;  /* 0x00900000e2b4783b */ /* 0x000fee0000000200 */
[C---:B------:R-:W-:Y:S08]  /*7c60*/  HMMA.16816.F32 R12, R20.reuse, R176, R12 ;  /* 0x000000b0140c723c */ /* 0x040ff0000000180c */
        /* <DEDUP_REMOVED lines=10> */
[----:B------:R-:W-:Y:S04]  /*7d10*/  LDSM.16.M88.4 R168, [R229] ;  /* 0x00000000e5a8783b */ /* 0x000fe80000000200 */
[----:B------:R-:W4:Y:S03]  /*7d20*/  LDSM.16.M88.4 R20, [R226+0x8000] ;  /* 0x00800000e214783b */ /* 0x000f260000000200 */
[C---:B---3--:R-:W-:Y:S08]  /*7d30*/  HMMA.16816.F32 R12, R172.reuse, R16, R12 ;  /* 0x00000010ac0c723c */ /* 0x048ff0000000180c */
[C---:B------:R-:W-:Y:S01]  /*7d40*/  HMMA.16816.F32 R32, R172.reuse, R18, R32 ;  /* 0x00000012ac20723c */ /* 0x040fe20000001820 */
[----:B------:R-:W3:Y:S07]  /*7d50*/  LDSM.16.M88.4 R16, [R226+0x8800] ;  /* 0x00880000e210783b */ /* 0x000eee0000000200 */
[C---:B-1----:R-:W-:Y:S08]  /*7d60*/  HMMA.16816.F32 R28, R172.reuse, R8, R28 ;  /* 0x00000008ac1c723c */ /* 0x042ff0000000181c */
[C---:B------:R-:W-:Y:S01]  /*7d70*/  HMMA.16816.F32 R24, R172.reuse, R10, R24 ;  /* 0x0000000aac18723c */ /* 0x040fe20000001818 */
[----:B------:R-:W-:Y:S07]  /*7d80*/  LDSM.16.M88.4 R8, [R231+0x2000] ;  /* 0x00200000e708783b */ /* 0x000fee0000000200 */
[C---:B--2---:R-:W-:Y:S08]  /*7d90*/  HMMA.16816.F32 R196, R172.reuse, R4, R196 ;  /* 0x00000004acc4723c */ /* 0x044ff000000018c4 */
[C---:B------:R-:W-:Y:S01]  /*7da0*/  HMMA.16816.F32 R192, R172.reuse, R6, R192 ;  /* 0x00000006acc0723c */ /* 0x040fe200000018c0 */
[----:B------:R-:W1:Y:S07]  /*7db0*/  LDSM.16.M88.4 R4, [R228+UR6+0xa000] ;  /* 0x00a00006e404783b */ /* 0x000e6e0008000200 */
[C---:B------:R-:W-:Y:S08]  /*7dc0*/  HMMA.16816.F32 R188, R172.reuse, R200, R188 ;  /* 0x000000c8acbc723c */ /* 0x040ff000000018bc */
[----:B------:R-:W-:Y:S01]  /*7dd0*/  HMMA.16816.F32 R184, R172, R202, R184 ;  /* 0x000000caacb8723c */ /* 0x000fe200000018b8 */
[----:B------:R-:W-:Y:S04]  /*7de0*/  LDSM.16.M88.4 R172, [R228+UR6+0xb800] ;  /* 0x00b80006e4ac783b */ /* 0x000fe80008000200 */
[----:B------:R-:W-:Y:S03]  /*7df0*/  LDSM.16.M88.4 R200, [R221+0xb800] ;  /* 0x00b80000ddc8783b */ /* 0x000fe60000000200 */
[C---:B----4-:R-:W-:Y:S08]  /*7e00*/  HMMA.16816.F32 R12, R168.reuse, R20, R12 ;  /* 0x00000014a80c723c */ /* 0x050ff0000000180c */
        /* <DEDUP_REMOVED lines=23> */
[----:B------:R-:W2:Y:S04]  /*7f80*/  LDSM.16.M88.4 R8, [R166+0xa800] ;  /* 0x00a80000a608783b */ /* 0x000ea80000000200 */
[----:B------:R-:W-:Y:S03]  /*7f90*/  LDSM.16.M88.4 R172, [R226+0xa000] ;  /* 0x00a00000e2ac783b */ /* 0x000fe60000000200 */
[C---:B----4-:R-:W-:Y:S08]  /*7fa0*/  HMMA.16816.F32 R12, R180.reuse, R168, R12 ;  /* 0x000000a8b40c723c */ /* 0x050ff0000000180c */
[C---:B------:R-:W-:Y:S01]  /*7fb0*/  HMMA.16816.F32 R32, R180.reuse, R170, R32 ;  /* 0x000000aab420723c */ /* 0x040fe20000001820 */
[----:B------:R-:W3:Y:S07]  /*7fc0*/  LDSM.16.M88.4 R168, [R166+0xb800] ;  /* 0x00b80000a6a8783b */ /* 0x000eee0000000200 */
[C---:B-1----:R-:W-:Y:S08]  /*7fd0*/  HMMA.16816.F32 R28, R180.reuse, R4, R28 ;  /* 0x00000004b41c723c */ /* 0x042ff0000000181c */
[C---:B------:R-:W-:Y:S01]  /*7fe0*/  HMMA.16816.F32 R24, R180.reuse, R6, R24 ;  /* 0x00000006b418723c */ /* 0x040fe20000001818 */
[----:B------:R-:W1:Y:S07]  /*7ff0*/  LDSM.16.M88.4 R4, [R229+0x2000] ;  /* 0x00200000e504783b */ /* 0x000e6e0000000200 */
[----:B------:R-:W-:Y:S08]  /*8000*/  HMMA.16816.F32 R196, R180, R204, R196 ;  /* 0x000000ccb4c4723c */ /* 0x000ff000000018c4 */
[C---:B--2---:R-:W-:Y:S08]  /*8010*/  HMMA.16816.F32 R28, R20.reuse, R8, R28 ;  /* 0x00000008141c723c */ /* 0x044ff0000000181c */
[----:B------:R-:W-:Y:S01]  /*8020*/  HMMA.16816.F32 R24, R20, R10, R24 ;  /* 0x0000000a1418723c */ /* 0x000fe20000001818 */
[----:B------:R-:W2:Y:S07]  /*8030*/  LDSM.16.M88.4 R8, [R226+0xb800] ;  /* 0x00b80000e208783b */ /* 0x000eae0000000200 */
[C---:B------:R-:W-:Y:S01]  /*8040*/  HMMA.16816.F32 R192, R180.reuse, R206, R192 ;  /* 0x000000ceb4c0723c */ /* 0x040fe200000018c0 */
[----:B------:R-:W-:Y:S07]  /*8050*/  LDSM.16.M88.4 R204, [R221+0xc000] ;  /* 0x00c00000ddcc783b */ /* 0x000fee0000000200 */
[C---:B------:R-:W-:Y:S08]  /*8060*/  HMMA.16816.F32 R188, R180.reuse, R200, R188 ;  /* 0x000000c8b4bc723c */ /* 0x040ff000000018bc */
[----:B------:R-:W-:Y:S01]  /*8070*/  HMMA.16816.F32 R184, R180, R202, R184 ;  /* 0x000000cab4b8723c */ /* 0x000fe200000018b8 */
[----:B------:R-:W4:Y:S04]  /*8080*/  LDSM.16.M88.4 R200, [R226+0xa800] ;  /* 0x00a80000e2c8783b */ /* 0x000f280000000200 */
[----:B------:R-:W5:Y:S03]  /*8090*/  LDSM.16.M88.4 R180, [R226+0xb000] ;  /* 0x00b00000e2b4783b */ /* 0x000f660000000200 */
[C---:B------:R-:W-:Y:S08]  /*80a0*/  HMMA.16816.F32 R12, R20.reuse, R16, R12 ;  /* 0x00000010140c723c */ /* 0x040ff0000000180c */
[C---:B------:R-:W-:Y:S01]  /*80b0*/  HMMA.16816.F32 R32, R20.reuse, R18, R32 ;  /* 0x000000121420723c */ /* 0x040fe20000001820 */
[----:B------:R-:W5:Y:S07]  /*80c0*/  LDSM.16.M88.4 R16, [R231+0x4000] ;  /* 0x00400000e710783b */ /* 0x000f6e0000000200 */
[C---:B------:R-:W-:Y:S08]  /*80d0*/  HMMA.16816.F32 R196, R20.reuse, R176, R196 ;  /* 0x000000b014c4723c */ /* 0x040ff000000018c4 */
[C---:B------:R-:W-:Y:S01]  /*80e0*/  HMMA.16816.F32 R192, R20.reuse, R178, R192 ;  /* 0x000000b214c0723c */ /* 0x040fe200000018c0 */
[----:B------:R-:W5:Y:S07]  /*80f0*/  LDSM.16.M88.4 R176, [R228+UR6+0xc800] ;  /* 0x00c80006e4b0783b */ /* 0x000f6e0008000200 */
[C---:B---3--:R-:W-:Y:S08]  /*8100*/  HMMA.16816.F32 R188, R20.reuse, R168, R188 ;  /* 0x000000a814bc723c */ /* 0x048ff000000018bc */
[----:B------:R-:W-:Y:S01]  /*8110*/  HMMA.16816.F32 R184, R20, R170, R184 ;  /* 0x000000aa14b8723c */ /* 0x000fe200000018b8 */
[----:B------:R-:W3:Y:S04]  /*8120*/  LDSM.16.M88.4 R168, [R228+UR6+0xd000] ;  /* 0x00d00006e4a8783b */ /* 0x000ee80008000200 */
[----:B------:R-:W3:Y:S03]  /*8130*/  LDSM.16.M88.4 R20, [R228+UR6+0xd800] ;  /* 0x00d80006e414783b */ /* 0x000ee60008000200 */
        /* <DEDUP_REMOVED lines=8> */
[----:B------:R-:W-:Y:S07]  /*81c0*/  LDSM.16.M88.4 R200, [R166+0xc000] ;  /* 0x00c00000a6c8783b */ /* 0x000fee0000000200 */
[C---:B-----5:R-:W-:Y:S08]  /*81d0*/  HMMA.16816.F32 R196, R4.reuse, R180, R196 ;  /* 0x000000b404c4723c */ /* 0x060ff000000018c4 */
[----:B------:R-:W-:Y:S01]  /*81e0*/  HMMA.16816.F32 R192, R4, R182, R192 ;  /* 0x000000b604c0723c */ /* 0x000fe200000018c0 */
[----:B------:R-:W4:Y:S04]  /*81f0*/  LDSM.16.M88.4 R180, [R221+0xc800] ;  /* 0x00c80000ddb4783b */ /* 0x000f280000000200 */
[----:B------:R-:W5:Y:S03]  /*8200*/  LDSM.16.M88.4 R4, [R227+0x4000] ;  /* 0x00400000e304783b */ /* 0x000f660000000200 */
[C---:B------:R-:W-:Y:S08]  /*8210*/  HMMA.16816.F32 R12, R16.reuse, R208, R12 ;  /* 0x000000d0100c723c */ /* 0x040ff0000000180c */
[C---:B------:R-:W-:Y:S01]  /*8220*/  HMMA.16816.F32 R32, R16.reuse, R210, R32 ;  /* 0x000000d21020723c */ /* 0x040fe20000001820 */
[----:B------:R-:W-:Y:S07]  /*8230*/  LDSM.16.M88.4 R208, [R229+0x4000] ;  /* 0x00400000e5d0783b */ /* 0x000fee0000000200 */
[C---:B------:R-:W-:Y:S08]  /*8240*/  HMMA.16816.F32 R28, R16.reuse, R176, R28 ;  /* 0x000000b0101c723c */ /* 0x040ff0000000181c */
[C---:B------:R-:W-:Y:S01]  /*8250*/  HMMA.16816.F32 R24, R16.reuse, R178, R24 ;  /* 0x000000b21018723c */ /* 0x040fe20000001818 */
[----:B------:R-:W5:Y:S07]  /*8260*/  LDSM.16.M88.4 R176, [R221+0xd800] ;  /* 0x00d80000ddb0783b */ /* 0x000f6e0000000200 */
[C---:B---3--:R-:W-:Y:S08]  /*8270*/  HMMA.16816.F32 R196, R16.reuse, R168, R196 ;  /* 0x000000a810c4723c */ /* 0x048ff000000018c4 */
[C---:B------:R-:W-:Y:S01]  /*8280*/  HMMA.16816.F32 R192, R16.reuse, R170, R192 ;  /* 0x000000aa10c0723c */ /* 0x040fe200000018c0 */
[----:B------:R-:W-:Y:S07]  /*8290*/  LDSM.16.M88.4 R168, [R226+0xc000] ;  /* 0x00c00000e2a8783b */ /* 0x000fee0000000200 */
[C---:B------:R-:W-:Y:S08]  /*82a0*/  HMMA.16816.F32 R188, R16.reuse, R20, R188 ;  /* 0x0000001410bc723c */ /* 0x040ff000000018bc */
        /* <DEDUP_REMOVED lines=12> */
[C---:B-----5:R-:W-:Y:S08]  /*8370*/  HMMA.16816.F32 R12, R4.reuse, R200, R12 ;  /* 0x000000c8040c723c */ /* 0x060ff0000000180c */
[----:B------:R-:W-:Y:S01]  /*8380*/  HMMA.16816.F32 R32, R4, R202, R32 ;  /* 0x000000ca0420723c */ /* 0x000fe20000001820 */
[----:B------:R-:W4:Y:S07]  /*8390*/  LDSM.16.M88.4 R200, [R226+0xd800] ;  /* 0x00d80000e2c8783b */ /* 0x000f2e0000000200 */
[C---:B------:R-:W-:Y:S08]  /*83a0*/  HMMA.16816.F32 R188, R172.reuse, R176, R188 ;  /* 0x000000b0acbc723c */ /* 0x040ff000000018bc */
[----:B------:R-:W-:Y:S01]  /*83b0*/  HMMA.16816.F32 R184, R172, R178, R184 ;  /* 0x000000b2acb8723c */ /* 0x000fe200000018b8 */
[----:B------:R-:W5:Y:S04]  /*83c0*/  LDSM.16.M88.4 R176, [R228+UR6+0xe800] ;  /* 0x00e80006e4b0783b */ /* 0x000f680008000200 */
[----:B------:R-:W-:Y:S03]  /*83d0*/  LDSM.16.M88.4 R172, [R228+UR6+0xf000] ;  /* 0x00f00006e4ac783b */ /* 0x000fe60008000200 */
[C---:B---3--:R-:W-:Y:S08]  /*83e0*/  HMMA.16816.F32 R28, R4.reuse, R20, R28 ;  /* 0x00000014041c723c */ /* 0x048ff0000000181c */
[C---:B------:R-:W-:Y:S01]  /*83f0*/  HMMA.16816.F32 R24, R4.reuse, R22, R24 ;  /* 0x000000160418723c */ /* 0x040fe20000001818 */
[----:B------:R-:W-:Y:S07]  /*8400*/  LDSM.16.M88.4 R20, [R230+0x6000] ;  /* 0x00600000e614783b */ /* 0x000fee0000000200 */
[C---:B------:R-:W-:Y:S08]  /*8410*/  HMMA.16816.F32 R196, R4.reuse, R16, R196 ;  /* 0x0000001004c4723c */ /* 0x040ff000000018c4 */
[----:B------:R-:W-:Y:S01]  /*8420*/  HMMA.16816.F32 R192, R4, R18, R192 ;  /* 0x0000001204c0723c */ /* 0x000fe200000018c0 */
[----:B------:R-:W3:Y:S07]  /*8430*/  LDSM.16.M88.4 R16, [R221+0xe000] ;  /* 0x00e00000dd10783b */ /* 0x000eee0000000200 */
[C---:B------:R-:W-:Y:S08]  /*8440*/  HMMA.16816.F32 R12, R208.reuse, R168, R12 ;  /* 0x000000a8d00c723c */ /* 0x040ff0000000180c */
[----:B------:R-:W-:Y:S01]  /*8450*/  HMMA.16816.F32 R32, R208, R170, R32 ;  /* 0x000000aad020723c */ /* 0x000fe20000001820 */
[----:B------:R-:W-:Y:S07]  /*8460*/  LDSM.16.M88.4 R168, [R228+UR6+0xf800] ;  /* 0x00f80006e4a8783b */ /* 0x000fee0008000200 */
[C---:B-1----:R-:W-:Y:S08]  /*8470*/  HMMA.16816.F32 R188, R4.reuse, R8, R188 ;  /* 0x0000000804bc723c */ /* 0x042ff000000018bc */
[----:B------:R-:W-:Y:S01]  /*8480*/  HMMA.16816.F32 R184, R4, R10, R184 ;  /* 0x0000000a04b8723c */ /* 0x000fe200000018b8 */
[----:B------:R-:W-:Y:S04]  /*8490*/  LDSM.16.M88.4 R8, [R227+0x6000] ;  /* 0x00600000e308783b */ /* 0x000fe80000000200 */
[----:B------:R-:W1:Y:S03]  /*84a0*/  LDSM.16.M88.4 R4, [R166+0xe000] ;  /* 0x00e00000a604783b */ /* 0x000e660000000200 */
[C---:B------:R-:W-:Y:S08]  /*84b0*/  HMMA.16816.F32 R28, R208.reuse, R216, R28 ;  /* 0x000000d8d01c723c */ /* 0x040ff0000000181c */
[----:B------:R-:W-:Y:S08]  /*84c0*/  HMMA.16816.F32 R24, R208, R218, R24 ;  /* 0x000000dad018723c */ /* 0x000ff00000001818 */
[C---:B--2---:R-:W-:Y:S08]  /*84d0*/  HMMA.16816.F32 R12, R180.reuse, R212, R12 ;  /* 0x000000d4b40c723c */ /* 0x044ff0000000180c */
[----:B------:R-:W-:Y:S08]  /*84e0*/  HMMA.16816.F32 R32, R180, R214, R32 ;  /* 0x000000d6b420723c */ /* 0x000ff00000001820 */
[C---:B----4-:R-:W-:Y:S08]  /*84f0*/  HMMA.16816.F32 R188, R208.reuse, R200, R188 ;  /* 0x000000c8d0bc723c */ /* 0x050ff000000018bc */
[----:B------:R-:W-:Y:S08]  /*8500*/  HMMA.16816.F32 R184, R208, R202, R184 ;  /* 0x000000cad0b8723c */ /* 0x000ff000000018b8 */
[C---:B-----5:R-:W-:Y:S08]  /*8510*/  HMMA.16816.F32 R28, R180.reuse, R176, R28 ;  /* 0x000000b0b41c723c */ /* 0x060ff0000000181c */
[----:B------:R-:W-:Y:S01]  /*8520*/  HMMA.16816.F32 R200, R180, R178, R24 ;  /* 0x000000b2b4c8723c */ /* 0x000fe20000001818 */
[----:B------:R-:W-:Y:S04]  /*8530*/  LDSM.16.M88.4 R176, [R229+0x6000] ;  /* 0x00600000e5b0783b */ /* 0x000fe80000000200 */
[----:B------:R-:W2:Y:S03]  /*8540*/  LDSM.16.M88.4 R24, [R226+0xe000] ;  /* 0x00e00000e218783b */ /* 0x000ea60000000200 */
[----:B---3--:R-:W-:Y:S08]  /*8550*/  HMMA.16816.F32 R12, R20, R16, R12 ;  /* 0x00000010140c723c */ /* 0x008ff0000000180c */
[C---:B------:R-:W-:Y:S08]  /*8560*/  HMMA.16816.F32 R196, R208.reuse, R204, R196 ;  /* 0x000000ccd0c4723c */ /* 0x040ff000000018c4 */
[----:B------:R-:W-:Y:S01]  /*8570*/  HMMA.16816.F32 R192, R208, R206, R192 ;  /* 0x000000ced0c0723c */ /* 0x000fe200000018c0 */
[----:B------:R-:W3:Y:S07]  /*8580*/  LDSM.16.M88.4 R204, [R221+0xf800] ;  /* 0x00f80000ddcc783b */ /* 0x000eee0000000200 */
[----:B------:R-:W-:Y:S01]  /*8590*/  HMMA.16816.F32 R32, R20, R18, R32 ;  /* 0x000000121420723c */ /* 0x000fe20000001820 */
[----:B------:R-:W-:Y:S07]  /*85a0*/  LDSM.16.M88.4 R16, [R166+0xe800] ;  /* 0x00e80000a610783b */ /* 0x000fee0000000200 */
[----:B-1----:R-:W-:Y:S08]  /*85b0*/  HMMA.16816.F32 R12, R8, R4, R12 ;  /* 0x00000004080c723c */ /* 0x002ff0000000180c */
[----:B------:R-:W-:Y:S08]  /*85c0*/  HMMA.16816.F32 R196, R180, R172, R196 ;  /* 0x000000acb4c4723c */ /* 0x000ff000000018c4 */
[----:B------:R-:W-:Y:S01]  /*85d0*/  HMMA.16816.F32 R32, R8, R6, R32 ;  /* 0x000000060820723c */ /* 0x000fe20000001820 */
[----:B------:R-:W-:Y:S07]  /*85e0*/  LDSM.16.M88.4 R4, [R166+0xf800] ;  /* 0x00f80000a604783b */ /* 0x000fee0000000200 */
[C---:B------:R-:W-:Y:S01]  /*85f0*/  HMMA.16816.F32 R192, R180.reuse, R174, R192 ;  /* 0x000000aeb4c0723c */ /* 0x040fe200000018c0 */
[----:B------:R-:W1:Y:S07]  /*8600*/  LDSM.16.M88.4 R172, [R221+0xe800] ;  /* 0x00e80000ddac783b */ /* 0x000e6e0000000200 */
[----:B------:R-:W-:Y:S08]  /*8610*/  HMMA.16816.F32 R184, R180, R170, R184 ;  /* 0x000000aab4b8723c */ /* 0x000ff000000018b8 */
[C---:B--2---:R-:W-:Y:S08]  /*8620*/  HMMA.16816.F32 R12, R176.reuse, R24, R12 ;  /* 0x00000018b00c723c */ /* 0x044ff0000000180c */
[----:B------:R-:W-:Y:S01]  /*8630*/  HMMA.16816.F32 R32, R176, R26, R32 ;  /* 0x0000001ab020723c */ /* 0x000fe20000001820 */
[----:B------:R-:W2:Y:S07]  /*8640*/  LDSM.16.M88.4 R24, [R226+0xf800] ;  /* 0x00f80000e218783b */ /* 0x000eae0000000200 */
[----:B---3--:R-:W-:Y:S03]  /*8650*/  HMMA.16816.F32 R184, R20, R206, R184 ;  /* 0x000000ce14b8723c */ /* 0x008fe600000018b8 */
[----:B------:R-:W-:Y:S01]  /*8660*/  FMUL.FTZ R12, R12, UR4 ;  /* 0x000000040c0c7c20 */ /* 0x000fe20008410000 */
[----:B------:R-:W-:-:S04]  /*8670*/  FMUL.FTZ R206, R14, UR4 ;  /* 0x000000040ece7c20 */ /* 0x000fc80008410000 */
[----:B------:R-:W-:Y:S01]  /*8680*/  HMMA.16816.F32 R188, R180, R168, R188 ;  /* 0x000000a8b4bc723c */ /* 0x000fe200000018bc */
[----:B------:R-:W3:Y:S01]  /*8690*/  LDSM.16.M88.4 R180, [R221+0xf000] ;  /* 0x00f00000ddb4783b */ /* 0x000ee20000000200 */
[----:B------:R-:W-:Y:S01]  /*86a0*/  MUFU.TANH R206, R206 ;  /* 0x000000ce00ce7308 */ /* 0x000fe20000002400 */
[----:B------:R-:W-:-:S05]  /*86b0*/  FMUL.FTZ R32, R32, UR4 ;  /* 0x0000000420207c20 */ /* 0x000fca0008410000 */
[----:B-1----:R-:W-:Y:S01]  /*86c0*/  HMMA.16816.F32 R168, R20, R172, R28 ;  /* 0x000000ac14a8723c */ /* 0x002fe2000000181c */
[----:B------:R-:W-:Y:S01]  /*86d0*/  FMUL.FTZ R172, R13, UR4 ;  /* 0x000000040dac7c20 */ /* 0x000fe20008410000 */
[----:B------:R1:W4:Y:S01]  /*86e0*/  MUFU.TANH R173, R12 ;  /* 0x0000000c00ad7308 */ /* 0x0003220000002400 */
[----:B------:R-:W5:Y:S05]  /*86f0*/  LDSM.16.M88.4 R28, [R226+0xe800] ;  /* 0x00e80000e21c783b */ /* 0x000f6a0000000200 */
[----:B------:R-:W-:Y:S01]  /*8700*/  HMMA.16816.F32 R184, R8, R6, R184 ;  /* 0x0000000608b8723c */ /* 0x000fe200000018b8 */
[----:B------:R-:W-:Y:S01]  /*8710*/  IMAD.SHL.U32 R7, R222, 0x2, RZ ;  /* 0x00000002de077824 */ /* 0x000fe200078e00ff */
[----:B------:R-:W-:Y:S01]  /*8720*/  MUFU.TANH R172, R172 ;  /* 0x000000ac00ac7308 */ /* 0x000fe20000002400 */
[----:B------:R-:W-:-:S03]  /*8730*/  IMAD.U32 R6, RZ, RZ, UR19 ;  /* 0x00000013ff067e24 */ /* 0x000fc6000f8e00ff */
[----:B------:R-:W-:Y:S02]  /*8740*/  LOP3.LUT R7, R7, 0x6, RZ, 0xc0, !PT ;  /* 0x0000000607077812 */ /* 0x000fe400078ec0ff */
[----:B------:R-:W-:Y:S01]  /*8750*/  HMMA.16816.F32 R200, R20, R174, R200 ;  /* 0x000000ae14c8723c */ /* 0x000fe200000018c8 */
[----:B------:R-:W-:Y:S01]  /*8760*/  FMUL.FTZ R174, R15, UR4 ;  /* 0x000000040fae7c20 */ /* 0x000fe20008410000 */
[----:B------:R-:W-:Y:S01]  /*8770*/  MUFU.TANH R32, R32 ;  /* 0x0000002000207308 */ /* 0x000fe20000002400 */
[----:B------:R-:W-:Y:S01]  /*8780*/  IMAD R6, R6, 0x40, R7 ;  /* 0x0000004006067824 */ /* 0x000fe200078e0207 */
[----:B-1----:R-:W1:Y:S04]  /*8790*/  LDSM.16.M88.4 R12, [R166+0xf000] ;  /* 0x00f00000a60c783b */ /* 0x002e680000000200 */
[----:B------:R-:W-:Y:S02]  /*87a0*/  HMMA.16816.F32 R168, R8, R16, R168 ;  /* 0x0000001008a8723c */ /* 0x000fe400000018a8 */
[----:B------:R-:W-:Y:S06]  /*87b0*/  MUFU.TANH R174, R174 ;  /* 0x000000ae00ae7308 */ /* 0x000fec0000002400 */
[----:B--2---:R-:W-:Y:S01]  /*87c0*/  HMMA.16816.F32 R184, R176, R26, R184 ;  /* 0x0000001ab0b8723c */ /* 0x004fe200000018b8 */
[----:B------:R-:W-:-:S06]  /*87d0*/  FMUL.FTZ R27, R35, UR4 ;  /* 0x00000004231b7c20 */ /* 0x000fcc0008410000 */
[----:B------:R-:W-:Y:S01]  /*87e0*/  MUFU.TANH R27, R27 ;  /* 0x0000001b001b7308 */ /* 0x000fe20000002400 */
[----:B---3--:R-:W-:Y:S08]  /*87f0*/  HMMA.16816.F32 R196, R20, R180, R196 ;  /* 0x000000b414c4723c */ /* 0x008ff000000018c4 */
[----:B------:R-:W-:Y:S01]  /*8800*/  HMMA.16816.F32 R200, R8, R18, R200 ;  /* 0x0000001208c8723c */ /* 0x000fe200000018c8 */
[----:B------:R-:W2:Y:S01]  /*8810*/  LDSM.16.M88.4 R16, [R226+0xf000] ;  /* 0x00f00000e210783b */ /* 0x000ea20000000200 */
[----:B------:R-:W-:-:S04]  /*8820*/  DEPBAR.LE SB0, 0x0 ;  /* 0x000080000000791a */ /* 0x000fc80000000000 */
[----:B------:R-:W-:Y:S01]  /*8830*/  FMUL.FTZ R7, R184, UR4 ;  /* 0x00000004b8077c20 */ /* 0x000fe20008410000 */
[----:B------:R-:W-:Y:S01]  /*8840*/  FMUL.FTZ R185, R185, UR4 ;  /* 0x00000004b9b97c20 */ /* 0x000fe20008410000 */
[----:B-----5:R-:W-:Y:S01]  /*8850*/  HMMA.16816.F32 R168, R176, R28, R168 ;  /* 0x0000001cb0a8723c */ /* 0x020fe200000018a8 */
[----:B------:R-:W-:Y:S01]  /*8860*/  FMUL.FTZ R29, R34, UR4 ;  /* 0x00000004221d7c20 */ /* 0x000fe20008410000 */
[----:B------:R-:W-:Y:S01]  /*8870*/  FMUL.FTZ R34, R186, UR4 ;  /* 0x00000004ba227c20 */ /* 0x000fe20008410000 */
[----:B------:R-:W-:Y:S01]  /*8880*/  FMUL.FTZ R28, R33, UR4 ;  /* 0x00000004211c7c20 */ /* 0x000fe20008410000 */
[----:B------:R-:W3:Y:S01]  /*8890*/  MUFU.TANH R7, R7 ;  /* 0x0000000700077308 */ /* 0x000ee20000002400 */
[----:B------:R-:W-:-:S03]  /*88a0*/  FMUL.FTZ R187, R187, UR4 ;  /* 0x00000004bbbb7c20 */ /* 0x000fc60008410000 */
[----:B-1----:R-:W-:Y:S01]  /*88b0*/  HMMA.16816.F32 R196, R8, R12, R196 ;  /* 0x0000000c08c4723c */ /* 0x002fe200000018c4 */
[----:B------:R-:W-:-:S03]  /*88c0*/  VIADD R12, R6, 0xffffff80 ;  /* 0xffffff80060c7836 */ /* 0x000fc60000000000 */
[----:B------:R-:W1:Y:S02]  /*88d0*/  MUFU.TANH R34, R34 ;  /* 0x0000002200227308 */ /* 0x000e640000002400 */
[----:B------:R-:W-:Y:S02]  /*88e0*/  I2FP.F32.U32 R166, R12 ;  /* 0x0000000c00a67245 */ /* 0x000fe40000201000 */
[----:B------:R-:W-:Y:S01]  /*88f0*/  HMMA.16816.F32 R200, R176, R30, R200 ;  /* 0x0000001eb0c8723c */ /* 0x000fe200000018c8 */
[----:B------:R-:W-:Y:S01]  /*8900*/  VIADD R31, R6, 0xffffffb8 ;  /* 0xffffffb8061f7836 */ /* 0x000fe20000000000 */
[-C--:B------:R-:W-:Y:S01]  /*8910*/  ISETP.GE.AND P6, PT, R12, R220.reuse, PT ;  /* 0x000000dc0c00720c */ /* 0x080fe20003fc6270 */
[C---:B----4-:R-:W-:Y:S01]  /*8920*/  FFMA.FTZ R13, R166.reuse, UR5, R173 ;  /* 0x00000005a60d7c23 */ /* 0x050fe200080100ad */
[----:B------:R-:W-:Y:S01]  /*8930*/  FFMA.FTZ R166, R166, UR5, R206 ;  /* 0x00000005a6a67c23 */ /* 0x000fe200080100ce */
[----:B------:R-:W-:Y:S01]  /*8940*/  FMUL.FTZ R33, R168, UR4 ;  /* 0x00000004a8217c20 */ /* 0x000fe20008410000 */
[----:B------:R-:W-:Y:S01]  /*8950*/  I2FP.F32.U32 R35, R31 ;  /* 0x0000001f00237245 */ /* 0x000fe20000201000 */
[----:B------:R-:W-:Y:S01]  /*8960*/  VIADD R168, R6, 0xffffff81 ;  /* 0xffffff8106a87836 */ /* 0x000fe20000000000 */
[----:B------:R-:W-:Y:S01]  /*8970*/  FSEL R13, R13, -INF , !P6 ;  /* 0xff8000000d0d7808 */ /* 0x000fe20007000000 */
[----:B------:R-:W-:Y:S01]  /*8980*/  HMMA.16816.F32 R192, R20, R182, R192 ;  /* 0x000000b614c0723c */ /* 0x000fe200000018c0 */
[-C--:B------:R-:W-:Y:S01]  /*8990*/  ISETP.GE.AND P6, PT, R12, R167.reuse, PT ;  /* 0x000000a70c00720c */ /* 0x080fe20003fc6270 */
[----:B---3--:R-:W-:Y:S01]  /*89a0*/  FFMA.FTZ R206, R35, UR5, R7 ;  /* 0x0000000523ce7c23 */ /* 0x008fe20008010007 */
[----:B------:R-:W3:Y:S01]  /*89b0*/  MUFU.TANH R29, R29 ;  /* 0x0000001d001d7308 */ /* 0x000ee20000002400 */
[----:B------:R-:W-:Y:S01]  /*89c0*/  FMUL.FTZ R26, R169, UR4 ;  /* 0x00000004a91a7c20 */ /* 0x000fe20008410000 */
[----:B------:R-:W-:Y:S01]  /*89d0*/  FSEL R7, R166, -INF , !P6 ;  /* 0xff800000a6077808 */ /* 0x000fe20007000000 */
[----:B-1----:R-:W-:Y:S01]  /*89e0*/  FFMA.FTZ R166, R35, UR5, R34 ;  /* 0x0000000523a67c23 */ /* 0x002fe20008010022 */
[C---:B------:R-:W-:Y:S01]  /*89f0*/  ISETP.GE.AND P6, PT, R31.reuse, R220, PT ;  /* 0x000000dc1f00720c */ /* 0x040fe20003fc6270 */
[----:B------:R-:W-:Y:S01]  /*8a00*/  VIADD R35, R6, 0xffffff88 ;  /* 0xffffff8806237836 */ /* 0x000fe20000000000 */
[----:B--2---:R-:W-:Y:S01]  /*8a10*/  HMMA.16816.F32 R196, R176, R16, R196 ;  /* 0x00000010b0c4723c */ /* 0x004fe200000018c4 */
[----:B------:R-:W-:Y:S01]  /*8a20*/  FMUL.FTZ R170, R170, UR4 ;  /* 0x00000004aaaa7c20 */ /* 0x000fe20008410000 */
[----:B------:R-:W-:Y:S01]  /*8a30*/  FSEL R206, R206, -INF , !P6 ;  /* 0xff800000cece7808 */ /* 0x000fe20007000000 */
[----:B------:R-:W1:Y:S01]  /*8a40*/  MUFU.TANH R28, R28 ;  /* 0x0000001c001c7308 */ /* 0x000e620000002400 */
[----:B------:R-:W-:Y:S01]  /*8a50*/  ISETP.GE.AND P6, PT, R31, R167, PT ;  /* 0x000000a71f00720c */ /* 0x000fe20003fc6270 */
[----:B------:R-:W-:Y:S01]  /*8a60*/  FMUL.FTZ R30, R171, UR4 ;  /* 0x00000004ab1e7c20 */ /* 0x000fe20008410000 */
[----:B------:R-:W-:Y:S01]  /*8a70*/  I2FP.F32.U32 R31, R168 ;  /* 0x000000a8001f7245 */ /* 0x000fe20000201000 */
[----:B------:R-:W-:Y:S01]  /*8a80*/  FMUL.FTZ R200, R200, UR4 ;  /* 0x00000004c8c87c20 */ /* 0x000fe20008410000 */
[----:B------:R-:W-:Y:S01]  /*8a90*/  FSEL R166, R166, -INF , !P6 ;  /* 0xff800000a6a67808 */ /* 0x000fe20007000000 */
[----:B------:R-:W-:Y:S01]  /*8aa0*/  HMMA.16816.F32 R188, R20, R204, R188 ;  /* 0x000000cc14bc723c */ /* 0x000fe200000018bc */
[----:B------:R-:W-:Y:S01]  /*8ab0*/  ISETP.GE.AND P6, PT, R168, R220, PT ;  /* 0x000000dca800720c */ /* 0x000fe20003fc6270 */
[C---:B------:R-:W-:Y:S01]  /*8ac0*/  FFMA.FTZ R172, R31.reuse, UR5, R172 ;  /* 0x000000051fac7c23 */ /* 0x040fe200080100ac */
[----:B------:R-:W-:Y:S01]  /*8ad0*/  FFMA.FTZ R17, R31, UR5, R174 ;  /* 0x000000051f117c23 */ /* 0x000fe200080100ae */
[----:B------:R-:W-:Y:S01]  /*8ae0*/  I2FP.F32.U32 R169, R35 ;  /* 0x0000002300a97245 */ /* 0x000fe20000201000 */
[----:B------:R-:W2:Y:S01]  /*8af0*/  MUFU.TANH R33, R33 ;  /* 0x0000002100217308 */ /* 0x000ea20000002400 */
[----:B------:R-:W-:Y:S01]  /*8b00*/  FMUL.FTZ R202, R202, UR4 ;  /* 0x00000004caca7c20 */ /* 0x000fe20008410000 */
[----:B------:R-:W-:Y:S01]  /*8b10*/  FSEL R31, R172, -INF , !P6 ;  /* 0xff800000ac1f7808 */ /* 0x000fe20007000000 */
[----:B------:R-:W-:Y:S01]  /*8b20*/  HMMA.16816.F32 R192, R8, R14, R192 ;  /* 0x0000000e08c0723c */ /* 0x000fe200000018c0 */
[----:B------:R-:W-:Y:S01]  /*8b30*/  ISETP.GE.AND P6, PT, R168, R167, PT ;  /* 0x000000a7a800720c */ /* 0x000fe20003fc6270 */
[----:B------:R-:W-:Y:S01]  /*8b40*/  FFMA.FTZ R168, R169, UR5, R32 ;  /* 0x00000005a9a87c23 */ /* 0x000fe20008010020 */
[----:B------:R-:W-:-:S02]  /*8b50*/  VIADD R32, R6, 0xffffff89 ;  /* 0xffffff8906207836 */ /* 0x000fc40000000000 */
[----:B---3--:R-:W-:Y:S01]  /*8b60*/  FFMA.FTZ R29, R169, UR5, R29 ;  /* 0x00000005a91d7c23 */ /* 0x008fe2000801001d */
[----:B------:R-:W-:Y:S01]  /*8b70*/  FSEL R17, R17, -INF , !P6 ;  /* 0xff80000011117808 */ /* 0x000fe20007000000 */
[----:B------:R-:W3:Y:S01]  /*8b80*/  MUFU.TANH R12, R170 ;  /* 0x000000aa000c7308 */ /* 0x000ee20000002400 */
[----:B------:R-:W-:Y:S01]  /*8b90*/  ISETP.GE.AND P6, PT, R35, R220, PT ;  /* 0x000000dc2300720c */ /* 0x000fe20003fc6270 */
[----:B------:R-:W-:Y:S01]  /*8ba0*/  FMUL.FTZ R16, R201, UR4 ;  /* 0x00000004c9107c20 */ /* 0x000fe20008410000 */
[----:B------:R-:W-:Y:S01]  /*8bb0*/  FMUL.FTZ R203, R203, UR4 ;  /* 0x00000004cbcb7c20 */ /* 0x000fe20008410000 */
[----:B------:R-:W-:Y:S01]  /*8bc0*/  FMUL.FTZ R196, R196, UR4 ;  /* 0x00000004c4c47c20 */ /* 0x000fe20008410000 */
[----:B------:R-:W-:Y:S01]  /*8bd0*/  FSEL R15, R168, -INF , !P6 ;  /* 0xff800000a80f7808 */ /* 0x000fe20007000000 */
[----:B------:R-:W-:Y:S01]  /*8be0*/  VIADD R168, R6, 0xffffff90 ;  /* 0xffffff9006a87836 */ /* 0x000fe20000000000 */
[-C--:B------:R-:W-:Y:S01]  /*8bf0*/  ISETP.GE.AND P6, PT, R35, R167.reuse, PT ;  /* 0x000000a72300720c */ /* 0x080fe20003fc6270 */
[----:B------:R-:W4:Y:S01]  /*8c00*/  MUFU.TANH R26, R26 ;  /* 0x0000001a001a7308 */ /* 0x000f220000002400 */
[----:B------:R-:W-:Y:S01]  /*8c10*/  I2FP.F32.U32 R35, R32 ;  /* 0x0000002000237245 */ /* 0x000fe20000201000 */
[----:B------:R-:W-:Y:S01]  /*8c20*/  HMMA.16816.F32 R188, R8, R4, R188 ;  /* 0x0000000408bc723c */ /* 0x000fe200000018bc */
[----:B------:R-:W-:Y:S01]  /*8c30*/  FSEL R21, R29, -INF , !P6 ;  /* 0xff8000001d157808 */ /* 0x000fe20007000000 */
[----:B------:R-:W-:Y:S01]  /*8c40*/  FMUL.FTZ R29, R197, UR4 ;  /* 0x00000004c51d7c20 */ /* 0x000fe20008410000 */
[----:B------:R-:W-:Y:S01]  /*8c50*/  ISETP.GE.AND P6, PT, R32, R220, PT ;  /* 0x000000dc2000720c */ /* 0x000fe20003fc6270 */
[C---:B-1----:R-:W-:Y:S01]  /*8c60*/  FFMA.FTZ R22, R35.reuse, UR5, R28 ;  /* 0x0000000523167c23 */ /* 0x042fe2000801001c */
[----:B------:R-:W-:Y:S01]  /*8c70*/  FFMA.FTZ R23, R35, UR5, R27 ;  /* 0x0000000523177c23 */ /* 0x000fe2000801001b */
[----:B------:R-:W-:Y:S01]  /*8c80*/  I2FP.F32.U32 R28, R168 ;  /* 0x000000a8001c7245 */ /* 0x000fe20000201000 */
[----:B------:R-:W1:Y:S01]  /*8c90*/  MUFU.TANH R30, R30 ;  /* 0x0000001e001e7308 */ /* 0x000e620000002400 */
[C---:B------:R-:W-:Y:S01]  /*8ca0*/  HMMA.16816.F32 R192, R176.reuse, R18, R192 ;  /* 0x00000012b0c0723c */ /* 0x040fe200000018c0 */
[----:B------:R-:W-:Y:S01]  /*8cb0*/  FSEL R27, R22, -INF , !P6 ;  /* 0xff800000161b7808 */ /* 0x000fe20007000000 */
[----:B------:R-:W-:Y:S01]  /*8cc0*/  VIADD R19, R6, 0xffffff91 ;  /* 0xffffff9106137836 */ /* 0x000fe20000000000 */
[----:B------:R-:W-:Y:S01]  /*8cd0*/  ISETP.GE.AND P6, PT, R32, R167, PT ;  /* 0x000000a72000720c */ /* 0x000fe20003fc6270 */
[C---:B--2---:R-:W-:Y:S01]  /*8ce0*/  FFMA.FTZ R33, R28.reuse, UR5, R33 ;  /* 0x000000051c217c23 */ /* 0x044fe20008010021 */
[----:B---3--:R-:W-:Y:S01]  /*8cf0*/  FFMA.FTZ R12, R28, UR5, R12 ;  /* 0x000000051c0c7c23 */ /* 0x008fe2000801000c */
[----:B------:R-:W-:Y:S01]  /*8d00*/  VIADD R5, R6, 0xffffff98 ;  /* 0xffffff9806057836 */ /* 0x000fe20000000000 */
[----:B------:R-:W-:Y:S01]  /*8d10*/  FSEL R23, R23, -INF , !P6 ;  /* 0xff80000017177808 */ /* 0x000fe20007000000 */
[----:B------:R-:W2:Y:S01]  /*8d20*/  MUFU.TANH R34, R200 ;  /* 0x000000c800227308 */ /* 0x000ea20000002400 */
[-C--:B------:R-:W-:Y:S01]  /*8d30*/  ISETP.GE.AND P6, PT, R168, R220.reuse, PT ;  /* 0x000000dca800720c */ /* 0x080fe20003fc6270 */
[----:B------:R-:W-:Y:S01]  /*8d40*/  FMUL.FTZ R198, R198, UR4 ;  /* 0x00000004c6c67c20 */ /* 0x000fe20008410000 */
[----:B------:R-:W-:Y:S01]  /*8d50*/  I2FP.F32.U32 R9, R5 ;  /* 0x0000000500097245 */ /* 0x000fe20000201000 */
[----:B------:R-:W-:Y:S01]  /*8d60*/  FMUL.FTZ R4, R199, UR4 ;  /* 0x00000004c7047c20 */ /* 0x000fe20008410000 */
[----:B------:R-:W-:Y:S01]  /*8d70*/  FSEL R197, R33, -INF , !P6 ;  /* 0xff80000021c57808 */ /* 0x000fe20007000000 */
[----:B------:R-:W-:Y:S01]  /*8d80*/  VIADD R10, R6, 0xffffffa0 ;  /* 0xffffffa0060a7836 */ /* 0x000fe20000000000 */
[----:B------:R-:W-:Y:S01]  /*8d90*/  I2FP.F32.U32 R33, R19 ;  /* 0x0000001300217245 */ /* 0x000fe20000201000 */
[----:B------:R-:W3:Y:S01]  /*8da0*/  MUFU.TANH R14, R202 ;  /* 0x000000ca000e7308 */ /* 0x000ee20000002400 */
[----:B------:R-:W-:Y:S01]  /*8db0*/  ISETP.GE.AND P6, PT, R168, R167, PT ;  /* 0x000000a7a800720c */ /* 0x000fe20003fc6270 */
[----:B------:R-:W-:Y:S01]  /*8dc0*/  HMMA.16816.F32 R188, R176, R24, R188 ;  /* 0x00000018b0bc723c */ /* 0x000fe200000018bc */
[----:B------:R-:W-:Y:S01]  /*8dd0*/  FMUL.FTZ R8, R192, UR4 ;  /* 0x00000004c0087c20 */ /* 0x000fe20008410000 */
[C---:B----4-:R-:W-:Y:S01]  /*8de0*/  FFMA.FTZ R26, R33.reuse, UR5, R26 ;  /* 0x00000005211a7c23 */ /* 0x050fe2000801001a */
[----:B------:R-:W-:Y:S01]  /*8df0*/  FSEL R175, R12, -INF , !P6 ;  /* 0xff8000000caf7808 */ /* 0x000fe20007000000 */
[----:B-1----:R-:W-:Y:S01]  /*8e00*/  FFMA.FTZ R30, R33, UR5, R30 ;  /* 0x00000005211e7c23 */ /* 0x002fe2000801001e */
[----:B------:R-:W-:Y:S01]  /*8e10*/  ISETP.GE.AND P6, PT, R19, R220, PT ;  /* 0x000000dc1300720c */ /* 0x000fe20003fc6270 */
[----:B------:R-:W1:Y:S01]  /*8e20*/  MUFU.TANH R16, R16 ;  /* 0x0000001000107308 */ /* 0x000e620000002400 */
[----:B------:R-:W-:-:S02]  /*8e30*/  VIADD R12, R6, 0xffffffa1 ;  /* 0xffffffa1060c7836 */ /* 0x000fc40000000000 */
[----:B--2---:R-:W-:Y:S01]  /*8e40*/  FFMA.FTZ R34, R9, UR5, R34 ;  /* 0x0000000509227c23 */ /* 0x004fe20008010022 */
[----:B------:R-:W-:Y:S01]  /*8e50*/  FSEL R201, R26, -INF , !P6 ;  /* 0xff8000001ac97808 */ /* 0x000fe20007000000 */
[----:B------:R-:W-:Y:S01]  /*8e60*/  FMUL.FTZ R194, R194, UR4 ;  /* 0x00000004c2c27c20 */ /* 0x000fe20008410000 */
[----:B------:R-:W-:Y:S02]  /*8e70*/  ISETP.GE.AND P6, PT, R19, R167, PT ;  /* 0x000000a71300720c */ /* 0x000fe40003fc6270 */
[----:B------:R-:W-:Y:S01]  /*8e80*/  I2FP.F32.U32 R19, R10 ;  /* 0x0000000a00137245 */ /* 0x000fe20000201000 */
[----:B------:R-:W2:Y:S01]  /*8e90*/  MUFU.TANH R20, R203 ;  /* 0x000000cb00147308 */ /* 0x000ea20000002400 */
[----:B------:R-:W-:Y:S01]  /*8ea0*/  FSEL R171, R30, -INF , !P6 ;  /* 0xff8000001eab7808 */ /* 0x000fe20007000000 */
[----:B---3--:R-:W-:Y:S01]  /*8eb0*/  FFMA.FTZ R14, R9, UR5, R14 ;  /* 0x00000005090e7c23 */ /* 0x008fe2000801000e */
[----:B------:R-:W-:Y:S01]  /*8ec0*/  VIADD R9, R6, 0xffffff99 ;  /* 0xffffff9906097836 */ /* 0x000fe20000000000 */
[----:B------:R-:W-:Y:S01]  /*8ed0*/  ISETP.GE.AND P6, PT, R5, R220, PT ;  /* 0x000000dc0500720c */ /* 0x000fe20003fc6270 */
[----:B------:R-:W-:Y:S01]  /*8ee0*/  FMUL.FTZ R190, R190, UR4 ;  /* 0x00000004bebe7c20 */ /* 0x000fe20008410000 */
[----:B------:R-:W-:-:S02]  /*8ef0*/  FMUL.FTZ R189, R189, UR4 ;  /* 0x00000004bdbd7c20 */ /* 0x000fc40008410000 */
[----:B------:R-:W3:Y:S01]  /*8f00*/  MUFU.TANH R22, R196 ;  /* 0x000000c400167308 */ /* 0x000ee20000002400 */
[----:B------:R-:W-:Y:S02]  /*8f10*/  FSEL R199, R34, -INF , !P6 ;  /* 0xff80000022c77808 */ /* 0x000fe40007000000 */
[----:B------:R-:W-:Y:S02]  /*8f20*/  I2FP.F32.U32 R11, R9 ;  /* 0x00000009000b7245 */ /* 0x000fe40000201000 */
[-C--:B------:R-:W-:Y:S01]  /*8f30*/  ISETP.GE.AND P6, PT, R5, R167.reuse, PT ;  /* 0x000000a70500720c */ /* 0x080fe20003fc6270 */
[----:B------:R-:W-:Y:S02]  /*8f40*/  FMUL.FTZ R5, R193, UR4 ;  /* 0x00000004c1057c20 */ /* 0x000fe40008410000 */
[----:B------:R-:W4:Y:S01]  /*8f50*/  MUFU.TANH R198, R198 ;  /* 0x000000c600c67308 */ /* 0x000f220000002400 */
[----:B------:R-:W-:Y:S01]  /*8f60*/  FSEL R169, R14, -INF , !P6 ;  /* 0xff8000000ea97808 */ /* 0x000fe20007000000 */
[----:B-1----:R-:W-:Y:S01]  /*8f70*/  FFMA.FTZ R16, R11, UR5, R16 ;  /* 0x000000050b107c23 */ /* 0x002fe20008010010 */
[----:B------:R-:W-:Y:S01]  /*8f80*/  ISETP.GE.AND P6, PT, R9, R220, PT ;  /* 0x000000dc0900720c */ /* 0x000fe20003fc6270 */
[----:B--2---:R-:W-:Y:S01]  /*8f90*/  FFMA.FTZ R20, R11, UR5, R20 ;  /* 0x000000050b147c23 */ /* 0x004fe20008010014 */
[----:B------:R-:W-:Y:S01]  /*8fa0*/  FMUL.FTZ R11, R195, UR4 ;  /* 0x00000004c30b7c20 */ /* 0x000fe20008410000 */
[----:B------:R-:W-:Y:S01]  /*8fb0*/  VIADD R14, R6, 0xffffffa8 ;  /* 0xffffffa8060e7836 */ /* 0x000fe20000000000 */
[----:B------:R-:W-:Y:S01]  /*8fc0*/  FSEL R177, R16, -INF , !P6 ;  /* 0xff80000010b17808 */ /* 0x000fe20007000000 */
[----:B------:R-:W1:Y:S01]  /*8fd0*/  MUFU.TANH R18, R29 ;  /* 0x0000001d00127308 */ /* 0x000e620000002400 */
[----:B------:R-:W-:Y:S01]  /*8fe0*/  ISETP.GE.AND P6, PT, R9, R167, PT ;  /* 0x000000a70900720c */ /* 0x000fe20003fc6270 */
[----:B---3--:R-:W-:Y:S01]  /*8ff0*/  FFMA.FTZ R22, R19, UR5, R22 ;  /* 0x0000000513167c23 */ /* 0x008fe20008010016 */
[----:B------:R-:W-:-:S02]  /*9000*/  I2FP.F32.U32 R213, R14 ;  /* 0x0000000e00d57245 */ /* 0x000fc40000201000 */
[----:B------:R-:W-:Y:S01]  /*9010*/  FSEL R173, R20, -INF , !P6 ;  /* 0xff80000014ad7808 */ /* 0x000fe20007000000 */
[----:B------:R-:W-:Y:S01]  /*9020*/  BAR.SYNC.DEFER_BLOCKING 0x0 ;  /* 0x0000000000007b1d */ /* 0x000fe20000010000 */
[----:B------:R-:W-:Y:S01]  /*9030*/  ISETP.GE.AND P6, PT, R10, R220, PT ;  /* 0x000000dc0a00720c */ /* 0x000fe20003fc6270 */
[----:B----4-:R-:W-:Y:S01]  /*9040*/  FFMA.FTZ R198, R19, UR5, R198 ;  /* 0x0000000513c67c23 */ /* 0x010fe200080100c6 */
[----:B------:R-:W-:-:S03]  /*9050*/  I2FP.F32.U32 R19, R12 ;  /* 0x0000000c00137245 */ /* 0x000fc60000201000 */
[----:B------:R-:W2:Y:S01]  /*9060*/  MUFU.TANH R4, R4 ;  /* 0x0000000400047308 */ /* 0x000ea20000002400 */
[----:B------:R-:W-:Y:S02]  /*9070*/  FSEL R231, R22, -INF , !P6 ;  /* 0xff80000016e77808 */ /* 0x000fe40007000000 */
[----:B------:R-:W-:Y:S01]  /*9080*/  ISETP.GE.AND P6, PT, R10, R167, PT ;  /* 0x000000a70a00720c */ /* 0x000fe20003fc6270 */
[----:B------:R-:W-:Y:S01]  /*9090*/  FMUL.FTZ R10, R188, UR4 ;  /* 0x00000004bc0a7c20 */ /* 0x000fe20008410000 */
[----:B-1----:R-:W-:Y:S02]  /*90a0*/  FFMA.FTZ R18, R19, UR5, R18 ;  /* 0x0000000513127c23 */ /* 0x002fe40008010012 */
[----:B------:R-:W-:Y:S01]  /*90b0*/  FSEL R219, R198, -INF , !P6 ;  /* 0xff800000c6db7808 */ /* 0x000fe20007000000 */
[----:B------:R-:W1:Y:S01]  /*90c0*/  MUFU.TANH R8, R8 ;  /* 0x0000000800087308 */ /* 0x000e620000002400 */
[----:B------:R-:W-:-:S04]  /*90d0*/  ISETP.GE.AND P6, PT, R12, R220, PT ;  /* 0x000000dc0c00720c */ /* 0x000fc80003fc6270 */
[----:B------:R-:W-:Y:S02]  /*90e0*/  FSEL R229, R18, -INF , !P6 ;  /* 0xff80000012e57808 */ /* 0x000fe40007000000 */
[----:B------:R-:W-:Y:S01]  /*90f0*/  ISETP.GE.AND P6, PT, R12, R167, PT ;  /* 0x000000a70c00720c */ /* 0x000fe20003fc6270 */
[----:B------:R-:W3:Y:S01]  /*9100*/  MUFU.TANH R9, R194 ;  /* 0x000000c200097308 */ /* 0x000ee20000002400 */
[----:B------:R-:W-:Y:S02]  /*9110*/  VIADD R12, R6, 0xffffffa9 ;  /* 0xffffffa9060c7836 */ /* 0x000fe40000000000 */
[----:B--2---:R-:W-:-:S03]  /*9120*/  FFMA.FTZ R215, R19, UR5, R4 ;  /* 0x0000000513d77c23 */ /* 0x004fc60008010004 */
[----:B------:R-:W-:Y:S02]  /*9130*/  I2FP.F32.U32 R16, R12 ;  /* 0x0000000c00107245 */ /* 0x000fe40000201000 */
[----:B------:R-:W2:Y:S01]  /*9140*/  MUFU.TANH R5, R5 ;  /* 0x0000000500057308 */ /* 0x000ea20000002400 */
[----:B------:R-:W-:Y:S01]  /*9150*/  FSEL R215, R215, -INF , !P6 ;  /* 0xff800000d7d77808 */ /* 0x000fe20007000000 */
[----:B-1----:R-:W-:Y:S01]  /*9160*/  FFMA.FTZ R227, R213, UR5, R8 ;  /* 0x00000005d5e37c23 */ /* 0x002fe20008010008 */
[----:B------:R-:W-:-:S04]  /*9170*/  ISETP.GE.AND P6, PT, R14, R220, PT ;  /* 0x000000dc0e00720c */ /* 0x000fc80003fc6270 */
[----:B------:R-:W-:Y:S01]  /*9180*/  FSEL R227, R227, -INF , !P6 ;  /* 0xff800000e3e37808 */ /* 0x000fe20007000000 */
[----:B------:R-:W1:Y:S01]  /*9190*/  MUFU.TANH R11, R11 ;  /* 0x0000000b000b7308 */ /* 0x000e620000002400 */
[----:B------:R-:W-:Y:S01]  /*91a0*/  ISETP.GE.AND P6, PT, R14, R167, PT ;  /* 0x000000a70e00720c */ /* 0x000fe20003fc6270 */
[----:B---3--:R-:W-:Y:S01]  /*91b0*/  FFMA.FTZ R213, R213, UR5, R9 ;  /* 0x00000005d5d57c23 */ /* 0x008fe20008010009 */
[----:B------:R-:W-:Y:S02]  /*91c0*/  VIADD R9, R6, 0xffffffb0 ;  /* 0xffffffb006097836 */ /* 0x000fe40000000000 */
[----:B------:R-:W-:Y:S02]  /*91d0*/  FMUL.FTZ R14, R191, UR4 ;  /* 0x00000004bf0e7c20 */ /* 0x000fe40008410000 */
[----:B------:R-:W-:Y:S01]  /*91e0*/  FSEL R213, R213, -INF , !P6 ;  /* 0xff800000d5d57808 */ /* 0x000fe20007000000 */
[----:B------:R-:W3:Y:S01]  /*91f0*/  MUFU.TANH R10, R10 ;  /* 0x0000000a000a7308 */ /* 0x000ee20000002400 */
[----:B------:R-:W-:Y:S01]  /*9200*/  ISETP.GE.AND P6, PT, R12, R220, PT ;  /* 0x000000dc0c00720c */ /* 0x000fe20003fc6270 */
[----:B--2---:R-:W-:-:S05]  /*9210*/  FFMA.FTZ R5, R16, UR5, R5 ;  /* 0x0000000510057c23 */ /* 0x004fca0008010005 */
[----:B------:R-:W-:Y:S01]  /*9220*/  FSEL R221, R5, -INF , !P6 ;  /* 0xff80000005dd7808 */ /* 0x000fe20007000000 */
[----:B------:R-:W2:Y:S01]  /*9230*/  MUFU.TANH R8, R190 ;  /* 0x000000be00087308 */ /* 0x000ea20000002400 */
[----:B------:R-:W-:Y:S01]  /*9240*/  ISETP.GE.AND P6, PT, R12, R167, PT ;  /* 0x000000a70c00720c */ /* 0x000fe20003fc6270 */
[----:B-1----:R-:W-:Y:S01]  /*9250*/  FFMA.FTZ R217, R16, UR5, R11 ;  /* 0x0000000510d97c23 */ /* 0x002fe2000801000b */
[----:B------:R-:W-:Y:S01]  /*9260*/  I2FP.F32.U32 R11, R9 ;  /* 0x00000009000b7245 */ /* 0x000fe20000201000 */
[----:B------:R-:W-:Y:S01]  /*9270*/  VIADD R5, R6, 0xffffffb1 ;  /* 0xffffffb106057836 */ /* 0x000fe20000000000 */
[----:B------:R-:W-:Y:S01]  /*9280*/  FMNMX3.FTZ R12, R164, R13, R31, !PT ;  /* 0x0000000da40c7276 */ /* 0x000fe2000781001f */
[----:B------:R-:W-:Y:S01]  /*9290*/  VIADD R6, R6, 0xffffffb9 ;  /* 0xffffffb906067836 */ /* 0x000fe20000000000 */
[----:B------:R-:W-:Y:S01]  /*92a0*/  FSEL R217, R217, -INF , !P6 ;  /* 0xff800000d9d97808 */ /* 0x000fe20007000000 */
[----:B------:R-:W1:Y:S01]  /*92b0*/  MUFU.TANH R4, R189 ;  /* 0x000000bd00047308 */ /* 0x000e620000002400 */
[----:B------:R-:W-:Y:S01]  /*92c0*/  ISETP.GE.AND P6, PT, R9, R220, PT ;  /* 0x000000dc0900720c */ /* 0x000fe20003fc6270 */
[----:B---3--:R-:W-:Y:S01]  /*92d0*/  FFMA.FTZ R209, R11, UR5, R10 ;  /* 0x000000050bd17c23 */ /* 0x008fe2000801000a */
[----:B------:R-:W-:-:S02]  /*92e0*/  I2FP.F32.U32 R19, R5 ;  /* 0x0000000500137245 */ /* 0x000fc40000201000 */
[----:B------:R-:W-:Y:S02]  /*92f0*/  FMNMX3.FTZ R12, R12, R15, R27, !PT ;  /* 0x0000000f0c0c7276 */ /* 0x000fe4000781001b */
[----:B------:R-:W-:Y:S01]  /*9300*/  FSEL R209, R209, -INF , !P6 ;  /* 0xff800000d1d17808 */ /* 0x000fe20007000000 */
[----:B------:R-:W3:Y:S01]  /*9310*/  MUFU.TANH R14, R14 ;  /* 0x0000000e000e7308 */ /* 0x000ee20000002400 */
[----:B------:R-:W-:Y:S01]  /*9320*/  ISETP.GE.AND P6, PT, R9, R167, PT ;  /* 0x000000a70900720c */ /* 0x000fe20003fc6270 */
[----:B--2---:R-:W-:Y:S01]  /*9330*/  FFMA.FTZ R8, R11, UR5, R8 ;  /* 0x000000050b087c23 */ /* 0x004fe20008010008 */
[----:B------:R-:W-:Y:S02]  /*9340*/  FMNMX3.FTZ R12, R12, R197, R201, !PT ;  /* 0x000000c50c0c7276 */ /* 0x000fe400078100c9 */
[----:B------:R-:W-:Y:S02]  /*9350*/  I2FP.F32.U32 R9, R6 ;  /* 0x0000000600097245 */ /* 0x000fe40000201000 */
[----:B------:R-:W-:Y:S01]  /*9360*/  FSEL R205, R8, -INF , !P6 ;  /* 0xff80000008cd7808 */ /* 0x000fe20007000000 */
[----:B------:R-:W2:Y:S01]  /*9370*/  MUFU.TANH R10, R185 ;  /* 0x000000b9000a7308 */ /* 0x000ea20000002400 */
[----:B------:R-:W-:Y:S01]  /*9380*/  ISETP.GE.AND P6, PT, R5, R220, PT ;  /* 0x000000dc0500720c */ /* 0x000fe20003fc6270 */
[----:B-1----:R-:W-:Y:S01]  /*9390*/  FFMA.FTZ R4, R19, UR5, R4 ;  /* 0x0000000513047c23 */ /* 0x002fe20008010004 */
[----:B------:R-:W-:-:S04]  /*93a0*/  FMNMX3.FTZ R12, R12, R199, R177, !PT ;  /* 0x000000c70c0c7276 */ /* 0x000fc800078100b1 */
[----:B------:R-:W-:Y:S01]  /*93b0*/  FSEL R211, R4, -INF , !P6 ;  /* 0xff80000004d37808 */ /* 0x000fe20007000000 */
[----:B------:R-:W1:Y:S01]  /*93c0*/  MUFU.TANH R8, R187 ;  /* 0x000000bb00087308 */ /* 0x000e620000002400 */
[----:B------:R-:W-:Y:S01]  /*93d0*/  FMNMX3.FTZ R4, R3, R7, R17, !PT ;  /* 0x0000000703047276 */ /* 0x000fe20007810011 */
[----:B---3--:R-:W-:Y:S01]  /*93e0*/  FFMA.FTZ R14, R19, UR5, R14 ;  /* 0x00000005130e7c23 */ /* 0x008fe2000801000e */
[----:B------:R-:W-:Y:S02]  /*93f0*/  ISETP.GE.AND P6, PT, R5, R167, PT ;  /* 0x000000a70500720c */ /* 0x000fe40003fc6270 */
[----:B------:R-:W-:Y:S02]  /*9400*/  FMNMX3.FTZ R4, R4, R21, R23, !PT ;  /* 0x0000001504047276 */ /* 0x000fe40007810017 */
[----:B------:R-:W-:Y:S02]  /*9410*/  FMNMX3.FTZ R12, R12, R231, R229, !PT ;  /* 0x000000e70c0c7276 */ /* 0x000fe400078100e5 */
[----:B------:R-:W-:Y:S01]  /*9420*/  FMNMX3.FTZ R4, R4, R175, R171, !PT ;  /* 0x000000af04047276 */ /* 0x000fe200078100ab */
[----:B--2---:R-:W-:Y:S01]  /*9430*/  FFMA.FTZ R10, R9, UR5, R10 ;  /* 0x00000005090a7c23 */ /* 0x004fe2000801000a */
[----:B------:R-:W-:-:S02]  /*9440*/  FSEL R203, R14, -INF , !P6 ;  /* 0xff8000000ecb7808 */ /* 0x000fc40007000000 */
[----:B------:R-:W-:Y:S02]  /*9450*/  ISETP.GE.AND P6, PT, R6, R220, PT ;  /* 0x000000dc0600720c */ /* 0x000fe40003fc6270 */
[----:B------:R-:W-:Y:S02]  /*9460*/  FMNMX3.FTZ R4, R4, R169, R173, !PT ;  /* 0x000000a904047276 */ /* 0x000fe400078100ad */
[----:B------:R-:W-:Y:S01]  /*9470*/  FMNMX3.FTZ R12, R12, R227, R221, !PT ;  /* 0x000000e30c0c7276 */ /* 0x000fe200078100dd */
[----:B-1----:R-:W-:Y:S01]  /*9480*/  FFMA.FTZ R8, R9, UR5, R8 ;  /* 0x0000000509087c23 */ /* 0x002fe20008010008 */
[----:B------:R-:W-:Y:S02]  /*9490*/  FSEL R207, R10, -INF , !P6 ;  /* 0xff8000000acf7808 */ /* 0x000fe40007000000 */
[----:B------:R-:W-:Y:S02]  /*94a0*/  ISETP.GE.AND P6, PT, R6, R167, PT ;  /* 0x000000a70600720c */ /* 0x000fe40003fc6270 */
[----:B------:R-:W-:-:S02]  /*94b0*/  FMNMX3.FTZ R4, R4, R219, R215, !PT ;  /* 0x000000db04047276 */ /* 0x000fc400078100d7 */
[----:B------:R-:W-:Y:S02]  /*94c0*/  FMNMX3.FTZ R9, R12, R209, R211, !PT ;  /* 0x000000d10c097276 */ /* 0x000fe400078100d3 */
        /* <DEDUP_REMOVED lines=113> */
.L_x_754:
[----:B------:R-:W-:Y:S01]  /*9be0*/  FMNMX3.FTZ R5, R8, R205, R203, !PT ;  /* 0x000000cd08057276 */ /* 0x000fe200078100cb */
[----:B------:R-:W2:Y:S01]  /*9bf0*/  SHFL.BFLY PT, R6, R9, 0x2, 0x1f ;  /* 0x0c401f0009067f89 */ /* 0x000ea200000e0000 */
[----:B------:R-:W3:Y:S01]  /*9c00*/  LDCU UR4, c[0x0][0x45c] ;  /* 0x00008b80ff0477ac */ /* 0x000ee20008000800 */
[----:B------:R-:W-:Y:S02]  /*9c10*/  MOV R191, 0x20 ;  /* 0x0000002000bf7802 */ /* 0x000fe40000000f00 */
[----:B------:R-:W-:Y:S01]  /*9c20*/  FMNMX3.FTZ R5, R5, R166, R167, !PT ;  /* 0x000000a605057276 */ /* 0x000fe200078100a7 */
[----:B------:R-:W-:Y:S01]  /*9c30*/  UIADD3 UR12, UPT, UPT, UR19, -0x3, URZ ;  /* 0xfffffffd130c7890 */ /* 0x000fe2000fffe0ff */
[----:B------:R-:W-:Y:S02]  /*9c40*/  SEL R191, R191, 0xffffffe0, !P2 ;  /* 0xffffffe0bfbf7807 */ /* 0x000fe40005000000 */
[----:B------:R-:W-:Y:S01]  /*9c50*/  IADD3 R16, PT, PT, R165, 0x10000, RZ ;  /* 0x00010000a5107810 */ /* 0x000fe20007ffe0ff */
[----:B------:R-:W4:Y:S01]  /*9c60*/  SHFL.BFLY PT, R4, R5, 0x2, 0x1f ;  /* 0x0c401f0005047f89 */ /* 0x000f2200000e0000 */
[----:B------:R-:W-:-:S02]  /*9c70*/  IADD3 R193, PT, PT, R191, R165, RZ ;  /* 0x000000a5bfc17210 */ /* 0x000fc40007ffe0ff */
[----:B------:R-:W-:Y:S02]  /*9c80*/  IADD3 R192, PT, PT, R165, 0x10040, RZ ;  /* 0x00010040a5c07810 */ /* 0x000fe40007ffe0ff */
[----:B------:R-:W-:-:S04]  /*9c90*/  @P0 IADD3 R192, PT, PT, R16, -0x40, RZ ;  /* 0xffffffc010c00810 */ /* 0x000fc80007ffe0ff */
[----:B------:R-:W-:Y:S02]  /*9ca0*/  IADD3 R191, PT, PT, R191, R192, RZ ;  /* 0x000000c0bfbf7210 */ /* 0x000fe40007ffe0ff */
[----:B--2---:R-:W-:-:S05]  /*9cb0*/  FMNMX.FTZ R6, R9, R6, !PT ;  /* 0x0000000609067209 */ /* 0x004fca0007810000 */
[----:B------:R-:W2:Y:S01]  /*9cc0*/  SHFL.BFLY PT, R187, R6, 0x1, 0x1f ;  /* 0x0c201f0006bb7f89 */ /* 0x000ea200000e0000 */
[----:B----4-:R-:W-:-:S05]  /*9cd0*/  FMNMX.FTZ R4, R5, R4, !PT ;  /* 0x0000000405047209 */ /* 0x010fca0007810000 */
[----:B------:R-:W4:Y:S01]  /*9ce0*/  SHFL.BFLY PT, R185, R4, 0x1, 0x1f ;  /* 0x0c201f0004b97f89 */ /* 0x000f2200000e0000 */
[----:B--2---:R-:W-:-:S04]  /*9cf0*/  FMNMX.FTZ R187, R6, R187, !PT ;  /* 0x000000bb06bb7209 */ /* 0x004fc80007810000 */
[C---:B------:R-:W-:Y:S01]  /*9d00*/  FSETP.NEU.FTZ.AND P3, PT, R187.reuse, -INF , PT ;  /* 0xff800000bb00780b */ /* 0x040fe20003f7d000 */
[----:B---3--:R-:W-:-:S03]  /*9d10*/  FMUL.FTZ R204, R187, UR4 ;  /* 0x00000004bbcc7c20 */ /* 0x008fc60008410000 */
[----:B------:R-:W-:Y:S02]  /*9d20*/  FSEL R5, R187, RZ, P3 ;  /* 0x000000ffbb057208 */ /* 0x000fe40001800000 */
[----:B----4-:R-:W-:Y:S02]  /*9d30*/  FMNMX.FTZ R185, R4, R185, !PT ;  /* 0x000000b904b97209 */ /* 0x010fe40007810000 */
        /* <DEDUP_REMOVED lines=11> */
[----:B------:R-:W2:Y:S01]  /*9df0*/  MUFU.EX2 R190, R190 ;  /* 0x000000be00be7308 */ /* 0x000ea20000000800 */
[----:B------:R-:W-:Y:S01]  /*9e00*/  FFMA.FTZ R181, R27, UR4, -R204 ;  /* 0x000000041bb57c23 */ /* 0x000fe200080108cc */
[--C-:B------:R-:W-:Y:S01]  /*9e10*/  FFMA.FTZ R182, R7, UR4, -R202.reuse ;  /* 0x0000000407b67c23 */ /* 0x100fe200080108ca */
[----:B------:R-:W-:Y:S01]  /*9e20*/  FMUL.FTZ R189, R4, UR4 ;  /* 0x0000000404bd7c20 */ /* 0x000fe20008410000 */
[--C-:B------:R-:W-:Y:S01]  /*9e30*/  FFMA.FTZ R180, R17, UR4, -R202.reuse ;  /* 0x0000000411b47c23 */ /* 0x100fe200080108ca */
[--C-:B------:R-:W-:Y:S01]  /*9e40*/  FFMA.FTZ R188, R21, UR4, -R202.reuse ;  /* 0x0000000415bc7c23 */ /* 0x100fe200080108ca */
[----:B------:R-:W-:Y:S01]  /*9e50*/  FFMA.FTZ R8, R23, UR4, -R202 ;  /* 0x0000000417087c23 */ /* 0x000fe200080108ca */
[----:B-1----:R-:W1:Y:S01]  /*9e60*/  LDSM.16.MT88.4 R28, [R192] ;  /* 0x00000000c01c783b */ /* 0x002e620000004200 */
[----:B------:R-:W-:Y:S01]  /*9e70*/  MUFU.EX2 R186, R186 ;  /* 0x000000ba00ba7308 */ /* 0x000fe20000000800 */
[--C-:B------:R-:W-:Y:S01]  /*9e80*/  FFMA.FTZ R196, R201, UR4, -R204.reuse ;  /* 0x00000004c9c47c23 */ /* 0x100fe200080108cc */
[--C-:B------:R-:W-:Y:S01]  /*9e90*/  FFMA.FTZ R195, R199, UR4, -R204.reuse ;  /* 0x00000004c7c37c23 */ /* 0x100fe200080108cc */
[----:B------:R-:W-:Y:S01]  /*9ea0*/  LDSM.16.MT88.4 R20, [R193+0x10000] ;  /* 0x01000000c114783b */ /* 0x000fe20000004200 */
[----:B------:R-:W3:Y:S01]  /*9eb0*/  MUFU.EX2 R189, R189 ;  /* 0x000000bd00bd7308 */ /* 0x000ee20000000800 */
[--C-:B------:R-:W-:Y:S01]  /*9ec0*/  FFMA.FTZ R197, R197, UR4, -R204.reuse ;  /* 0x00000004c5c57c23 */ /* 0x100fe200080108cc */
[-C--:B--2---:R-:W-:Y:S01]  /*9ed0*/  FMUL.FTZ R32, R136, R190.reuse ;  /* 0x000000be88207220 */ /* 0x084fe20000410000 */
[-C--:B------:R-:W-:Y:S01]  /*9ee0*/  FMUL.FTZ R33, R137, R190.reuse ;  /* 0x000000be89217220 */ /* 0x080fe20000410000 */
[----:B------:R-:W2:Y:S01]  /*9ef0*/  MUFU.EX2 R183, R183 ;  /* 0x000000b700b77308 */ /* 0x000ea20000000800 */
[-C--:B------:R-:W-:Y:S01]  /*9f00*/  FMUL.FTZ R44, R44, R190.reuse ;  /* 0x000000be2c2c7220 */ /* 0x080fe20000410000 */
[-C--:B------:R-:W-:Y:S01]  /*9f10*/  FMUL.FTZ R45, R45, R190.reuse ;  /* 0x000000be2d2d7220 */ /* 0x080fe20000410000 */
[-C--:B------:R-:W-:Y:S01]  /*9f20*/  FMUL.FTZ R48, R48, R190.reuse ;  /* 0x000000be30307220 */ /* 0x080fe20000410000 */
[----:B------:R-:W-:Y:S01]  /*9f30*/  MUFU.EX2 R184, R184 ;  /* 0x000000b800b87308 */ /* 0x000fe20000000800 */
[-C--:B------:R-:W-:Y:S01]  /*9f40*/  FMUL.FTZ R49, R49, R190.reuse ;  /* 0x000000be31317220 */ /* 0x080fe20000410000 */
[-C--:B------:R-:W-:Y:S01]  /*9f50*/  FMUL.FTZ R24, R144, R190.reuse ;  /* 0x000000be90187220 */ /* 0x080fe20000410000 */
[-C--:B------:R-:W-:Y:S01]  /*9f60*/  FMUL.FTZ R25, R145, R190.reuse ;  /* 0x000000be91197220 */ /* 0x080fe20000410000 */
[----:B------:R-:W4:Y:S01]  /*9f70*/  MUFU.EX2 R181, R181 ;  /* 0x000000b500b57308 */ /* 0x000f220000000800 */
[----:B------:R-:W-:Y:S01]  /*9f80*/  FMUL.FTZ R140, R140, R190 ;  /* 0x000000be8c8c7220 */ /* 0x000fe20000410000 */
[-C--:B---3--:R-:W-:Y:S01]  /*9f90*/  FMUL.FTZ R34, R138, R189.reuse ;  /* 0x000000bd8a227220 */ /* 0x088fe20000410000 */
[-C--:B------:R-:W-:Y:S01]  /*9fa0*/  FMUL.FTZ R35, R139, R189.reuse ;  /* 0x000000bd8b237220 */ /* 0x080fe20000410000 */
[----:B------:R-:W-:Y:S01]  /*9fb0*/  MUFU.EX2 R182, R182 ;  /* 0x000000b600b67308 */ /* 0x000fe20000000800 */
[----:B------:R-:W3:Y:S01]  /*9fc0*/  LDSM.16.MT88.4 R136, [R193+0x12000] ;  /* 0x01200000c188783b */ /* 0x000ee20000004200 */
[----:B--2---:R-:W-:Y:S01]  /*9fd0*/  F2FP.F16.F32.PACK_AB R4, R183, R186 ;  /* 0x000000bab704723e */ /* 0x004fe200000000ff */
[-C--:B------:R-:W-:Y:S01]  /*9fe0*/  FMUL.FTZ R46, R46, R189.reuse ;  /* 0x000000bd2e2e7220 */ /* 0x080fe20000410000 */
[----:B------:R-:W2:Y:S01]  /*9ff0*/  MUFU.EX2 R180, R180 ;  /* 0x000000b400b47308 */ /* 0x000ea20000000800 */
[-C--:B------:R-:W-:Y:S01]  /*a000*/  FMUL.FTZ R47, R47, R189.reuse ;  /* 0x000000bd2f2f7220 */ /* 0x080fe20000410000 */
[-C--:B------:R-:W-:Y:S01]  /*a010*/  FMUL.FTZ R50, R50, R189.reuse ;  /* 0x000000bd32327220 */ /* 0x080fe20000410000 */
[-C--:B------:R-:W-:Y:S01]  /*a020*/  FMUL.FTZ R51, R51, R189.reuse ;  /* 0x000000bd33337220 */ /* 0x080fe20000410000 */
[----:B------:R-:W-:Y:S01]  /*a030*/  MUFU.EX2 R188, R188 ;  /* 0x000000bc00bc7308 */ /* 0x000fe20000000800 */
[-C--:B------:R-:W-:Y:S01]  /*a040*/  FMUL.FTZ R26, R146, R189.reuse ;  /* 0x000000bd921a7220 */ /* 0x080fe20000410000 */
[----:B----4-:R-:W-:Y:S01]  /*a050*/  F2FP.F16.F32.PACK_AB R6, R181, R184 ;  /* 0x000000b8b506723e */ /* 0x010fe200000000ff */
[-C--:B------:R-:W-:Y:S01]  /*a060*/  FMUL.FTZ R27, R147, R189.reuse ;  /* 0x000000bd931b7220 */ /* 0x080fe20000410000 */
[----:B------:R-:W4:Y:S01]  /*a070*/  MUFU.EX2 R3, R8 ;  /* 0x0000000800037308 */ /* 0x000f220000000800 */
[-C--:B------:R-:W-:Y:S01]  /*a080*/  FMUL.FTZ R141, R141, R190.reuse ;  /* 0x000000be8d8d7220 */ /* 0x080fe20000410000 */
[-C--:B------:R-:W-:Y:S01]  /*a090*/  FMUL.FTZ R142, R142, R189.reuse ;  /* 0x000000bd8e8e7220 */ /* 0x080fe20000410000 */
[-C--:B------:R-:W-:Y:S01]  /*a0a0*/  FMUL.FTZ R143, R143, R189.reuse ;  /* 0x000000bd8f8f7220 */ /* 0x080fe20000410000 */
[----:B------:R-:W5:Y:S01]  /*a0b0*/  LDSM.16.MT88.4 R144, [R192+0x2000] ;  /* 0x00200000c090783b */ /* 0x000f620000004200 */
[----:B------:R-:W-:Y:S01]  /*a0c0*/  FMUL.FTZ R68, R68, R190 ;  /* 0x000000be44447220 */ /* 0x000fe20000410000 */
[----:B--2---:R-:W-:Y:S01]  /*a0d0*/  F2FP.F16.F32.PACK_AB R5, R180, R182 ;  /* 0x000000b6b405723e */ /* 0x004fe200000000ff */
[-C--:B------:R-:W-:Y:S01]  /*a0e0*/  FMUL.FTZ R69, R69, R190.reuse ;  /* 0x000000be45457220 */ /* 0x080fe20000410000 */
[-C--:B------:R-:W-:Y:S01]  /*a0f0*/  FMUL.FTZ R70, R70, R189.reuse ;  /* 0x000000bd46467220 */ /* 0x080fe20000410000 */
[-C--:B------:R-:W-:Y:S01]  /*a100*/  FMUL.FTZ R71, R71, R189.reuse ;  /* 0x000000bd47477220 */ /* 0x080fe20000410000 */
[-C--:B------:R-:W-:Y:S01]  /*a110*/  FMUL.FTZ R72, R72, R190.reuse ;  /* 0x000000be48487220 */ /* 0x080fe20000410000 */
[----:B------:R-:W-:Y:S01]  /*a120*/  FMUL.FTZ R73, R73, R190 ;  /* 0x000000be49497220 */ /* 0x000fe20000410000 */
[-C--:B------:R-:W-:Y:S01]  /*a130*/  FMUL.FTZ R74, R74, R189.reuse ;  /* 0x000000bd4a4a7220 */ /* 0x080fe20000410000 */
[-C--:B------:R-:W-:Y:S01]  /*a140*/  FMUL.FTZ R75, R75, R189.reuse ;  /* 0x000000bd4b4b7220 */ /* 0x080fe20000410000 */
[----:B----4-:R-:W-:Y:S01]  /*a150*/  F2FP.F16.F32.PACK_AB R7, R3, R188 ;  /* 0x000000bc0307723e */ /* 0x010fe200000000ff */
        /* <DEDUP_REMOVED lines=27> */
[----:B------:R-:W-:Y:S01]  /*a310*/  LDSM.16.MT88.4 R152, [R191] ;  /* 0x00000000bf98783b */ /* 0x000fe20000004200 */
        /* <DEDUP_REMOVED lines=10> */
[C---:B-----5:R-:W-:Y:S01]  /*a3c0*/  HMMA.16816.F32 R52, R4.reuse, R144, R52 ;  /* 0x000000900434723c */ /* 0x060fe20000001834 */
        /* <DEDUP_REMOVED lines=24> */
[----:B------:R-:W-:Y:S01]  /*a550*/  LDSM.16.MT88.4 R148, [R165+0x12000] ;  /* 0x01200000a594783b */ /* 0x000fe20000004200 */
        /* <DEDUP_REMOVED lines=32> */
[----:B------:R-:W-:Y:S01]  /*a760*/  FFMA.FTZ R194, R177, UR4, -R204 ;  /* 0x00000004b1c27c23 */ /* 0x000fe200080108cc */
[--C-:B------:R-:W-:Y:S01]  /*a770*/  FFMA.FTZ R201, R175, UR4, -R202.reuse ;  /* 0x00000004afc97c23 */ /* 0x100fe200080108ca */
[--C-:B------:R-:W-:Y:S01]  /*a780*/  FFMA.FTZ R200, R171, UR4, -R202.reuse ;  /* 0x00000004abc87c23 */ /* 0x100fe200080108ca */
[--C-:B------:R-:W-:Y:S01]  /*a790*/  FFMA.FTZ R199, R169, UR4, -R202.reuse ;  /* 0x00000004a9c77c23 */ /* 0x100fe200080108ca */
[----:B------:R-:W-:Y:S01]  /*a7a0*/  FFMA.FTZ R198, R173, UR4, -R202 ;  /* 0x00000004adc67c23 */ /* 0x000fe200080108ca */
[----:B------:R-:W-:Y:S01]  /*a7b0*/  MUFU.EX2 R197, R197 ;  /* 0x000000c500c57308 */ /* 0x000fe20000000800 */
[C---:B------:R-:W-:Y:S01]  /*a7c0*/  HMMA.16816.F32 R32, R4.reuse, R152, R32 ;  /* 0x000000980420723c */ /* 0x040fe20000001820 */
[-C--:B------:R-:W-:Y:S01]  /*a7d0*/  FMUL.FTZ R100, R100, R190.reuse ;  /* 0x000000be64647220 */ /* 0x080fe20000410000 */
[-C--:B------:R-:W-:Y:S01]  /*a7e0*/  FMUL.FTZ R101, R101, R190.reuse ;  /* 0x000000be65657220 */ /* 0x080fe20000410000 */
[----:B------:R-:W4:Y:S01]  /*a7f0*/  MUFU.EX2 R196, R196 ;  /* 0x000000c400c47308 */ /* 0x000f220000000800 */
[-C--:B------:R-:W-:Y:S01]  /*a800*/  FMUL.FTZ R102, R102, R189.reuse ;  /* 0x000000bd66667220 */ /* 0x080fe20000410000 */
[-C--:B------:R-:W-:Y:S01]  /*a810*/  FMUL.FTZ R103, R103, R189.reuse ;  /* 0x000000bd67677220 */ /* 0x080fe20000410000 */
[-C--:B------:R-:W-:Y:S01]  /*a820*/  FMUL.FTZ R104, R104, R190.reuse ;  /* 0x000000be68687220 */ /* 0x080fe20000410000 */
[----:B------:R-:W-:Y:S01]  /*a830*/  MUFU.EX2 R195, R195 ;  /* 0x000000c300c37308 */ /* 0x000fe20000000800 */
[C---:B------:R-:W-:Y:S01]  /*a840*/  HMMA.16816.F32 R132, R4.reuse, R154, R132 ;  /* 0x0000009a0484723c */ /* 0x040fe20000001884 */
[----:B------:R-:W-:Y:S01]  /*a850*/  LDSM.16.MT88.4 R152, [R191+0x6000] ;  /* 0x00600000bf98783b */ /* 0x000fe20000004200 */
[-C--:B------:R-:W-:Y:S01]  /*a860*/  FMUL.FTZ R105, R105, R190.reuse ;  /* 0x000000be69697220 */ /* 0x080fe20000410000 */
[----:B------:R-:W-:Y:S01]  /*a870*/  MUFU.EX2 R194, R194 ;  /* 0x000000c200c27308 */ /* 0x000fe20000000800 */
[-C--:B------:R-:W-:Y:S01]  /*a880*/  FMUL.FTZ R106, R106, R189.reuse ;  /* 0x000000bd6a6a7220 */ /* 0x080fe20000410000 */
[-C--:B------:R-:W-:Y:S01]  /*a890*/  FMUL.FTZ R107, R107, R189.reuse ;  /* 0x000000bd6b6b7220 */ /* 0x080fe20000410000 */
[-C--:B------:R-:W-:Y:S01]  /*a8a0*/  FMUL.FTZ R108, R108, R190.reuse ;  /* 0x000000be6c6c7220 */ /* 0x080fe20000410000 */
[----:B------:R-:W-:Y:S01]  /*a8b0*/  MUFU.EX2 R201, R201 ;  /* 0x000000c900c97308 */ /* 0x000fe20000000800 */
[C---:B---3--:R-:W-:Y:S01]  /*a8c0*/  HMMA.16816.F32 R76, R4.reuse, R144, R76 ;  /* 0x00000090044c723c */ /* 0x048fe2000000184c */
[-C--:B------:R-:W-:Y:S01]  /*a8d0*/  FMUL.FTZ R109, R109, R190.reuse ;  /* 0x000000be6d6d7220 */ /* 0x080fe20000410000 */
[-C--:B------:R-:W-:Y:S01]  /*a8e0*/  FMUL.FTZ R110, R110, R189.reuse ;  /* 0x000000bd6e6e7220 */ /* 0x080fe20000410000 */
[----:B------:R-:W3:Y:S01]  /*a8f0*/  MUFU.EX2 R200, R200 ;  /* 0x000000c800c87308 */ /* 0x000ee20000000800 */
[-C--:B------:R-:W-:Y:S01]  /*a900*/  FMUL.FTZ R111, R111, R189.reuse ;  /* 0x000000bd6f6f7220 */ /* 0x080fe20000410000 */
[-C--:B------:R-:W-:Y:S01]  /*a910*/  FMUL.FTZ R112, R112, R190.reuse ;  /* 0x000000be70707220 */ /* 0x080fe20000410000 */
[-C--:B------:R-:W-:Y:S01]  /*a920*/  FMUL.FTZ R113, R113, R190.reuse ;  /* 0x000000be71717220 */ /* 0x080fe20000410000 */
[----:B------:R-:W-:Y:S01]  /*a930*/  MUFU.EX2 R199, R199 ;  /* 0x000000c700c77308 */ /* 0x000fe20000000800 */
[C---:B-1----:R-:W-:Y:S01]  /*a940*/  HMMA.16816.F32 R92, R4.reuse, R136, R92 ;  /* 0x00000088045c723c */ /* 0x042fe2000000185c */
[-C--:B------:R-:W-:Y:S01]  /*a950*/  FMUL.FTZ R114, R114, R189.reuse ;  /* 0x000000bd72727220 */ /* 0x080fe20000410000 */
[-C--:B------:R-:W-:Y:S01]  /*a960*/  FMUL.FTZ R115, R115, R189.reuse ;  /* 0x000000bd73737220 */ /* 0x080fe20000410000 */
[----:B------:R-:W1:Y:S01]  /*a970*/  MUFU.EX2 R198, R198 ;  /* 0x000000c600c67308 */ /* 0x000e620000000800 */
[-C--:B------:R-:W-:Y:S01]  /*a980*/  FMUL.FTZ R124, R124, R190.reuse ;  /* 0x000000be7c7c7220 */ /* 0x080fe20000410000 */
[-C--:B------:R-:W-:Y:S01]  /*a990*/  FMUL.FTZ R125, R125, R190.reuse ;  /* 0x000000be7d7d7220 */ /* 0x080fe20000410000 */
[-C--:B------:R-:W-:Y:S01]  /*a9a0*/  FMUL.FTZ R126, R126, R189.reuse ;  /* 0x000000bd7e7e7220 */ /* 0x080fe20000410000 */
[-C--:B------:R-:W-:Y:S01]  /*a9b0*/  FMUL.FTZ R127, R127, R189.reuse ;  /* 0x000000bd7f7f7220 */ /* 0x080fe20000410000 */
[C---:B------:R-:W-:Y:S01]  /*a9c0*/  HMMA.16816.F32 R96, R4.reuse, R138, R96 ;  /* 0x0000008a0460723c */ /* 0x040fe20000001860 */
[----:B------:R-:W5:Y:S01]  /*a9d0*/  LDSM.16.MT88.4 R136, [R192+0x6000] ;  /* 0x00600000c088783b */ /* 0x000f620000004200 */
        /* <DEDUP_REMOVED lines=8> */
[----:B------:R-:W4:Y:S01]  /*aa60*/  LDSM.16.MT88.4 R144, [R165+0x16000] ;  /* 0x01600000a590783b */ /* 0x000f220000004200 */
[--C-:B------:R-:W-:Y:S01]  /*aa70*/  FFMA.FTZ R212, R215, UR4, -R202.reuse ;  /* 0x00000004d7d47c23 */ /* 0x100fe200080108ca */
[--C-:B------:R-:W-:Y:S01]  /*aa80*/  FFMA.FTZ R213, R213, UR4, -R202.reuse ;  /* 0x00000004d5d57c23 */ /* 0x100fe200080108ca */
[----:B------:R-:W-:Y:S01]  /*aa90*/  FFMA.FTZ R214, R217, UR4, -R202 ;  /* 0x00000004d9d67c23 */ /* 0x000fe200080108ca */
[----:B------:R-:W-:Y:S01]  /*aaa0*/  LDSM.16.MT88.4 R172, [R193+0x12800] ;  /* 0x01280000c1ac783b */ /* 0x000fe20000004200 */
[----:B------:R-:W-:Y:S01]  /*aab0*/  FFMA.FTZ R229, R229, UR4, -R204 ;  /* 0x00000004e5e57c23 */ /* 0x000fe200080108cc */
[C---:B--2---:R-:W-:Y:S01]  /*aac0*/  HMMA.16816.F32 R84, R4.reuse, R140, R84 ;  /* 0x0000008c0454723c */ /* 0x044fe20000001854 */
[--C-:B------:R-:W-:Y:S01]  /*aad0*/  FFMA.FTZ R219, R219, UR4, -R202.reuse ;  /* 0x00000004dbdb7c23 */ /* 0x100fe200080108ca */
[----:B------:R-:W-:Y:S01]  /*aae0*/  LDSM.16.MT88.4 R168, [R192+0x2800] ;  /* 0x00280000c0a8783b */ /* 0x000fe20000004200 */
[----:B------:R-:W-:Y:S01]  /*aaf0*/  MUFU.EX2 R208, R208 ;  /* 0x000000d000d07308 */ /* 0x000fe20000000800 */
[--C-:B------:R-:W-:Y:S01]  /*ab00*/  FFMA.FTZ R203, R203, UR4, -R202.reuse ;  /* 0x00000004cbcb7c23 */ /* 0x100fe200080108ca */
[----:B------:R-:W-:Y:S01]  /*ab10*/  FFMA.FTZ R166, R166, UR4, -R202 ;  /* 0x00000004a6a67c23 */ /* 0x000fe200080108ca */
[----:B------:R-:W-:Y:S01]  /*ab20*/  LDSM.16.MT88.4 R160, [R165+0x14800] ;  /* 0x01480000a5a0783b */ /* 0x000fe20000004200 */
[----:B------:R-:W-:Y:S01]  /*ab30*/  MUFU.EX2 R210, R210 ;  /* 0x000000d200d27308 */ /* 0x000fe20000000800 */
[----:B------:R-:W-:Y:S01]  /*ab40*/  HMMA.16816.F32 R88, R4, R142, R88 ;  /* 0x0000008e0458723c */ /* 0x000fe20000001858 */
[----:B------:R-:W-:Y:S01]  /*ab50*/  FFMA.FTZ R186, R249, R190, R186 ;  /* 0x000000bef9ba7223 */ /* 0x000fe200000100ba */
[----:B------:R-:W2:Y:S01]  /*ab60*/  LDSM.16.MT88.4 R140, [R193+0x16000] ;  /* 0x01600000c18c783b */ /* 0x000ea20000004200 */
[----:B------:R-:W-:Y:S01]  /*ab70*/  MUFU.EX2 R215, R219 ;  /* 0x000000db00d77308 */ /* 0x000fe20000000800 */
[----:B------:R-:W-:Y:S01]  /*ab80*/  FFMA.FTZ R189, R247, R189, R182 ;  /* 0x000000bdf7bd7223 */ /* 0x000fe200000100b6 */
[----:B------:R-:W-:-:S02]  /*ab90*/  FADD.FTZ R183, R183, R186 ;  /* 0x000000bab7b77221 */ /* 0x000fc40000010000 */
[----:B------:R-:W-:Y:S01]  /*aba0*/  MUFU.EX2 R212, R212 ;  /* 0x000000d400d47308 */ /* 0x000fe20000000800 */
[C---:B------:R-:W-:Y:S01]  /*abb0*/  HMMA.16816.F32 R36, R4.reuse, R148, R36 ;  /* 0x000000940424723c */ /* 0x040fe20000001824 */
[----:B------:R-:W-:Y:S01]  /*abc0*/  FADD.FTZ R189, R180, R189 ;  /* 0x000000bdb4bd7221 */ /* 0x000fe20000010000 */
[----:B------:R-:W-:Y:S01]  /*abd0*/  FADD.FTZ R184, R184, R183 ;  /* 0x000000b7b8b87221 */ /* 0x000fe20000010000 */
[----:B------:R-:W-:Y:S02]  /*abe0*/  MUFU.EX2 R213, R213 ;  /* 0x000000d500d57308 */ /* 0x000fe40000000800 */
[----:B------:R-:W-:Y:S01]  /*abf0*/  FADD.FTZ R188, R188, R189 ;  /* 0x000000bdbcbc7221 */ /* 0x000fe20000010000 */
[----:B------:R-:W-:Y:S01]  /*ac00*/  FADD.FTZ R184, R181, R184 ;  /* 0x000000b8b5b87221 */ /* 0x000fe20000010000 */
[----:B------:R-:W-:Y:S01]  /*ac10*/  MUFU.EX2 R214, R214 ;  /* 0x000000d600d67308 */ /* 0x000fe20000000800 */
[----:B------:R-:W-:Y:S01]  /*ac20*/  HMMA.16816.F32 R40, R4, R150, R40 ;  /* 0x000000960428723c */ /* 0x000fe20000001828 */
[----:B------:R-:W1:Y:S01]  /*ac30*/  LDSM.16.MT88.4 R148, [R165+0x10800] ;  /* 0x01080000a594783b */ /* 0x000e620000004200 */
[----:B------:R-:W-:Y:S01]  /*ac40*/  FADD.FTZ R188, R3, R188 ;  /* 0x000000bc03bc7221 */ /* 0x000fe20000010000 */
[----:B------:R-:W-:Y:S01]  /*ac50*/  MUFU.EX2 R203, R203 ;  /* 0x000000cb00cb7308 */ /* 0x000fe20000000800 */
[----:B------:R-:W-:-:S04]  /*ac60*/  MOV R3, R185 ;  /* 0x000000b900037202 */ /* 0x000fc80000000f00 */
[C---:B-----5:R-:W-:Y:S08]  /*ac70*/  HMMA.16816.F32 R116, R4.reuse, R136, R116 ;  /* 0x000000880474723c */ /* 0x060ff00000001874 */
[C---:B------:R-:W-:Y:S01]  /*ac80*/  HMMA.16816.F32 R120, R4.reuse, R138, R120 ;  /* 0x0000008a0478723c */ /* 0x040fe20000001878 */
[----:B------:R-:W5:Y:S07]  /*ac90*/  LDSM.16.MT88.4 R136, [R191+0x800] ;  /* 0x00080000bf88783b */ /* 0x000f6e0000004200 */
[C---:B------:R-:W-:Y:S08]  /*aca0*/  HMMA.16816.F32 R8, R4.reuse, R12, R8 ;  /* 0x0000000c0408723c */ /* 0x040ff00000001808 */
[C---:B------:R-:W-:Y:S01]  /*acb0*/  HMMA.16816.F32 R12, R4.reuse, R14, R156 ;  /* 0x0000000e040c723c */ /* 0x040fe2000000189c */
[----:B------:R-:W-:Y:S07]  /*acc0*/  LDSM.16.MT88.4 R156, [R193+0x14800] ;  /* 0x01480000c19c783b */ /* 0x000fee0000004200 */
[C---:B----4-:R-:W-:Y:S08]  /*acd0*/  HMMA.16816.F32 R100, R4.reuse, R144, R100 ;  /* 0x000000900464723c */ /* 0x050ff00000001864 */
[C---:B------:R-:W-:Y:S01]  /*ace0*/  HMMA.16816.F32 R104, R4.reuse, R146, R104 ;  /* 0x000000920468723c */ /* 0x040fe20000001868 */
[----:B------:R-:W4:Y:S07]  /*acf0*/  LDSM.16.MT88.4 R144, [R193+0x10800] ;  /* 0x01080000c190783b */ /* 0x000f2e0000004200 */
[C---:B--2---:R-:W-:Y:S08]  /*ad00*/  HMMA.16816.F32 R108, R4.reuse, R140, R108 ;  /* 0x0000008c046c723c */ /* 0x044ff0000000186c */
[C---:B------:R-:W-:Y:S01]  /*ad10*/  HMMA.16816.F32 R112, R4.reuse, R142, R112 ;  /* 0x0000008e0470723c */ /* 0x040fe20000001870 */
[----:B------:R-:W2:Y:S07]  /*ad20*/  LDSM.16.MT88.4 R140, [R192+0x800] ;  /* 0x00080000c08c783b */ /* 0x000eae0000004200 */
[C---:B------:R-:W-:Y:S08]  /*ad30*/  HMMA.16816.F32 R124, R4.reuse, R152, R124 ;  /* 0x00000098047c723c */ /* 0x040ff0000000187c */
[----:B------:R-:W-:Y:S01]  /*ad40*/  HMMA.16816.F32 R4, R4, R154, R128 ;  /* 0x0000009a0404723c */ /* 0x000fe20000001880 */
[----:B------:R-:W2:Y:S01]  /*ad50*/  LDSM.16.MT88.4 R152, [R191+0x2800] ;  /* 0x00280000bf98783b */ /* 0x000ea20000004200 */
[----:B------:R-:W-:Y:S01]  /*ad60*/  F2FP.F16.F32.PACK_AB R128, R196, R197 ;  /* 0x000000c5c480723e */ /* 0x000fe200000000ff */
[----:B------:R-:W-:Y:S01]  /*ad70*/  FADD.FTZ R197, R197, R184 ;  /* 0x000000b8c5c57221 */ /* 0x000fe20000010000 */
[----:B---3--:R-:W-:Y:S01]  /*ad80*/  F2FP.F16.F32.PACK_AB R129, R200, R201 ;  /* 0x000000c9c881723e */ /* 0x008fe200000000ff */
[----:B------:R-:W-:Y:S01]  /*ad90*/  FADD.FTZ R201, R201, R188 ;  /* 0x000000bcc9c97221 */ /* 0x000fe20000010000 */
[----:B------:R-:W-:Y:S01]  /*ada0*/  F2FP.F16.F32.PACK_AB R130, R194, R195 ;  /* 0x000000c3c282723e */ /* 0x000fe200000000ff */
[----:B------:R-:W-:Y:S01]  /*adb0*/  FADD.FTZ R196, R196, R197 ;  /* 0x000000c5c4c47221 */ /* 0x000fe20000010000 */
[----:B-1----:R-:W-:Y:S01]  /*adc0*/  F2FP.F16.F32.PACK_AB R131, R198, R199 ;  /* 0x000000c7c683723e */ /* 0x002fe200000000ff */
[----:B------:R-:W-:-:S02]  /*add0*/  FADD.FTZ R200, R200, R201 ;  /* 0x000000c9c8c87221 */ /* 0x000fc40000010000 */
[----:B------:R-:W-:Y:S02]  /*ade0*/  FADD.FTZ R195, R195, R196 ;  /* 0x000000c4c3c37221 */ /* 0x000fe40000010000 */
[----:B------:R-:W-:Y:S02]  /*adf0*/  FADD.FTZ R199, R199, R200 ;  /* 0x000000c8c7c77221 */ /* 0x000fe40000010000 */
[----:B------:R-:W-:Y:S01]  /*ae00*/  HMMA.16816.F32 R8, R128, R148, R8 ;  /* 0x000000948008723c */ /* 0x000fe20000001808 */
[----:B------:R-:W-:Y:S01]  /*ae10*/  FADD.FTZ R195, R194, R195 ;  /* 0x000000c3c2c37221 */ /* 0x000fe20000010000 */
[----:B------:R-:W-:-:S06]  /*ae20*/  FADD.FTZ R198, R198, R199 ;  /* 0x000000c7c6c67221 */ /* 0x000fcc0000010000 */
[C---:B------:R-:W-:Y:S01]  /*ae30*/  HMMA.16816.F32 R12, R128.reuse, R150, R12 ;  /* 0x00000096800c723c */ /* 0x040fe2000000180c */
[----:B------:R-:W1:Y:S07]  /*ae40*/  LDSM.16.MT88.4 R148, [R192+0x4800] ;  /* 0x00480000c094783b */ /* 0x000e6e0000004200 */
[C---:B-----5:R-:W-:Y:S08]  /*ae50*/  HMMA.16816.F32 R32, R128.reuse, R136, R32 ;  /* 0x000000888020723c */ /* 0x060ff00000001820 */
        /* <DEDUP_REMOVED lines=17> */
[----:B---3--:R-:W-:Y:S01]  /*af70*/  HMMA.16816.F32 R108, R128, R136, R108 ;  /* 0x00000088806c723c */ /* 0x008fe2000000186c */
[----:B------:R-:W-:-:S02]  /*af80*/  FFMA.FTZ R136, R227, UR4, -R204 ;  /* 0x00000004e3887c23 */ /* 0x000fc400080108cc */
[----:B------:R-:W3:Y:S04]  /*af90*/  MUFU.EX2 R227, R229 ;  /* 0x000000e500e37308 */ /* 0x000ee80000000800 */
[----:B------:R3:W1:Y:S01]  /*afa0*/  MUFU.EX2 R221, R136 ;  /* 0x0000008800dd7308 */ /* 0x0006620000000800 */
        /* <DEDUP_REMOVED lines=15> */
[C---:B--2---:R-:W-:Y:S08]  /*b0a0*/  HMMA.16816.F32 R100, R128.reuse, R140, R100 ;  /* 0x0000008c8064723c */ /* 0x044ff00000001864 */
[C---:B------:R-:W-:Y:S01]  /*b0b0*/  HMMA.16816.F32 R104, R128.reuse, R142, R104 ;  /* 0x0000008e8068723c */ /* 0x040fe20000001868 */
[----:B------:R-:W-:Y:S07]  /*b0c0*/  LDSM.16.MT88.4 R140, [R193+0x11000] ;  /* 0x01100000c18c783b */ /* 0x000fee0000004200 */
[C---:B------:R-:W-:Y:S01]  /*b0d0*/  HMMA.16816.F32 R112, R128.reuse, R138, R112 ;  /* 0x0000008a8070723c */ /* 0x040fe20000001870 */
[----:B---3--:R-:W2:Y:S07]  /*b0e0*/  LDSM.16.MT88.4 R136, [R192+0x1000] ;  /* 0x00100000c088783b */ /* 0x008eae0000004200 */
        /* <DEDUP_REMOVED lines=9> */
[----:B-1----:R-:W-:Y:S01]  /*b180*/  F2FP.F16.F32.PACK_AB R6, R210, R221 ;  /* 0x000000ddd206723e */ /* 0x002fe200000000ff */
        /* <DEDUP_REMOVED lines=10> */
[----:B------:R-:W1:Y:S07]  /*b230*/  LDSM.16.MT88.4 R148, [R192+0x5000] ;  /* 0x00500000c094783b */ /* 0x000e6e0000004200 */
[C---:B--2---:R-:W-:Y:S08]  /*b240*/  HMMA.16816.F32 R24, R4.reuse, R136, R24 ;  /* 0x000000880418723c */ /* 0x044ff00000001818 */
[C---:B------:R-:W-:Y:S08]  /*b250*/  HMMA.16816.F32 R28, R4.reuse, R138, R28 ;  /* 0x0000008a041c723c */ /* 0x040ff0000000181c */
[C---:B------:R-:W-:Y:S08]  /*b260*/  HMMA.16816.F32 R16, R4.reuse, R140, R16 ;  /* 0x0000008c0410723c */ /* 0x040ff00000001810 */
[C---:B------:R-:W-:Y:S01]  /*b270*/  HMMA.16816.F32 R20, R4.reuse, R142, R20 ;  /* 0x0000008e0414723c */ /* 0x040fe20000001814 */
[----:B------:R-:W2:Y:S07]  /*b280*/  LDSM.16.MT88.4 R140, [R191+0x5000] ;  /* 0x00500000bf8c783b */ /* 0x000eae0000004200 */
[C---:B------:R-:W-:Y:S01]  /*b290*/  HMMA.16816.F32 R136, R4.reuse, R144, R32 ;  /* 0x000000900488723c */ /* 0x040fe20000001820 */
[----:B------:R-:W4:Y:S07]  /*b2a0*/  LDSM.16.MT88.4 R32, [R165+0x17000] ;  /* 0x01700000a520783b */ /* 0x000f2e0000004200 */
        /* <DEDUP_REMOVED lines=8> */
[C---:B------:R-:W-:Y:S08]  /*b330*/  HMMA.16816.F32 R76, R4.reuse, R156, R76 ;  /* 0x0000009c044c723c */ /* 0x040ff0000000184c */
[C---:B------:R-:W-:Y:S01]  /*b340*/  HMMA.16816.F32 R80, R4.reuse, R158, R80 ;  /* 0x0000009e0450723c */ /* 0x040fe20000001850 */
[----:B------:R-:W1:Y:S07]  /*b350*/  LDSM.16.MT88.4 R156, [R165+0x11800] ;  /* 0x01180000a59c783b */ /* 0x000e6e0000004200 */
[----:B------:R-:W-:Y:S01]  /*b360*/  HMMA.16816.F32 R36, R4, R176, R36 ;  /* 0x000000b00424723c */ /* 0x000fe20000001824 */
[--C-:B------:R-:W-:Y:S01]  /*b370*/  FFMA.FTZ R176, R209, UR4, -R204.reuse ;  /* 0x00000004d1b07c23 */ /* 0x100fe200080108cc */
[----:B------:R-:W-:-:S05]  /*b380*/  FFMA.FTZ R177, R211, UR4, -R204 ;  /* 0x00000004d3b17c23 */ /* 0x000fca00080108cc */
[----:B------:R-:W-:Y:S01]  /*b390*/  MUFU.EX2 R176, R176 ;  /* 0x000000b000b07308 */ /* 0x000fe20000000800 */
[C---:B------:R-:W-:Y:S01]  /*b3a0*/  HMMA.16816.F32 R40, R4.reuse, R178, R40 ;  /* 0x000000b20428723c */ /* 0x040fe20000001828 */
[--C-:B------:R-:W-:Y:S01]  /*b3b0*/  FFMA.FTZ R178, R206, UR4, -R204.reuse ;  /* 0x00000004ceb27c23 */ /* 0x100fe200080108cc */
[----:B------:R-:W-:Y:S01]  /*b3c0*/  FFMA.FTZ R179, R207, UR4, -R204 ;  /* 0x00000004cfb37c23 */ /* 0x000fe200080108cc */
[--C-:B------:R-:W-:Y:S01]  /*b3d0*/  FFMA.FTZ R204, R205, UR4, -R202.reuse ;  /* 0x00000004cdcc7c23 */ /* 0x100fe200080108ca */
[----:B------:R-:W-:Y:S01]  /*b3e0*/  FFMA.FTZ R205, R167, UR4, -R202 ;  /* 0x00000004a7cd7c23 */ /* 0x000fe200080108ca */
[----:B------:R-:W1:Y:S03]  /*b3f0*/  MUFU.EX2 R177, R177 ;  /* 0x000000b100b17308 */ /* 0x000e660000000800 */
[C---:B------:R-:W-:Y:S01]  /*b400*/  HMMA.16816.F32 R44, R4.reuse, R172, R44 ;  /* 0x000000ac042c723c */ /* 0x040fe2000000182c */
[----:B------:R-:W-:Y:S04]  /*b410*/  MUFU.EX2 R178, R178 ;  /* 0x000000b200b27308 */ /* 0x000fe80000000800 */
[----:B------:R-:W-:Y:S03]  /*b420*/  MUFU.EX2 R179, R179 ;  /* 0x000000b300b37308 */ /* 0x000fe60000000800 */
[C---:B------:R-:W-:Y:S01]  /*b430*/  HMMA.16816.F32 R48, R4.reuse, R174, R48 ;  /* 0x000000ae0430723c */ /* 0x040fe20000001830 */
[----:B------:R-:W1:Y:S01]  /*b440*/  MUFU.EX2 R204, R204 ;  /* 0x000000cc00cc7308 */ /* 0x000e620000000800 */
[----:B------:R-:W-:Y:S03]  /*b450*/  LDSM.16.MT88.4 R172, [R193+0x13800] ;  /* 0x01380000c1ac783b */ /* 0x000fe60000004200 */
[----:B------:R1:W-:Y:S03]  /*b460*/  MUFU.EX2 R202, R166 ;  /* 0x000000a600ca7308 */ /* 0x0003e60000000800 */
[C---:B------:R-:W-:Y:S01]  /*b470*/  HMMA.16816.F32 R60, R4.reuse, R168, R60 ;  /* 0x000000a8043c723c */ /* 0x040fe2000000183c */
[----:B------:R-:W1:Y:S07]  /*b480*/  MUFU.EX2 R205, R205 ;  /* 0x000000cd00cd7308 */ /* 0x000e6e0000000800 */
[C---:B------:R-:W-:Y:S01]  /*b490*/  HMMA.16816.F32 R64, R4.reuse, R170, R64 ;  /* 0x000000aa0440723c */ /* 0x040fe20000001840 */
[----:B------:R-:W-:Y:S07]  /*b4a0*/  LDSM.16.MT88.4 R168, [R193+0x15800] ;  /* 0x01580000c1a8783b */ /* 0x000fee0000004200 */
[C---:B------:R-:W-:Y:S08]  /*b4b0*/  HMMA.16816.F32 R68, R4.reuse, R160, R68 ;  /* 0x000000a00444723c */ /* 0x040ff00000001844 */
[C---:B------:R-:W-:Y:S08]  /*b4c0*/  HMMA.16816.F32 R72, R4.reuse, R162, R72 ;  /* 0x000000a20448723c */ /* 0x040ff00000001848 */
[C---:B--2---:R-:W-:Y:S08]  /*b4d0*/  HMMA.16816.F32 R92, R4.reuse, R140, R92 ;  /* 0x0000008c045c723c */ /* 0x044ff0000000185c */
[C---:B------:R-:W-:Y:S01]  /*b4e0*/  HMMA.16816.F32 R96, R4.reuse, R142, R96 ;  /* 0x0000008e0460723c */ /* 0x040fe20000001860 */
[----:B------:R-:W2:Y:S07]  /*b4f0*/  LDSM.16.MT88.4 R140, [R165+0x13800] ;  /* 0x01380000a58c783b */ /* 0x000eae0000004200 */
        /* <DEDUP_REMOVED lines=9> */
[----:B-1----:R-:W-:Y:S03]  /*b590*/  LDSM.16.MT88.4 R164, [R192+0x3800] ;  /* 0x00380000c0a4783b */ /* 0x002fe60000004200 */
[C---:B------:R-:W-:Y:S08]  /*b5a0*/  HMMA.16816.F32 R124, R4.reuse, R148, R124 ;  /* 0x00000094047c723c */ /* 0x040ff0000000187c */
[----:B------:R-:W-:Y:S01]  /*b5b0*/  HMMA.16816.F32 R128, R4, R150, R128 ;  /* 0x000000960480723c */ /* 0x000fe20000001880 */
[----:B------:R-:W-:Y:S01]  /*b5c0*/  F2FP.F16.F32.PACK_AB R4, R177, R176 ;  /* 0x000000b0b104723e */ /* 0x000fe200000000ff */
[----:B------:R-:W1:Y:S01]  /*b5d0*/  LDSM.16.MT88.4 R148, [R193+0x11800] ;  /* 0x01180000c194783b */ /* 0x000e620000004200 */
        /* <DEDUP_REMOVED lines=13> */
[C---:B--2---:R-:W-:Y:S08]  /*b6b0*/  HMMA.16816.F32 R36, R4.reuse, R140, R36 ;  /* 0x0000008c0424723c */ /* 0x044ff00000001824 */
[C---:B---3--:R-:W-:Y:S08]  /*b6c0*/  HMMA.16816.F32 R100, R4.reuse, R152, R100 ;  /* 0x000000980464723c */ /* 0x048ff00000001864 */
[C---:B------:R-:W-:Y:S08]  /*b6d0*/  HMMA.16816.F32 R104, R4.reuse, R154, R104 ;  /* 0x0000009a0468723c */ /* 0x040ff00000001868 */
[C---:B------:R-:W-:Y:S01]  /*b6e0*/  HMMA.16816.F32 R40, R4.reuse, R142, R40 ;  /* 0x0000008e0428723c */ /* 0x040fe20000001828 */
[----:B------:R-:W2:Y:S07]  /*b6f0*/  LDSM.16.MT88.4 R140, [R192+0x1800] ;  /* 0x00180000c08c783b */ /* 0x000eae0000004200 */
[C---:B-1----:R-:W-:Y:S01]  /*b700*/  HMMA.16816.F32 R152, R4.reuse, R148, R16 ;  /* 0x000000940498723c */ /* 0x042fe20000001810 */
[----:B------:R-:W-:Y:S07]  /*b710*/  LDSM.16.MT88.4 R16, [R191+0x3800] ;  /* 0x00380000bf10783b */ /* 0x000fee0000004200 */
[C---:B------:R-:W-:Y:S01]  /*b720*/  HMMA.16816.F32 R156, R4.reuse, R158, R12 ;  /* 0x0000009e049c723c */ /* 0x040fe2000000180c */
[----:B------:R-:W-:Y:S07]  /*b730*/  LDSM.16.MT88.4 R12, [R192+0x7800] ;  /* 0x00780000c00c783b */ /* 0x000fee0000004200 */
[C---:B------:R-:W-:Y:S08]  /*b740*/  HMMA.16816.F32 R68, R4.reuse, R32, R68 ;  /* 0x000000200444723c */ /* 0x040ff00000001844 */
[C---:B------:R-:W-:Y:S01]  /*b750*/  HMMA.16816.F32 R72, R4.reuse, R34, R72 ;  /* 0x000000220448723c */ /* 0x040fe20000001848 */
[----:B------:R-:W1:Y:S07]  /*b760*/  LDSM.16.MT88.4 R32, [R192+0x5800] ;  /* 0x00580000c020783b */ /* 0x000e6e0000004200 */
[C---:B------:R-:W-:Y:S01]  /*b770*/  HMMA.16816.F32 R148, R4.reuse, R150, R20 ;  /* 0x000000960494723c */ /* 0x040fe20000001814 */
[----:B------:R-:W3:Y:S07]  /*b780*/  LDSM.16.MT88.4 R20, [R191+0x5800] ;  /* 0x00580000bf14783b */ /* 0x000eee0000004200 */
[C---:B----4-:R-:W-:Y:S08]  /*b790*/  HMMA.16816.F32 R136, R4.reuse, R8, R136 ;  /* 0x000000080488723c */ /* 0x050ff00000001888 */
[C---:B------:R-:W-:Y:S01]  /*b7a0*/  HMMA.16816.F32 R132, R4.reuse, R10, R132 ;  /* 0x0000000a0484723c */ /* 0x040fe20000001884 */
[----:B------:R-:W4:Y:S07]  /*b7b0*/  LDSM.16.MT88.4 R8, [R191+0x7800] ;  /* 0x00780000bf08783b */ /* 0x000f2e0000004200 */
        /* <DEDUP_REMOVED lines=22> */
.L_x_753:
        /* <DEDUP_REMOVED lines=35> */
.L_x_758:
        /* <DEDUP_REMOVED lines=8> */
[C---:B------:R-:W-:Y:S02]  /*bbd0*/  LEA R15, P5, R24.reuse, R12, 0x6 ;  /* 0x0000000c180f7211 */ /* 0x040fe400078a30ff */
[CCC-:B------:R-:W-:Y:S02]  /*bbe0*/  LEA.HI.X R21, R24.reuse, R236.reuse, R6.reuse, 0x7, P6 ;  /* 0x000000ec18157211 */ /* 0x1c0fe400030f3c06 */
[----:B------:R-:W-:Y:S02]  /*bbf0*/  LEA.HI.X R8, R24, R5, R6, 0x6, P5 ;  /* 0x0000000518087211 */ /* 0x000fe400028f3406 */
[----:B------:R-:W-:Y:S02]  /*bc00*/  LOP3.LUT R6, R19, 0x38, R222, 0x78, !PT ;  /* 0x0000003813067812 */ /* 0x000fe400078e78de */
[C---:B------:R-:W-:Y:S02]  /*bc10*/  LEA R24, P6, R15.reuse, R237, 0x1 ;  /* 0x000000ed0f187211 */ /* 0x040fe400078c08ff */
[----:B------:R-:W-:Y:S02]  /*bc20*/  LOP3.LUT R6, R6, 0x1e00, R245, 0xf8, !PT ;  /* 0x00001e0006067812 */ /* 0x000fe400078ef8f5 */
[--C-:B------:R-:W-:Y:S02]  /*bc30*/  LEA.HI.X R25, R15, R236, R8.reuse, 0x1, P6 ;  /* 0x000000ec0f197211 */ /* 0x100fe400030f0c08 */
        /* <DEDUP_REMOVED lines=91> */
.L_x_756:
[----:B------:R-:W-:Y:S04]  /*c1f0*/  DEPBAR.LE SB0, 0x0 ;  /* 0x000080000000791a */ /* 0x000fe80000000000 */
[----:B------:R-:W-:Y:S01]  /*c200*/  BAR.SYNC.DEFER_BLOCKING 0x0 ;  /* 0x0000000000007b1d */ /* 0x000fe20000010000 */
[----:B------:R-:W-:Y:S01]  /*c210*/  SHF.L.U32 R245, R222, 0x3, RZ ;  /* 0x00000003def57819 */ /* 0x000fe200000006ff */
[----:B------:R-:W-:Y:S01]  /*c220*/  IMAD.WIDE.U32 R166, R230, UR12, RZ ;  /* 0x0000000ce6a67c25 */ /* 0x000fe2000f8e00ff */
[----:B------:R-:W-:Y:S01]  /*c230*/  LOP3.LUT R225, R239, 0x7c00, RZ, 0xc0, !PT ;  /* 0x00007c00efe17812 */ /* 0x000fe200078ec0ff */
        /* <DEDUP_REMOVED lines=10> */
[----:B------:R-:W-:Y:S02]  /*c2e0*/  ISETP.GE.AND P2, PT, R242, UR11, PT ;  /* 0x0000000bf2007c0c */ /* 0x000fe4000bf46270 */
[C---:B------:R-:W-:Y:S01]  /*c2f0*/  LEA R207, P0, R166.reuse, R228, 0x6 ;  /* 0x000000e4a6cf7211 */ /* 0x040fe200078030ff */
[----:B------:R-:W-:Y:S01]  /*c300*/  @!PT LDS RZ, [RZ] ;  /* 0x00000000fffff984 */ /* 0x000fe20000000800 */
[----:B------:R-:W-:Y:S01]  /*c310*/  @!PT LDS RZ, [RZ] ;  /* 0x00000000fffff984 */ /* 0x000fe20000000800 */
[----:B------:R-:W-:Y:S01]  /*c320*/  @!PT LDS RZ, [RZ] ;  /* 0x00000000fffff984 */ /* 0x000fe20000000800 */
[----:B------:R-:W-:Y:S01]  /*c330*/  @!P1 LDGSTS.E.BYPASS.LTC128B.128 [R238+0x10000], desc[UR20][R210.64] ;  /* 0x10000000d2ee9fae */ /* 0x000fe2000b981a14 */
[----:B------:R-:W-:Y:S01]  /*c340*/  SHF.R.U32.HI R224, RZ, 0x1, R222 ;  /* 0x00000001ffe07819 */ /* 0x000fe200000116de */
[----:B------:R-:W-:Y:S01]  /*c350*/  UMOV UR6, UR9 ;  /* 0x0000000900067c82 */ /* 0x000fe20008000000 */
[----:B------:R-:W-:Y:S02]  /*c360*/  LEA R208, P6, R207, R235, 0x1 ;  /* 0x000000ebcfd07211 */ /* 0x000fe400078c08ff */
[----:B------:R-:W-:Y:S01]  /*c370*/  @P1 STS.128 [R238+0x10000], RZ ;  /* 0x010000ffee001388 */ /* 0x000fe20000000c00 */
[----:B------:R-:W-:Y:S02]  /*c380*/  ISETP.GE.AND P1, PT, R223, UR11, PT ;  /* 0x0000000bdf007c0c */ /* 0x000fe4000bf26270 */
[----:B------:R-:W-:Y:S02]  /*c390*/  LEA.HI.X R167, R166, R232, R167, 0x6, P0 ;  /* 0x000000e8a6a77211 */ /* 0x000fe400000f34a7 */
[----:B------:R-:W-:Y:S01]  /*c3a0*/  @!PT LDS RZ, [RZ] ;  /* 0x00000000fffff984 */ /* 0x000fe20000000800 */
[----:B------:R-:W-:Y:S01]  /*c3b0*/  @!PT LDS RZ, [RZ] ;  /* 0x00000000fffff984 */ /* 0x000fe20000000800 */
[----:B------:R-:W-:Y:S01]  /*c3c0*/  @!PT LDS RZ, [RZ] ;  /* 0x00000000fffff984 */ /* 0x000fe20000000800 */
[----:B------:R-:W-:Y:S01]  /*c3d0*/  @!P4 LDGSTS.E.BYPASS.LTC128B.128 [R238+0x12000], desc[UR20][R210.64+0x80] ;  /* 0x12000080d2eecfae */ /* 0x000fe2000b981a14 */
[C---:B------:R-:W-:Y:S02]  /*c3e0*/  IADD3 R166, P5, PT, R207.reuse, R228, RZ ;  /* 0x000000e4cfa67210 */ /* 0x040fe40007fbe0ff */
[-C--:B------:R-:W-:Y:S02]  /*c3f0*/  LEA.HI.X R209, R207, R234.reuse, R167, 0x1, P6 ;  /* 0x000000eacfd17211 */ /* 0x080fe400030f0ca7 */
[----:B------:R-:W-:Y:S01]  /*c400*/  @P4 STS.128 [R238+0x12000], RZ ;  /* 0x012000ffee004388 */ /* 0x000fe20000000c00 */
[----:B------:R-:W-:Y:S01]  /*c410*/  LEA R168, P0, R230, R207, 0x5 ;  /* 0x000000cfe6a87211 */ /* 0x000fe200078028ff */
[----:B------:R-:W-:Y:S01]  /*c420*/  IMAD.X R3, R167, 0x1, R232, P5 ;  /* 0x00000001a7037824 */ /* 0x000fe200028e06e8 */
[----:B------:R-:W-:Y:S02]  /*c430*/  LEA R206, P5, R166, R235, 0x1 ;  /* 0x000000eba6ce7211 */ /* 0x000fe400078a08ff */
[----:B------:R-:W-:Y:S01]  /*c440*/  @!PT LDS RZ, [RZ] ;  /* 0x00000000fffff984 */ /* 0x000fe20000000800 */
[----:B------:R-:W-:Y:S01]  /*c450*/  @!PT LDS RZ, [RZ] ;  /* 0x00000000fffff984 */ /* 0x000fe20000000800 */
[----:B------:R-:W-:Y:S01]  /*c460*/  @!PT LDS RZ, [RZ] ;  /* 0x00000000fffff984 */ /* 0x000fe20000000800 */
[----:B------:R-:W-:Y:S01]  /*c470*/  @!P3 LDGSTS.E.BYPASS.LTC128B.128 [R238+0x14000], desc[UR20][R210.64+0x100] ;  /* 0x14000100d2eebfae */ /* 0x000fe2000b981a14 */
[----:B------:R-:W-:Y:S02]  /*c480*/  LEA.HI.X R165, R230, R167, R231, 0x5, P0 ;  /* 0x000000a7e6a57211 */ /* 0x000fe400000f2ce7 */
[-C--:B------:R-:W-:Y:S02]  /*c490*/  LEA.HI.X R207, R166, R234.reuse, R3, 0x1, P5 ;  /* 0x000000eaa6cf7211 */ /* 0x080fe400028f0c03 */
[----:B------:R-:W-:Y:S01]  /*c4a0*/  @P3 STS.128 [R238+0x14000], RZ ;  /* 0x014000ffee003388 */ /* 0x000fe20000000c00 */
[C---:B------:R-:W-:Y:S02]  /*c4b0*/  LEA R2, P0, R168.reuse, R235, 0x1 ;  /* 0x000000eba8027211 */ /* 0x040fe400078008ff */
[--C-:B------:R-:W-:Y:S02]  /*c4c0*/  LOP3.LUT R173, R223, 0x1c0, R218.reuse, 0xf8, !PT ;  /* 0x000001c0dfad7812 */ /* 0x100fe400078ef8da */
[----:B------:R-:W-:Y:S01]  /*c4d0*/  @!PT LDS RZ, [RZ] ;  /* 0x00000000fffff984 */ /* 0x000fe20000000800 */
[----:B------:R-:W-:Y:S01]  /*c4e0*/  @!PT LDS RZ, [RZ] ;  /* 0x00000000fffff984 */ /* 0x000fe20000000800 */
[----:B------:R-:W-:Y:S01]  /*c4f0*/  @!PT LDS RZ, [RZ] ;  /* 0x00000000fffff984 */ /* 0x000fe20000000800 */
[----:B------:R-:W-:Y:S01]  /*c500*/  @!P2 LDGSTS.E.BYPASS.LTC128B.128 [R238+0x16000], desc[UR20][R210.64+0x180] ;  /* 0x16000180d2eeafae */ /* 0x000fe2000b981a14 */
[----:B------:R-:W-:Y:S02]  /*c510*/  LEA.HI.X R3, R168, R234, R165, 0x1, P0 ;  /* 0x000000eaa8037211 */ /* 0x000fe400000f0ca5 */
[----:B------:R-:W-:Y:S02]  /*c520*/  LOP3.LUT R171, R225, 0x200, R218, 0xf8, !PT ;  /* 0x00000200e1ab7812 */ /* 0x000fe400078ef8da */
[----:B------:R-:W-:Y:S01]  /*c530*/  @P2 STS.128 [R238+0x16000], RZ ;  /* 0x016000ffee002388 */ /* 0x000fe20000000c00 */
[----:B------:R-:W-:Y:S02]  /*c540*/  LOP3.LUT R164, R224, 0x8, RZ, 0xc0, !PT ;  /* 0x00000008e0a47812 */ /* 0x000fe400078ec0ff */
[----:B------:R-:W-:Y:S02]  /*c550*/  LOP3.LUT R170, R173, 0x8, R222, 0x78, !PT ;  /* 0x00000008adaa7812 */ /* 0x000fe400078e78de */
[----:B------:R-:W-:Y:S01]  /*c560*/  @!PT LDS RZ, [RZ] ;  /* 0x00000000fffff984 */ /* 0x000fe20000000800 */
[----:B------:R-:W-:Y:S01]  /*c570*/  @!PT LDS RZ, [RZ] ;  /* 0x00000000fffff984 */ /* 0x000fe20000000800 */
[----:B------:R-:W-:Y:S01]  /*c580*/  @!PT LDS RZ, [RZ] ;  /* 0x00000000fffff984 */ /* 0x000fe20000000800 */
[----:B------:R-:W-:Y:S01]  /*c590*/  @!P1 LDGSTS.E.BYPASS.LTC128B.128 [R238+0x10800], desc[UR20][R208.64] ;  /* 0x10800000d0ee9fae */ /* 0x000fe2000b981a14 */
[----:B------:R-:W-:Y:S02]  /*c5a0*/  LOP3.LUT R164, R171, R173, R164, 0xf6, !PT ;  /* 0x000000adaba47212 */ /* 0x000fe400078ef6a4 */
[----:B------:R-:W-:Y:S02]  /*c5b0*/  LEA R227, R170, R217, 0x1 ;  /* 0x000000d9aae37211 */ /* 0x000fe400078e08ff */
[----:B------:R-:W-:Y:S01]  /*c5c0*/  @P1 STS.128 [R238+0x10800], RZ ;  /* 0x010800ffee001388 */ /* 0x000fe20000000c00 */
[----:B------:R-:W-:Y:S02]  /*c5d0*/  LEA R229, R164, UR6, 0x1 ;  /* 0x00000006a4e57c11 */ /* 0x000fe4000f8e08ff */
[----:B------:R-:W-:Y:S02]  /*c5e0*/  LOP3.LUT P0, RZ, R222, 0x4, RZ, 0xc0, !PT ;  /* 0x00000004deff7812 */ /* 0x000fe4000780c0ff */
[----:B------:R-:W-:Y:S01]  /*c5f0*/  @!PT LDS RZ, [RZ] ;  /* 0x00000000fffff984 */ /* 0x000fe20000000800 */
[----:B------:R-:W-:Y:S01]  /*c600*/  @!PT LDS RZ, [RZ] ;  /* 0x00000000fffff984 */ /* 0x000fe20000000800 */
[----:B------:R-:W-:Y:S01]  /*c610*/  @!PT LDS RZ, [RZ] ;  /* 0x00000000fffff984 */ /* 0x000fe20000000800 */
[----:B------:R-:W-:Y:S01]  /*c620*/  @!P4 LDGSTS.E.BYPASS.LTC128B.128 [R238+0x12800], desc[UR20][R208.64+0x80] ;  /* 0x12800080d0eecfae */ /* 0x000fe2000b981a14 */
[----:B------:R-:W-:Y:S01]  /*c630*/  VIADD R205, R227, UR6 ;  /* 0x00000006e3cd7c36 */ /* 0x000fe20008000000 */
[-C--:B------:R-:W-:Y:S03]  /*c640*/  IADD3 R226, PT, PT, R216, R229.reuse, RZ ;  /* 0x000000e5d8e27210 */ /* 0x080fe60007ffe0ff */
[----:B------:R-:W-:Y:S01]  /*c650*/  @P4 STS.128 [R238+0x12800], RZ ;  /* 0x012800ffee004388 */ /* 0x000fe20000000c00 */
[----:B------:R-:W-:Y:S04]  /*c660*/  IMAD.IADD R170, R205, 0x1, R216 ;  /* 0x00000001cdaa7824 */ /* 0x000fe800078e02d8 */
        /* <DEDUP_REMOVED lines=53> */
[----:B------:R-:W5:Y:S01]  /*c9c0*/  LDSM.16.M88.4 R184, [R227+UR6+0x9000] ;  /* 0x00900006e3b8783b */ /* 0x000f620008000200 */
[----:B--2---:R-:W-:Y:S04]  /*c9d0*/  SEL R2, R219, 0xffffffc0, !P0 ;  /* 0xffffffc0db027807 */ /* 0x004fe80004000000 */
[----:B------:R-:W0:Y:S01]  /*c9e0*/  LDGDEPBAR ;  /* 0x00000000000079af */ /* 0x000e220000000000 */
[----:B------:R-:W-:Y:S04]  /*c9f0*/  IADD3 R171, PT, PT, R2, R229, RZ ;  /* 0x000000e502ab7210 */ /* 0x000fe80007ffe0ff */
[----:B------:R-:W2:Y:S01]  /*ca00*/  LDSM.16.M88.4 R188, [R227+UR6+0x9800] ;  /* 0x00980006e3bc783b */ /* 0x000ea20008000200 */
[----:B------:R-:W-:Y:S01]  /*ca10*/  IMAD.IADD R3, R205, 0x1, R2 ;  /* 0x00000001cd037824 */ /* 0x000fe200078e0202 */
[C---:B------:R-:W-:Y:S03]  /*ca20*/  IADD3 R168, PT, PT, R216.reuse, R171, RZ ;  /* 0x000000abd8a87210 */ /* 0x040fe60007ffe0ff */
[----:B------:R-:W-:Y:S01]  /*ca30*/  LDSM.16.M88.4 R192, [R226] ;  /* 0x00000000e2c0783b */ /* 0x000fe20000000200 */
[----:B------:R-:W-:Y:S04]  /*ca40*/  IMAD.IADD R2, R216, 0x1, R3 ;  /* 0x00000001d8027824 */ /* 0x000fe800078e0203 */
[----:B------:R-:W1:Y:S05]  /*ca50*/  LDSM.16.M88.4 R196, [R170+0x8000] ;  /* 0x00800000aac4783b */ /* 0x000e6a0000000200 */
[----:B------:R-:W1:Y:S05]  /*ca60*/  LDSM.16.M88.4 R200, [R170+0x8800] ;  /* 0x00880000aac8783b */ /* 0x000e6a0000000200 */
[----:B------:R-:W-:Y:S01]  /*ca70*/  LDSM.16.M88.4 R164, [R170+0x9800] ;  /* 0x00980000aaa4783b */ /* 0x000fe20000000200 */
[C---:B---3--:R-:W-:Y:S04]  /*ca80*/  HMMA.16816.F32 R4, R172.reuse, R176, RZ ;  /* 0x000000b0ac04723c */ /* 0x048fe800000018ff */
[----:B------:R-:W-:Y:S04]  /*ca90*/  LDSM.16.M88.4 R204, [R2+0x8000] ;  /* 0x0080000002cc783b */ /* 0x000fe80000000200 */
[C---:B------:R-:W-:Y:S01]  /*caa0*/  HMMA.16816.F32 R8, R172.reuse, R178, RZ ;  /* 0x000000b2ac08723c */ /* 0x040fe200000018ff */
[----:B------:R-:W-:Y:S05]  /*cab0*/  LDSM.16.M88.4 R176, [R171] ;  /* 0x00000000abb0783b */ /* 0x000fea0000000200 */
        /* <DEDUP_REMOVED lines=8> */
[C---:B--2---:R-:W-:Y:S08]  /*cb40*/  HMMA.16816.F32 R28, R172.reuse, R188, RZ ;  /* 0x000000bcac1c723c */ /* 0x044ff000000018ff */
[----:B------:R-:W-:Y:S01]  /*cb50*/  HMMA.16816.F32 R32, R172, R190, RZ ;  /* 0x000000beac20723c */ /* 0x000fe200000018ff */
[----:B------:R-:W2:Y:S05]  /*cb60*/  LDSM.16.M88.4 R172, [R170+0x9000] ;  /* 0x00900000aaac783b */ /* 0x000eaa0000000200 */
[----:B------:R-:W3:Y:S02]  /*cb70*/  LDSM.16.M88.4 R188, [R3+0x9000] ;  /* 0x0090000003bc783b */ /* 0x000ee40000000200 */
[C---:B-1----:R-:W-:Y:S08]  /*cb80*/  HMMA.16816.F32 R4, R192.reuse, R196, R4 ;  /* 0x000000c4c004723c */ /* 0x042ff00000001804 */
[C---:B------:R-:W-:Y:S01]  /*cb90*/  HMMA.16816.F32 R8, R192.reuse, R198, R8 ;  /* 0x000000c6c008723c */ /* 0x040fe20000001808 */
[----:B------:R-:W1:Y:S07]  /*cba0*/  LDSM.16.M88.4 R196, [R3+0x9800] ;  /* 0x0098000003c4783b */ /* 0x000e6e0000000200 */
[C---:B------:R-:W-:Y:S08]  /*cbb0*/  HMMA.16816.F32 R12, R192.reuse, R200, R12 ;  /* 0x000000c8c00c723c */ /* 0x040ff0000000180c */
[C---:B------:R-:W-:Y:S01]  /*cbc0*/  HMMA.16816.F32 R16, R192.reuse, R202, R16 ;  /* 0x000000cac010723c */ /* 0x040fe20000001810 */
[----:B------:R-:W4:Y:S07]  /*cbd0*/  LDSM.16.M88.4 R200, [R168] ;  /* 0x00000000a8c8783b */ /* 0x000f2e0000000200 */
[C---:B--2---:R-:W-:Y:S08]  /*cbe0*/  HMMA.16816.F32 R20, R192.reuse, R172, R20 ;  /* 0x000000acc014723c */ /* 0x044ff00000001814 */
[C---:B------:R-:W-:Y:S01]  /*cbf0*/  HMMA.16816.F32 R24, R192.reuse, R174, R24 ;  /* 0x000000aec018723c */ /* 0x040fe20000001818 */
[----:B------:R-:W-:Y:S07]  /*cc00*/  LDSM.16.M88.4 R172, [R2+0x9000] ;  /* 0x0090000002ac783b */ /* 0x000fee0000000200 */
[C---:B------:R-:W-:Y:S08]  /*cc10*/  HMMA.16816.F32 R28, R192.reuse, R164, R28 ;  /* 0x000000a4c01c723c */ /* 0x040ff0000000181c */
[----:B------:R-:W-:Y:S01]  /*cc20*/  HMMA.16816.F32 R32, R192, R166, R32 ;  /* 0x000000a6c020723c */ /* 0x000fe20000001820 */
[----:B------:R-:W2:Y:S05]  /*cc30*/  LDSM.16.M88.4 R164, [R2+0x8800] ;  /* 0x0088000002a4783b */ /* 0x000eaa0000000200 */
[----:B------:R-:W-:Y:S02]  /*cc40*/  LDSM.16.M88.4 R192, [R227+UR6+0xb000] ;  /* 0x00b00006e3c0783b */ /* 0x000fe40008000200 */
[C---:B------:R-:W-:Y:S08]  /*cc50*/  HMMA.16816.F32 R4, R176.reuse, R180, R4 ;  /* 0x000000b4b004723c */ /* 0x040ff00000001804 */
[C---:B------:R-:W-:Y:S01]  /*cc60*/  HMMA.16816.F32 R8, R176.reuse, R182, R8 ;  /* 0x000000b6b008723c */ /* 0x040fe20000001808 */
[----:B------:R-:W-:Y:S07]  /*cc70*/  LDSM.16.M88.4 R180, [R229+0x2000] ;  /* 0x00200000e5b4783b */ /* 0x000fee0000000200 */
[C---:B------:R-:W-:Y:S08]  /*cc80*/  HMMA.16816.F32 R12, R176.reuse, R184, R12 ;  /* 0x000000b8b00c723c */ /* 0x040ff0000000180c */
[C---:B------:R-:W-:Y:S01]  /*cc90*/  HMMA.16816.F32 R16, R176.reuse, R186, R16 ;  /* 0x000000bab010723c */ /* 0x040fe20000001810 */
[----:B------:R-:W-:Y:S07]  /*cca0*/  LDSM.16.M88.4 R184, [R227+UR6+0xa000] ;  /* 0x00a00006e3b8783b */ /* 0x000fee0008000200 */
[C---:B---3--:R-:W-:Y:S08]  /*ccb0*/  HMMA.16816.F32 R20, R176.reuse, R188, R20 ;  /* 0x000000bcb014723c */ /* 0x048ff00000001814 */
[C---:B------:R-:W-:Y:S01]  /*ccc0*/  HMMA.16816.F32 R24, R176.reuse, R190, R24 ;  /* 0x000000beb018723c */ /* 0x040fe20000001818 */
[----:B------:R-:W-:Y:S07]  /*ccd0*/  LDSM.16.M88.4 R188, [R227+UR6+0xa800] ;  /* 0x00a80006e3bc783b */ /* 0x000fee0008000200 */
[C---:B-1----:R-:W-:Y:S08]  /*cce0*/  HMMA.16816.F32 R28, R176.reuse, R196, R28 ;  /* 0x000000c4b01c723c */ /* 0x042ff0000000181c */
[----:B------:R-:W-:Y:S01]  /*ccf0*/  HMMA.16816.F32 R32, R176, R198, R32 ;  /* 0x000000c6b020723c */ /* 0x000fe20000001820 */
[----:B------:R-:W1:Y:S05]  /*cd00*/  LDSM.16.M88.4 R176, [R2+0x9800] ;  /* 0x0098000002b0783b */ /* 0x000e6a0000000200 */
[----:B------:R-:W-:Y:S02]  /*cd10*/  LDSM.16.M88.4 R196, [R226+0x2000] ;  /* 0x00200000e2c4783b */ /* 0x000fe40000000200 */
[C---:B----4-:R-:W-:Y:S08]  /*cd20*/  HMMA.16816.F32 R4, R200.reuse, R204, R4 ;  /* 0x000000ccc804723c */ /* 0x050ff00000001804 */
[C---:B------:R-:W-:Y:S01]  /*cd30*/  HMMA.16816.F32 R8, R200.reuse, R206, R8 ;  /* 0x000000cec808723c */ /* 0x040fe20000001808 */
[----:B------:R-:W-:Y:S07]  /*cd40*/  LDSM.16.M88.4 R204, [R170+0xa000] ;  /* 0x00a00000aacc783b */ /* 0x000fee0000000200 */
[C---:B--2---:R-:W-:Y:S08]  /*cd50*/  HMMA.16816.F32 R12, R200.reuse, R164, R12 ;  /* 0x000000a4c80c723c */ /* 0x044ff0000000180c */
[C---:B------:R-:W-:Y:S01]  /*cd60*/  HMMA.16816.F32 R16, R200.reuse, R166, R16 ;  /* 0x000000a6c810723c */ /* 0x040fe20000001810 */
[----:B------:R-:W2:Y:S07]  /*cd70*/  LDSM.16.M88.4 R164, [R227+UR6+0xb800] ;  /* 0x00b80006e3a4783b */ /* 0x000eae0008000200 */
[C---:B------:R-:W-:Y:S08]  /*cd80*/  HMMA.16816.F32 R20, R200.reuse, R172, R20 ;  /* 0x000000acc814723c */ /* 0x040ff00000001814 */
[C---:B------:R-:W-:Y:S01]  /*cd90*/  HMMA.16816.F32 R24, R200.reuse, R174, R24 ;  /* 0x000000aec818723c */ /* 0x040fe20000001818 */
[----:B------:R-:W3:Y:S07]  /*cda0*/  LDSM.16.M88.4 R172, [R170+0xa800] ;  /* 0x00a80000aaac783b */ /* 0x000eee0000000200 */
[C---:B-1----:R-:W-:Y:S08]  /*cdb0*/  HMMA.16816.F32 R28, R200.reuse, R176, R28 ;  /* 0x000000b0c81c723c */ /* 0x042ff0000000181c */
[----:B------:R-:W-:Y:S01]  /*cdc0*/  HMMA.16816.F32 R32, R200, R178, R32 ;  /* 0x000000b2c820723c */ /* 0x000fe20000001820 */
[----:B------:R-:W1:Y:S05]  /*cdd0*/  LDSM.16.M88.4 R176, [R170+0xb000] ;  /* 0x00b00000aab0783b */ /* 0x000e6a0000000200 */
        /* <DEDUP_REMOVED lines=10> */
[C---:B--2---:R-:W-:Y:S08]  /*ce80*/  HMMA.16816.F32 R28, R180.reuse, R164, R28 ;  /* 0x000000a4b41c723c */ /* 0x044ff0000000181c */
[----:B------:R-:W-:Y:S01]  /*ce90*/  HMMA.16816.F32 R32, R180, R166, R32 ;  /* 0x000000a6b420723c */ /* 0x000fe20000001820 */
[----:B------:R-:W2:Y:S05]  /*cea0*/  LDSM.16.M88.4 R164, [R3+0xa800] ;  /* 0x00a8000003a4783b */ /* 0x000eaa0000000200 */
[----:B------:R-:W5:Y:S02]  /*ceb0*/  LDSM.16.M88.4 R180, [R3+0xb000] ;  /* 0x00b0000003b4783b */ /* 0x000f640000000200 */
[C---:B------:R-:W-:Y:S08]  /*cec0*/  HMMA.16816.F32 R4, R196.reuse, R204, R4 ;  /* 0x000000ccc404723c */ /* 0x040ff00000001804 */
[C---:B------:R-:W-:Y:S01]  /*ced0*/  HMMA.16816.F32 R8, R196.reuse, R206, R8 ;  /* 0x000000cec408723c */ /* 0x040fe20000001808 */
[----:B------:R-:W5:Y:S07]  /*cee0*/  LDSM.16.M88.4 R204, [R2+0xa000] ;  /* 0x00a0000002cc783b */ /* 0x000f6e0000000200 */
[C---:B---3--:R-:W-:Y:S08]  /*cef0*/  HMMA.16816.F32 R12, R196.reuse, R172, R12 ;  /* 0x000000acc40c723c */ /* 0x048ff0000000180c */
[C---:B------:R-:W-:Y:S01]  /*cf00*/  HMMA.16816.F32 R16, R196.reuse, R174, R16 ;  /* 0x000000aec410723c */ /* 0x040fe20000001810 */
[----:B------:R-:W3:Y:S07]  /*cf10*/  LDSM.16.M88.4 R172, [R2+0xa800] ;  /* 0x00a8000002ac783b */ /* 0x000eee0000000200 */
[C---:B-1----:R-:W-:Y:S08]  /*cf20*/  HMMA.16816.F32 R20, R196.reuse, R176, R20 ;  /* 0x000000b0c414723c */ /* 0x042ff00000001814 */
[C---:B------:R-:W-:Y:S01]  /*cf30*/  HMMA.16816.F32 R24, R196.reuse, R178, R24 ;  /* 0x000000b2c418723c */ /* 0x040fe20000001818 */
[----:B------:R-:W1:Y:S07]  /*cf40*/  LDSM.16.M88.4 R176, [R2+0xb000] ;  /* 0x00b0000002b0783b */ /* 0x000e6e0000000200 */
[C---:B----4-:R-:W-:Y:S08]  /*cf50*/  HMMA.16816.F32 R28, R196.reuse, R184, R28 ;  /* 0x000000b8c41c723c */ /* 0x050ff0000000181c */
[----:B------:R-:W-:Y:S01]  /*cf60*/  HMMA.16816.F32 R32, R196, R186, R32 ;  /* 0x000000bac420723c */ /* 0x000fe20000001820 */
[----:B------:R-:W4:Y:S05]  /*cf70*/  LDSM.16.M88.4 R184, [R2+0xb800] ;  /* 0x00b8000002b8783b */ /* 0x000f2a0000000200 */
[----:B------:R-:W-:Y:S02]  /*cf80*/  LDSM.16.M88.4 R196, [R229+0x4000] ;  /* 0x00400000e5c4783b */ /* 0x000fe40000000200 */
[C---:B------:R-:W-:Y:S08]  /*cf90*/  HMMA.16816.F32 R4, R200.reuse, R208, R4 ;  /* 0x000000d0c804723c */ /* 0x040ff00000001804 */
[C---:B------:R-:W-:Y:S01]  /*cfa0*/  HMMA.16816.F32 R8, R200.reuse, R210, R8 ;  /* 0x000000d2c808723c */ /* 0x040fe20000001808 */
[----:B------:R-:W4:Y:S07]  /*cfb0*/  LDSM.16.M88.4 R208, [R227+UR6+0xc000] ;  /* 0x00c00006e3d0783b */ /* 0x000f2e0008000200 */
[C---:B--2---:R-:W-:Y:S08]  /*cfc0*/  HMMA.16816.F32 R12, R200.reuse, R164, R12 ;  /* 0x000000a4c80c723c */ /* 0x044ff0000000180c */
[C---:B------:R-:W-:Y:S01]  /*cfd0*/  HMMA.16816.F32 R16, R200.reuse, R166, R16 ;  /* 0x000000a6c810723c */ /* 0x040fe20000001810 */
[----:B------:R-:W2:Y:S07]  /*cfe0*/  LDSM.16.M88.4 R164, [R227+UR6+0xc800] ;  /* 0x00c80006e3a4783b */ /* 0x000eae0008000200 */
        /* <DEDUP_REMOVED lines=19> */
[----:B------:R-:W4:Y:S02]  /*d120*/  LDSM.16.M88.4 R192, [R171+0x4000] ;  /* 0x00400000abc0783b */ /* 0x000f240000000200 */
[C---:B------:R-:W-:Y:S08]  /*d130*/  HMMA.16816.F32 R4, R196.reuse, R208, R4 ;  /* 0x000000d0c404723c */ /* 0x040ff00000001804 */
[C---:B------:R-:W-:Y:S01]  /*d140*/  HMMA.16816.F32 R8, R196.reuse, R210, R8 ;  /* 0x000000d2c408723c */ /* 0x040fe20000001808 */
[----:B------:R-:W-:Y:S07]  /*d150*/  LDSM.16.M88.4 R208, [R2+0xc000] ;  /* 0x00c0000002d0783b */ /* 0x000fee0000000200 */
[C---:B--2---:R-:W-:Y:S08]  /*d160*/  HMMA.16816.F32 R12, R196.reuse, R164, R12 ;  /* 0x000000a4c40c723c */ /* 0x044ff0000000180c */
[C---:B------:R-:W-:Y:S01]  /*d170*/  HMMA.16816.F32 R16, R196.reuse, R166, R16 ;  /* 0x000000a6c410723c */ /* 0x040fe20000001810 */
[----:B------:R-:W2:Y:S07]  /*d180*/  LDSM.16.M88.4 R164, [R3+0xc800] ;  /* 0x00c8000003a4783b */ /* 0x000eae0000000200 */
        /* <DEDUP_REMOVED lines=48> */
[----:B------:R-:W4:Y:S07]  /*d490*/  LDSM.16.M88.4 R204, [R3+0xe000] ;  /* 0x00e0000003cc783b */ /* 0x000f2e0000000200 */
        /* <DEDUP_REMOVED lines=12> */
[C---:B---3--:R-:W-:Y:S08]  /*d560*/  HMMA.16816.F32 R12, R192.reuse, R172, R12 ;  /* 0x000000acc00c723c */ /* 0x048ff0000000180c */
[C---:B------:R-:W-:Y:S01]  /*d570*/  HMMA.16816.F32 R16, R192.reuse, R174, R16 ;  /* 0x000000aec010723c */ /* 0x040fe20000001810 */
[----:B------:R-:W-:Y:S07]  /*d580*/  LDSM.16.M88.4 R172, [R2+0xf000] ;  /* 0x00f0000002ac783b */ /* 0x000fee0000000200 */
[C---:B-1----:R-:W-:Y:S08]  /*d590*/  HMMA.16816.F32 R20, R192.reuse, R176, R20 ;  /* 0x000000b0c014723c */ /* 0x042ff00000001814 */
[C---:B------:R-:W-:Y:S08]  /*d5a0*/  HMMA.16816.F32 R24, R192.reuse, R178, R24 ;  /* 0x000000b2c018723c */ /* 0x040ff00000001818 */
[C---:B----4-:R-:W-:Y:S08]  /*d5b0*/  HMMA.16816.F32 R28, R192.reuse, R184, R28 ;  /* 0x000000b8c01c723c */ /* 0x050ff0000000181c */
[----:B------:R-:W-:Y:S08]  /*d5c0*/  HMMA.16816.F32 R32, R192, R186, R32 ;  /* 0x000000bac020723c */ /* 0x000ff00000001820 */
[C---:B------:R-:W-:Y:S08]  /*d5d0*/  HMMA.16816.F32 R4, R196.reuse, R204, R4 ;  /* 0x000000ccc404723c */ /* 0x040ff00000001804 */
[C---:B------:R-:W-:Y:S08]  /*d5e0*/  HMMA.16816.F32 R8, R196.reuse, R206, R8 ;  /* 0x000000cec408723c */ /* 0x040ff00000001808 */
[C---:B--2---:R-:W-:Y:S08]  /*d5f0*/  HMMA.16816.F32 R12, R196.reuse, R164, R12 ;  /* 0x000000a4c40c723c */ /* 0x044ff0000000180c */
        /* <DEDUP_REMOVED lines=8> */
[C---:B-1----:R-:W-:Y:S03]  /*d680*/  HMMA.16816.F32 R12, R200.reuse, R164, R12 ;  /* 0x000000a4c80c723c */ /* 0x042fe6000000180c */
[----:B------:R-:W-:Y:S01]  /*d690*/  FMUL.FTZ R206, R5, UR8 ;  /* 0x0000000805ce7c20 */ /* 0x000fe20008410000 */
[----:B------:R-:W-:Y:S01]  /*d6a0*/  FMUL.FTZ R204, R6, UR8 ;  /* 0x0000000806cc7c20 */ /* 0x000fe20008410000 */
[----:B------:R-:W-:Y:S01]  /*d6b0*/  FMUL.FTZ R3, R4, UR8 ;  /* 0x0000000804037c20 */ /* 0x000fe20008410000 */
[----:B------:R-:W-:Y:S02]  /*d6c0*/  FMUL.FTZ R168, R7, UR8 ;  /* 0x0000000807a87c20 */ /* 0x000fe40008410000 */
[C---:B------:R-:W-:Y:S01]  /*d6d0*/  HMMA.16816.F32 R16, R200.reuse, R166, R16 ;  /* 0x000000a6c810723c */ /* 0x040fe20000001810 */
[----:B------:R-:W-:Y:S02]  /*d6e0*/  MUFU.TANH R206, R206 ;  /* 0x000000ce00ce7308 */ /* 0x000fe40000002400 */
[----:B------:R-:W-:Y:S01]  /*d6f0*/  FMUL.FTZ R208, R11, UR8 ;  /* 0x000000080bd07c20 */ /* 0x000fe20008410000 */
[----:B------:R-:W-:Y:S01]  /*d700*/  FMUL.FTZ R207, R10, UR8 ;  /* 0x000000080acf7c20 */ /* 0x000fe20008410000 */
[----:B------:R-:W-:Y:S01]  /*d710*/  FMUL.FTZ R210, R9, UR8 ;  /* 0x0000000809d27c20 */ /* 0x000fe20008410000 */
[----:B------:R-:W-:Y:S02]  /*d720*/  FMUL.FTZ R209, R8, UR8 ;  /* 0x0000000808d17c20 */ /* 0x000fe40008410000 */
[C---:B------:R-:W-:Y:S03]  /*d730*/  HMMA.16816.F32 R20, R200.reuse, R172, R20 ;  /* 0x000000acc814723c */ /* 0x040fe60000001814 */
[----:B------:R1:W-:Y:S01]  /*d740*/  MUFU.TANH R10, R208 ;  /* 0x000000d0000a7308 */ /* 0x0003e20000002400 */
[----:B------:R-:W-:Y:S01]  /*d750*/  FMUL.FTZ R165, R12, UR8 ;  /* 0x000000080ca57c20 */ /* 0x000fe20008410000 */
[----:B------:R-:W-:Y:S01]  /*d760*/  FMUL.FTZ R212, R13, UR8 ;  /* 0x000000080dd47c20 */ /* 0x000fe20008410000 */
[----:B------:R-:W-:Y:S01]  /*d770*/  FMUL.FTZ R250, R14, UR8 ;  /* 0x000000080efa7c20 */ /* 0x000fe20008410000 */
[----:B------:R-:W-:Y:S01]  /*d780*/  FMUL.FTZ R211, R15, UR8 ;  /* 0x000000080fd37c20 */ /* 0x000fe20008410000 */
[C---:B------:R-:W-:Y:S05]  /*d790*/  HMMA.16816.F32 R24, R200.reuse, R174, R24 ;  /* 0x000000aec818723c */ /* 0x040fea0000001818 */
[----:B------:R2:W-:Y:S01]  /*d7a0*/  MUFU.TANH R197, R165 ;  /* 0x000000a500c57308 */ /* 0x0005e20000002400 */
[----:B------:R-:W-:Y:S01]  /*d7b0*/  FMUL.FTZ R252, R16, UR8 ;  /* 0x0000000810fc7c20 */ /* 0x000fe20008410000 */
[----:B------:R-:W-:Y:S01]  /*d7c0*/  FMUL.FTZ R248, R18, UR8 ;  /* 0x0000000812f87c20 */ /* 0x000fe20008410000 */
[----:B------:R-:W-:Y:S07]  /*d7d0*/  FMUL.FTZ R246, R19, UR8 ;  /* 0x0000000813f67c20 */ /* 0x000fee0008410000 */
[----:B------:R3:W-:Y:S01]  /*d7e0*/  MUFU.TANH R9, R210 ;  /* 0x000000d200097308 */ /* 0x0007e20000002400 */
[----:B-1----:R-:W-:Y:S01]  /*d7f0*/  FMUL.FTZ R208, R17, UR8 ;  /* 0x0000000811d07c20 */ /* 0x002fe20008410000 */
[----:B------:R-:W-:Y:S01]  /*d800*/  FMUL.FTZ R214, R22, UR8 ;  /* 0x0000000816d67c20 */ /* 0x000fe20008410000 */
[----:B------:R-:W-:Y:S01]  /*d810*/  FMUL.FTZ R215, R20, UR8 ;  /* 0x0000000814d77c20 */ /* 0x000fe20008410000 */
[----:B------:R-:W-:Y:S06]  /*d820*/  FMUL.FTZ R251, R21, UR8 ;  /* 0x0000000815fb7c20 */ /* 0x000fec0008410000 */
[----:B------:R1:W-:Y:S01]  /*d830*/  MUFU.TANH R5, R208 ;  /* 0x000000d000057308 */ /* 0x0003e20000002400 */
[----:B--2---:R2:W4:Y:S01]  /*d840*/  LDSM.16.M88.4 R164, [R2+0xf800] ;  /* 0x00f8000002a4783b */ /* 0x0045220000000200 */
[----:B------:R-:W-:Y:S04]  /*d850*/  DEPBAR.LE SB0, 0x0 ;  /* 0x000080000000791a */ /* 0x000fe80000000000 */
[----:B------:R-:W-:Y:S04]  /*d860*/  FMUL.FTZ R213, R24, UR8 ;  /* 0x0000000818d57c20 */ /* 0x000fe80008410000 */
[----:B------:R-:W5:Y:S01]  /*d870*/  MUFU.TANH R204, R204 ;  /* 0x000000cc00cc7308 */ /* 0x000f620000002400 */
[----:B------:R-:W-:Y:S01]  /*d880*/  BAR.SYNC.DEFER_BLOCKING 0x0 ;  /* 0x0000000000007b1d */ /* 0x000fe20000010000 */
[----:B---3--:R-:W-:Y:S08]  /*d890*/  FMUL.FTZ R210, R26, UR8 ;  /* 0x000000081ad27c20 */ /* 0x008ff00008410000 */
[----:B------:R-:W3:Y:S10]  /*d8a0*/  MUFU.TANH R3, R3 ;  /* 0x0000000300037308 */ /* 0x000ef40000002400 */
[----:B------:R-:W3:Y:S01]  /*d8b0*/  MUFU.TANH R168, R168 ;  /* 0x000000a800a87308 */ /* 0x000ee20000002400 */
[----:B--2---:R-:W-:Y:S05]  /*d8c0*/  MOV R2, UR12 ;  /* 0x0000000c00027c02 */ /* 0x004fea0008000f00 */
[----:B------:R-:W-:Y:S04]  /*d8d0*/  IMAD R2, R2, 0x40, R233 ;  /* 0x0000004002027824 */ /* 0x000fe800078e02e9 */
[----:B------:R2:W-:Y:S01]  /*d8e0*/  MUFU.TANH R199, R212 ;  /* 0x000000d400c77308 */ /* 0x0005e20000002400 */
[C---:B------:R-:W-:Y:S01]  /*d8f0*/  VIADD R6, R2.reuse, 0x8 ;  /* 0x0000000802067836 */ /* 0x040fe20000000000 */
[----:B-1----:R-:W-:Y:S01]  /*d900*/  I2FP.F32.U32 R208, R2 ;  /* 0x0000000200d07245 */ /* 0x002fe20000201000 */
[----:B------:R-:W-:Y:S07]  /*d910*/  VIADD R7, R2, 0x31 ;  /* 0x0000003102077836 */ /* 0x000fee0000000000 */
[----:B------:R-:W1:Y:S01]  /*d920*/  MUFU.TANH R209, R209 ;  /* 0x000000d100d17308 */ /* 0x000e620000002400 */
[----:B-----5:R-:W-:Y:S01]  /*d930*/  FFMA.FTZ R26, R208, UR5, R204 ;  /* 0x00000005d01a7c23 */ /* 0x020fe200080100cc */
[C---:B----4-:R-:W-:Y:S05]  /*d940*/  HMMA.16816.F32 R28, R200.reuse, R164, R28 ;  /* 0x000000a4c81c723c */ /* 0x050fea000000181c */
[C---:B------:R-:W-:Y:S03]  /*d950*/  IADD3 R165, PT, PT, R2.reuse, 0x1, RZ ;  /* 0x0000000102a57810 */ /* 0x040fe60007ffe0ff */
[----:B------:R-:W4:Y:S01]  /*d960*/  MUFU.TANH R207, R207 ;  /* 0x000000cf00cf7308 */ /* 0x000f220000002400 */
[----:B------:R-:W-:Y:S01]  /*d970*/  IADD3 R204, PT, PT, R2, 0x9, RZ ;  /* 0x0000000902cc7810 */ /* 0x000fe20007ffe0ff */
[----:B---3--:R-:W-:Y:S01]  /*d980*/  FFMA.FTZ R13, R208, UR5, R3 ;  /* 0x00000005d00d7c23 */ /* 0x008fe20008010003 */
[----:B------:R-:W-:Y:S01]  /*d990*/  I2FP.F32.U32 R165, R165 ;  /* 0x000000a500a57245 */ /* 0x000fe20000201000 */
[----:B--2---:R-:W-:Y:S01]  /*d9a0*/  FMUL.FTZ R212, R23, UR8 ;  /* 0x0000000817d47c20 */ /* 0x004fe20008410000 */
[----:B------:R-:W-:Y:S01]  /*d9b0*/  I2FP.F32.U32 R204, R204 ;  /* 0x000000cc00cc7245 */ /* 0x000fe20000201000 */
[----:B------:R-:W-:Y:S04]  /*d9c0*/  HMMA.16816.F32 R32, R200, R166, R32 ;  /* 0x000000a6c820723c */ /* 0x000fe80000001820 */
[----:B------:R-:W2:Y:S01]  /*d9d0*/  MUFU.TANH R250, R250 ;  /* 0x000000fa00fa7308 */ /* 0x000ea20000002400 */
[----:B------:R-:W-:Y:S01]  /*d9e0*/  FFMA.FTZ R22, R165, UR5, R168 ;  /* 0x00000005a5167c23 */ /* 0x000fe200080100a8 */
[----:B------:R-:W-:Y:S01]  /*d9f0*/  I2FP.F32.U32 R3, R6 ;  /* 0x0000000600037245 */ /* 0x000fe20000201000 */
[----:B------:R-:W-:Y:S02]  /*da00*/  VIADD R168, R2, 0x10 ;  /* 0x0000001002a87836 */ /* 0x000fe40000000000 */
[C---:B------:R-:W-:Y:S01]  /*da10*/  FFMA.FTZ R9, R204.reuse, UR5, R9 ;  /* 0x00000005cc097c23 */ /* 0x040fe20008010009 */
[----:B------:R-:W-:Y:S01]  /*da20*/  FFMA.FTZ R10, R204, UR5, R10 ;  /* 0x00000005cc0a7c23 */ /* 0x000fe2000801000a */
[C---:B------:R-:W-:Y:S01]  /*da30*/  IADD3 R204, PT, PT, R2.reuse, 0x11, RZ ;  /* 0x0000001102cc7810 */ /* 0x040fe20007ffe0ff */
[C---:B-1----:R-:W-:Y:S02]  /*da40*/  FFMA.FTZ R11, R3.reuse, UR5, R209 ;  /* 0x00000005030b7c23 */ /* 0x042fe400080100d1 */
[----:B------:R-:W1:Y:S01]  /*da50*/  MUFU.TANH R194, R211 ;  /* 0x000000d300c27308 */ /* 0x000e620000002400 */
[----:B------:R-:W-:Y:S01]  /*da60*/  I2FP.F32.U32 R168, R168 ;  /* 0x000000a800a87245 */ /* 0x000fe20000201000 */
[----:B----4-:R-:W-:Y:S01]  /*da70*/  FFMA.FTZ R18, R3, UR5, R207 ;  /* 0x0000000503127c23 */ /* 0x010fe200080100cf */
[----:B------:R-:W-:Y:S01]  /*da80*/  VIADD R3, R2, 0x18 ;  /* 0x0000001802037836 */ /* 0x000fe20000000000 */
[----:B------:R-:W-:Y:S01]  /*da90*/  I2FP.F32.U32 R204, R204 ;  /* 0x000000cc00cc7245 */ /* 0x000fe20000201000 */
[----:B------:R-:W-:Y:S01]  /*daa0*/  FMUL.FTZ R209, R28, UR8 ;  /* 0x000000081cd17c20 */ /* 0x000fe20008410000 */
[----:B------:R-:W-:Y:S01]  /*dab0*/  FFMA.FTZ R197, R168, UR5, R197 ;  /* 0x00000005a8c57c23 */ /* 0x000fe200080100c5 */
[----:B------:R-:W-:Y:S03]  /*dac0*/  IADD3 R166, PT, PT, R2, 0x19, RZ ;  /* 0x0000001902a67810 */ /* 0x000fe60007ffe0ff */
[----:B------:R-:W3:Y:S01]  /*dad0*/  MUFU.TANH R252, R252 ;  /* 0x000000fc00fc7308 */ /* 0x000ee20000002400 */
[----:B------:R-:W-:Y:S01]  /*dae0*/  I2FP.F32.U32 R3, R3 ;  /* 0x0000000300037245 */ /* 0x000fe20000201000 */
[----:B--2---:R-:W-:Y:S01]  /*daf0*/  FFMA.FTZ R250, R168, UR5, R250 ;  /* 0x00000005a8fa7c23 */ /* 0x004fe200080100fa */
[----:B------:R-:W-:Y:S01]  /*db00*/  FMUL.FTZ R168, R30, UR8 ;  /* 0x000000081ea87c20 */ /* 0x000fe20008410000 */
[----:B------:R-:W-:Y:S01]  /*db10*/  FFMA.FTZ R199, R204, UR5, R199 ;  /* 0x00000005ccc77c23 */ /* 0x000fe200080100c7 */
[----:B------:R-:W-:Y:S01]  /*db20*/  I2FP.F32.U32 R166, R166 ;  /* 0x000000a600a67245 */ /* 0x000fe20000201000 */
[----:B------:R-:W-:Y:S01]  /*db30*/  FMUL.FTZ R208, R27, UR8 ;  /* 0x000000081bd07c20 */ /* 0x000fe20008410000 */
[----:B------:R-:W-:Y:S03]  /*db40*/  FFMA.FTZ R17, R165, UR5, R206 ;  /* 0x00000005a5117c23 */ /* 0x000fe600080100ce */
[----:B------:R-:W2:Y:S01]  /*db50*/  MUFU.TANH R248, R248 ;  /* 0x000000f800f87308 */ /* 0x000ea20000002400 */
[----:B------:R-:W-:Y:S02]  /*db60*/  VIADD R165, R2, 0x28 ;  /* 0x0000002802a57836 */ /* 0x000fe40000000000 */
[----:B-1----:R-:W-:Y:S01]  /*db70*/  FFMA.FTZ R194, R204, UR5, R194 ;  /* 0x00000005ccc27c23 */ /* 0x002fe200080100c2 */
[----:B------:R-:W-:Y:S02]  /*db80*/  VIADD R204, R2, 0x20 ;  /* 0x0000002002cc7836 */ /* 0x000fe40000000000 */
[----:B------:R-:W-:Y:S01]  /*db90*/  FMUL.FTZ R211, R25, UR8 ;  /* 0x0000000819d37c20 */ /* 0x000fe20008410000 */
[----:B------:R-:W-:Y:S01]  /*dba0*/  FFMA.FTZ R201, R166, UR5, R5 ;  /* 0x00000005a6c97c23 */ /* 0x000fe20008010005 */
[----:B------:R-:W-:Y:S01]  /*dbb0*/  FMUL.FTZ R5, R32, UR8 ;  /* 0x0000000820057c20 */ /* 0x000fe20008410000 */
[----:B------:R-:W-:Y:S01]  /*dbc0*/  I2FP.F32.U32 R165, R165 ;  /* 0x000000a500a57245 */ /* 0x000fe20000201000 */
[----:B------:R-:W1:Y:S01]  /*dbd0*/  MUFU.TANH R246, R246 ;  /* 0x000000f600f67308 */ /* 0x000e620000002400 */
[----:B------:R-:W-:Y:S01]  /*dbe0*/  I2FP.F32.U32 R204, R204 ;  /* 0x000000cc00cc7245 */ /* 0x000fe20000201000 */
[----:B---3--:R-:W-:Y:S01]  /*dbf0*/  FFMA.FTZ R252, R3, UR5, R252 ;  /* 0x0000000503fc7c23 */ /* 0x008fe200080100fc */
[C---:B------:R-:W-:Y:S01]  /*dc00*/  IADD3 R207, PT, PT, R2.reuse, 0x30, RZ ;  /* 0x0000003002cf7810 */ /* 0x040fe20007ffe0ff */
[----:B------:R-:W-:Y:S01]  /*dc10*/  FMUL.FTZ R206, R29, UR8 ;  /* 0x000000081dce7c20 */ /* 0x000fe20008410000 */
[----:B------:R-:W-:Y:S01]  /*dc20*/  FMUL.FTZ R167, R31, UR8 ;  /* 0x000000081fa77c20 */ /* 0x000fe20008410000 */
[----:B------:R-:W-:Y:S01]  /*dc30*/  FMNMX3.FTZ R6, R169, R13, R17, !PT ;  /* 0x0000000da9067276 */ /* 0x000fe20007810011 */
[----:B------:R-:W-:Y:S03]  /*dc40*/  FMUL.FTZ R33, R33, UR8 ;  /* 0x0000000821217c20 */ /* 0x000fe60008410000 */
[----:B------:R-:W3:Y:S01]  /*dc50*/  MUFU.TANH R215, R215 ;  /* 0x000000d700d77308 */ /* 0x000ee20000002400 */
[----:B------:R-:W-:Y:S01]  /*dc60*/  I2FP.F32.U32 R207, R207 ;  /* 0x000000cf00cf7245 */ /* 0x000fe20000201000 */
[----:B--2---:R-:W-:Y:S01]  /*dc70*/  FFMA.FTZ R248, R3, UR5, R248 ;  /* 0x0000000503f87c23 */ /* 0x004fe200080100f8 */
[----:B------:R-:W-:Y:S02]  /*dc80*/  IADD3 R3, PT, PT, R2, 0x21, RZ ;  /* 0x0000002102037810 */ /* 0x000fe40007ffe0ff */
[----:B------:R-:W-:Y:S02]  /*dc90*/  FMNMX3.FTZ R15, R0, R26, R22, !PT ;  /* 0x0000001a000f7276 */ /* 0x000fe40007810016 */
[----:B------:R-:W-:Y:S03]  /*dca0*/  FMNMX3.FTZ R6, R6, R11, R9, !PT ;  /* 0x0000000b06067276 */ /* 0x000fe60007810009 */
[----:B------:R-:W2:Y:S01]  /*dcb0*/  MUFU.TANH R214, R214 ;  /* 0x000000d600d67308 */ /* 0x000ea20000002400 */
[----:B------:R-:W-:Y:S01]  /*dcc0*/  FMNMX3.FTZ R15, R15, R18, R10, !PT ;  /* 0x000000120f0f7276 */ /* 0x000fe2000781000a */
[----:B-1----:R-:W-:Y:S01]  /*dcd0*/  FFMA.FTZ R246, R166, UR5, R246 ;  /* 0x00000005a6f67c23 */ /* 0x002fe200080100f6 */
[----:B------:R-:W-:Y:S02]  /*dce0*/  I2FP.F32.U32 R166, R3 ;  /* 0x0000000300a67245 */ /* 0x000fe40000201000 */
[----:B------:R-:W-:Y:S02]  /*dcf0*/  IADD3 R3, PT, PT, R2, 0x29, RZ ;  /* 0x0000002902037810 */ /* 0x000fe40007ffe0ff */
[----:B------:R-:W-:Y:S03]  /*dd00*/  FMNMX3.FTZ R6, R6, R197, R199, !PT ;  /* 0x000000c506067276 */ /* 0x000fe600078100c7 */
[----:B------:R-:W1:Y:S01]  /*dd10*/  MUFU.TANH R251, R251 ;  /* 0x000000fb00fb7308 */ /* 0x000e620000002400 */
[----:B------:R-:W-:Y:S01]  /*dd20*/  I2FP.F32.U32 R3, R3 ;  /* 0x0000000300037245 */ /* 0x000fe20000201000 */
[----:B---3--:R-:W-:Y:S01]  /*dd30*/  FFMA.FTZ R215, R204, UR5, R215 ;  /* 0x00000005ccd77c23 */ /* 0x008fe200080100d7 */
[----:B------:R-:W-:Y:S02]  /*dd40*/  FMNMX3.FTZ R15, R15, R250, R194, !PT ;  /* 0x000000fa0f0f7276 */ /* 0x000fe400078100c2 */
[----:B------:R-:W-:Y:S02]  /*dd50*/  FMNMX3.FTZ R6, R6, R252, R201, !PT ;  /* 0x000000fc06067276 */ /* 0x000fe400078100c9 */
[----:B------:R-:W-:Y:S03]  /*dd60*/  I2FP.F32.U32 R7, R7 ;  /* 0x0000000700077245 */ /* 0x000fe60000201000 */
[----:B------:R-:W3:Y:S01]  /*dd70*/  MUFU.TANH R212, R212 ;  /* 0x000000d400d47308 */ /* 0x000ee20000002400 */
[----:B--2---:R-:W-:Y:S09]  /*dd80*/  FFMA.FTZ R214, R204, UR5, R214 ;  /* 0x00000005ccd67c23 */ /* 0x004ff200080100d6 */
[----:B------:R-:W2:Y:S01]  /*dd90*/  MUFU.TANH R213, R213 ;  /* 0x000000d500d57308 */ /* 0x000ea20000002400 */
[----:B-1----:R-:W-:Y:S05]  /*dda0*/  FFMA.FTZ R251, R166, UR5, R251 ;  /* 0x00000005a6fb7c23 */ /* 0x002fea00080100fb */
[----:B------:R-:W-:Y:S04]  /*ddb0*/  FMNMX3.FTZ R6, R6, R215, R251, !PT ;  /* 0x000000d706067276 */ /* 0x000fe800078100fb */
[----:B------:R-:W1:Y:S01]  /*ddc0*/  MUFU.TANH R210, R210 ;  /* 0x000000d200d27308 */ /* 0x000e620000002400 */
[----:B---3--:R-:W-:Y:S01]  /*ddd0*/  FFMA.FTZ R212, R166, UR5, R212 ;  /* 0x00000005a6d47c23 */ /* 0x008fe200080100d4 */
[----:B------:R-:W-:Y:S08]  /*dde0*/  FMUL.FTZ R166, R34, UR8 ;  /* 0x0000000822a67c20 */ /* 0x000ff00008410000 */
[----:B------:R-:W3:Y:S01]  /*ddf0*/  MUFU.TANH R209, R209 ;  /* 0x000000d100d17308 */ /* 0x000ee20000002400 */
[C---:B--2---:R-:W-:Y:S09]  /*de00*/  FFMA.FTZ R213, R165.reuse, UR5, R213 ;  /* 0x00000005a5d57c23 */ /* 0x044ff200080100d5 */
[----:B------:R-:W2:Y:S01]  /*de10*/  MUFU.TANH R168, R168 ;  /* 0x000000a800a87308 */ /* 0x000ea20000002400 */
[----:B-1----:R-:W-:Y:S01]  /*de20*/  FFMA.FTZ R210, R165, UR5, R210 ;  /* 0x00000005a5d27c23 */ /* 0x002fe200080100d2 */
[----:B------:R-:W-:Y:S08]  /*de30*/  FMUL.FTZ R165, R35, UR8 ;  /* 0x0000000823a57c20 */ /* 0x000ff00008410000 */
[----:B------:R-:W1:Y:S01]  /*de40*/  MUFU.TANH R211, R211 ;  /* 0x000000d300d37308 */ /* 0x000e620000002400 */
[C---:B---3--:R-:W-:Y:S09]  /*de50*/  FFMA.FTZ R209, R207.reuse, UR5, R209 ;  /* 0x00000005cfd17c23 */ /* 0x048ff200080100d1 */
[----:B------:R-:W3:Y:S01]  /*de60*/  MUFU.TANH R208, R208 ;  /* 0x000000d000d07308 */ /* 0x000ee20000002400 */
[----:B--2---:R-:W-:Y:S09]  /*de70*/  FFMA.FTZ R168, R207, UR5, R168 ;  /* 0x00000005cfa87c23 */ /* 0x004ff200080100a8 */
[----:B------:R2:W4:Y:S01]  /*de80*/  MUFU.TANH R204, R5 ;  /* 0x0000000500cc7308 */ /* 0x0005220000002400 */
[C---:B-1----:R-:W-:Y:S09]  /*de90*/  FFMA.FTZ R211, R3.reuse, UR5, R211 ;  /* 0x0000000503d37c23 */ /* 0x042ff200080100d3 */
[----:B------:R-:W1:Y:S01]  /*dea0*/  MUFU.TANH R206, R206 ;  /* 0x000000ce00ce7308 */ /* 0x000e620000002400 */
[----:B---3--:R-:W-:Y:S01]  /*deb0*/  FFMA.FTZ R208, R3, UR5, R208 ;  /* 0x0000000503d07c23 */ /* 0x008fe200080100d0 */
[C---:B------:R-:W-:Y:S04]  /*dec0*/  IADD3 R3, PT, PT, R2.reuse, 0x38, RZ ;  /* 0x0000003802037810 */ /* 0x040fe80007ffe0ff */
[----:B------:R-:W-:Y:S04]  /*ded0*/  I2FP.F32.U32 R3, R3 ;  /* 0x0000000300037245 */ /* 0x000fe80000201000 */
[----:B------:R-:W3:Y:S01]  /*dee0*/  MUFU.TANH R167, R167 ;  /* 0x000000a700a77308 */ /* 0x000ee20000002400 */
[----:B--2---:R-:W-:Y:S02]  /*def0*/  IADD3 R5, PT, PT, R2, 0x39, RZ ;  /* 0x0000003902057810 */ /* 0x004fe40007ffe0ff */
[----:B------:R-:W-:Y:S01]  /*df00*/  FMNMX3.FTZ R2, R15, R248, R246, !PT ;  /* 0x000000f80f027276 */ /* 0x000fe200078100f6 */
[----:B----4-:R-:W-:Y:S01]  /*df10*/  FFMA.FTZ R204, R3, UR5, R204 ;  /* 0x0000000503cc7c23 */ /* 0x010fe200080100cc */
[----:B------:R-:W-:Y:S05]  /*df20*/  I2FP.F32.U32 R4, R5 ;  /* 0x0000000500047245 */ /* 0x000fea0000201000 */
[----:B------:R-:W2:Y:S01]  /*df30*/  MUFU.TANH R166, R166 ;  /* 0x000000a600a67308 */ /* 0x000ea20000002400 */
[----:B------:R-:W-:Y:S01]  /*df40*/  FMNMX3.FTZ R2, R2, R214, R212, !PT ;  /* 0x000000d602027276 */ /* 0x000fe200078100d4 */
[C---:B-1----:R-:W-:Y:S03]  /*df50*/  FFMA.FTZ R206, R7.reuse, UR5, R206 ;  /* 0x0000000507ce7c23 */ /* 0x042fe600080100ce */
[----:B------:R-:W-:Y:S05]  /*df60*/  FMNMX3.FTZ R2, R2, R210, R208, !PT ;  /* 0x000000d202027276 */ /* 0x000fea00078100d0 */
[----:B------:R-:W1:Y:S01]  /*df70*/  MUFU.TANH R207, R33 ;  /* 0x0000002100cf7308 */ /* 0x000e620000002400 */
[----:B---3--:R-:W-:Y:S05]  /*df80*/  FFMA.FTZ R167, R7, UR5, R167 ;  /* 0x0000000507a77c23 */ /* 0x008fea00080100a7 */
[----:B------:R-:W-:Y:S04]  /*df90*/  FMNMX3.FTZ R2, R2, R168, R167, !PT ;  /* 0x000000a802027276 */ /* 0x000fe800078100a7 */
[----:B------:R-:W3:Y:S01]  /*dfa0*/  MUFU.TANH R165, R165 ;  /* 0x000000a500a57308 */ /* 0x000ee20000002400 */
[----:B--2---:R-:W-:Y:S01]  /*dfb0*/  FFMA.FTZ R166, R3, UR5, R166 ;  /* 0x0000000503a67c23 */ /* 0x004fe200080100a6 */
[----:B------:R-:W-:Y:S04]  /*dfc0*/  FMNMX3.FTZ R3, R6, R213, R211, !PT ;  /* 0x000000d506037276 */ /* 0x000fe800078100d3 */
[----:B------:R-:W-:Y:S01]  /*dfd0*/  FMNMX3.FTZ R3, R3, R209, R206, !PT ;  /* 0x000000d103037276 */ /* 0x000fe200078100ce */
[C---:B-1----:R-:W-:Y:S05]  /*dfe0*/  FFMA.FTZ R207, R4.reuse, UR5, R207 ;  /* 0x0000000504cf7c23 */ /* 0x042fea00080100cf */
[----:B------:R-:W-:Y:S01]  /*dff0*/  FMNMX3.FTZ R14, R3, R204, R207, !PT ;  /* 0x000000cc030e7276 */ /* 0x000fe200078100cf */
[----:B---3--:R-:W-:Y:S05]  /*e000*/  FFMA.FTZ R165, R4, UR5, R165 ;  /* 0x0000000504a57c23 */ /* 0x008fea00080100a5 */
[----:B------:R-:W-:Y:S01]  /*e010*/  FMNMX3.FTZ R7, R2, R166, R165, !PT ;  /* 0x000000a602077276 */ /* 0x000fe200078100a5 */
[----:B------:R-:W-:Y:S06]  /*e020*/  BRA.U.ANY UP0, `(.L_x_758) ;  /* 0xffffffd900c87547 */ /* 0x000fec000b93ffff */
.L_x_757:
[----:B------:R-:W2:Y:S01]  /*e030*/  SHFL.BFLY PT, R3, R14, 0x2, 0x1f ;  /* 0x0c401f000e037f89 */ /* 0x000ea200000e0000 */
[----:B------:R-:W-:Y:S01]  /*e040*/  MOV R185, R240 ;  /* 0x000000f000b97202 */ /* 0x000fe20000000f00 */
[----:B------:R-:W-:Y:S01]  /*e050*/  UISETP.NE.AND UP0, UPT, UR12, URZ, UPT ;  /* 0x000000ff0c00728c */ /* 0x000fe2000bf05270 */
[----:B------:R-:W-:Y:S05]  /*e060*/  @P0 IADD3 R185, PT, PT, R241, -0x40, RZ ;  /* 0xffffffc0f1b90810 */ /* 0x000fea0007ffe0ff */
[----:B------:R-:W3:Y:S01]  /*e070*/  SHFL.BFLY PT, R2, R7, 0x2, 0x1f ;  /* 0x0c401f0007027f89 */ /* 0x000ee200000e0000 */
[----:B------:R-:W-:Y:S01]  /*e080*/  UIADD3 UR12, UPT, UPT, UR12, -0x1, URZ ;  /* 0xffffffff0c0c7890 */ /* 0x000fe2000fffe0ff */
[----:B------:R-:W-:Y:S06]  /*e090*/  IADD3 R184, PT, PT, R216, R185, RZ ;  /* 0x000000b9d8b87210 */ /* 0x000fec0007ffe0ff */
[----:B-1----:R-:W-:Y:S08]  /*e0a0*/  LDSM.16.MT88.4 R28, [R185] ;  /* 0x00000000b91c783b */ /* 0x002ff00000004200 */
[----:B------:R-:W-:Y:S08]  /*e0b0*/  LDSM.16.MT88.4 R172, [R185+0x4800] ;  /* 0x00480000b9ac783b */ /* 0x000ff00000004200 */
        /* <DEDUP_REMOVED lines=13> */
[C---:B------:R-:W-:Y:S01]  /*e190*/  FSETP.NEU.FTZ.AND P2, PT, R3.reuse, -INF , PT ;  /* 0xff8000000300780b */ /* 0x040fe20003f5d000 */
[----:B------:R-:W-:Y:S01]  /*e1a0*/  FADD.FTZ R4, -R3, R0 ;  /* 0x0000000003047221 */ /* 0x000fe20000010100 */
[----:B------:R-:W-:Y:S01]  /*e1b0*/  FMUL.FTZ R2, R5, UR4 ;  /* 0x0000000405027c20 */ /* 0x000fe20008410000 */
[--C-:B------:R-:W-:Y:S01]  /*e1c0*/  FFMA.FTZ R195, R13, UR4, -R170.reuse ;  /* 0x000000040dc37c23 */ /* 0x100fe200080108aa */
[----:B------:R-:W-:Y:S01]  /*e1d0*/  FSEL R169, R169, RZ, P2 ;  /* 0x000000ffa9a97208 */ /* 0x000fe20001000000 */
[----:B------:R-:W1:Y:S01]  /*e1e0*/  LDSM.16.MT88.4 R12, [R221+0x10000] ;  /* 0x01000000dd0c783b */ /* 0x000e620000004200 */
[----:B------:R-:W-:Y:S01]  /*e1f0*/  FMUL.FTZ R0, R4, UR4 ;  /* 0x0000000404007c20 */ /* 0x000fe20008410000 */
[--C-:B------:R-:W-:Y:S01]  /*e200*/  FFMA.FTZ R191, R17, UR4, -R170.reuse ;  /* 0x0000000411bf7c23 */ /* 0x100fe200080108aa */
[--C-:B------:R-:W-:Y:S01]  /*e210*/  FFMA.FTZ R190, R11, UR4, -R170.reuse ;  /* 0x000000040bbe7c23 */ /* 0x100fe200080108aa */
[--C-:B------:R-:W-:Y:S01]  /*e220*/  FFMA.FTZ R188, R22, UR4, -R169.reuse ;  /* 0x0000000416bc7c23 */ /* 0x100fe200080108a9 */
[--C-:B------:R-:W-:Y:S01]  /*e230*/  FFMA.FTZ R193, R26, UR4, -R169.reuse ;  /* 0x000000041ac17c23 */ /* 0x100fe200080108a9 */
[--C-:B------:R-:W-:Y:S01]  /*e240*/  FFMA.FTZ R189, R9, UR4, -R170.reuse ;  /* 0x0000000409bd7c23 */ /* 0x100fe200080108aa */
[--C-:B------:R-:W-:Y:S01]  /*e250*/  FFMA.FTZ R187, R18, UR4, -R169.reuse ;  /* 0x0000000412bb7c23 */ /* 0x100fe200080108a9 */
[--C-:B------:R-:W-:Y:S01]  /*e260*/  FFMA.FTZ R186, R10, UR4, -R169.reuse ;  /* 0x000000040aba7c23 */ /* 0x100fe200080108a9 */
[----:B------:R-:W2:Y:S01]  /*e270*/  LDSM.16.MT88.4 R20, [R220+0x10000] ;  /* 0x01000000dc14783b */ /* 0x000ea20000004200 */
[----:B------:R-:W3:Y:S01]  /*e280*/  MUFU.EX2 R2, R2 ;  /* 0x0000000200027308 */ /* 0x000ee20000000800 */
[--C-:B------:R-:W-:Y:S01]  /*e290*/  FFMA.FTZ R192, R199, UR4, -R170.reuse ;  /* 0x00000004c7c07c23 */ /* 0x100fe200080108aa */
[--C-:B------:R-:W-:Y:S01]  /*e2a0*/  FFMA.FTZ R196, R194, UR4, -R169.reuse ;  /* 0x00000004c2c47c23 */ /* 0x100fe200080108a9 */
[--C-:B------:R-:W-:Y:S07]  /*e2b0*/  FFMA.FTZ R197, R197, UR4, -R170.reuse ;  /* 0x00000004c5c57c23 */ /* 0x100fee00080108aa */
[----:B------:R-:W4:Y:S01]  /*e2c0*/  MUFU.EX2 R0, R0 ;  /* 0x0000000000007308 */ /* 0x000f220000000800 */
[--C-:B------:R-:W-:Y:S01]  /*e2d0*/  FFMA.FTZ R199, R250, UR4, -R169.reuse ;  /* 0x00000004fac77c23 */ /* 0x100fe200080108a9 */
[--C-:B------:R-:W-:Y:S01]  /*e2e0*/  FFMA.FTZ R194, R201, UR4, -R170.reuse ;  /* 0x00000004c9c27c23 */ /* 0x100fe200080108aa */
[--C-:B------:R-:W-:Y:S07]  /*e2f0*/  FFMA.FTZ R198, R248, UR4, -R169.reuse ;  /* 0x00000004f8c67c23 */ /* 0x100fee00080108a9 */
[----:B------:R-:W-:Y:S01]  /*e300*/  MUFU.EX2 R195, R195 ;  /* 0x000000c300c37308 */ /* 0x000fe20000000800 */
[--C-:B------:R-:W-:Y:S01]  /*e310*/  FFMA.FTZ R203, R246, UR4, -R169.reuse ;  /* 0x00000004f6cb7c23 */ /* 0x100fe200080108a9 */
[--C-:B------:R-:W-:Y:S01]  /*e320*/  FFMA.FTZ R252, R252, UR4, -R170.reuse ;  /* 0x00000004fcfc7c23 */ /* 0x100fe200080108aa */
[--C-:B------:R-:W-:Y:S07]  /*e330*/  FFMA.FTZ R200, R215, UR4, -R170.reuse ;  /* 0x00000004d7c87c23 */ /* 0x100fee00080108aa */
[----:B------:R-:W5:Y:S01]  /*e340*/  MUFU.EX2 R191, R191 ;  /* 0x000000bf00bf7308 */ /* 0x000f620000000800 */
[----:B------:R-:W-:Y:S01]  /*e350*/  FFMA.FTZ R205, R251, UR4, -R170 ;  /* 0x00000004fbcd7c23 */ /* 0x000fe200080108aa */
[C---:B---3--:R-:W-:Y:S01]  /*e360*/  FMUL.FTZ R4, R2.reuse, R160 ;  /* 0x000000a002047220 */ /* 0x048fe20000410000 */
[C---:B------:R-:W-:Y:S07]  /*e370*/  FMUL.FTZ R5, R2.reuse, R161 ;  /* 0x000000a102057220 */ /* 0x040fee0000410000 */
[----:B------:R-:W-:Y:S01]  /*e380*/  MUFU.EX2 R193, R193 ;  /* 0x000000c100c17308 */ /* 0x000fe20000000800 */
[----:B------:R-:W-:Y:S01]  /*e390*/  FMUL.FTZ R8, R2, R156 ;  /* 0x0000009c02087220 */ /* 0x000fe20000410000 */
[C---:B----4-:R-:W-:Y:S01]  /*e3a0*/  FMUL.FTZ R6, R0.reuse, R162 ;  /* 0x000000a200067220 */ /* 0x050fe20000410000 */
[----:B------:R-:W-:Y:S07]  /*e3b0*/  FMUL.FTZ R7, R0, R163 ;  /* 0x000000a300077220 */ /* 0x000fee0000410000 */
[----:B------:R-:W3:Y:S01]  /*e3c0*/  MUFU.EX2 R188, R188 ;  /* 0x000000bc00bc7308 */ /* 0x000ee20000000800 */
[----:B------:R-:W-:Y:S01]  /*e3d0*/  FMUL.FTZ R9, R2, R157 ;  /* 0x0000009d02097220 */ /* 0x000fe20000410000 */
[C---:B------:R-:W-:Y:S01]  /*e3e0*/  FMUL.FTZ R10, R0.reuse, R158 ;  /* 0x0000009e000a7220 */ /* 0x040fe20000410000 */
[----:B------:R-:W-:Y:S07]  /*e3f0*/  FMUL.FTZ R11, R0, R159 ;  /* 0x0000009f000b7220 */ /* 0x000fee0000410000 */
[----:B------:R-:W-:Y:S01]  /*e400*/  MUFU.EX2 R190, R190 ;  /* 0x000000be00be7308 */ /* 0x000fe20000000800 */
[C---:B------:R-:W-:Y:S01]  /*e410*/  FMUL.FTZ R16, R2.reuse, R148 ;  /* 0x0000009402107220 */ /* 0x040fe20000410000 */
[----:B-----5:R-:W-:Y:S01]  /*e420*/  F2FP.F16.F32.PACK_AB R160, R191, R195 ;  /* 0x000000c3bfa0723e */ /* 0x020fe200000000ff */
[----:B------:R-:W-:Y:S07]  /*e430*/  FMUL.FTZ R17, R2, R149 ;  /* 0x0000009502117220 */ /* 0x000fee0000410000 */
[----:B------:R-:W4:Y:S01]  /*e440*/  MUFU.EX2 R189, R189 ;  /* 0x000000bd00bd7308 */ /* 0x000f220000000800 */
[C---:B------:R-:W-:Y:S01]  /*e450*/  FMUL.FTZ R18, R0.reuse, R150 ;  /* 0x0000009600127220 */ /* 0x040fe20000410000 */
[----:B------:R-:W-:Y:S01]  /*e460*/  FMUL.FTZ R19, R0, R151 ;  /* 0x0000009700137220 */ /* 0x000fe20000410000 */
[C---:B------:R-:W-:Y:S07]  /*e470*/  FMUL.FTZ R24, R2.reuse, R140 ;  /* 0x0000008c02187220 */ /* 0x040fee0000410000 */
[----:B------:R-:W-:Y:S01]  /*e480*/  MUFU.EX2 R187, R187 ;  /* 0x000000bb00bb7308 */ /* 0x000fe20000000800 */
[----:B------:R-:W-:Y:S01]  /*e490*/  FMUL.FTZ R25, R2, R141 ;  /* 0x0000008d02197220 */ /* 0x000fe20000410000 */
[----:B---3--:R-:W-:Y:S01]  /*e4a0*/  F2FP.F16.F32.PACK_AB R161, R188, R193 ;  /* 0x000000c1bca1723e */ /* 0x008fe200000000ff */
[C---:B------:R-:W-:Y:S07]  /*e4b0*/  FMUL.FTZ R26, R0.reuse, R142 ;  /* 0x0000008e001a7220 */ /* 0x040fee0000410000 */
[----:B------:R-:W3:Y:S01]  /*e4c0*/  MUFU.EX2 R186, R186 ;  /* 0x000000ba00ba7308 */ /* 0x000ee20000000800 */
[----:B------:R-:W-:Y:S01]  /*e4d0*/  FMUL.FTZ R27, R0, R143 ;  /* 0x0000008f001b7220 */ /* 0x000fe20000410000 */
[----:B------:R-:W-:Y:S01]  /*e4e0*/  LDSM.16.MT88.4 R148, [R184+0x800] ;  /* 0x00080000b894783b */ /* 0x000fe20000004200 */
[C---:B------:R-:W-:Y:S01]  /*e4f0*/  FMUL.FTZ R32, R2.reuse, R132 ;  /* 0x0000008402207220 */ /* 0x040fe20000410000 */
[----:B------:R-:W-:Y:S01]  /*e500*/  FMUL.FTZ R33, R2, R133 ;  /* 0x0000008502217220 */ /* 0x000fe20000410000 */
[C---:B------:R-:W-:Y:S01]  /*e510*/  FMUL.FTZ R34, R0.reuse, R134 ;  /* 0x0000008600227220 */ /* 0x040fe20000410000 */
[----:B----4-:R-:W-:Y:S01]  /*e520*/  F2FP.F16.F32.PACK_AB R162, R189, R190 ;  /* 0x000000bebda2723e */ /* 0x010fe200000000ff */
[----:B------:R-:W-:Y:S01]  /*e530*/  FMUL.FTZ R35, R0, R135 ;  /* 0x0000008700237220 */ /* 0x000fe20000410000 */
[C---:B------:R-:W-:Y:S01]  /*e540*/  FMUL.FTZ R36, R2.reuse, R36 ;  /* 0x0000002402247220 */ /* 0x040fe20000410000 */
[----:B------:R-:W-:Y:S01]  /*e550*/  FMUL.FTZ R37, R2, R37 ;  /* 0x0000002502257220 */ /* 0x000fe20000410000 */
[----:B------:R-:W-:Y:S01]  /*e560*/  LDSM.16.MT88.4 R132, [R185+0x2000] ;  /* 0x00200000b984783b */ /* 0x000fe20000004200 */
[C---:B------:R-:W-:Y:S01]  /*e570*/  FMUL.FTZ R38, R0.reuse, R38 ;  /* 0x0000002600267220 */ /* 0x040fe20000410000 */
[----:B------:R-:W-:Y:S01]  /*e580*/  FMUL.FTZ R39, R0, R39 ;  /* 0x0000002700277220 */ /* 0x000fe20000410000 */
[----:B------:R-:W-:Y:S01]  /*e590*/  FMUL.FTZ R40, R2, R40 ;  /* 0x0000002802287220 */ /* 0x000fe20000410000 */
[----:B---3--:R-:W-:Y:S01]  /*e5a0*/  F2FP.F16.F32.PACK_AB R163, R186, R187 ;  /* 0x000000bbbaa3723e */ /* 0x008fe200000000ff */
[----:B------:R-:W-:Y:S01]  /*e5b0*/  FMUL.FTZ R41, R2, R41 ;  /* 0x0000002902297220 */ /* 0x000fe20000410000 */
[C---:B------:R-:W-:Y:S01]  /*e5c0*/  FMUL.FTZ R42, R0.reuse, R42 ;  /* 0x0000002a002a7220 */ /* 0x040fe20000410000 */
[----:B------:R-:W-:Y:S01]  /*e5d0*/  FMUL.FTZ R43, R0, R43 ;  /* 0x0000002b002b7220 */ /* 0x000fe20000410000 */
[----:B------:R-:W-:Y:S01]  /*e5e0*/  LDSM.16.MT88.4 R140, [R184+0x2000] ;  /* 0x00200000b88c783b */ /* 0x000fe20000004200 */
[C---:B------:R-:W-:Y:S01]  /*e5f0*/  FMUL.FTZ R44, R2.reuse, R44 ;  /* 0x0000002c022c7220 */ /* 0x040fe20000410000 */
[C---:B------:R-:W-:Y:S01]  /*e600*/  FMUL.FTZ R45, R2.reuse, R45 ;  /* 0x0000002d022d7220 */ /* 0x040fe20000410000 */
[C---:B-1----:R-:W-:Y:S01]  /*e610*/  HMMA.16816.F32 R4, R160.reuse, R12, R4 ;  /* 0x0000000ca004723c */ /* 0x042fe20000001804 */
[----:B------:R-:W-:Y:S04]  /*e620*/  MUFU.EX2 R197, R197 ;  /* 0x000000c500c57308 */ /* 0x000fe80000000800 */
[----:B------:R-:W-:Y:S01]  /*e630*/  LDSM.16.MT88.4 R156, [R184+0x2800] ;  /* 0x00280000b89c783b */ /* 0x000fe20000004200 */
[C---:B------:R-:W-:Y:S01]  /*e640*/  FMUL.FTZ R12, R2.reuse, R152 ;  /* 0x00000098020c7220 */ /* 0x040fe20000410000 */
[----:B------:R-:W-:Y:S01]  /*e650*/  FMUL.FTZ R13, R2, R153 ;  /* 0x00000099020d7220 */ /* 0x000fe20000410000 */
[C---:B------:R-:W-:Y:S03]  /*e660*/  HMMA.16816.F32 R8, R160.reuse, R14, R8 ;  /* 0x0000000ea008723c */ /* 0x040fe60000001808 */
[----:B------:R-:W1:Y:S01]  /*e670*/  MUFU.EX2 R192, R192 ;  /* 0x000000c000c07308 */ /* 0x000e620000000800 */
[C---:B------:R-:W-:Y:S01]  /*e680*/  FMUL.FTZ R14, R0.reuse, R154 ;  /* 0x0000009a000e7220 */ /* 0x040fe20000410000 */
[C---:B------:R-:W-:Y:S01]  /*e690*/  FMUL.FTZ R15, R0.reuse, R155 ;  /* 0x0000009b000f7220 */ /* 0x040fe20000410000 */
[C---:B------:R-:W-:Y:S01]  /*e6a0*/  FMUL.FTZ R46, R0.reuse, R46 ;  /* 0x0000002e002e7220 */ /* 0x040fe20000410000 */
[----:B------:R-:W3:Y:S01]  /*e6b0*/  LDSM.16.MT88.4 R152, [R184] ;  /* 0x00000000b898783b */ /* 0x000ee20000004200 */
[----:B------:R-:W-:Y:S01]  /*e6c0*/  FMUL.FTZ R47, R0, R47 ;  /* 0x0000002f002f7220 */ /* 0x000fe20000410000 */
[C---:B------:R-:W-:Y:S01]  /*e6d0*/  FMUL.FTZ R48, R2.reuse, R48 ;  /* 0x0000003002307220 */ /* 0x040fe20000410000 */
[----:B------:R-:W-:Y:S01]  /*e6e0*/  FMUL.FTZ R49, R2, R49 ;  /* 0x0000003102317220 */ /* 0x000fe20000410000 */
[----:B------:R-:W-:Y:S01]  /*e6f0*/  FMUL.FTZ R50, R0, R50 ;  /* 0x0000003200327220 */ /* 0x000fe20000410000 */
[C---:B--2---:R-:W-:Y:S01]  /*e700*/  HMMA.16816.F32 R12, R160.reuse, R20, R12 ;  /* 0x00000014a00c723c */ /* 0x044fe2000000180c */
[----:B------:R-:W-:Y:S02]  /*e710*/  MUFU.EX2 R199, R199 ;  /* 0x000000c700c77308 */ /* 0x000fe40000000800 */
[C---:B------:R-:W-:Y:S01]  /*e720*/  FMUL.FTZ R20, R2.reuse, R144 ;  /* 0x0000009002147220 */ /* 0x040fe20000410000 */
[----:B------:R-:W-:Y:S01]  /*e730*/  FMUL.FTZ R21, R2, R145 ;  /* 0x0000009102157220 */ /* 0x000fe20000410000 */
[----:B------:R-:W-:Y:S01]  /*e740*/  FMUL.FTZ R51, R0, R51 ;  /* 0x0000003300337220 */ /* 0x000fe20000410000 */
[C---:B------:R-:W-:Y:S01]  /*e750*/  FMUL.FTZ R52, R2.reuse, R52 ;  /* 0x0000003402347220 */ /* 0x040fe20000410000 */
[----:B------:R-:W-:Y:S01]  /*e760*/  FMUL.FTZ R53, R2, R53 ;  /* 0x0000003502357220 */ /* 0x000fe20000410000 */
[C---:B------:R-:W-:Y:S03]  /*e770*/  HMMA.16816.F32 R16, R160.reuse, R22, R16 ;  /* 0x00000016a010723c */ /* 0x040fe60000001810 */
[----:B------:R-:W2:Y:S01]  /*e780*/  MUFU.EX2 R196, R196 ;  /* 0x000000c400c47308 */ /* 0x000ea20000000800 */
[C---:B------:R-:W-:Y:S01]  /*e790*/  FMUL.FTZ R22, R0.reuse, R146 ;  /* 0x0000009200167220 */ /* 0x040fe20000410000 */
[C---:B------:R-:W-:Y:S01]  /*e7a0*/  FMUL.FTZ R23, R0.reuse, R147 ;  /* 0x0000009300177220 */ /* 0x040fe20000410000 */
[C---:B------:R-:W-:Y:S01]  /*e7b0*/  FMUL.FTZ R54, R0.reuse, R54 ;  /* 0x0000003600367220 */ /* 0x040fe20000410000 */
[----:B------:R-:W4:Y:S01]  /*e7c0*/  LDSM.16.MT88.4 R144, [R221+0x12000] ;  /* 0x01200000dd90783b */ /* 0x000f220000004200 */
        /* <DEDUP_REMOVED lines=12> */
[----:B------:R-:W5:Y:S01]  /*e890*/  MUFU.EX2 R194, R194 ;  /* 0x000000c200c27308 */ /* 0x000f620000000800 */
[C---:B------:R-:W-:Y:S01]  /*e8a0*/  FMUL.FTZ R30, R0.reuse, R138 ;  /* 0x0000008a001e7220 */ /* 0x040fe20000410000 */
[C---:B------:R-:W-:Y:S01]  /*e8b0*/  FMUL.FTZ R31, R0.reuse, R139 ;  /* 0x0000008b001f7220 */ /* 0x040fe20000410000 */
[C---:B------:R-:W-:Y:S01]  /*e8c0*/  FMUL.FTZ R62, R0.reuse, R62 ;  /* 0x0000003e003e7220 */ /* 0x040fe20000410000 */
[----:B------:R-:W1:Y:S01]  /*e8d0*/  LDSM.16.MT88.4 R136, [R220+0x12000] ;  /* 0x01200000dc88783b */ /* 0x000e620000004200 */
[----:B------:R-:W-:Y:S01]  /*e8e0*/  FMUL.FTZ R63, R0, R63 ;  /* 0x0000003f003f7220 */ /* 0x000fe20000410000 */
[C---:B------:R-:W-:Y:S01]  /*e8f0*/  FMUL.FTZ R64, R2.reuse, R64 ;  /* 0x0000004002407220 */ /* 0x040fe20000410000 */
[----:B------:R-:W-:Y:S01]  /*e900*/  FMUL.FTZ R65, R2, R65 ;  /* 0x0000004102417220 */ /* 0x000fe20000410000 */
[C---:B------:R-:W-:Y:S01]  /*e910*/  FMUL.FTZ R66, R0.reuse, R66 ;  /* 0x0000004200427220 */ /* 0x040fe20000410000 */
[C---:B---3--:R-:W-:Y:S01]  /*e920*/  HMMA.16816.F32 R28, R160.reuse, R152, R28 ;  /* 0x00000098a01c723c */ /* 0x048fe2000000181c */
        /* <DEDUP_REMOVED lines=8> */
[----:B------:R-:W3:Y:S01]  /*e9b0*/  MUFU.EX2 R203, R203 ;  /* 0x000000cb00cb7308 */ /* 0x000ee20000000800 */
        /* <DEDUP_REMOVED lines=78> */
[--C-:B------:R-:W-:Y:S01]  /*eea0*/  FFMA.FTZ R215, R214, UR4, -R169.reuse ;  /* 0x00000004d6d77c23 */ /* 0x100fe200080108a9 */
[--C-:B------:R-:W-:Y:S01]  /*eeb0*/  FFMA.FTZ R202, R212, UR4, -R169.reuse ;  /* 0x00000004d4ca7c23 */ /* 0x100fe200080108a9 */
[----:B------:R-:W-:Y:S01]  /*eec0*/  FFMA.FTZ R167, R167, UR4, -R169 ;  /* 0x00000004a7a77c23 */ /* 0x000fe200080108a9 */
[----:B------:R-:W-:Y:S01]  /*eed0*/  FFMA.FTZ R195, R2, R249, R195 ;  /* 0x000000f902c37223 */ /* 0x000fe200000100c3 */
[C---:B------:R-:W-:Y:S01]  /*eee0*/  HMMA.16816.F32 R80, R160.reuse, R134, R80 ;  /* 0x00000086a050723c */ /* 0x040fe20000001850 */
[----:B------:R-:W2:Y:S01]  /*eef0*/  LDSM.16.MT88.4 R132, [R221+0x16000] ;  /* 0x01600000dd84783b */ /* 0x000ea20000004200 */
[----:B------:R-:W-:Y:S01]  /*ef00*/  MUFU.EX2 R215, R215 ;  /* 0x000000d700d77308 */ /* 0x000fe20000000800 */
[----:B------:R-:W-:Y:S01]  /*ef10*/  FFMA.FTZ R193, R0, R247, R193 ;  /* 0x000000f700c17223 */ /* 0x000fe200000100c1 */
[----:B------:R-:W-:Y:S01]  /*ef20*/  MOV R0, R3 ;  /* 0x0000000300007202 */ /* 0x000fe20000000f00 */
[----:B------:R-:W-:Y:S07]  /*ef30*/  FADD.FTZ R195, R191, R195 ;  /* 0x000000c3bfc37221 */ /* 0x000fee0000010000 */
[----:B------:R-:W4:Y:S01]  /*ef40*/  MUFU.EX2 R202, R202 ;  /* 0x000000ca00ca7308 */ /* 0x000f220000000800 */
[----:B------:R-:W-:Y:S01]  /*ef50*/  FADD.FTZ R188, R188, R193 ;  /* 0x000000c1bcbc7221 */ /* 0x000fe20000010000 */
[C---:B-----5:R-:W-:Y:S08]  /*ef60*/  HMMA.16816.F32 R84, R160.reuse, R140, R84 ;  /* 0x0000008ca054723c */ /* 0x060ff00000001854 */
[----:B------:R-:W-:Y:S01]  /*ef70*/  MUFU.EX2 R167, R167 ;  /* 0x000000a700a77308 */ /* 0x000fe20000000800 */
[----:B------:R-:W-:Y:S01]  /*ef80*/  FADD.FTZ R190, R190, R195 ;  /* 0x000000c3bebe7221 */ /* 0x000fe20000010000 */
[----:B------:R-:W-:Y:S03]  /*ef90*/  FADD.FTZ R187, R187, R188 ;  /* 0x000000bcbbbb7221 */ /* 0x000fe60000010000 */
[----:B------:R-:W-:Y:S01]  /*efa0*/  FADD.FTZ R190, R189, R190 ;  /* 0x000000bebdbe7221 */ /* 0x000fe20000010000 */
[C---:B------:R-:W-:Y:S01]  /*efb0*/  HMMA.16816.F32 R88, R160.reuse, R142, R88 ;  /* 0x0000008ea058723c */ /* 0x040fe20000001858 */
[----:B------:R-:W5:Y:S02]  /*efc0*/  LDSM.16.MT88.4 R140, [R220+0x16000] ;  /* 0x01600000dc8c783b */ /* 0x000f640000004200 */
[----:B------:R-:W-:Y:S05]  /*efd0*/  FADD.FTZ R186, R186, R187 ;  /* 0x000000bbbaba7221 */ /* 0x000fea0000010000 */
[C---:B-1----:R-:W-:Y:S08]  /*efe0*/  HMMA.16816.F32 R92, R160.reuse, R136, R92 ;  /* 0x00000088a05c723c */ /* 0x042ff0000000185c */
[C---:B------:R-:W-:Y:S01]  /*eff0*/  HMMA.16816.F32 R96, R160.reuse, R138, R96 ;  /* 0x0000008aa060723c */ /* 0x040fe20000001860 */
[----:B------:R-:W1:Y:S07]  /*f000*/  LDSM.16.MT88.4 R136, [R185+0x6000] ;  /* 0x00600000b988783b */ /* 0x000e6e0000004200 */
[C---:B--2---:R-:W-:Y:S08]  /*f010*/  HMMA.16816.F32 R100, R160.reuse, R132, R100 ;  /* 0x00000084a064723c */ /* 0x044ff00000001864 */
[C---:B------:R-:W-:Y:S01]  /*f020*/  HMMA.16816.F32 R104, R160.reuse, R134, R104 ;  /* 0x00000086a068723c */ /* 0x040fe20000001868 */
[----:B------:R-:W2:Y:S07]  /*f030*/  LDSM.16.MT88.4 R132, [R184+0x6000] ;  /* 0x00600000b884783b */ /* 0x000eae0000004200 */
[C---:B-----5:R-:W-:Y:S08]  /*f040*/  HMMA.16816.F32 R108, R160.reuse, R140, R108 ;  /* 0x0000008ca06c723c */ /* 0x060ff0000000186c */
[C---:B------:R-:W-:Y:S01]  /*f050*/  HMMA.16816.F32 R112, R160.reuse, R142, R112 ;  /* 0x0000008ea070723c */ /* 0x040fe20000001870 */
[----:B------:R-:W-:Y:S07]  /*f060*/  LDSM.16.MT88.4 R140, [R220+0x10800] ;  /* 0x01080000dc8c783b */ /* 0x000fee0000004200 */
[C---:B-1----:R-:W-:Y:S08]  /*f070*/  HMMA.16816.F32 R116, R160.reuse, R136, R116 ;  /* 0x00000088a074723c */ /* 0x042ff00000001874 */
[C---:B------:R-:W-:Y:S01]  /*f080*/  HMMA.16816.F32 R120, R160.reuse, R138, R120 ;  /* 0x0000008aa078723c */ /* 0x040fe20000001878 */
[----:B------:R-:W1:Y:S07]  /*f090*/  LDSM.16.MT88.4 R136, [R221+0x10800] ;  /* 0x01080000dd88783b */ /* 0x000e6e0000004200 */
[C---:B--2---:R-:W-:Y:S03]  /*f0a0*/  HMMA.16816.F32 R124, R160.reuse, R132, R124 ;  /* 0x00000084a07c723c */ /* 0x044fe6000000187c */
        /* <DEDUP_REMOVED lines=8> */
[----:B---3--:R-:W-:Y:S01]  /*f130*/  F2FP.F16.F32.PACK_AB R135, R203, R198 ;  /* 0x000000c6cb87723e */ /* 0x008fe200000000ff */
        /* <DEDUP_REMOVED lines=27> */
[--C-:B------:R-:W-:Y:S01]  /*f2f0*/  FFMA.FTZ R156, R213, UR4, -R170.reuse ;  /* 0x00000004d59c7c23 */ /* 0x100fe200080108aa */
[--C-:B------:R-:W-:Y:S01]  /*f300*/  FFMA.FTZ R157, R210, UR4, -R169.reuse ;  /* 0x00000004d29d7c23 */ /* 0x100fe200080108a9 */
[----:B------:R-:W-:Y:S03]  /*f310*/  FFMA.FTZ R213, R208, UR4, -R169 ;  /* 0x00000004d0d57c23 */ /* 0x000fe600080108a9 */
[C---:B------:R-:W-:Y:S01]  /*f320*/  HMMA.16816.F32 R64, R132.reuse, R158, R64 ;  /* 0x0000009e8440723c */ /* 0x040fe20000001840 */
[----:B------:R-:W-:Y:S02]  /*f330*/  MUFU.EX2 R208, R157 ;  /* 0x0000009d00d07308 */ /* 0x000fe40000000800 */
[----:B------:R-:W-:Y:S08]  /*f340*/  FFMA.FTZ R158, R211, UR4, -R170 ;  /* 0x00000004d39e7c23 */ /* 0x000ff000080108aa */
[----:B------:R-:W-:Y:S01]  /*f350*/  MUFU.EX2 R211, R156 ;  /* 0x0000009c00d37308 */ /* 0x000fe20000000800 */
[C---:B------:R-:W-:Y:S09]  /*f360*/  HMMA.16816.F32 R68, R132.reuse, R160, R68 ;  /* 0x000000a08444723c */ /* 0x040ff20000001844 */
[----:B------:R4:W2:Y:S10]  /*f370*/  MUFU.EX2 R210, R158 ;  /* 0x0000009e00d27308 */ /* 0x0008b40000000800 */
[----:B------:R-:W2:Y:S01]  /*f380*/  MUFU.EX2 R213, R213 ;  /* 0x000000d500d57308 */ /* 0x000ea20000000800 */
[C---:B------:R-:W-:Y:S01]  /*f390*/  HMMA.16816.F32 R72, R132.reuse, R162, R72 ;  /* 0x000000a28448723c */ /* 0x040fe20000001848 */
[----:B------:R-:W-:Y:S07]  /*f3a0*/  LDSM.16.MT88.4 R160, [R220+0x15000] ;  /* 0x01500000dca0783b */ /* 0x000fee0000004200 */
[C---:B---3--:R-:W-:Y:S01]  /*f3b0*/  HMMA.16816.F32 R76, R132.reuse, R144, R76 ;  /* 0x00000090844c723c */ /* 0x048fe2000000184c */
[----:B----4-:R-:W-:Y:S07]  /*f3c0*/  LDSM.16.MT88.4 R156, [R185+0x3000] ;  /* 0x00300000b99c783b */ /* 0x010fee0000004200 */
        /* <DEDUP_REMOVED lines=8> */
[C---:B-----5:R-:W-:Y:S08]  /*f450*/  HMMA.16816.F32 R100, R132.reuse, R148, R100 ;  /* 0x000000948464723c */ /* 0x060ff00000001864 */
        /* <DEDUP_REMOVED lines=138> */
.L_x_755:
        /* <DEDUP_REMOVED lines=328> */
.L_x_759:
        /* <DEDUP_REMOVED lines=46> */
.L_x_761:
[----:B------:R-:W-:Y:S05]  /*11460*/  BSYNC.RECONVERGENT B0 ;  /* 0x0000000000007941 */ /* 0x000fea0003800200 */
.L_x_760:
        /* <DEDUP_REMOVED lines=41> */
.L_x_763:
[----:B------:R-:W-:Y:S05]  /*11700*/  BSYNC.RECONVERGENT B0 ;  /* 0x0000000000007941 */ /* 0x000fea0003800200 */
.L_x_762:
        /* <DEDUP_REMOVED lines=27> */
.L_x_765:
[----:B------:R-:W-:Y:S05]  /*118c0*/  BSYNC.RECONVERGENT B0 ;  /* 0x0000000000007941 */ /* 0x000fea0003800200 */
.L_x_764:
        /* <DEDUP_REMOVED lines=27> */
.L_x_767:
[----:B------:R-:W-:Y:S05]  /*11a80*/  BSYNC.RECONVERGENT B0 ;  /* 0x0000000000007941 */ /* 0x000fea0003800200 */
.L_x_766:
        /* <DEDUP_REMOVED lines=27> */
.L_x_768:
        /* <DEDUP_REMOVED lines=12> */
.L_x_1196:


//--------------------- .text._ZN5flash16flash_fwd_kernelI23Flash_fwd_kernel_traitsILi256ELi128ELi64ELi8ELb0ELb0EN7cutlass6half_tE19Flash_kernel_traitsILi256ELi128ELi64ELi8ES3_EELb1ELb1ELb0ELb0ELb0ELb0ELb0ELb0EEEvNS_16Flash_fwd_paramsE --------------------------
	.section	.text._ZN5flash16flash_fwd_kernelI23Flash_fwd_kernel_traitsILi256ELi128ELi64ELi8ELb0ELb0EN7cutlass6half_tE19Flash_kernel_traitsILi256ELi128ELi64ELi8ES3_EELb1ELb1ELb0ELb0ELb0ELb0ELb0ELb0EEEvNS_16Flash_fwd_paramsE,"ax",@progbits
	.align	128
        .global         _ZN5flash16flash_fwd_kernelI23Flash_fwd_kernel_traitsILi256ELi128ELi64ELi8ELb0ELb0EN7cutlass6half_tE19Flash_kernel_traitsILi256ELi128ELi64ELi8ES3_EELb1ELb1ELb0ELb0ELb0ELb0ELb0ELb0EEEvNS_16Flash_fwd_paramsE
        .type           _ZN5flash16flash_fwd_kernelI23Flash_fwd_kernel_traitsILi256ELi128ELi64ELi8ELb0ELb0EN7cutlass6half_tE19Flash_kernel_traitsILi256ELi128ELi64ELi8ES3_EELb1ELb1ELb0ELb0ELb0ELb0ELb0ELb0EEEvNS_16Flash_fwd_paramsE,@function
        .size           _ZN5flash16flash_fwd_kernelI23Flash_fwd_kernel_traitsILi256ELi128ELi64ELi8ELb0ELb0EN7cutlass6half_tE19Flash_kernel_traitsILi256ELi128ELi64ELi8ES3_EELb1ELb1ELb0ELb0ELb0ELb0ELb0ELb0EEEvNS_16Flash_fwd_paramsE,(.L_x_1197 - _ZN5flash16flash_fwd_kernelI23Flash_fwd_kernel_traitsILi256ELi128ELi64ELi8ELb0ELb0EN7cutlass6half_tE19Flash_kernel_traitsILi256ELi128ELi64ELi8ES3_EELb1ELb1ELb0ELb0ELb0ELb0ELb0ELb0EEEvNS_16Flash_fwd_paramsE)
        .other          _ZN5flash16flash_fwd_kernelI23Flash_fwd_kernel_traitsILi256ELi128ELi64ELi8ELb0ELb0EN7cutlass6half_tE19Flash_kernel_traitsILi256ELi128ELi64ELi8ES3_EELb1ELb1ELb0ELb0ELb0ELb0ELb0ELb0EEEvNS_16Flash_fwd_paramsE,@"STO_CUDA_ENTRY STV_DEFAULT"
_ZN5flash16flash_fwd_kernelI23Flash_fwd_kernel_traitsILi256ELi128ELi64ELi8ELb0ELb0EN7cutlass6half_tE19Flash_kernel_traitsILi256ELi128ELi64ELi8ES3_EELb1ELb1ELb0ELb0ELb0ELb0ELb0ELb0EEEvNS_16Flash_fwd_paramsE:
.text._ZN5flash16flash_fwd_kernelI23Flash_fwd_kernel_traitsILi256ELi128ELi64ELi8ELb0ELb0EN7cutlass6half_tE19Flash_kernel_traitsILi256ELi128ELi64ELi8ES3_EELb1ELb1ELb0ELb0ELb0ELb0ELb0ELb0EEEvNS_16Flash_fwd_paramsE:
        /* <DEDUP_REMOVED lines=97> */
.L_x_769:
        /* <DEDUP_REMOVED lines=47> */
.L_x_771:
        /* <DEDUP_REMOVED lines=30> */
[----:B------:R-:W-:Y:S01]  /*0ae0*/  LOP3.LUT R10, R0, 0xc0, RZ, 0xfc, !PT ;  /* 0x000000c0000a7812 */ /* 0x000fe200078efcff */
[----:B------:R-:W-:Y:S01]  /*0af0*/  USHF.R.S32.HI UR10, URZ, 0x1f, UR26 ;  /* 0x0000001fff0a7899 */ /* 0x000fe2000801141a */
[----:B------:R-:W-:Y:S01]  /*0b00*/  IMAD R17, R16, UR22, R3 ;  /* 0x0000001610117c24 */ /* 0x000fe2000f8e0203 */
        /* <DEDUP_REMOVED lines=25> */
.L_x_773:
[----:B------:R-:W-:Y:S05]  /*0ca0*/  BSYNC.RECONVERGENT B0 ;  /* 0x0000000000007941 */ /* 0x000fea0003800200 */
.L_x_772:
        /* <DEDUP_REMOVED lines=24> */
.L_x_775:
[----:B------:R-:W-:Y:S05]  /*0e30*/  BSYNC.RECONVERGENT B0 ;  /* 0x0000000000007941 */ /* 0x000fea0003800200 */
.L_x_774:
        /* <DEDUP_REMOVED lines=24> */
.L_x_777:
[----:B------:R-:W-:Y:S05]  /*0fc0*/  BSYNC.RECONVERGENT B0 ;  /* 0x0000000000007941 */ /* 0x000fea0003800200 */
.L_x_776:
        /* <DEDUP_REMOVED lines=26> */
.L_x_779:
[----:B------:R-:W-:Y:S05]  /*1170*/  BSYNC.RECONVERGENT B0 ;  /* 0x0000000000007941 */ /* 0x000fea0003800200 */
.L_x_778:
        /* <DEDUP_REMOVED lines=10> */
.L_x_781:
[----:B------:R-:W-:Y:S05]  /*1220*/  BSYNC.RECONVERGENT B0 ;  /* 0x0000000000007941 */ /* 0x000fea0003800200 */
.L_x_780:
        /* <DEDUP_REMOVED lines=10> */
.L_x_783:
[----:B------:R-:W-:Y:S05]  /*12d0*/  BSYNC.RECONVERGENT B0 ;  /* 0x0000000000007941 */ /* 0x000fea0003800200 */
.L_x_782:
        /* <DEDUP_REMOVED lines=10> */
.L_x_785:
[----:B------:R-:W-:Y:S05]  /*1380*/  BSYNC.RECONVERGENT B0 ;  /* 0x0000000000007941 */ /* 0x000fea0003800200 */
.L_x_784:
        /* <DEDUP_REMOVED lines=10> */
.L_x_770:
        /* <DEDUP_REMOVED lines=21> */
.L_x_786:
[----:B------:R-:W1:Y:S01]  /*1580*/  LDCU.64 UR10, c[0x0][0x3b8] ;  /* 0x00007700ff0a77ac */ /* 0x000e620008000a00 */
[----:B------:R-:W-:-:S04]  /*1590*/  UIADD3 UR14, UPT, UPT, UR12, UR13, URZ ;  /* 0x0000000d0c0e7290 */ /* 0x000fc8000fffe0ff */
[----:B-1----:R-:W-:Y:S02]  /*15a0*/  UIMAD.WIDE.U32 UR6, UR14, UR10, URZ ;  /* 0x0000000a0e0672a5 */ /* 0x002fe4000f8e00ff */
[----:B------:R-:W-:-:S04]  /*15b0*/  UIMAD UR14, UR14, UR11, URZ ;  /* 0x0000000b0e0e72a4 */ /* 0x000fc8000f8e02ff */
[----:B------:R-:W-:Y:S02]  /*15c0*/  UIADD3 UR14, UPT, UPT, UR7, UR14, URZ ;  /* 0x0000000e070e7290 */ /* 0x000fe4000fffe0ff */
.L_x_787:
        /* <DEDUP_REMOVED lines=39> */
.L_x_788:
[----:B------:R-:W1:Y:S01]  /*1840*/  LDCU.64 UR8, c[0x0][0x3c0] ;  /* 0x00007800ff0877ac */ /* 0x000e620008000a00 */
[----:B------:R-:W-:-:S04]  /*1850*/  UIADD3 UR12, UPT, UPT, UR12, UR13, URZ ;  /* 0x0000000d0c0c7290 */ /* 0x000fc8000fffe0ff */
[----:B-1----:R-:W-:Y:S02]  /*1860*/  UIMAD.WIDE.U32 UR4, UR12, UR8, URZ ;  /* 0x000000080c0472a5 */ /* 0x002fe4000f8e00ff */
[----:B------:R-:W-:-:S04]  /*1870*/  UIMAD UR12, UR12, UR9, URZ ;  /* 0x000000090c0c72a4 */ /* 0x000fc8000f8e02ff */
[----:B------:R-:W-:-:S12]  /*1880*/  UIADD3 UR15, UPT, UPT, UR5, UR12, URZ ;  /* 0x0000000c050f7290 */ /* 0x000fd8000fffe0ff */
.L_x_789:
[----:B------:R-:W-:Y:S01]  /*1890*/  IMAD.SHL.U32 R233, R208, 0x8, RZ ;  /* 0x00000008d0e97824 */ /* 0x000fe200078e00ff */
[----:B------:R-:W-:Y:S01]  /*18a0*/  SHF.R.U32.HI R6, RZ, 0x3, R208 ;  /* 0x00000003ff067819 */ /* 0x000fe200000116d0 */
[----:B------:R-:W1:Y:S01]  /*18b0*/  S2UR UR35, SR_CgaCtaId ;  /* 0x00000000002379c3 */ /* 0x000e620000008800 */
[----:B------:R-:W-:Y:S01]  /*18c0*/  SHF.R.S32.HI R223, RZ, 0x1f, R4 ;  /* 0x0000001fffdf7819 */ /* 0x000fe20000011404 */
[----:B------:R-:W2:Y:S01]  /*18d0*/  LDCU.64 UR16, c[0x0][0x388] ;  /* 0x00007100ff1077ac */ /* 0x000ea20008000a00 */
[C---:B------:R-:W-:Y:S01]  /*18e0*/  LOP3.LUT R207, R233.reuse, 0x38, RZ, 0xc0, !PT ;  /* 0x00000038e9cf7812 */ /* 0x040fe200078ec0ff */
[C---:B------:R-:W-:Y:S01]  /*18f0*/  VIADD R2, R6.reuse, 0x40 ;  /* 0x0000004006027836 */ /* 0x040fe20000000000 */
[----:B------:R-:W-:Y:S01]  /*1900*/  LOP3.LUT R227, R233, 0x1f8, RZ, 0xc0, !PT ;  /* 0x000001f8e9e37812 */ /* 0x000fe200078ec0ff */
[----:B------:R-:W3:Y:S01]  /*1910*/  LDCU.64 UR12, c[0x0][0x3c8] ;  /* 0x00007900ff0c77ac */ /* 0x000ee20008000a00 */
[C---:B------:R-:W-:Y:S01]  /*1920*/  IADD3 R10, P1, PT, R207.reuse, UR6, RZ ;  /* 0x00000006cf0a7c10 */ /* 0x040fe2000ff3e0ff */
[----:B------:R-:W-:Y:S01]  /*1930*/  BSSY.RECONVERGENT B0, `(.L_x_790) ;  /* 0x0000058000007945 */ /* 0x000fe20003800200 */
        /* <DEDUP_REMOVED lines=8> */
[----:B------:R-:W-:Y:S01]  /*19c0*/  IADD3 R12, P0, PT, R207, UR34, RZ ;  /* 0x00000022cf0c7c10 */ /* 0x000fe2000ff1e0ff */
[----:B------:R-:W-:-:S02]  /*19d0*/  UIADD3 UR18, UPT, UPT, -UR26, UR28, URZ ;  /* 0x0000001c1a127290 */ /* 0x000fc4000fffe1ff */
[C---:B------:R-:W-:Y:S01]  /*19e0*/  IMAD.WIDE.U32 R14, R6.reuse, UR8, R14 ;  /* 0x00000008060e7c25 */ /* 0x040fe2000f8e000e */
[----:B------:R-:W-:Y:S01]  /*19f0*/  IADD3.X R13, PT, PT, RZ, UR29, RZ, P0, !PT ;  /* 0x0000001dff0d7c10 */ /* 0x000fe200087fe4ff */
[----:B------:R-:W-:Y:S01]  /*1a00*/  UMOV UR36, 0x400 ;  /* 0x0000040000247882 */ /* 0x000fe20000000000 */
[----:B------:R-:W-:Y:S01]  /*1a10*/  UIMAD.WIDE.U32 UR32, UR32, 0x80, URZ ;  /* 0x00000080202078a5 */ /* 0x000fe2000f8e00ff */
[C---:B------:R-:W-:Y:S01]  /*1a20*/  IMAD R11, R6.reuse, UR11, R11 ;  /* 0x0000000b060b7c24 */ /* 0x040fe2000f8e020b */
[----:B------:R-:W-:Y:S01]  /*1a30*/  LOP3.LUT R227, R227, R0, RZ, 0xfc, !PT ;  /* 0x00000000e3e37212 */ /* 0x000fe200078efcff */
[----:B------:R-:W-:Y:S01]  /*1a40*/  IMAD R15, R6, UR9, R15 ;  /* 0x00000009060f7c24 */ /* 0x000fe2000f8e020f */
[----:B------:R-:W-:Y:S01]  /*1a50*/  USHF.L.U32 UR29, UR10, 0x6, URZ ;  /* 0x000000060a1d7899 */ /* 0x000fe200080006ff */
[C---:B----4-:R-:W-:Y:S01]  /*1a60*/  IMAD R225, R223.reuse, UR4, RZ ;  /* 0x00000004dfe17c24 */ /* 0x050fe2000f8e02ff */
[----:B------:R-:W-:Y:S01]  /*1a70*/  USHF.L.U64.HI UR34, UR10, 0x5, UR11 ;  /* 0x000000050a227899 */ /* 0x000fe2000801020b */
[----:B------:R-:W-:Y:S01]  /*1a80*/  IMAD R223, R223, UR6, RZ ;  /* 0x00000006dfdf7c24 */ /* 0x000fe2000f8e02ff */
[----:B------:R-:W-:Y:S01]  /*1a90*/  ISETP.GE.AND P1, PT, R2, UR18, PT ;  /* 0x0000001202007c0c */ /* 0x000fe2000bf26270 */
[C---:B------:R-:W-:Y:S01]  /*1aa0*/  IMAD R225, R4.reuse, UR5, R225 ;  /* 0x0000000504e17c24 */ /* 0x040fe2000f8e02e1 */
[----:B-1----:R-:W-:Y:S01]  /*1ab0*/  ULEA UR5, UR35, UR36, 0x18 ;  /* 0x0000002423057291 */ /* 0x002fe2000f8ec0ff */
[C---:B------:R-:W-:Y:S01]  /*1ac0*/  IMAD R223, R4.reuse, UR7, R223 ;  /* 0x0000000704df7c24 */ /* 0x040fe2000f8e02df */
[C---:B------:R-:W-:Y:S01]  /*1ad0*/  LOP3.LUT R232, R207.reuse, 0x40, RZ, 0xfc, !PT ;  /* 0x00000040cfe87812 */ /* 0x040fe200078efcff */
[----:B------:R-:W-:Y:S01]  /*1ae0*/  IMAD.WIDE.U32 R10, R4, UR4, R10 ;  /* 0x00000004040a7c25 */ /* 0x000fe2000f8e000a */
[----:B------:R-:W-:Y:S01]  /*1af0*/  USHF.L.U64.HI UR4, UR10, 0x6, UR11 ;  /* 0x000000060a047899 */ /* 0x000fe2000801020b */
[----:B------:R-:W-:-:S02]  /*1b00*/  LOP3.LUT R231, R207, 0x80, RZ, 0xfc, !PT ;  /* 0x00000080cfe77812 */ /* 0x000fc400078efcff */
[----:B------:R-:W-:Y:S01]  /*1b10*/  IMAD.WIDE.U32 R4, R4, UR6, R14 ;  /* 0x0000000604047c25 */ /* 0x000fe2000f8e000e */
[----:B--2---:R-:W-:Y:S01]  /*1b20*/  LEA R226, P2, R10, UR16, 0x1 ;  /* 0x000000100ae27c11 */ /* 0x004fe2000f8408ff */
[----:B------:R-:W-:Y:S01]  /*1b30*/  USHF.L.U64.HI UR16, UR8, 0x6, UR9 ;  /* 0x0000000608107899 */ /* 0x000fe20008010209 */
[----:B------:R-:W-:Y:S01]  /*1b40*/  LOP3.LUT R230, R207, 0xc0, RZ, 0xfc, !PT ;  /* 0x000000c0cfe67812 */ /* 0x000fe200078efcff */
[----:B------:R-:W-:Y:S01]  /*1b50*/  IMAD.IADD R223, R5, 0x1, R223 ;  /* 0x0000000105df7824 */ /* 0x000fe200078e02df */
[C---:B-----5:R-:W-:Y:S01]  /*1b60*/  LEA R224, P0, R4.reuse, UR14, 0x1 ;  /* 0x0000000e04e07c11 */ /* 0x060fe2000f8008ff */
[----:B------:R-:W-:Y:S01]  /*1b70*/  IMAD.IADD R225, R11, 0x1, R225 ;  /* 0x000000010be17824 */ /* 0x000fe200078e02e1 */
[----:B------:R-:W-:Y:S01]  /*1b80*/  UIADD3 UR14, UPT, UPT, UR20, -0x1, URZ ;  /* 0xffffffff140e7890 */ /* 0x000fe2000fffe0ff */
[----:B---3--:R-:W-:Y:S01]  /*1b90*/  IMAD.U32 R8, RZ, RZ, UR12 ;  /* 0x0000000cff087e24 */ /* 0x008fe2000f8e00ff */
[----:B------:R-:W-:Y:S01]  /*1ba0*/  LEA.HI.X R223, R4, UR15, R223, 0x1, P0 ;  /* 0x0000000f04df7c11 */ /* 0x000fe200080f0cdf */
[----:B------:R-:W-:Y:S01]  /*1bb0*/  USHF.L.U32 UR15, UR8, 0x6, URZ ;  /* 0x00000006080f7899 */ /* 0x000fe200080006ff */
[----:B------:R-:W-:Y:S01]  /*1bc0*/  ISETP.GE.AND P0, PT, R6, UR18, PT ;  /* 0x0000001206007c0c */ /* 0x000fe2000bf06270 */
[----:B------:R-:W-:Y:S01]  /*1bd0*/  IMAD.WIDE.U32 R8, R8, UR22, R12 ;  /* 0x0000001608087c25 */ /* 0x000fe2000f8e000c */
[----:B------:R-:W-:Y:S01]  /*1be0*/  LEA.HI.X R225, R10, UR17, R225, 0x1, P2 ;  /* 0x000000110ae17c11 */ /* 0x000fe200090f0ce1 */
[----:B------:R-:W-:Y:S01]  /*1bf0*/  USHF.L.U32 UR17, UR14, 0x6, URZ ;  /* 0x000000060e117899 */ /* 0x000fe200080006ff */
[C---:B------:R-:W-:Y:S01]  /*1c00*/  IADD3 R5, PT, PT, R6.reuse, 0x20, RZ ;  /* 0x0000002006057810 */ /* 0x040fe20007ffe0ff */
[----:B------:R-:W-:Y:S01]  /*1c10*/  IMAD.U32 R10, RZ, RZ, UR13 ;  /* 0x0000000dff0a7e24 */ /* 0x000fe2000f8e00ff */
[C---:B------:R-:W-:Y:S01]  /*1c20*/  LOP3.LUT R4, R6.reuse, UR32, RZ, 0xfc, !PT ;  /* 0x0000002006047c12 */ /* 0x040fe2000f8efcff */
[----:B------:R-:W-:Y:S01]  /*1c30*/  VIADD R2, R6, 0x60 ;  /* 0x0000006006027836 */ /* 0x000fe20000000000 */
[----:B------:R-:W-:Y:S01]  /*1c40*/  ISETP.GE.AND P2, PT, R5, UR18, PT ;  /* 0x0000001205007c0c */ /* 0x000fe2000bf46270 */
[----:B------:R-:W-:Y:S01]  /*1c50*/  IMAD R11, R10, UR22, R9 ;  /* 0x000000160a0b7c24 */ /* 0x000fe2000f8e0209 */
[----:B------:R-:W-:-:S03]  /*1c60*/  LEA R227, R227, UR5, 0x1 ;  /* 0x00000005e3e37c11 */ /* 0x000fc6000f8e08ff */
[----:B------:R-:W-:Y:S08]  /*1c70*/  @P0 BRA `(.L_x_791) ;  /* 0x00000000008c0947 */ /* 0x000ff00003800000 */
        /* <DEDUP_REMOVED lines=35> */
.L_x_791:
[----:B------:R-:W-:Y:S05]  /*1eb0*/  BSYNC.RECONVERGENT B0 ;  /* 0x0000000000007941 */ /* 0x000fea0003800200 */
.L_x_790:
[----:B------:R-:W-:Y:S01]  /*1ec0*/  UIADD3 UR35, UPT, UPT, -UR17, UR27, URZ ;  /* 0x0000001b11237290 */ /* 0x000fe2000fffe1ff */
        /* <DEDUP_REMOVED lines=40> */
.L_x_793:
[----:B------:R-:W-:Y:S05]  /*2150*/  BSYNC.RECONVERGENT B0 ;  /* 0x0000000000007941 */ /* 0x000fea0003800200 */
.L_x_792:
        /* <DEDUP_REMOVED lines=9> */
[----:B------:R-:W-:Y:S01]  /*21f0*/  IMAD.X R2, RZ, RZ, UR33, P1 ;  /* 0x00000021ff027e24 */ /* 0x000fe200088e06ff */
[----:B------:R-:W5:Y:S03]  /*2200*/  LDCU.64 UR6, c[0x0][0x380] ;  /* 0x00007000ff0677ac */ /* 0x000f660008000a00 */
[----:B---3--:R-:W-:-:S02]  /*2210*/  IMAD R2, R2, UR12, RZ ;  /* 0x0000000c02027c24 */ /* 0x008fc4000f8e02ff */
[----:B------:R-:W-:Y:S01]  /*2220*/  IMAD.WIDE.U32 R6, R0, UR12, R6 ;  /* 0x0000000c00067c25 */ /* 0x000fe2000f8e0006 */
[----:B----4-:R-:W-:-:S03]  /*2230*/  ISETP.GE.AND P4, PT, R207, UR37, PT ;  /* 0x00000025cf007c0c */ /* 0x010fc6000bf86270 */
[----:B------:R-:W-:Y:S01]  /*2240*/  IMAD R2, R0, UR13, R2 ;  /* 0x0000000d00027c24 */ /* 0x000fe2000f8e0202 */
[----:B------:R-:W-:Y:S02]  /*2250*/  ISETP.GE.AND P3, PT, R232, UR37, PT ;  /* 0x00000025e8007c0c */ /* 0x000fe4000bf66270 */
[----:B-----5:R-:W-:Y:S01]  /*2260*/  LEA R12, P5, R6, UR6, 0x1 ;  /* 0x00000006060c7c11 */ /* 0x020fe2000f8a08ff */
        /* <DEDUP_REMOVED lines=24> */
.L_x_795:
[----:B------:R-:W-:Y:S05]  /*23f0*/  BSYNC.RECONVERGENT B0 ;  /* 0x0000000000007941 */ /* 0x000fea0003800200 */
.L_x_794:
[----:B------:R-:W-:Y:S01]  /*2400*/  UIMAD.WIDE.U32 UR38, UR29, UR14, URZ ;  /* 0x0000000e1d2672a5 */ /* 0x000fe2000f8e00ff */
[----:B------:R-:W-:Y:S01]  /*2410*/  BSSY.RECONVERGENT B0, `(.L_x_796) ;  /* 0x0000028000007945 */ /* 0x000fe20003800200 */
[----:B------:R-:W-:-:S03]  /*2420*/  ISETP.GE.AND P5, PT, R5, UR35, PT ;  /* 0x0000002305007c0c */ /* 0x000fc6000bfa6270 */
[----:B------:R-:W-:Y:S10]  /*2430*/  @P0 BRA `(.L_x_797) ;  /* 0x0000000000940947 */ /* 0x000ff40003800000 */
[----:B------:R-:W4:Y:S01]  /*2440*/  LDCU.64 UR12, c[0x0][0x3b0] ;  /* 0x00007600ff0c77ac */ /* 0x000f220008000a00 */
[----:B------:R-:W-:Y:S01]  /*2450*/  IADD3 R4, P0, PT, R4, 0x60, RZ ;  /* 0x0000006004047810 */ /* 0x000fe20007f1e0ff */
[----:B------:R-:W-:Y:S01]  /*2460*/  IMAD.MOV.U32 R6, RZ, RZ, R8 ;  /* 0x000000ffff067224 */ /* 0x000fe200078e0008 */
[----:B------:R-:W5:Y:S01]  /*2470*/  LDCU UR37, c[0x0][0x440] ;  /* 0x00008800ff2577ac */ /* 0x000f620008000800 */
[----:B------:R-:W-:Y:S02]  /*2480*/  IMAD.MOV.U32 R7, RZ, RZ, R11 ;  /* 0x000000ffff077224 */ /* 0x000fe400078e000b */
        /* <DEDUP_REMOVED lines=32> */
.L_x_797:
[----:B------:R-:W-:Y:S05]  /*2690*/  BSYNC.RECONVERGENT B0 ;  /* 0x0000000000007941 */ /* 0x000fea0003800200 */
.L_x_796:
        /* <DEDUP_REMOVED lines=8> */
[----:B----4-:R-:W-:-:S04]  /*2720*/  LEA R8, P4, R6, R226, 0x1 ;  /* 0x000000e206087211 */ /* 0x010fc800078808ff */
        /* <DEDUP_REMOVED lines=25> */
.L_x_799:
[----:B------:R-:W-:Y:S05]  /*28c0*/  BSYNC.RECONVERGENT B0 ;  /* 0x0000000000007941 */ /* 0x000fea0003800200 */
.L_x_798:
[----:B------:R-:W-:Y:S04]  /*28d0*/  BSSY.RECONVERGENT B0, `(.L_x_800) ;  /* 0x0000021000007945 */ /* 0x000fe80003800200 */
[----:B------:R-:W-:Y:S05]  /*28e0*/  @P5 BRA `(.L_x_801) ;  /* 0x00000000007c5947 */ /* 0x000fea0003800000 */
        /* <DEDUP_REMOVED lines=31> */
.L_x_801:
[----:B------:R-:W-:Y:S05]  /*2ae0*/  BSYNC.RECONVERGENT B0 ;  /* 0x0000000000007941 */ /* 0x000fea0003800200 */
.L_x_800:
        /* <DEDUP_REMOVED lines=21> */
[----:B------:R-:W-:Y:S01]  /*2c40*/  LOP3.LUT R2, R208, 0x4, RZ, 0xc0, !PT ;  /* 0x00000004d0027812 */ /* 0x000fe200078ec0ff */
[----:B------:R-:W-:-:S04]  /*2c50*/  DEPBAR.LE SB0, 0x0 ;  /* 0x000080000000791a */ /* 0x000fc80000000000 */
[----:B------:R-:W-:Y:S01]  /*2c60*/  BAR.SYNC.DEFER_BLOCKING 0x0 ;  /* 0x0000000000007b1d */ /* 0x000fe20000010000 */
[----:B------:R-:W-:Y:S01]  /*2c70*/  IADD3 R85, P1, P0, R85, UR6, R0 ;  /* 0x0000000655557c10 */ /* 0x000fe2000f83e000 */
[----:B------:R-:W-:Y:S01]  /*2c80*/  IMAD.SHL.U32 R0, R208, 0x40, RZ ;  /* 0x00000040d0007824 */ /* 0x000fe200078e00ff */
[----:B------:R-:W-:-:S04]  /*2c90*/  USHF.R.S32.HI UR6, URZ, 0x1f, UR6 ;  /* 0x0000001fff067899 */ /* 0x000fc80008011406 */
[--C-:B-1----:R-:W-:Y:S02]  /*2ca0*/  LOP3.LUT R6, R207, 0x1c0, R0.reuse, 0xf8, !PT ;  /* 0x000001c0cf067812 */ /* 0x102fe400078ef800 */
[----:B------:R-:W-:Y:S02]  /*2cb0*/  IADD3.X R3, PT, PT, R3, UR6, RZ, P1, P0 ;  /* 0x0000000603037c10 */ /* 0x000fe40008fe04ff */
[----:B------:R-:W-:Y:S02]  /*2cc0*/  LOP3.LUT R177, R210, 0x200, R0, 0xf8, !PT ;  /* 0x00000200d2b17812 */ /* 0x000fe400078ef800 */
[----:B------:R-:W-:Y:S01]  /*2cd0*/  LOP3.LUT R176, R6, R176, RZ, 0x3c, !PT ;  /* 0x000000b006b07212 */ /* 0x000fe200078e3cff */
[----:B------:R-:W-:Y:S06]  /*2ce0*/  @P6 BRA `(.L_x_803) ;  /* 0x00000000007c6947 */ /* 0x000fec0003800000 */
[----:B------:R-:W1:Y:S01]  /*2cf0*/  LDCU UR6, c[0x0][0x440] ;  /* 0x00008800ff0677ac */ /* 0x000e620008000800 */
[----:B----4-:R-:W-:Y:S02]  /*2d00*/  IMAD.U32 R8, RZ, RZ, UR12 ;  /* 0x0000000cff087e24 */ /* 0x010fe4000f8e00ff */
        /* <DEDUP_REMOVED lines=29> */
.L_x_803:
[----:B------:R1:W-:Y:S04]  /*2ee0*/  STS.128 [R227+0x18000], RZ ;  /* 0x018000ffe3007388 */ /* 0x0003e80000000c00 */
[----:B------:R1:W-:Y:S04]  /*2ef0*/  STS.128 [R227+0x1a000], RZ ;  /* 0x01a000ffe3007388 */ /* 0x0003e80000000c00 */
[----:B------:R1:W-:Y:S04]  /*2f00*/  STS.128 [R227+0x1c000], RZ ;  /* 0x01c000ffe3007388 */ /* 0x0003e80000000c00 */
[----:B------:R1:W-:Y:S02]  /*2f10*/  STS.128 [R227+0x1e000], RZ ;  /* 0x01e000ffe3007388 */ /* 0x0003e40000000c00 */
.L_x_804:
[----:B------:R-:W-:Y:S05]  /*2f20*/  BSYNC.RECONVERGENT B0 ;  /* 0x0000000000007941 */ /* 0x000fea0003800200 */
.L_x_802:
[----:B------:R-:W-:Y:S01]  /*2f30*/  ISETP.GE.AND P0, PT, R5, UR35, PT ;  /* 0x0000002305007c0c */ /* 0x000fe2000bf06270 */
[----:B------:R-:W-:Y:S01]  /*2f40*/  IMAD.IADD R82, R177, 0x1, R176 ;  /* 0x00000001b1527824 */ /* 0x000fe200078e02b0 */
[----:B------:R-:W-:Y:S01]  /*2f50*/  LOP3.LUT R4, R208, 0x8, RZ, 0xc0, !PT ;  /* 0x00000008d0047812 */ /* 0x000fe200078ec0ff */
[----:B------:R-:W-:Y:S01]  /*2f60*/  BSSY.RECONVERGENT B0, `(.L_x_805) ;  /* 0x0000029000007945 */ /* 0x000fe20003800200 */
        /* <DEDUP_REMOVED lines=40> */
.L_x_806:
[----:B------:R-:W-:Y:S05]  /*31f0*/  BSYNC.RECONVERGENT B0 ;  /* 0x0000000000007941 */ /* 0x000fea0003800200 */
.L_x_805:
[----:B------:R-:W-:Y:S01]  /*3200*/  LDSM.16.M88.4 R36, [R82] ;  /* 0x000000005224783b */ /* 0x000fe20000000200 */
[----:B------:R-:W-:Y:S01]  /*3210*/  IMAD.MOV.U32 R165, RZ, RZ, 0x20 ;  /* 0x00000020ffa57424 */ /* 0x000fe200078e00ff */
[C---:B------:R-:W-:Y:S01]  /*3220*/  LOP3.LUT P0, R167, R208.reuse, 0x2, RZ, 0xc0, !PT ;  /* 0x00000002d0a77812 */ /* 0x040fe2000780c0ff */
[----:B------:R-:W-:Y:S01]  /*3230*/  VIADD R213, R81, UR5 ;  /* 0x0000000551d57c36 */ /* 0x000fe20008000000 */
[----:B------:R-:W2:Y:S01]  /*3240*/  LDSM.16.M88.4 R60, [R81+UR5+0x10000] ;  /* 0x01000005513c783b */ /* 0x000ea20008000200 */
[----:B------:R-:W-:Y:S01]  /*3250*/  IMAD.SHL.U32 R209, R208, 0x2, RZ ;  /* 0x00000002d0d17824 */ /* 0x000fe200078e00ff */
[----:B------:R-:W-:Y:S01]  /*3260*/  SEL R84, R165, 0xffffffe0, !P0 ;  /* 0xffffffe0a5547807 */ /* 0x000fe20004000000 */
[----:B------:R-:W-:Y:S01]  /*3270*/  IMAD.U32 R205, RZ, RZ, UR27 ;  /* 0x0000001bffcd7e24 */ /* 0x000fe2000f8e00ff */
[----:B------:R-:W5:Y:S01]  /*3280*/  LDSM.16.M88.4 R52, [R81+UR5+0x10800] ;  /* 0x010800055134783b */ /* 0x000f620008000200 */
[----:B------:R-:W-:Y:S01]  /*3290*/  ISETP.NE.AND P0, PT, R2, RZ, PT ;  /* 0x000000ff0200720c */ /* 0x000fe20003f05270 */
[----:B------:R-:W-:Y:S01]  /*32a0*/  IMAD.MOV.U32 R2, RZ, RZ, 0x40 ;  /* 0x00000040ff027424 */ /* 0x000fe200078e00ff */
[----:B------:R-:W-:Y:S01]  /*32b0*/  LOP3.LUT R209, R209, 0x6, RZ, 0xc0, !PT ;  /* 0x00000006d1d17812 */ /* 0x000fe200078ec0ff */
[----:B------:R-:W5:Y:S01]  /*32c0*/  LDSM.16.M88.4 R44, [R81+UR5+0x11000] ;  /* 0x01100005512c783b */ /* 0x000f620008000200 */
[--C-:B------:R-:W-:Y:S01]  /*32d0*/  IMAD.IADD R80, R82, 0x1, R84.reuse ;  /* 0x0000000152507824 */ /* 0x100fe200078e0254 */
[----:B------:R-:W-:Y:S01]  /*32e0*/  VIADDMNMX R205, R87, 0x8, R205, PT ;  /* 0x0000000857cd7846 */ /* 0x000fe200038001cd */
[----:B------:R-:W-:Y:S01]  /*32f0*/  IMAD.IADD R90, R213, 0x1, R84 ;  /* 0x00000001d55a7824 */ /* 0x000fe200078e0254 */
[----:B------:R-:W5:Y:S01]  /*3300*/  LDSM.16.M88.4 R68, [R81+UR5+0x11800] ;  /* 0x011800055144783b */ /* 0x000f620008000200 */
[----:B------:R-:W-:Y:S01]  /*3310*/  SEL R2, R2, 0xffffffc0, !P0 ;  /* 0xffffffc002027807 */ /* 0x000fe20004000000 */
[----:B------:R-:W-:Y:S01]  /*3320*/  UISETP.NE.AND UP1, UPT, UR20, 0x1, UPT ;  /* 0x000000011400788c */ /* 0x000fe2000bf25270 */
[----:B------:R-:W-:Y:S01]  /*3330*/  VIMNMX R206, PT, PT, R87, UR27, PT ;  /* 0x0000001b57ce7c48 */ /* 0x000fe2000bfe0100 */
[----:B------:R-:W-:Y:S02]  /*3340*/  LDSM.16.M88.4 R28, [R80] ;  /* 0x00000000501c783b */ /* 0x000fe40000000200 */
[----:B------:R-:W-:-:S02]  /*3350*/  IMAD.IADD R89, R82, 0x1, R2 ;  /* 0x0000000152597824 */ /* 0x000fc400078e0202 */
[----:B------:R-:W5:Y:S01]  /*3360*/  LDSM.16.M88.4 R64, [R90+0x10000] ;  /* 0x010000005a40783b */ /* 0x000f620000000200 */
[----:B------:R-:W-:Y:S02]  /*3370*/  IMAD.IADD R166, R213, 0x1, R2 ;  /* 0x00000001d5a67824 */ /* 0x000fe400078e0202 */
[C---:B------:R-:W-:Y:S01]  /*3380*/  IMAD.IADD R88, R84.reuse, 0x1, R89 ;  /* 0x0000000154587824 */ /* 0x040fe200078e0259 */
[----:B------:R-:W5:Y:S01]  /*3390*/  LDSM.16.M88.4 R16, [R90+0x10800] ;  /* 0x010800005a10783b */ /* 0x000f620000000200 */
[----:B------:R-:W-:-:S03]  /*33a0*/  IMAD.IADD R86, R84, 0x1, R166 ;  /* 0x0000000154567824 */ /* 0x000fc600078e02a6 */
[----:B-1----:R-:W1:Y:S04]  /*33b0*/  LDSM.16.M88.4 R4, [R90+0x11000] ;  /* 0x011000005a04783b */ /* 0x002e680000000200 */
[----:B------:R-:W1:Y:S04]  /*33c0*/  LDSM.16.M88.4 R32, [R90+0x11800] ;  /* 0x011800005a20783b */ /* 0x000e680000000200 */
[----:B----4-:R-:W-:Y:S01]  /*33d0*/  LDSM.16.M88.4 R8, [R89] ;  /* 0x000000005908783b */ /* 0x010fe20000000200 */
[C---:B--23--:R-:W-:Y:S03]  /*33e0*/  HMMA.16816.F32 R12, R36.reuse, R60, RZ ;  /* 0x0000003c240c723c */ /* 0x04cfe600000018ff */
[----:B------:R-:W2:Y:S04]  /*33f0*/  LDSM.16.M88.4 R24, [R166+0x10000] ;  /* 0x01000000a618783b */ /* 0x000ea80000000200 */
[----:B------:R-:W3:Y:S01]  /*3400*/  LDSM.16.M88.4 R20, [R166+0x10800] ;  /* 0x01080000a614783b */ /* 0x000ee20000000200 */
[C---:B-----5:R-:W-:Y:S03]  /*3410*/  HMMA.16816.F32 R56, R36.reuse, R52, RZ ;  /* 0x000000342438723c */ /* 0x060fe600000018ff */
[----:B------:R-:W4:Y:S04]  /*3420*/  LDSM.16.M88.4 R72, [R166+0x11000] ;  /* 0x01100000a648783b */ /* 0x000f280000000200 */
[----:B------:R-:W-:Y:S01]  /*3430*/  LDSM.16.M88.4 R76, [R90+0x12800] ;  /* 0x012800005a4c783b */ /* 0x000fe20000000200 */
[C---:B------:R-:W-:Y:S01]  /*3440*/  HMMA.16816.F32 R48, R36.reuse, R44, RZ ;  /* 0x0000002c2430723c */ /* 0x040fe200000018ff */
        /* <DEDUP_REMOVED lines=11> */
[C---:B------:R-:W-:Y:S08]  /*3500*/  HMMA.16816.F32 R56, R28.reuse, R16, R56 ;  /* 0x000000101c38723c */ /* 0x040ff00000001838 */
[C---:B------:R-:W-:Y:S01]  /*3510*/  HMMA.16816.F32 R52, R28.reuse, R18, R52 ;  /* 0x000000121c34723c */ /* 0x040fe20000001834 */
[----:B------:R-:W-:Y:S07]  /*3520*/  LDSM.16.M88.4 R16, [R88] ;  /* 0x000000005810783b */ /* 0x000fee0000000200 */
[C---:B-1----:R-:W-:Y:S08]  /*3530*/  HMMA.16816.F32 R48, R28.reuse, R4, R48 ;  /* 0x000000041c30723c */ /* 0x042ff00000001830 */
[C---:B------:R-:W-:Y:S01]  /*3540*/  HMMA.16816.F32 R44, R28.reuse, R6, R44 ;  /* 0x000000061c2c723c */ /* 0x040fe2000000182c */
[----:B------:R-:W1:Y:S07]  /*3550*/  LDSM.16.M88.4 R4, [R86+0x10000] ;  /* 0x010000005604783b */ /* 0x000e6e0000000200 */
[C---:B------:R-:W-:Y:S08]  /*3560*/  HMMA.16816.F32 R40, R28.reuse, R32, R40 ;  /* 0x000000201c28723c */ /* 0x040ff00000001828 */
[----:B------:R-:W-:Y:S01]  /*3570*/  HMMA.16816.F32 R36, R28, R34, R36 ;  /* 0x000000221c24723c */ /* 0x000fe20000001824 */
[----:B------:R-:W1:Y:S04]  /*3580*/  LDSM.16.M88.4 R32, [R86+0x11000] ;  /* 0x011000005620783b */ /* 0x000e680000000200 */
[----:B------:R-:W-:Y:S03]  /*3590*/  LDSM.16.M88.4 R28, [R81+UR5+0x12000] ;  /* 0x01200005511c783b */ /* 0x000fe60008000200 */
        /* <DEDUP_REMOVED lines=8> */
[----:B------:R-:W-:Y:S07]  /*3620*/  LDSM.16.M88.4 R72, [R90+0x13000] ;  /* 0x013000005a48783b */ /* 0x000fee0000000200 */
[C---:B-----5:R-:W-:Y:S08]  /*3630*/  HMMA.16816.F32 R40, R8.reuse, R68, R40 ;  /* 0x000000440828723c */ /* 0x060ff00000001828 */
[----:B------:R-:W-:Y:S01]  /*3640*/  HMMA.16816.F32 R36, R8, R70, R36 ;  /* 0x000000460824723c */ /* 0x000fe20000001824 */
[----:B------:R-:W4:Y:S04]  /*3650*/  LDSM.16.M88.4 R8, [R81+UR5+0x12800] ;  /* 0x012800055108783b */ /* 0x000f280008000200 */
[----:B------:R-:W-:Y:S03]  /*3660*/  LDSM.16.M88.4 R68, [R90+0x13800] ;  /* 0x013800005a44783b */ /* 0x000fe60000000200 */
[C---:B-1----:R-:W-:Y:S08]  /*3670*/  HMMA.16816.F32 R12, R16.reuse, R4, R12 ;  /* 0x00000004100c723c */ /* 0x042ff0000000180c */
[C---:B------:R-:W-:Y:S01]  /*3680*/  HMMA.16816.F32 R60, R16.reuse, R6, R60 ;  /* 0x00000006103c723c */ /* 0x040fe2000000183c */
[----:B------:R-:W1:Y:S07]  /*3690*/  LDSM.16.M88.4 R4, [R81+UR5+0x13000] ;  /* 0x013000055104783b */ /* 0x000e6e0008000200 */
        /* <DEDUP_REMOVED lines=8> */
[----:B------:R-:W2:Y:S04]  /*3720*/  LDSM.16.M88.4 R24, [R81+UR5+0x13800] ;  /* 0x013800055118783b */ /* 0x000ea80008000200 */
[----:B------:R-:W5:Y:S03]  /*3730*/  LDSM.16.M88.4 R16, [R90+0x12000] ;  /* 0x012000005a10783b */ /* 0x000f660000000200 */
[C---:B---3--:R-:W-:Y:S08]  /*3740*/  HMMA.16816.F32 R12, R20.reuse, R28, R12 ;  /* 0x0000001c140c723c */ /* 0x048ff0000000180c */
[C---:B------:R-:W-:Y:S01]  /*3750*/  HMMA.16816.F32 R60, R20.reuse, R30, R60 ;  /* 0x0000001e143c723c */ /* 0x040fe2000000183c */
[----:B------:R-:W-:Y:S07]  /*3760*/  LDSM.16.M88.4 R28, [R166+0x12800] ;  /* 0x01280000a61c783b */ /* 0x000fee0000000200 */
        /* <DEDUP_REMOVED lines=10> */
[C---:B-----5:R-:W-:Y:S08]  /*3810*/  HMMA.16816.F32 R12, R32.reuse, R16, R12 ;  /* 0x00000010200c723c */ /* 0x060ff0000000180c */
        /* <DEDUP_REMOVED lines=23> */
[----:B------:R-:W-:Y:S04]  /*3990*/  LDSM.16.M88.4 R4, [R82+0x8000] ;  /* 0x008000005204783b */ /* 0x000fe80000000200 */
[----:B------:R-:W2:Y:S03]  /*39a0*/  LDSM.16.M88.4 R16, [R81+UR5+0x14800] ;  /* 0x014800055110783b */ /* 0x000ea60008000200 */
[C---:B-1----:R-:W-:Y:S08]  /*39b0*/  HMMA.16816.F32 R56, R64.reuse, R8, R56 ;  /* 0x000000084038723c */ /* 0x042ff00000001838 */
[C---:B------:R-:W-:Y:S01]  /*39c0*/  HMMA.16816.F32 R52, R64.reuse, R10, R52 ;  /* 0x0000000a4034723c */ /* 0x040fe20000001834 */
[----:B------:R-:W1:Y:S07]  /*39d0*/  LDSM.16.M88.4 R8, [R81+UR5+0x15800] ;  /* 0x015800055108783b */ /* 0x000e6e0008000200 */
[C---:B------:R-:W-:Y:S08]  /*39e0*/  HMMA.16816.F32 R12, R64.reuse, R24, R12 ;  /* 0x00000018400c723c */ /* 0x040ff0000000180c */
[C---:B------:R-:W-:Y:S01]  /*39f0*/  HMMA.16816.F32 R60, R64.reuse, R26, R60 ;  /* 0x0000001a403c723c */ /* 0x040fe2000000183c */
[----:B------:R-:W-:Y:S07]  /*3a00*/  LDSM.16.M88.4 R24, [R80+0x8000] ;  /* 0x008000005018783b */ /* 0x000fee0000000200 */
[----:B------:R-:W-:Y:S08]  /*3a10*/  HMMA.16816.F32 R48, R64, R72, R48 ;  /* 0x000000484030723c */ /* 0x000ff00000001830 */
[C---:B--2---:R-:W-:Y:S08]  /*3a20*/  HMMA.16816.F32 R56, R4.reuse, R16, R56 ;  /* 0x000000100438723c */ /* 0x044ff00000001838 */
[----:B------:R-:W-:Y:S01]  /*3a30*/  HMMA.16816.F32 R52, R4, R18, R52 ;  /* 0x000000120434723c */ /* 0x000fe20000001834 */
[----:B------:R-:W2:Y:S07]  /*3a40*/  LDSM.16.M88.4 R16, [R90+0x15000] ;  /* 0x015000005a10783b */ /* 0x000eae0000000200 */
[----:B------:R-:W-:Y:S01]  /*3a50*/  HMMA.16816.F32 R44, R64, R74, R44 ;  /* 0x0000004a402c723c */ /* 0x000fe2000000182c */
[----:B------:R-:W-:Y:S07]  /*3a60*/  LDSM.16.M88.4 R72, [R86+0x14000] ;  /* 0x014000005648783b */ /* 0x000fee0000000200 */
[C---:B------:R-:W-:Y:S08]  /*3a70*/  HMMA.16816.F32 R12, R4.reuse, R20, R12 ;  /* 0x00000014040c723c */ /* 0x040ff0000000180c */
        /* <DEDUP_REMOVED lines=37> */
[----:B------:R-:W3:Y:S04]  /*3cd0*/  LDSM.16.M88.4 R8, [R81+UR5+0x17800] ;  /* 0x017800055108783b */ /* 0x000ee80008000200 */
[----:B------:R-:W-:Y:S03]  /*3ce0*/  LDSM.16.M88.4 R20, [R81+UR5+0x16800] ;  /* 0x016800055114783b */ /* 0x000fe60008000200 */
[C---:B-----5:R-:W-:Y:S01]  /*3cf0*/  HMMA.16816.F32 R12, R28.reuse, R72, R12 ;  /* 0x000000481c0c723c */ /* 0x060fe2000000180c */
[----:B------:R-:W5:Y:S07]  /*3d00*/  LDSM.16.M88.4 R80, [R90+0x16000] ;  /* 0x016000005a50783b */ /* 0x000f6e0000000200 */
[C---:B------:R-:W-:Y:S01]  /*3d10*/  HMMA.16816.F32 R60, R28.reuse, R74, R60 ;  /* 0x0000004a1c3c723c */ /* 0x040fe2000000183c */
[----:B------:R-:W-:Y:S07]  /*3d20*/  LDSM.16.M88.4 R72, [R90+0x16800] ;  /* 0x016800005a48783b */ /* 0x000fee0000000200 */
[C---:B------:R-:W-:Y:S08]  /*3d30*/  HMMA.16816.F32 R48, R28.reuse, R64, R48 ;  /* 0x000000401c30723c */ /* 0x040ff00000001830 */
[C---:B------:R-:W-:Y:S01]  /*3d40*/  HMMA.16816.F32 R44, R28.reuse, R66, R44 ;  /* 0x000000421c2c723c */ /* 0x040fe2000000182c */
[----:B------:R-:W5:Y:S07]  /*3d50*/  LDSM.16.M88.4 R64, [R90+0x17800] ;  /* 0x017800005a40783b */ /* 0x000f6e0000000200 */
[C---:B----4-:R-:W-:Y:S08]  /*3d60*/  HMMA.16816.F32 R40, R28.reuse, R32, R40 ;  /* 0x000000201c28723c */ /* 0x050ff00000001828 */
[C---:B------:R-:W-:Y:S01]  /*3d70*/  HMMA.16816.F32 R36, R28.reuse, R34, R36 ;  /* 0x000000221c24723c */ /* 0x040fe20000001824 */
[----:B------:R-:W-:Y:S07]  /*3d80*/  LDSM.16.M88.4 R32, [R89+0xc000] ;  /* 0x00c000005920783b */ /* 0x000fee0000000200 */
[C---:B------:R-:W-:Y:S08]  /*3d90*/  HMMA.16816.F32 R56, R28.reuse, R68, R56 ;  /* 0x000000441c38723c */ /* 0x040ff00000001838 */
[----:B------:R-:W-:Y:S01]  /*3da0*/  HMMA.16816.F32 R52, R28, R70, R52 ;  /* 0x000000461c34723c */ /* 0x000fe20000001834 */
[----:B------:R-:W4:Y:S04]  /*3db0*/  LDSM.16.M88.4 R28, [R166+0x16000] ;  /* 0x01600000a61c783b */ /* 0x000f280000000200 */
[----:B------:R-:W4:Y:S03]  /*3dc0*/  LDSM.16.M88.4 R68, [R90+0x17000] ;  /* 0x017000005a44783b */ /* 0x000f260000000200 */
        /* <DEDUP_REMOVED lines=8> */
[----:B------:R-:W-:Y:S07]  /*3e50*/  LDSM.16.M88.4 R8, [R86+0x16000] ;  /* 0x016000005608783b */ /* 0x000fee0000000200 */
[C---:B-----5:R-:W-:Y:S08]  /*3e60*/  HMMA.16816.F32 R12, R76.reuse, R80, R12 ;  /* 0x000000504c0c723c */ /* 0x060ff0000000180c */
[----:B------:R-:W-:Y:S08]  /*3e70*/  HMMA.16816.F32 R60, R76, R82, R60 ;  /* 0x000000524c3c723c */ /* 0x000ff0000000183c */
[C---:B------:R-:W-:Y:S08]  /*3e80*/  HMMA.16816.F32 R56, R4.reuse, R20, R56 ;  /* 0x000000140438723c */ /* 0x040ff00000001838 */
[----:B------:R-:W-:Y:S01]  /*3e90*/  HMMA.16816.F32 R52, R4, R22, R52 ;  /* 0x000000160434723c */ /* 0x000fe20000001834 */
[----:B------:R-:W2:Y:S04]  /*3ea0*/  LDSM.16.M88.4 R20, [R166+0x17000] ;  /* 0x01700000a614783b */ /* 0x000ea80000000200 */
[----:B------:R-:W3:Y:S03]  /*3eb0*/  LDSM.16.M88.4 R4, [R88+0xc000] ;  /* 0x00c000005804783b */ /* 0x000ee60000000200 */
[C---:B------:R-:W-:Y:S08]  /*3ec0*/  HMMA.16816.F32 R40, R76.reuse, R64, R40 ;  /* 0x000000404c28723c */ /* 0x040ff00000001828 */
[----:B------:R-:W-:Y:S08]  /*3ed0*/  HMMA.16816.F32 R36, R76, R66, R36 ;  /* 0x000000424c24723c */ /* 0x000ff00000001824 */
[C---:B----4-:R-:W-:Y:S08]  /*3ee0*/  HMMA.16816.F32 R12, R32.reuse, R28, R12 ;  /* 0x0000001c200c723c */ /* 0x050ff0000000180c */
[----:B------:R-:W-:Y:S01]  /*3ef0*/  HMMA.16816.F32 R60, R32, R30, R60 ;  /* 0x0000001e203c723c */ /* 0x000fe2000000183c */
[----:B------:R-:W4:Y:S07]  /*3f00*/  LDSM.16.M88.4 R28, [R86+0x16800] ;  /* 0x01680000561c783b */ /* 0x000f2e0000000200 */
[C---:B------:R-:W-:Y:S08]  /*3f10*/  HMMA.16816.F32 R56, R76.reuse, R72, R56 ;  /* 0x000000484c38723c */ /* 0x040ff00000001838 */
[C---:B------:R-:W-:Y:S08]  /*3f20*/  HMMA.16816.F32 R48, R76.reuse, R68, R48 ;  /* 0x000000444c30723c */ /* 0x040ff00000001830 */
[C---:B------:R-:W-:Y:S08]  /*3f30*/  HMMA.16816.F32 R44, R76.reuse, R70, R44 ;  /* 0x000000464c2c723c */ /* 0x040ff0000000182c */
[----:B------:R-:W-:Y:S08]  /*3f40*/  HMMA.16816.F32 R52, R76, R74, R52 ;  /* 0x0000004a4c34723c */ /* 0x000ff00000001834 */
[C---:B-1----:R-:W-:Y:S08]  /*3f50*/  HMMA.16816.F32 R40, R32.reuse, R16, R40 ;  /* 0x000000102028723c */ /* 0x042ff00000001828 */
[C---:B------:R-:W-:Y:S01]  /*3f60*/  HMMA.16816.F32 R36, R32.reuse, R18, R36 ;  /* 0x000000122024723c */ /* 0x040fe20000001824 */
[----:B------:R-:W1:Y:S07]  /*3f70*/  LDSM.16.M88.4 R16, [R86+0x17000] ;  /* 0x017000005610783b */ /* 0x000e6e0000000200 */
[C---:B------:R-:W-:Y:S08]  /*3f80*/  HMMA.16816.F32 R56, R32.reuse, R24, R56 ;  /* 0x000000182038723c */ /* 0x040ff00000001838 */
[C---:B--2---:R-:W-:Y:S08]  /*3f90*/  HMMA.16816.F32 R48, R32.reuse, R20, R48 ;  /* 0x000000142030723c */ /* 0x044ff00000001830 */
[----:B------:R-:W-:Y:S01]  /*3fa0*/  HMMA.16816.F32 R44, R32, R22, R44 ;  /* 0x00000016202c723c */ /* 0x000fe2000000182c */
[----:B------:R-:W2:Y:S01]  /*3fb0*/  LDSM.16.M88.4 R20, [R86+0x17800] ;  /* 0x017800005614783b */ /* 0x000ea20000000200 */
[----:B------:R-:W-:-:S06]  /*3fc0*/  DEPBAR.LE SB0, 0x0 ;  /* 0x000080000000791a */ /* 0x000fcc0000000000 */
[----:B------:R-:W-:Y:S01]  /*3fd0*/  HMMA.16816.F32 R52, R32, R26, R52 ;  /* 0x0000001a2034723c */ /* 0x000fe20000001834 */
[----:B------:R-:W-:-:S07]  /*3fe0*/  IMAD.U32 R32, RZ, RZ, UR17 ;  /* 0x00000011ff207e24 */ /* 0x000fce000f8e00ff */
[C---:B---3--:R-:W-:Y:S01]  /*3ff0*/  HMMA.16816.F32 R12, R4.reuse, R8, R12 ;  /* 0x00000008040c723c */ /* 0x048fe2000000180c */
[----:B------:R-:W-:Y:S02]  /*4000*/  LOP3.LUT R8, R209, UR17, RZ, 0xfc, !PT ;  /* 0x00000011d1087c12 */ /* 0x000fe4000f8efcff */
[----:B------:R-:W-:Y:S02]  /*4010*/  SHF.R.U32.HI R9, RZ, 0x5, R208 ;  /* 0x00000005ff097819 */ /* 0x000fe400000116d0 */
[C---:B------:R-:W-:Y:S02]  /*4020*/  ISETP.GE.AND P5, PT, R8.reuse, R206, PT ;  /* 0x000000ce0800720c */ /* 0x040fe40003fa6270 */
[----:B------:R-:W-:Y:S01]  /*4030*/  ISETP.GE.AND P1, PT, R8, R205, PT ;  /* 0x000000cd0800720c */ /* 0x000fe20003f26270 */
[----:B------:R-:W-:Y:S01]  /*4040*/  HMMA.16816.F32 R60, R4, R10, R60 ;  /* 0x0000000a043c723c */ /* 0x000fe2000000183c */
[----:B------:R-:W-:Y:S01]  /*4050*/  LOP3.LUT R8, R32, 0x1, R209, 0xfe, !PT ;  /* 0x0000000120087812 */ /* 0x000fe200078efed1 */
[----:B------:R-:W-:Y:S01]  /*4060*/  IMAD R240, R240, 0x8, R9 ;  /* 0x00000008f0f07824 */ /* 0x000fe200078e0209 */
[----:B------:R-:W-:-:S02]  /*4070*/  LOP3.LUT R10, R32, 0x8, R209, 0xfe, !PT ;  /* 0x00000008200a7812 */ /* 0x000fc400078efed1 */
[--C-:B------:R-:W-:Y:S01]  /*4080*/  LOP3.LUT R9, R32, 0x9, R209.reuse, 0xfe, !PT ;  /* 0x0000000920097812 */ /* 0x100fe200078efed1 */
[----:B------:R-:W-:Y:S01]  /*4090*/  IMAD.WIDE.U32 R240, R240, -0x326172a9, RZ ;  /* 0xcd9e8d57f0f07825 */ /* 0x000fe200078e00ff */
[CC--:B------:R-:W-:Y:S01]  /*40a0*/  ISETP.GE.AND P4, PT, R8.reuse, R206.reuse, PT ;  /* 0x000000ce0800720c */ /* 0x0c0fe20003f86270 */
[C---:B----4-:R-:W-:Y:S01]  /*40b0*/  HMMA.16816.F32 R56, R4.reuse, R28, R56 ;  /* 0x0000001c0438723c */ /* 0x050fe20000001838 */
[----:B------:R-:W-:Y:S02]  /*40c0*/  ISETP.GE.AND P0, PT, R8, R205, PT ;  /* 0x000000cd0800720c */ /* 0x000fe40003f06270 */
[----:B------:R-:W-:Y:S02]  /*40d0*/  FSEL R26, R12, -INF , !P5 ;  /* 0xff8000000c1a7808 */ /* 0x000fe40006800000 */
[----:B------:R-:W-:Y:S02]  /*40e0*/  LOP3.LUT R8, R32, 0x10, R209, 0xfe, !PT ;  /* 0x0000001020087812 */ /* 0x000fe400078efed1 */
[-C--:B------:R-:W-:Y:S01]  /*40f0*/  ISETP.GE.AND P3, PT, R10, R206.reuse, PT ;  /* 0x000000ce0a00720c */ /* 0x080fe20003f66270 */
[----:B------:R-:W-:Y:S01]  /*4100*/  HMMA.16816.F32 R52, R4, R30, R52 ;  /* 0x0000001e0434723c */ /* 0x000fe20000001834 */
[----:B------:R-:W-:-:S02]  /*4110*/  ISETP.GE.AND P2, PT, R9, R206, PT ;  /* 0x000000ce0900720c */ /* 0x000fc40003f46270 */
[-C--:B------:R-:W-:Y:S02]  /*4120*/  ISETP.GE.AND P5, PT, R9, R205.reuse, PT ;  /* 0x000000cd0900720c */ /* 0x080fe40003fa6270 */
[----:B------:R-:W-:Y:S02]  /*4130*/  LOP3.LUT R9, R32, 0x11, R209, 0xfe, !PT ;  /* 0x0000001120097812 */ /* 0x000fe400078efed1 */
[----:B------:R-:W-:Y:S01]  /*4140*/  FSEL R24, R14, -INF , !P1 ;  /* 0xff8000000e187808 */ /* 0x000fe20004800000 */
[----:B-1----:R-:W-:Y:S01]  /*4150*/  HMMA.16816.F32 R48, R4, R16, R48 ;  /* 0x000000100430723c */ /* 0x002fe20000001830 */
[----:B------:R-:W-:Y:S02]  /*4160*/  FSEL R27, R13, -INF , !P4 ;  /* 0xff8000000d1b7808 */ /* 0x000fe40006000000 */
[----:B------:R-:W-:Y:S02]  /*4170*/  ISETP.GE.AND P6, PT, R10, R205, PT ;  /* 0x000000cd0a00720c */ /* 0x000fe40003fc6270 */
[----:B------:R-:W-:-:S02]  /*4180*/  ISETP.GE.AND P1, PT, R8, R206, PT ;  /* 0x000000ce0800720c */ /* 0x000fc40003f26270 */
[-C--:B------:R-:W-:Y:S01]  /*4190*/  ISETP.GE.AND P4, PT, R8, R205.reuse, PT ;  /* 0x000000cd0800720c */ /* 0x080fe20003f86270 */
[C---:B------:R-:W-:Y:S01]  /*41a0*/  HMMA.16816.F32 R44, R4.reuse, R18, R44 ;  /* 0x00000012042c723c */ /* 0x040fe2000000182c */
[----:B------:R-:W-:Y:S02]  /*41b0*/  FSEL R25, R15, -INF , !P0 ;  /* 0xff8000000f197808 */ /* 0x000fe40004000000 */
[----:B------:R-:W-:Y:S02]  /*41c0*/  FSEL R60, R60, -INF , !P3 ;  /* 0xff8000003c3c7808 */ /* 0x000fe40005800000 */
[----:B------:R-:W-:Y:S02]  /*41d0*/  LOP3.LUT R8, R32, 0x18, R209, 0xfe, !PT ;  /* 0x0000001820087812 */ /* 0x000fe400078efed1 */
[C---:B------:R-:W-:Y:S01]  /*41e0*/  ISETP.GE.AND P0, PT, R9.reuse, R206, PT ;  /* 0x000000ce0900720c */ /* 0x040fe20003f06270 */
[----:B--2---:R-:W-:Y:S01]  /*41f0*/  HMMA.16816.F32 R40, R4, R20, R40 ;  /* 0x000000140428723c */ /* 0x004fe20000001828 */
[----:B------:R-:W-:-:S02]  /*4200*/  ISETP.GE.AND P3, PT, R9, R205, PT ;  /* 0x000000cd0900720c */ /* 0x000fc40003f66270 */
[----:B------:R-:W-:Y:S02]  /*4210*/  LOP3.LUT R9, R32, 0x19, R209, 0xfe, !PT ;  /* 0x0000001920097812 */ /* 0x000fe400078efed1 */
[----:B------:R-:W-:Y:S02]  /*4220*/  FSEL R62, R62, -INF , !P6 ;  /* 0xff8000003e3e7808 */ /* 0x000fe40007000000 */
[----:B------:R-:W-:Y:S01]  /*4230*/  FSEL R61, R61, -INF , !P2 ;  /* 0xff8000003d3d7808 */ /* 0x000fe20005000000 */
[----:B------:R-:W-:Y:S01]  /*4240*/  HMMA.16816.F32 R36, R4, R22, R36 ;  /* 0x000000160424723c */ /* 0x000fe20000001824 */
[C---:B------:R-:W-:Y:S02]  /*4250*/  ISETP.GE.AND P6, PT, R8.reuse, R206, PT ;  /* 0x000000ce0800720c */ /* 0x040fe40003fc6270 */
[----:B------:R-:W-:Y:S02]  /*4260*/  ISETP.GE.AND P2, PT, R8, R205, PT ;  /* 0x000000cd0800720c */ /* 0x000fe40003f46270 */
[----:B------:R-:W-:-:S02]  /*4270*/  FSEL R63, R63, -INF , !P5 ;  /* 0xff8000003f3f7808 */ /* 0x000fc40006800000 */
[----:B------:R-:W-:Y:S02]  /*4280*/  FSEL R11, R56, -INF , !P1 ;  /* 0xff800000380b7808 */ /* 0x000fe40004800000 */
[C-C-:B------:R-:W-:Y:S02]  /*4290*/  LOP3.LUT R8, R32.reuse, 0x20, R209.reuse, 0xfe, !PT ;  /* 0x0000002020087812 */ /* 0x140fe400078efed1 */
[C---:B------:R-:W-:Y:S02]  /*42a0*/  ISETP.GE.AND P5, PT, R9.reuse, R206, PT ;  /* 0x000000ce0900720c */ /* 0x040fe40003fa6270 */
[----:B------:R-:W-:Y:S02]  /*42b0*/  ISETP.GE.AND P1, PT, R9, R205, PT ;  /* 0x000000cd0900720c */ /* 0x000fe40003f26270 */
[----:B------:R-:W-:Y:S02]  /*42c0*/  LOP3.LUT R9, R32, 0x21, R209, 0xfe, !PT ;  /* 0x0000002120097812 */ /* 0x000fe400078efed1 */
[----:B------:R-:W-:-:S02]  /*42d0*/  FSEL R10, R58, -INF , !P4 ;  /* 0xff8000003a0a7808 */ /* 0x000fc40006000000 */
[----:B------:R-:W-:Y:S02]  /*42e0*/  FSEL R14, R57, -INF , !P0 ;  /* 0xff800000390e7808 */ /* 0x000fe40004000000 */
[CC--:B------:R-:W-:Y:S02]  /*42f0*/  ISETP.GE.AND P4, PT, R8.reuse, R206.reuse, PT ;  /* 0x000000ce0800720c */ /* 0x0c0fe40003f86270 */
[----:B------:R-:W-:Y:S02]  /*4300*/  ISETP.GE.AND P0, PT, R8, R205, PT ;  /* 0x000000cd0800720c */ /* 0x000fe40003f06270 */
[----:B------:R-:W-:Y:S02]  /*4310*/  FSEL R8, R59, -INF , !P3 ;  /* 0xff8000003b087808 */ /* 0x000fe40005800000 */
[----:B------:R-:W-:Y:S02]  /*4320*/  FSEL R13, R52, -INF , !P6 ;  /* 0xff800000340d7808 */ /* 0x000fe40007000000 */
[----:B------:R-:W-:-:S02]  /*4330*/  ISETP.GE.AND P3, PT, R9, R206, PT ;  /* 0x000000ce0900720c */ /* 0x000fc40003f66270 */
[----:B------:R-:W-:Y:S02]  /*4340*/  ISETP.GE.AND P6, PT, R9, R205, PT ;  /* 0x000000cd0900720c */ /* 0x000fe40003fc6270 */
[--C-:B------:R-:W-:Y:S02]  /*4350*/  LOP3.LUT R9, R32, 0x28, R209.reuse, 0xfe, !PT ;  /* 0x0000002820097812 */ /* 0x100fe400078efed1 */
[----:B------:R-:W-:Y:S02]  /*4360*/  FMNMX3.FTZ R5, R26, R27, R60, !PT ;  /* 0x0000001b1a057276 */ /* 0x000fe4000781003c */
[----:B------:R-:W-:Y:S02]  /*4370*/  LOP3.LUT R16, R32, 0x29, R209, 0xfe, !PT ;  /* 0x0000002920107812 */ /* 0x000fe400078efed1 */
[----:B------:R-:W-:Y:S02]  /*4380*/  FSEL R12, R54, -INF , !P2 ;  /* 0xff800000360c7808 */ /* 0x000fe40005000000 */
[----:B------:R-:W-:-:S02]  /*4390*/  FSEL R15, R53, -INF , !P5 ;  /* 0xff800000350f7808 */ /* 0x000fc40006800000 */
[CC--:B------:R-:W-:Y:S02]  /*43a0*/  ISETP.GE.AND P2, PT, R9.reuse, R206.reuse, PT ;  /* 0x000000ce0900720c */ /* 0x0c0fe40003f46270 */
[----:B------:R-:W-:Y:S02]  /*43b0*/  ISETP.GE.AND P5, PT, R9, R205, PT ;  /* 0x000000cd0900720c */ /* 0x000fe40003fa6270 */
[----:B------:R-:W-:Y:S02]  /*43c0*/  FMNMX3.FTZ R5, R5, R61, R11, !PT ;  /* 0x0000003d05057276 */ /* 0x000fe4000781000b */
[----:B------:R-:W-:Y:S02]  /*43d0*/  FSEL R9, R55, -INF , !P1 ;  /* 0xff80000037097808 */ /* 0x000fe40004800000 */
[----:B------:R-:W-:Y:S02]  /*43e0*/  FSEL R218, R48, -INF , !P4 ;  /* 0xff80000030da7808 */ /* 0x000fe40006000000 */
[----:B------:R-:W-:-:S02]  /*43f0*/  ISETP.GE.AND P1, PT, R16, R206, PT ;  /* 0x000000ce1000720c */ /* 0x000fc40003f26270 */
[----:B------:R-:W-:Y:S02]  /*4400*/  ISETP.GE.AND P4, PT, R16, R205, PT ;  /* 0x000000cd1000720c */ /* 0x000fe40003f86270 */
[----:B------:R-:W-:Y:S02]  /*4410*/  LOP3.LUT R16, R32, 0x30, R209, 0xfe, !PT ;  /* 0x0000003020107812 */ /* 0x000fe400078efed1 */
[----:B------:R-:W-:Y:S02]  /*4420*/  FMNMX3.FTZ R4, R24, R25, R62, !PT ;  /* 0x0000001918047276 */ /* 0x000fe4000781003e */
[----:B------:R-:W-:Y:S02]  /*4430*/  FMNMX3.FTZ R5, R5, R14, R13, !PT ;  /* 0x0000000e05057276 */ /* 0x000fe4000781000d */
[----:B------:R-:W-:Y:S02]  /*4440*/  FSEL R214, R50, -INF , !P0 ;  /* 0xff80000032d67808 */ /* 0x000fe40004000000 */
[----:B------:R-:W-:-:S02]  /*4450*/  FSEL R199, R49, -INF , !P3 ;  /* 0xff80000031c77808 */ /* 0x000fc40005800000 */
[C---:B------:R-:W-:Y:S02]  /*4460*/  ISETP.GE.AND P0, PT, R16.reuse, R206, PT ;  /* 0x000000ce1000720c */ /* 0x040fe40003f06270 */
[----:B------:R-:W-:Y:S02]  /*4470*/  ISETP.GE.AND P3, PT, R16, R205, PT ;  /* 0x000000cd1000720c */ /* 0x000fe40003f66270 */
[--C-:B------:R-:W-:Y:S02]  /*4480*/  LOP3.LUT R17, R32, 0x31, R209.reuse, 0xfe, !PT ;  /* 0x0000003120117812 */ /* 0x100fe400078efed1 */
[----:B------:R-:W-:Y:S02]  /*4490*/  FSEL R216, R44, -INF , !P2 ;  /* 0xff8000002cd87808 */ /* 0x000fe40005000000 */
[----:B------:R-:W-:Y:S02]  /*44a0*/  LOP3.LUT R16, R32, 0x38, R209, 0xfe, !PT ;  /* 0x0000003820107812 */ /* 0x000fe400078efed1 */
[----:B------:R-:W-:-:S02]  /*44b0*/  FMNMX3.FTZ R4, R4, R63, R10, !PT ;  /* 0x0000003f04047276 */ /* 0x000fc4000781000a */
[----:B------:R-:W-:Y:S02]  /*44c0*/  FMNMX3.FTZ R5, R5, R15, R218, !PT ;  /* 0x0000000f05057276 */ /* 0x000fe400078100da */
[----:B------:R-:W-:Y:S02]  /*44d0*/  FSEL R217, R51, -INF , !P6 ;  /* 0xff80000033d97808 */ /* 0x000fe40007000000 */
[----:B------:R-:W-:Y:S02]  /*44e0*/  FSEL R198, R46, -INF , !P5 ;  /* 0xff8000002ec67808 */ /* 0x000fe40006800000 */
[-C--:B------:R-:W-:Y:S02]  /*44f0*/  ISETP.GE.AND P6, PT, R17, R206.reuse, PT ;  /* 0x000000ce1100720c */ /* 0x080fe40003fc6270 */
        /* <DEDUP_REMOVED lines=11> */
[----:B------:R-:W-:Y:S01]  /*45b0*/  FMNMX3.FTZ R5, R5, R215, R220, !PT ;  /* 0x000000d705057276 */ /* 0x000fe200078100dc */
[----:B------:R-:W-:Y:S01]  /*45c0*/  BAR.SYNC.DEFER_BLOCKING 0x0 ;  /* 0x0000000000007b1d */ /* 0x000fe20000010000 */
[-C--:B------:R-:W-:Y:S02]  /*45d0*/  ISETP.GE.AND P2, PT, R17, R205.reuse, PT ;  /* 0x000000cd1100720c */ /* 0x080fe40003f46270 */
        /* <DEDUP_REMOVED lines=73> */
.L_x_807:
[----:B------:R-:W-:Y:S01]  /*4a70*/  FMNMX3.FTZ R5, R16, R202, R201, !PT ;  /* 0x000000ca10057276 */ /* 0x000fe200078100c9 */
[----:B------:R-:W-:Y:S01]  /*4a80*/  USHF.L.U32 UR6, UR14, 0x1, URZ ;  /* 0x000000010e067899 */ /* 0x000fe200080006ff */
[----:B------:R-:W2:Y:S01]  /*4a90*/  SHFL.BFLY PT, R6, R7, 0x2, 0x1f ;  /* 0x0c401f0007067f89 */ /* 0x000ea200000e0000 */
[----:B------:R-:W-:Y:S01]  /*4aa0*/  LOP3.LUT R3, R3, UR30, R241, 0x96, !PT ;  /* 0x0000001e03037c12 */ /* 0x000fe2000f8e96f1 */
[----:B------:R-:W-:Y:S01]  /*4ab0*/  IMAD.WIDE.U32 R236, R85, -0x2daee0ad, RZ ;  /* 0xd2511f5355ec7825 */ /* 0x000fe200078e00ff */
[----:B------:R-:W-:Y:S01]  /*4ac0*/  FMNMX.FTZ R5, R200, R5, !PT ;  /* 0x00000005c8057209 */ /* 0x000fe20007810000 */
[----:B------:R-:W-:Y:S01]  /*4ad0*/  UIADD3 UR4, UPT, UPT, UR31, -0x4498517b, URZ ;  /* 0xbb67ae851f047890 */ /* 0x000fe2000fffe0ff */
[----:B------:R-:W-:Y:S01]  /*4ae0*/  LOP3.LUT R0, R176, 0x200, R0, 0xf8, !PT ;  /* 0x00000200b0007812 */ /* 0x000fe200078ef800 */
[----:B------:R-:W-:Y:S01]  /*4af0*/  IMAD.U32 R18, RZ, RZ, UR6 ;  /* 0x00000006ff127e24 */ /* 0x000fe2000f8e00ff */
[----:B------:R-:W-:Y:S01]  /*4b00*/  UIADD3 UR26, UPT, UPT, UR30, -0x61c88647, URZ ;  /* 0x9e3779b91e1a7890 */ /* 0x000fe2000fffe0ff */
[----:B------:R-:W3:Y:S01]  /*4b10*/  SHFL.BFLY PT, R4, R5, 0x2, 0x1f ;  /* 0x0c401f0005047f89 */ /* 0x000ee200000e0000 */
[----:B------:R-:W-:Y:S01]  /*4b20*/  IMAD.WIDE.U32 R234, R3, -0x2daee0ad, RZ ;  /* 0xd2511f5303ea7825 */ /* 0x000fe200078e00ff */
[----:B------:R-:W-:Y:S01]  /*4b30*/  UIADD3 UR23, UPT, UPT, UR30, 0x3c6ef372, URZ ;  /* 0x3c6ef3721e177890 */ /* 0x000fe2000fffe0ff */
[----:B------:R-:W-:Y:S01]  /*4b40*/  LOP3.LUT R18, R18, UR31, R237, 0x96, !PT ;  /* 0x0000001f12127c12 */ /* 0x000fe2000f8e96ed */
[----:B------:R-:W-:Y:S01]  /*4b50*/  UIADD3 UR15, UPT, UPT, UR31, 0x76cf5d0a, URZ ;  /* 0x76cf5d0a1f0f7890 */ /* 0x000fe2000fffe0ff */
[----:B------:R-:W-:Y:S01]  /*4b60*/  LEA R196, R0, UR5, 0x1 ;  /* 0x0000000500c47c11 */ /* 0x000fe2000f8e08ff */
[----:B------:R-:W-:Y:S01]  /*4b70*/  UIADD3 UR14, UPT, UPT, UR31, 0x32370b8f, URZ ;  /* 0x32370b8f1f0e7890 */ /* 0x000fe2000fffe0ff */
[----:B------:R-:W-:Y:S01]  /*4b80*/  LOP3.LUT R228, R236, UR4, R235, 0x96, !PT ;  /* 0x00000004ece47c12 */ /* 0x000fe2000f8e96eb */
[----:B------:R-:W-:Y:S01]  /*4b90*/  IMAD.WIDE.U32 R18, R18, -0x326172a9, RZ ;  /* 0xcd9e8d5712127825 */ /* 0x000fe200078e00ff */
[----:B------:R-:W-:Y:S01]  /*4ba0*/  UIADD3 UR22, UPT, UPT, UR30, -0x255992d5, URZ ;  /* 0xdaa66d2b1e167890 */ /* 0x000fe2000fffe0ff */
[----:B------:R-:W-:Y:S01]  /*4bb0*/  LDSM.16.MT88.4 R156, [R196+0x18000] ;  /* 0x01800000c49c783b */ /* 0x000fe20000004200 */
[----:B------:R-:W-:Y:S01]  /*4bc0*/  UIADD3 UR21, UPT, UPT, UR30, 0x78dde6e4, URZ ;  /* 0x78dde6e41e157890 */ /* 0x000fe2000fffe0ff */
[----:B------:R-:W-:Y:S01]  /*4bd0*/  IMAD.WIDE.U32 R228, R228, -0x326172a9, RZ ;  /* 0xcd9e8d57e4e47825 */ /* 0x000fe200078e00ff */
[----:B------:R-:W-:Y:S01]  /*4be0*/  LOP3.LUT R16, R240, UR26, R19, 0x96, !PT ;  /* 0x0000001af0107c12 */ /* 0x000fe2000f8e9613 */
[----:B------:R-:W4:Y:S01]  /*4bf0*/  LDCU UR4, c[0x0][0x45c] ;  /* 0x00008b80ff0477ac */ /* 0x000f220008000800 */
[----:B------:R-:W-:Y:S01]  /*4c00*/  LDSM.16.MT88.4 R64, [R196+0x1a000] ;  /* 0x01a00000c440783b */ /* 0x000fe20000004200 */
[----:B--2---:R-:W-:Y:S01]  /*4c10*/  FMNMX.FTZ R3, R7, R6, !PT ;  /* 0x0000000607037209 */ /* 0x004fe20007810000 */
[--C-:B------:R-:W-:Y:S01]  /*4c20*/  IMAD.IADD R195, R2, 0x1, R196.reuse ;  /* 0x0000000102c37824 */ /* 0x100fe200078e02c4 */
[----:B------:R-:W-:Y:S01]  /*4c30*/  LOP3.LUT R18, R18, UR23, R229, 0x96, !PT ;  /* 0x0000001712127c12 */ /* 0x000fe2000f8e96e5 */
[----:B------:R-:W-:Y:S01]  /*4c40*/  IMAD.WIDE.U32 R16, R16, -0x2daee0ad, RZ ;  /* 0xd2511f5310107825 */ /* 0x000fe200078e00ff */
[----:B------:R-:W-:Y:S01]  /*4c50*/  UIADD3 UR12, UPT, UPT, UR31, -0x56f99767, URZ ;  /* 0xa90668991f0c7890 */ /* 0x000fe2000fffe0ff */
[----:B------:R-:W2:Y:S01]  /*4c60*/  SHFL.BFLY PT, R164, R3, 0x1, 0x1f ;  /* 0x0c201f0003a47f89 */ /* 0x000ea200000e0000 */
[----:B------:R-:W-:Y:S01]  /*4c70*/  UIADD3 UR13, UPT, UPT, UR31, -0x126145ec, URZ ;  /* 0xed9eba141f0d7890 */ /* 0x000fe2000fffe0ff */
[----:B------:R-:W-:Y:S01]  /*4c80*/  IMAD.WIDE.U32 R18, R18, -0x2daee0ad, RZ ;  /* 0xd2511f5312127825 */ /* 0x000fe200078e00ff */
[----:B---3--:R-:W-:Y:S01]  /*4c90*/  FMNMX.FTZ R5, R5, R4, !PT ;  /* 0x0000000405057209 */ /* 0x008fe20007810000 */
[----:B------:R-:W-:Y:S01]  /*4ca0*/  UIADD3 UR16, UPT, UPT, UR30, -0x4ab325aa, URZ ;  /* 0xb54cda561e107890 */ /* 0x000fe2000fffe0ff */
[----:B------:R-:W-:Y:S01]  /*4cb0*/  LOP3.LUT R4, R234, UR15, R17, 0x96, !PT ;  /* 0x0000000fea047c12 */ /* 0x000fe2000f8e9611 */
[----:B------:R-:W-:Y:S01]  /*4cc0*/  IMAD.IADD R194, R84, 0x1, R195 ;  /* 0x0000000154c27824 */ /* 0x000fe200078e02c3 */
[----:B-1----:R-:W-:Y:S01]  /*4cd0*/  LOP3.LUT R20, R16, UR14, R19, 0x96, !PT ;  /* 0x0000000e10147c12 */ /* 0x002fe2000f8e9613 */
[----:B------:R-:W-:Y:S01]  /*4ce0*/  IMAD.IADD R172, R84, 0x1, R196 ;  /* 0x0000000154ac7824 */ /* 0x000fe200078e02c4 */
[----:B------:R-:W-:Y:S01]  /*4cf0*/  UIADD3 UR17, UPT, UPT, UR30, 0x1715609d, URZ ;  /* 0x1715609d1e117890 */ /* 0x000fe2000fffe0ff */
[----:B------:R-:W-:Y:S01]  /*4d00*/  IMAD.WIDE.U32 R16, R4, -0x326172a9, RZ ;  /* 0xcd9e8d5704107825 */ /* 0x000fe200078e00ff */
[----:B------:R-:W-:Y:S01]  /*4d10*/  LDSM.16.MT88.4 R48, [R195+0x18000] ;  /* 0x01800000c330783b */ /* 0x000fe20000004200 */
[----:B------:R-:W-:-:S02]  /*4d20*/  UIADD3 UR7, UPT, UPT, UR31, 0x646e171e, URZ ;  /* 0x646e171e1f077890 */ /* 0x000fc4000fffe0ff */
[----:B------:R-:W-:Y:S01]  /*4d30*/  IMAD.WIDE.U32 R20, R20, -0x326172a9, RZ ;  /* 0xcd9e8d5714147825 */ /* 0x000fe200078e00ff */
[----:B------:R-:W1:Y:S01]  /*4d40*/  SHFL.BFLY PT, R4, R5, 0x1, 0x1f ;  /* 0x0c201f0005047f89 */ /* 0x000e6200000e0000 */
[----:B------:R-:W-:Y:S01]  /*4d50*/  LOP3.LUT R6, R228, UR22, R17, 0x96, !PT ;  /* 0x00000016e4067c12 */ /* 0x000fe2000f8e9611 */
[----:B------:R-:W-:Y:S02]  /*4d60*/  UIADD3 UR6, UPT, UPT, UR6, 0x1, URZ ;  /* 0x0000000106067890 */ /* 0x000fe4000fffe0ff */
[----:B------:R-:W-:Y:S01]  /*4d70*/  LOP3.LUT R16, R16, UR21, R21, 0x96, !PT ;  /* 0x0000001510107c12 */ /* 0x000fe2000f8e9615 */
[----:B------:R-:W3:Y:S01]  /*4d80*/  LDSM.16.MT88.4 R40, [R172+0x18000] ;  /* 0x01800000ac28783b */ /* 0x000ee20000004200 */
[----:B------:R-:W-:Y:S01]  /*4d90*/  IMAD.WIDE.U32 R6, R6, -0x2daee0ad, RZ ;  /* 0xd2511f5306067825 */ /* 0x000fe200078e00ff */
[----:B--2---:R-:W-:-:S03]  /*4da0*/  FMNMX.FTZ R164, R3, R164, !PT ;  /* 0x000000a403a47209 */ /* 0x004fc60007810000 */
[----:B------:R-:W-:Y:S01]  /*4db0*/  IMAD.WIDE.U32 R16, R16, -0x2daee0ad, RZ ;  /* 0xd2511f5310107825 */ /* 0x000fe200078e00ff */
[----:B------:R-:W-:Y:S01]  /*4dc0*/  LOP3.LUT R18, R18, UR13, R7, 0x96, !PT ;  /* 0x0000000d12127c12 */ /* 0x000fe2000f8e9607 */
[----:B------:R-:W2:Y:S01]  /*4dd0*/  LDSM.16.MT88.4 R72, [R172+0x1a000] ;  /* 0x01a00000ac48783b */ /* 0x000ea20000004200 */
[C---:B------:R-:W-:Y:S01]  /*4de0*/  FSETP.NEU.FTZ.AND P0, PT, R164.reuse, -INF , PT ;  /* 0xff800000a400780b */ /* 0x040fe20003f1d000 */
[----:B----4-:R-:W-:Y:S01]  /*4df0*/  FMUL.FTZ R175, R164, UR4 ;  /* 0x00000004a4af7c20 */ /* 0x010fe20008410000 */
[----:B------:R-:W-:Y:S01]  /*4e00*/  LOP3.LUT R3, R6, UR12, R17, 0x96, !PT ;  /* 0x0000000c06037c12 */ /* 0x000fe2000f8e9611 */
[----:B------:R-:W-:Y:S01]  /*4e10*/  IMAD.WIDE.U32 R18, R18, -0x326172a9, RZ ;  /* 0xcd9e8d5712127825 */ /* 0x000fe200078e00ff */
[----:B------:R-:W4:Y:S02]  /*4e20*/  LDSM.16.MT88.4 R104, [R172+0x1c000] ;  /* 0x01c00000ac68783b */ /* 0x000f240000004200 */
[----:B------:R-:W-:Y:S01]  /*4e30*/  FSEL R175, R175, RZ, P0 ;  /* 0x000000ffafaf7208 */ /* 0x000fe20000000000 */
[----:B------:R-:W-:Y:S01]  /*4e40*/  IMAD.WIDE.U32 R22, R3, -0x326172a9, RZ ;  /* 0xcd9e8d5703167825 */ /* 0x000fe200078e00ff */
[----:B------:R-:W5:Y:S01]  /*4e50*/  LDSM.16.MT88.4 R136, [R172+0x1e000] ;  /* 0x01e00000ac88783b */ /* 0x000f620000004200 */
[----:B-1----:R-:W-:-:S02]  /*4e60*/  FMNMX.FTZ R3, R5, R4, !PT ;  /* 0x0000000405037209 */ /* 0x002fc40007810000 */
[----:B------:R-:W-:Y:S01]  /*4e70*/  IMAD.MOV.U32 R6, RZ, RZ, R22 ;  /* 0x000000ffff067224 */ /* 0x000fe200078e0016 */
[----:B------:R-:W1:Y:S01]  /*4e80*/  LDC R4, c[0x0][0x4f8] ;  /* 0x00013e00ff047b82 */ /* 0x000e620000000800 */
[--C-:B------:R-:W-:Y:S01]  /*4e90*/  FFMA.FTZ R193, R26, UR4, -R175.reuse ;  /* 0x000000041ac17c23 */ /* 0x100fe200080108af */
[C---:B------:R-:W-:Y:S01]  /*4ea0*/  FSETP.NEU.FTZ.AND P0, PT, R3.reuse, -INF , PT ;  /* 0xff8000000300780b */ /* 0x040fe20003f1d000 */
[----:B------:R-:W-:Y:S01]  /*4eb0*/  FMUL.FTZ R174, R3, UR4 ;  /* 0x0000000403ae7c20 */ /* 0x000fe20008410000 */
[--C-:B------:R-:W-:Y:S01]  /*4ec0*/  FFMA.FTZ R192, R27, UR4, -R175.reuse ;  /* 0x000000041bc07c23 */ /* 0x100fe200080108af */
[--C-:B------:R-:W-:Y:S01]  /*4ed0*/  FFMA.FTZ R191, R60, UR4, -R175.reuse ;  /* 0x000000043cbf7c23 */ /* 0x100fe200080108af */
[----:B------:R-:W-:Y:S01]  /*4ee0*/  FFMA.FTZ R188, R61, UR4, -R175 ;  /* 0x000000043dbc7c23 */ /* 0x000fe200080108af */
[----:B------:R-:W-:Y:S01]  /*4ef0*/  PRMT R5, R22, 0x7773, RZ ;  /* 0x0000777316057816 */ /* 0x000fe200000000ff */
[----:B------:R-:W-:Y:S01]  /*4f00*/  MUFU.EX2 R193, R193 ;  /* 0x000000c100c17308 */ /* 0x000fe20000000800 */
[----:B------:R-:W-:Y:S01]  /*4f10*/  FSEL R174, R174, RZ, P0 ;  /* 0x000000ffaeae7208 */ /* 0x000fe20000000000 */
[----:B------:R-:W-:Y:S01]  /*4f20*/  LDSM.16.MT88.4 R56, [R194+0x18000] ;  /* 0x01800000c238783b */ /* 0x000fe20000004200 */
[----:B------:R-:W-:Y:S01]  /*4f30*/  PRMT R147, R22, 0x7772, RZ ;  /* 0x0000777216937816 */ /* 0x000fe200000000ff */
[----:B------:R-:W3:Y:S01]  /*4f40*/  MUFU.EX2 R192, R192 ;  /* 0x000000c000c07308 */ /* 0x000ee20000000800 */
[----:B------:R-:W-:Y:S01]  /*4f50*/  LOP3.LUT R145, R18, UR16, R23, 0x96, !PT ;  /* 0x0000001012917c12 */ /* 0x000fe2000f8e9617 */
[--C-:B------:R-:W-:Y:S01]  /*4f60*/  FFMA.FTZ R186, R62, UR4, -R174.reuse ;  /* 0x000000043eba7c23 */ /* 0x100fe200080108ae */
[--C-:B------:R-:W-:Y:S01]  /*4f70*/  FFMA.FTZ R185, R63, UR4, -R174.reuse ;  /* 0x000000043fb97c23 */ /* 0x100fe200080108ae */
[--C-:B------:R-:W-:Y:S01]  /*4f80*/  FFMA.FTZ R190, R24, UR4, -R174.reuse ;  /* 0x0000000418be7c23 */ /* 0x100fe200080108ae */
[----:B------:R-:W-:Y:S01]  /*4f90*/  FFMA.FTZ R189, R25, UR4, -R174 ;  /* 0x0000000419bd7c23 */ /* 0x000fe200080108ae */
[----:B------:R-:W-:Y:S01]  /*4fa0*/  PRMT R146, R22, 0x7771, RZ ;  /* 0x0000777116927816 */ /* 0x000fe200000000ff */
[----:B------:R-:W-:Y:S01]  /*4fb0*/  MUFU.EX2 R191, R191 ;  /* 0x000000bf00bf7308 */ /* 0x000fe20000000800 */
[----:B------:R-:W-:Y:S01]  /*4fc0*/  LOP3.LUT R6, R6, 0xff, RZ, 0xc0, !PT ;  /* 0x000000ff06067812 */ /* 0x000fe200078ec0ff */
[----:B------:R-:W-:Y:S01]  /*4fd0*/  LDSM.16.MT88.4 R80, [R195+0x1a000] ;  /* 0x01a00000c350783b */ /* 0x000fe20000004200 */
[--C-:B------:R-:W-:Y:S01]  /*4fe0*/  PRMT R147, R147, 0x5410, R5.reuse ;  /* 0x0000541093937816 */ /* 0x100fe20000000005 */
[----:B------:R-:W2:Y:S01]  /*4ff0*/  MUFU.EX2 R188, R188 ;  /* 0x000000bc00bc7308 */ /* 0x000ea20000000800 */
[C---:B------:R-:W-:Y:S01]  /*5000*/  LOP3.LUT R144, R145.reuse, 0xffff, RZ, 0xc0, !PT ;  /* 0x0000ffff91907812 */ /* 0x040fe200078ec0ff */
[----:B------:R-:W-:Y:S01]  /*5010*/  LDSM.16.MT88.4 R88, [R194+0x1a000] ;  /* 0x01a00000c258783b */ /* 0x000fe20000004200 */
[C---:B------:R-:W-:Y:S01]  /*5020*/  PRMT R5, R145.reuse, 0x7632, R5 ;  /* 0x0000763291057816 */ /* 0x040fe20000000005 */
[----:B------:R-:W-:Y:S01]  /*5030*/  MUFU.EX2 R186, R186 ;  /* 0x000000ba00ba7308 */ /* 0x000fe20000000800 */
[----:B------:R-:W-:Y:S01]  /*5040*/  PRMT R146, R6, 0x5410, R146 ;  /* 0x0000541006927816 */ /* 0x000fe20000000092 */
[----:B------:R-:W-:Y:S01]  /*5050*/  LDSM.16.MT88.4 R96, [R196+0x1c000] ;  /* 0x01c00000c460783b */ /* 0x000fe20000004200 */
[----:B------:R-:W-:Y:S01]  /*5060*/  LOP3.LUT R6, R145, 0xff, RZ, 0xc0, !PT ;  /* 0x000000ff91067812 */ /* 0x000fe200078ec0ff */
[----:B------:R-:W4:Y:S01]  /*5070*/  MUFU.EX2 R185, R185 ;  /* 0x000000b900b97308 */ /* 0x000f220000000800 */
[----:B-1----:R-:W-:Y:S01]  /*5080*/  LOP3.LUT R4, R4, 0xff, RZ, 0xc0, !PT ;  /* 0x000000ff04047812 */ /* 0x002fe200078ec0ff */
[----:B------:R-:W-:Y:S01]  /*5090*/  LDSM.16.MT88.4 R112, [R195+0x1c000] ;  /* 0x01c00000c370783b */ /* 0x000fe20000004200 */
[----:B------:R-:W-:Y:S01]  /*50a0*/  SHF.R.U32.HI R145, RZ, 0x18, R145 ;  /* 0x00000018ff917819 */ /* 0x000fe20000011691 */
[----:B------:R-:W-:Y:S01]  /*50b0*/  MUFU.EX2 R190, R190 ;  /* 0x000000be00be7308 */ /* 0x000fe20000000800 */
[----:B------:R-:W-:Y:S01]  /*50c0*/  SHF.R.U32.HI R144, RZ, 0x8, R144 ;  /* 0x00000008ff907819 */ /* 0x000fe20000011690 */
[----:B------:R-:W-:Y:S01]  /*50d0*/  IMAD R173, R4, 0x10000, R4 ;  /* 0x0001000004ad7824 */ /* 0x000fe200078e0204 */
[----:B------:R-:W-:Y:S01]  /*50e0*/  LOP3.LUT R5, R5, 0xff, RZ, 0xc0, !PT ;  /* 0x000000ff05057812 */ /* 0x000fe200078ec0ff */
[----:B------:R-:W1:Y:S01]  /*50f0*/  MUFU.EX2 R189, R189 ;  /* 0x000000bd00bd7308 */ /* 0x000e620000000800 */
[----:B------:R-:W-:Y:S01]  /*5100*/  PRMT R144, R6, 0x5410, R144 ;  /* 0x0000541006907816 */ /* 0x000fe20000000090 */
[----:B------:R-:W-:Y:S01]  /*5110*/  LDSM.16.MT88.4 R120, [R194+0x1c000] ;  /* 0x01c00000c278783b */ /* 0x000fe20000004200 */
[----:B------:R-:W-:Y:S01]  /*5120*/  PRMT R145, R5, 0x5410, R145 ;  /* 0x0000541005917816 */ /* 0x000fe20000000091 */
[--C-:B------:R-:W-:Y:S01]  /*5130*/  FFMA.FTZ R184, R14, UR4, -R175.reuse ;  /* 0x000000040eb87c23 */ /* 0x100fe200080108af */
[----:B------:R-:W-:Y:S01]  /*5140*/  LOP3.LUT R147, R147, 0xff00ff, RZ, 0xc0, !PT ;  /* 0x00ff00ff93937812 */ /* 0x000fe200078ec0ff */
[----:B------:R-:W-:Y:S01]  /*5150*/  LDSM.16.MT88.4 R128, [R196+0x1e000] ;  /* 0x01e00000c480783b */ /* 0x000fe20000004200 */
[----:B---3--:R-:W-:Y:S01]  /*5160*/  F2FP.F16.F32.PACK_AB R5, R192, R193 ;  /* 0x000000c1c005723e */ /* 0x008fe200000000ff */
[--C-:B------:R-:W-:Y:S01]  /*5170*/  FFMA.FTZ R180, R15, UR4, -R175.reuse ;  /* 0x000000040fb47c23 */ /* 0x100fe200080108af */
[----:B--2---:R-:W-:Y:S01]  /*5180*/  F2FP.F16.F32.PACK_AB R7, R188, R191 ;  /* 0x000000bfbc07723e */ /* 0x004fe200000000ff */
[----:B------:R-:W-:Y:S01]  /*5190*/  LDSM.16.MT88.4 R152, [R195+0x1e000] ;  /* 0x01e00000c398783b */ /* 0x000fe20000004200 */
[----:B----4-:R-:W-:Y:S01]  /*51a0*/  F2FP.F16.F32.PACK_AB R6, R185, R186 ;  /* 0x000000bab906723e */ /* 0x010fe200000000ff */
[--C-:B------:R-:W-:Y:S01]  /*51b0*/  FFMA.FTZ R179, R12, UR4, -R174.reuse ;  /* 0x000000040cb37c23 */ /* 0x100fe200080108ae */
[--C-:B------:R-:W-:Y:S01]  /*51c0*/  HSET2.LE.AND R146, R146, R173.reuse, PT ;  /* 0x000000ad92927233 */ /* 0x100fe20003803000 */
[--C-:B------:R-:W-:Y:S01]  /*51d0*/  FFMA.FTZ R178, R9, UR4, -R174.reuse ;  /* 0x0000000409b27c23 */ /* 0x100fe200080108ae */
[--C-:B------:R-:W-:Y:S01]  /*51e0*/  HSET2.LE.AND R147, R147, R173.reuse, PT ;  /* 0x000000ad93937233 */ /* 0x100fe20003803000 */
[--C-:B------:R-:W-:Y:S01]  /*51f0*/  FFMA.FTZ R187, R11, UR4, -R175.reuse ;  /* 0x000000040bbb7c23 */ /* 0x100fe200080108af */
[--C-:B------:R-:W-:Y:S01]  /*5200*/  HSET2.LE.AND R144, R144, R173.reuse, PT ;  /* 0x000000ad90907233 */ /* 0x100fe20003803000 */
[----:B------:R-:W-:Y:S01]  /*5210*/  FFMA.FTZ R183, R13, UR4, -R175 ;  /* 0x000000040db77c23 */ /* 0x000fe200080108af */
[--C-:B------:R-:W-:Y:S01]  /*5220*/  HSET2.LE.AND R145, R145, R173.reuse, PT ;  /* 0x000000ad91917233 */ /* 0x100fe20003803000 */
[--C-:B------:R-:W-:Y:S01]  /*5230*/  FFMA.FTZ R182, R10, UR4, -R174.reuse ;  /* 0x000000040ab67c23 */ /* 0x100fe200080108ae */
[----:B-1----:R-:W-:Y:S01]  /*5240*/  F2FP.F16.F32.PACK_AB R4, R189, R190 ;  /* 0x000000bebd04723e */ /* 0x002fe200000000ff */
[--C-:B------:R-:W-:Y:S01]  /*5250*/  FFMA.FTZ R181, R8, UR4, -R174.reuse ;  /* 0x0000000408b57c23 */ /* 0x100fe200080108ae */
[----:B------:R-:W-:Y:S01]  /*5260*/  LOP3.LUT R146, R7, R146, RZ, 0xc0, !PT ;  /* 0x0000009207927212 */ /* 0x000fe200078ec0ff */
[----:B------:R-:W-:Y:S01]  /*5270*/  MUFU.EX2 R179, R179 ;  /* 0x000000b300b37308 */ /* 0x000fe20000000800 */
[----:B------:R-:W-:Y:S01]  /*5280*/  LOP3.LUT R147, R6, R147, RZ, 0xc0, !PT ;  /* 0x0000009306937212 */ /* 0x000fe200078ec0ff */
[----:B------:R-:W-:Y:S01]  /*5290*/  LDSM.16.MT88.4 R168, [R172+0x1e800] ;  /* 0x01e80000aca8783b */ /* 0x000fe20000004200 */
[----:B------:R-:W-:Y:S01]  /*52a0*/  LOP3.LUT R144, R5, R144, RZ, 0xc0, !PT ;  /* 0x0000009005907212 */ /* 0x000fe200078ec0ff */
[----:B------:R-:W-:Y:S01]  /*52b0*/  MUFU.EX2 R178, R178 ;  /* 0x000000b200b27308 */ /* 0x000fe20000000800 */
[----:B------:R-:W-:Y:S01]  /*52c0*/  LOP3.LUT R145, R4, R145, RZ, 0xc0, !PT ;  /* 0x0000009104917212 */ /* 0x000fe200078ec0ff */
[----:B------:R-:W-:Y:S01]  /*52d0*/  LDSM.16.MT88.4 R32, [R195+0x18800] ;  /* 0x01880000c320783b */ /* 0x000fe20000004200 */
[----:B------:R-:W-:Y:S01]  /*52e0*/  LOP3.LUT R14, R20, UR17, R19, 0x96, !PT ;  /* 0x00000011140e7c12 */ /* 0x000fe2000f8e9613 */
[----:B------:R-:W-:Y:S01]  /*52f0*/  MUFU.EX2 R187, R187 ;  /* 0x000000bb00bb7308 */ /* 0x000fe20000000800 */
[----:B------:R-:W-:Y:S01]  /*5300*/  FFMA.FTZ R218, R218, UR4, -R175 ;  /* 0x00000004dada7c23 */ /* 0x000fe200080108af */
[----:B------:R-:W1:Y:S01]  /*5310*/  LDSM.16.MT88.4 R4, [R194+0x1e000] ;  /* 0x01e00000c204783b */ /* 0x000e620000004200 */
[----:B------:R-:W-:Y:S01]  /*5320*/  FFMA.FTZ R214, R214, UR4, -R174 ;  /* 0x00000004d6d67c23 */ /* 0x000fe200080108ae */
[----:B------:R-:W-:Y:S01]  /*5330*/  IMAD.WIDE.U32 R14, R14, -0x2daee0ad, RZ ;  /* 0xd2511f530e0e7825 */ /* 0x000fe200078e00ff */
[----:B------:R-:W2:Y:S01]  /*5340*/  MUFU.EX2 R184, R184 ;  /* 0x000000b800b87308 */ /* 0x000ea20000000800 */
[C---:B------:R-:W-:Y:S01]  /*5350*/  HMMA.16816.F32 R36, R144.reuse, R40, RZ ;  /* 0x000000289024723c */ /* 0x040fe200000018ff */
[----:B------:R-:W-:Y:S01]  /*5360*/  LDSM.16.MT88.4 R28, [R196+0x1a800] ;  /* 0x01a80000c41c783b */ /* 0x000fe20000004200 */
[----:B------:R-:W-:Y:S01]  /*5370*/  IMAD.MOV.U32 R20, RZ, RZ, R14 ;  /* 0x000000ffff147224 */ /* 0x000fe200078e000e */
[----:B------:R-:W-:Y:S01]  /*5380*/  LOP3.LUT R22, R16, UR7, R15, 0x96, !PT ;  /* 0x0000000710167c12 */ /* 0x000fe2000f8e960f */
[----:B------:R-:W-:Y:S01]  /*5390*/  MUFU.EX2 R183, R183 ;  /* 0x000000b700b77308 */ /* 0x000fe20000000800 */
[----:B------:R-:W3:Y:S01]  /*53a0*/  LDSM.16.MT88.4 R16, [R172+0x18800] ;  /* 0x01880000ac10783b */ /* 0x000ee20000004200 */
[----:B------:R-:W-:Y:S01]  /*53b0*/  PRMT R11, R14, 0x7773, RZ ;  /* 0x000077730e0b7816 */ /* 0x000fe200000000ff */
[----:B------:R-:W-:Y:S01]  /*53c0*/  FFMA.FTZ R220, R220, UR4, -R175 ;  /* 0x00000004dcdc7c23 */ /* 0x000fe200080108af */
[----:B------:R-:W-:Y:S01]  /*53d0*/  LOP3.LUT R24, R22, 0xffff, RZ, 0xc0, !PT ;  /* 0x0000ffff16187812 */ /* 0x000fe200078ec0ff */
[----:B------:R-:W-:Y:S01]  /*53e0*/  MUFU.EX2 R180, R180 ;  /* 0x000000b400b47308 */ /* 0x000fe20000000800 */
[C---:B------:R-:W-:Y:S01]  /*53f0*/  PRMT R21, R14.reuse, 0x7772, RZ ;  /* 0x000077720e157816 */ /* 0x040fe200000000ff */
[C---:B------:R-:W-:Y:S01]  /*5400*/  HMMA.16816.F32 R40, R144.reuse, R42, RZ ;  /* 0x0000002a9028723c */ /* 0x040fe200000018ff */
[----:B------:R-:W-:Y:S01]  /*5410*/  PRMT R10, R14, 0x7771, RZ ;  /* 0x000077710e0a7816 */ /* 0x000fe200000000ff */
[----:B------:R-:W4:Y:S01]  /*5420*/  MUFU.EX2 R182, R182 ;  /* 0x000000b600b67308 */ /* 0x000f220000000800 */
[----:B------:R-:W-:Y:S01]  /*5430*/  LOP3.LUT R9, R20, 0xff, RZ, 0xc0, !PT ;  /* 0x000000ff14097812 */ /* 0x000fe200078ec0ff */
[----:B------:R-:W3:Y:S01]  /*5440*/  LDSM.16.MT88.4 R12, [R172+0x1a800] ;  /* 0x01a80000ac0c783b */ /* 0x000ee20000004200 */
[C---:B------:R-:W-:Y:S01]  /*5450*/  PRMT R23, R22.reuse, 0x7632, R23 ;  /* 0x0000763216177816 */ /* 0x040fe20000000017 */
[----:B------:R-:W1:Y:S01]  /*5460*/  MUFU.EX2 R181, R181 ;  /* 0x000000b500b57308 */ /* 0x000e620000000800 */
[----:B------:R-:W-:Y:S01]  /*5470*/  LOP3.LUT R20, R22, 0xff, RZ, 0xc0, !PT ;  /* 0x000000ff16147812 */ /* 0x000fe200078ec0ff */
[C---:B------:R-:W-:Y:S01]  /*5480*/  HMMA.16816.F32 R68, R144.reuse, R72, RZ ;  /* 0x000000489044723c */ /* 0x040fe200000018ff */
[----:B------:R-:W-:Y:S01]  /*5490*/  SHF.R.U32.HI R8, RZ, 0x18, R22 ;  /* 0x00000018ff087819 */ /* 0x000fe20000011616 */
[----:B------:R-:W3:Y:S01]  /*54a0*/  MUFU.EX2 R214, R214 ;  /* 0x000000d600d67308 */ /* 0x000ee20000000800 */
[----:B------:R-:W-:Y:S01]  /*54b0*/  SHF.R.U32.HI R22, RZ, 0x8, R24 ;  /* 0x00000008ff167819 */ /* 0x000fe20000011618 */
[----:B------:R-:W-:Y:S01]  /*54c0*/  FADD.FTZ R192, R193, R192 ;  /* 0x000000c0c1c07221 */ /* 0x000fe20000010000 */
[----:B------:R-:W-:Y:S01]  /*54d0*/  PRMT R21, R21, 0x5410, R11 ;  /* 0x0000541015157816 */ /* 0x000fe2000000000b */
[----:B------:R-:W-:Y:S01]  /*54e0*/  LDSM.16.MT88.4 R24, [R195+0x1a800] ;  /* 0x01a80000c318783b */ /* 0x000fe20000004200 */
[----:B------:R-:W-:Y:S01]  /*54f0*/  PRMT R20, R20, 0x5410, R22 ;  /* 0x0000541014147816 */ /* 0x000fe20000000016 */
[----:B------:R-:W-:Y:S01]  /*5500*/  HMMA.16816.F32 R100, R144, R104, RZ ;  /* 0x000000689064723c */ /* 0x000fe200000018ff */
[----:B------:R-:W-:Y:S01]  /*5510*/  LOP3.LUT R22, R21, 0xff00ff, RZ, 0xc0, !PT ;  /* 0x00ff00ff15167812 */ /* 0x000fe200078ec0ff */
[----:B------:R-:W-:Y:S01]  /*5520*/  FADD.FTZ R189, R190, R189 ;  /* 0x000000bdbebd7221 */ /* 0x000fe20000010000 */
[----:B--2---:R-:W-:Y:S01]  /*5530*/  F2FP.F16.F32.PACK_AB R21, R184, R187 ;  /* 0x000000bbb815723e */ /* 0x004fe200000000ff */
[----:B------:R-:W-:Y:S01]  /*5540*/  FADD.FTZ R191, R191, R192 ;  /* 0x000000c0bfbf7221 */ /* 0x000fe20000010000 */
[----:B------:R-:W-:Y:S01]  /*5550*/  HSET2.LE.AND R20, R20, R173, PT ;  /* 0x000000ad14147233 */ /* 0x000fe20003803000 */
[----:B------:R-:W-:-:S02]  /*5560*/  FADD.FTZ R189, R186, R189 ;  /* 0x000000bdbabd7221 */ /* 0x000fc40000010000 */
[----:B-----5:R-:W-:Y:S01]  /*5570*/  HMMA.16816.F32 R132, R144, R136, RZ ;  /* 0x000000889084723c */ /* 0x020fe200000018ff */
[----:B------:R-:W-:Y:S01]  /*5580*/  FADD.FTZ R191, R188, R191 ;  /* 0x000000bfbcbf7221 */ /* 0x000fe20000010000 */
[----:B------:R-:W-:-:S03]  /*5590*/  FADD.FTZ R185, R185, R189 ;  /* 0x000000bdb9b97221 */ /* 0x000fc60000010000 */
[----:B------:R-:W-:Y:S01]  /*55a0*/  FADD.FTZ R187, R187, R191 ;  /* 0x000000bfbbbb7221 */ /* 0x000fe20000010000 */
[----:B----4-:R-:W-:Y:S02]  /*55b0*/  FADD.FTZ R185, R182, R185 ;  /* 0x000000b9b6b97221 */ /* 0x010fe40000010000 */
[C---:B-1----:R-:W-:Y:S01]  /*55c0*/  HMMA.16816.F32 R148, R144.reuse, R4, RZ ;  /* 0x000000049094723c */ /* 0x042fe200000018ff */
[----:B------:R-:W-:Y:S01]  /*55d0*/  LOP3.LUT R5, R23, 0xff, RZ, 0xc0, !PT ;  /* 0x000000ff17057812 */ /* 0x000fe200078ec0ff */
[----:B------:R-:W-:Y:S01]  /*55e0*/  FADD.FTZ R187, R184, R187 ;  /* 0x000000bbb8bb7221 */ /* 0x000fe20000010000 */
[----:B------:R-:W-:Y:S02]  /*55f0*/  PRMT R4, R9, 0x5410, R10 ;  /* 0x0000541009047816 */ /* 0x000fe4000000000a */
[----:B------:R-:W-:Y:S02]  /*5600*/  PRMT R5, R5, 0x5410, R8 ;  /* 0x0000541005057816 */ /* 0x000fe40000000008 */
[----:B------:R-:W1:Y:S01]  /*5610*/  LDSM.16.MT88.4 R8, [R172+0x1c800] ;  /* 0x01c80000ac08783b */ /* 0x000e620000004200 */
[----:B------:R-:W-:Y:S01]  /*5620*/  HMMA.16816.F32 R160, R144, R156, RZ ;  /* 0x0000009c90a0723c */ /* 0x000fe200000018ff */
[----:B------:R-:W-:-:S02]  /*5630*/  HSET2.LE.AND R23, R4, R173, PT ;  /* 0x000000ad04177233 */ /* 0x000fc40003803000 */
[--C-:B------:R-:W-:Y:S02]  /*5640*/  HSET2.LE.AND R4, R22, R173.reuse, PT ;  /* 0x000000ad16047233 */ /* 0x100fe40003803000 */
[----:B------:R-:W-:Y:S02]  /*5650*/  HSET2.LE.AND R5, R5, R173, PT ;  /* 0x000000ad05057233 */ /* 0x000fe40003803000 */
[C---:B------:R-:W-:Y:S01]  /*5660*/  F2FP.F16.F32.PACK_AB R22, R181.reuse, R182 ;  /* 0x000000b6b516723e */ /* 0x040fe200000000ff */
[----:B------:R-:W-:Y:S01]  /*5670*/  HMMA.16816.F32 R44, R144, R48, RZ ;  /* 0x00000030902c723c */ /* 0x000fe200000018ff */
[----:B------:R-:W-:Y:S02]  /*5680*/  FADD.FTZ R181, R181, R185 ;  /* 0x000000b9b5b57221 */ /* 0x000fe40000010000 */
[----:B------:R-:W-:Y:S02]  /*5690*/  LOP3.LUT R5, R22, R5, RZ, 0xc0, !PT ;  /* 0x0000000516057212 */ /* 0x000fe400078ec0ff */
        /* <DEDUP_REMOVED lines=25> */
[C---:B------:R-:W-:Y:S01]  /*5830*/  F2FP.F16.F32.PACK_AB R7, R178.reuse, R179 ;  /* 0x000000b3b207723e */ /* 0x040fe200000000ff */
[----:B------:R-:W-:Y:S01]  /*5840*/  FADD.FTZ R178, R178, R181 ;  /* 0x000000b5b2b27221 */ /* 0x000fe20000010000 */
[----:B------:R-:W-:Y:S01]  /*5850*/  F2FP.F16.F32.PACK_AB R6, R180, R183 ;  /* 0x000000b7b406723e */ /* 0x000fe200000000ff */
[----:B------:R-:W-:Y:S01]  /*5860*/  FADD.FTZ R183, R183, R187 ;  /* 0x000000bbb7b77221 */ /* 0x000fe20000010000 */
[----:B------:R-:W-:Y:S01]  /*5870*/  LOP3.LUT R7, R7, R4, RZ, 0xc0, !PT ;  /* 0x0000000407077212 */ /* 0x000fe200078ec0ff */
[----:B---3--:R-:W-:Y:S01]  /*5880*/  FADD.FTZ R178, R214, R178 ;  /* 0x000000b2d6b27221 */ /* 0x008fe20000010000 */
[----:B------:R-:W-:Y:S01]  /*5890*/  LOP3.LUT R6, R6, R23, RZ, 0xc0, !PT ;  /* 0x0000001706067212 */ /* 0x000fe200078ec0ff */
[----:B------:R-:W-:Y:S01]  /*58a0*/  FADD.FTZ R183, R180, R183 ;  /* 0x000000b7b4b77221 */ /* 0x000fe20000010000 */
[----:B------:R-:W-:-:S02]  /*58b0*/  LOP3.LUT R4, R21, R20, RZ, 0xc0, !PT ;  /* 0x0000001415047212 */ /* 0x000fc400078ec0ff */
[----:B------:R-:W2:Y:S05]  /*58c0*/  LDSM.16.MT88.4 R20, [R196+0x18800] ;  /* 0x01880000c414783b */ /* 0x000eaa0000004200 */
        /* <DEDUP_REMOVED lines=8> */
[----:B------:R-:W-:Y:S07]  /*5950*/  LDSM.16.MT88.4 R8, [R194+0x1a800] ;  /* 0x01a80000c208783b */ /* 0x000fee0000004200 */
[C---:B--2---:R-:W-:Y:S08]  /*5960*/  HMMA.16816.F32 R160, R4.reuse, R20, R160 ;  /* 0x0000001404a0723c */ /* 0x044ff000000018a0 */
[C---:B---3--:R-:W-:Y:S08]  /*5970*/  HMMA.16816.F32 R52, R4.reuse, R16, R52 ;  /* 0x000000100434723c */ /* 0x048ff00000001834 */
[C---:B------:R-:W-:Y:S01]  /*5980*/  HMMA.16816.F32 R56, R4.reuse, R18, R56 ;  /* 0x000000120438723c */ /* 0x040fe20000001838 */
[----:B------:R-:W1:Y:S07]  /*5990*/  LDSM.16.MT88.4 R16, [R194+0x1c800] ;  /* 0x01c80000c210783b */ /* 0x000e6e0000004200 */
[----:B----4-:R-:W-:Y:S01]  /*59a0*/  HMMA.16816.F32 R92, R4, R12, R92 ;  /* 0x0000000c045c723c */ /* 0x010fe2000000185c */
[----:B------:R-:W-:Y:S01]  /*59b0*/  IMAD.U32 R12, RZ, RZ, UR6 ;  /* 0x00000006ff0c7e24 */ /* 0x000fe2000f8e00ff */
[----:B------:R-:W-:-:S04]  /*59c0*/  UMOV UR6, 0xffffffff ;  /* 0xffffffff00067882 */ /* 0x000fc80000000000 */
[----:B------:R-:W-:Y:S02]  /*59d0*/  LOP3.LUT R12, R12, UR31, R237, 0x96, !PT ;  /* 0x0000001f0c0c7c12 */ /* 0x000fe4000f8e96ed */
[----:B------:R-:W-:Y:S01]  /*59e0*/  HMMA.16816.F32 R156, R4, R22, R156 ;  /* 0x00000016049c723c */ /* 0x000fe2000000189c */
[----:B------:R-:W2:Y:S02]  /*59f0*/  LDSM.16.MT88.4 R20, [R195+0x1c800] ;  /* 0x01c80000c314783b */ /* 0x000ea40000004200 */
[----:B------:R-:W-:-:S05]  /*5a00*/  IMAD.WIDE.U32 R238, R12, -0x326172a9, RZ ;  /* 0xcd9e8d570cee7825 */ /* 0x000fca00078e00ff */
[----:B------:R-:W-:Y:S01]  /*5a10*/  HMMA.16816.F32 R136, R4, R170, R136 ;  /* 0x000000aa0488723c */ /* 0x000fe20000001888 */
[----:B------:R-:W-:Y:S02]  /*5a20*/  LOP3.LUT R170, R240, UR26, R239, 0x96, !PT ;  /* 0x0000001af0aa7c12 */ /* 0x000fe4000f8e96ef */
[----:B------:R-:W-:-:S03]  /*5a30*/  LOP3.LUT R238, R238, UR23, R229, 0x96, !PT ;  /* 0x00000017eeee7c12 */ /* 0x000fc6000f8e96e5 */
[----:B------:R-:W-:Y:S02]  /*5a40*/  IMAD.WIDE.U32 R170, R170, -0x2daee0ad, RZ ;  /* 0xd2511f53aaaa7825 */ /* 0x000fe400078e00ff */
[----:B------:R-:W-:Y:S02]  /*5a50*/  HMMA.16816.F32 R132, R4, R168, R132 ;  /* 0x000000a80484723c */ /* 0x000fe40000001884 */
[----:B------:R-:W-:-:S05]  /*5a60*/  IMAD.WIDE.U32 R238, R238, -0x2daee0ad, RZ ;  /* 0xd2511f53eeee7825 */ /* 0x000fca00078e00ff */
[----:B------:R-:W-:Y:S01]  /*5a70*/  LOP3.LUT R170, R170, UR14, R239, 0x96, !PT ;  /* 0x0000000eaaaa7c12 */ /* 0x000fe2000f8e96ef */
[C---:B------:R-:W-:Y:S01]  /*5a80*/  HMMA.16816.F32 R96, R4.reuse, R14, R96 ;  /* 0x0000000e0460723c */ /* 0x040fe20000001860 */
[----:B------:R-:W3:Y:S07]  /*5a90*/  LDSM.16.MT88.4 R12, [R195+0x1e800] ;  /* 0x01e80000c30c783b */ /* 0x000eee0000004200 */
[----:B-1----:R-:W-:Y:S01]  /*5aa0*/  HMMA.16816.F32 R116, R4, R16, R116 ;  /* 0x000000100474723c */ /* 0x002fe20000001874 */
[----:B------:R-:W-:Y:S01]  /*5ab0*/  LOP3.LUT R16, R234, UR15, R171, 0x96, !PT ;  /* 0x0000000fea107c12 */ /* 0x000fe2000f8e96ab */
[----:B------:R-:W-:-:S04]  /*5ac0*/  IMAD.WIDE.U32 R170, R170, -0x326172a9, RZ ;  /* 0xcd9e8d57aaaa7825 */ /* 0x000fc800078e00ff */
[----:B------:R-:W-:Y:S02]  /*5ad0*/  IMAD.WIDE.U32 R168, R16, -0x326172a9, RZ ;  /* 0xcd9e8d5710a87825 */ /* 0x000fe400078e00ff */
[----:B------:R-:W-:Y:S03]  /*5ae0*/  HMMA.16816.F32 R84, R4, R8, R84 ;  /* 0x000000080454723c */ /* 0x000fe60000001854 */
[----:B------:R-:W-:Y:S02]  /*5af0*/  LOP3.LUT R16, R228, UR22, R169, 0x96, !PT ;  /* 0x00000016e4107c12 */ /* 0x000fe4000f8e96a9 */
[----:B------:R-:W-:-:S03]  /*5b00*/  LOP3.LUT R168, R168, UR21, R171, 0x96, !PT ;  /* 0x00000015a8a87c12 */ /* 0x000fc6000f8e96ab */
[C---:B------:R-:W-:Y:S01]  /*5b10*/  HMMA.16816.F32 R88, R4.reuse, R10, R88 ;  /* 0x0000000a0458723c */ /* 0x040fe20000001858 */
[----:B------:R-:W-:Y:S01]  /*5b20*/  IMAD.WIDE.U32 R16, R16, -0x2daee0ad, RZ ;  /* 0xd2511f5310107825 */ /* 0x000fe200078e00ff */
[----:B------:R-:W1:Y:S03]  /*5b30*/  LDSM.16.MT88.4 R8, [R196+0x1e800] ;  /* 0x01e80000c408783b */ /* 0x000e660000004200 */
[----:B------:R-:W-:Y:S01]  /*5b40*/  IMAD.WIDE.U32 R168, R168, -0x2daee0ad, RZ ;  /* 0xd2511f53a8a87825 */ /* 0x000fe200078e00ff */
[----:B------:R-:W-:Y:S02]  /*5b50*/  LOP3.LUT R238, R238, UR13, R17, 0x96, !PT ;  /* 0x0000000deeee7c12 */ /* 0x000fe4000f8e9611 */
[C---:B--2---:R-:W-:Y:S01]  /*5b60*/  HMMA.16816.F32 R108, R4.reuse, R20, R108 ;  /* 0x00000014046c723c */ /* 0x044fe2000000186c */
[----:B------:R-:W-:Y:S01]  /*5b70*/  FFMA.FTZ R21, R199, UR4, -R175 ;  /* 0x00000004c7157c23 */ /* 0x000fe200080108af */
[----:B------:R-:W-:Y:S01]  /*5b80*/  LOP3.LUT R20, R16, UR12, R169, 0x96, !PT ;  /* 0x0000000c10147c12 */ /* 0x000fe2000f8e96a9 */
[----:B------:R-:W-:Y:S01]  /*5b90*/  IMAD.WIDE.U32 R238, R238, -0x326172a9, RZ ;  /* 0xcd9e8d57eeee7825 */ /* 0x000fe200078e00ff */
[----:B------:R2:W-:Y:S04]  /*5ba0*/  MUFU.EX2 R199, R218 ;  /* 0x000000da00c77308 */ /* 0x0005e80000000800 */
[----:B------:R-:W-:Y:S01]  /*5bb0*/  HMMA.16816.F32 R120, R4, R18, R120 ;  /* 0x000000120478723c */ /* 0x000fe20000001878 */
[----:B------:R-:W4:Y:S01]  /*5bc0*/  LDSM.16.MT88.4 R16, [R194+0x1e800] ;  /* 0x01e80000c210783b */ /* 0x000f220000004200 */
[----:B------:R-:W-:Y:S01]  /*5bd0*/  LOP3.LUT R170, R170, UR17, R239, 0x96, !PT ;  /* 0x00000011aaaa7c12 */ /* 0x000fe2000f8e96ef */
[----:B------:R-:W-:-:S04]  /*5be0*/  FFMA.FTZ R239, R204, UR4, -R175 ;  /* 0x00000004ccef7c23 */ /* 0x000fc800080108af */
[----:B------:R-:W-:Y:S01]  /*5bf0*/  IMAD.WIDE.U32 R170, R170, -0x2daee0ad, RZ ;  /* 0xd2511f53aaaa7825 */ /* 0x000fe200078e00ff */
[C---:B---3--:R-:W-:Y:S03]  /*5c00*/  HMMA.16816.F32 R140, R4.reuse, R12, R140 ;  /* 0x0000000c048c723c */ /* 0x048fe6000000188c */
[--C-:B------:R-:W-:Y:S01]  /*5c10*/  FFMA.FTZ R13, R216, UR4, -R175.reuse ;  /* 0x00000004d80d7c23 */ /* 0x100fe200080108af */
[----:B------:R-:W-:Y:S01]  /*5c20*/  FFMA.FTZ R12, R215, UR4, -R175 ;  /* 0x00000004d70c7c23 */ /* 0x000fe200080108af */
[----:B------:R3:W-:Y:S01]  /*5c30*/  MUFU.EX2 R216, R21 ;  /* 0x0000001500d87308 */ /* 0x0007e20000000800 */
[----:B--2---:R-:W-:Y:S01]  /*5c40*/  FFMA.FTZ R218, R217, UR4, -R174 ;  /* 0x00000004d9da7c23 */ /* 0x004fe200080108ae */
[----:B------:R-:W-:Y:S02]  /*5c50*/  LOP3.LUT R168, R168, UR7, R171, 0x96, !PT ;  /* 0x00000007a8a87c12 */ /* 0x000fe4000f8e96ab */
[----:B------:R2:W-:Y:S01]  /*5c60*/  MUFU.EX2 R215, R13 ;  /* 0x0000000d00d77308 */ /* 0x0005e20000000800 */
[----:B------:R-:W-:Y:S01]  /*5c70*/  HMMA.16816.F32 R76, R4, R24, R76 ;  /* 0x00000018044c723c */ /* 0x000fe2000000184c */
[----:B------:R-:W-:-:S02]  /*5c80*/  IMAD.WIDE.U32 R24, R20, -0x326172a9, RZ ;  /* 0xcd9e8d5714187825 */ /* 0x000fc400078e00ff */
[----:B------:R-:W-:Y:S01]  /*5c90*/  MUFU.EX2 R218, R218 ;  /* 0x000000da00da7308 */ /* 0x000fe20000000800 */
[----:B------:R-:W-:-:S03]  /*5ca0*/  PRMT R20, R24, 0x7772, RZ ;  /* 0x0000777218147816 */ /* 0x000fc600000000ff */
[----:B------:R-:W-:Y:S01]  /*5cb0*/  MUFU.EX2 R239, R239 ;  /* 0x000000ef00ef7308 */ /* 0x000fe20000000800 */
[----:B------:R-:W-:Y:S01]  /*5cc0*/  HMMA.16816.F32 R44, R4, R32, R44 ;  /* 0x00000020042c723c */ /* 0x000fe2000000182c */
[----:B---3--:R-:W-:Y:S01]  /*5cd0*/  PRMT R21, R24, 0x7773, RZ ;  /* 0x0000777318157816 */ /* 0x008fe200000000ff */
[----:B--2---:R-:W-:-:S03]  /*5ce0*/  IMAD.MOV.U32 R13, RZ, RZ, R24 ;  /* 0x000000ffff0d7224 */ /* 0x004fc600078e0018 */
[----:B------:R-:W-:Y:S01]  /*5cf0*/  PRMT R20, R20, 0x5410, R21 ;  /* 0x0000541014147816 */ /* 0x000fe20000000015 */
[--C-:B------:R-:W-:Y:S02]  /*5d00*/  FFMA.FTZ R21, R197, UR4, -R174.reuse ;  /* 0x00000004c5157c23 */ /* 0x100fe400080108ae */
[C---:B-1----:R-:W-:Y:S02]  /*5d10*/  HMMA.16816.F32 R124, R4.reuse, R8, R124 ;  /* 0x00000008047c723c */ /* 0x042fe4000000187c */
[----:B------:R-:W-:Y:S06]  /*5d20*/  MUFU.EX2 R217, R21 ;  /* 0x0000001500d97308 */ /* 0x000fec0000000800 */
[C---:B------:R-:W-:Y:S01]  /*5d30*/  HMMA.16816.F32 R128, R4.reuse, R10, R128 ;  /* 0x0000000a0480723c */ /* 0x040fe20000001880 */
[----:B------:R-:W1:Y:S07]  /*5d40*/  LDSM.16.MT88.4 R8, [R172+0x19000] ;  /* 0x01900000ac08783b */ /* 0x000e6e0000004200 */
[C---:B------:R-:W-:Y:S01]  /*5d50*/  HMMA.16816.F32 R48, R4.reuse, R34, R48 ;  /* 0x000000220430723c */ /* 0x040fe20000001830 */
[----:B------:R-:W-:Y:S07]  /*5d60*/  LDSM.16.MT88.4 R32, [R196+0x1b000] ;  /* 0x01b00000c420783b */ /* 0x000fee0000004200 */
[C---:B------:R-:W-:Y:S08]  /*5d70*/  HMMA.16816.F32 R60, R4.reuse, R28, R60 ;  /* 0x0000001c043c723c */ /* 0x040ff0000000183c */
[C---:B------:R-:W-:Y:S01]  /*5d80*/  HMMA.16816.F32 R64, R4.reuse, R30, R64 ;  /* 0x0000001e0440723c */ /* 0x040fe20000001840 */
[----:B------:R-:W-:Y:S07]  /*5d90*/  LDSM.16.MT88.4 R28, [R172+0x1b000] ;  /* 0x01b00000ac1c783b */ /* 0x000fee0000004200 */
[C---:B------:R-:W-:Y:S08]  /*5da0*/  HMMA.16816.F32 R80, R4.reuse, R26, R80 ;  /* 0x0000001a0450723c */ /* 0x040ff00000001850 */
[----:B------:R-:W-:Y:S01]  /*5db0*/  HMMA.16816.F32 R112, R4, R22, R112 ;  /* 0x000000160470723c */ /* 0x000fe20000001870 */
[--C-:B------:R-:W-:Y:S01]  /*5dc0*/  FFMA.FTZ R23, R198, UR4, -R174.reuse ;  /* 0x00000004c6177c23 */ /* 0x100fe200080108ae */
[----:B------:R-:W-:Y:S01]  /*5dd0*/  LOP3.LUT R22, R13, 0xff, RZ, 0xc0, !PT ;  /* 0x000000ff0d167812 */ /* 0x000fe200078ec0ff */
[----:B------:R2:W3:Y:S01]  /*5de0*/  MUFU.EX2 R198, R12 ;  /* 0x0000000c00c67308 */ /* 0x0004e20000000800 */
[----:B------:R-:W-:Y:S01]  /*5df0*/  LOP3.LUT R13, R238, UR16, R25, 0x96, !PT ;  /* 0x00000010ee0d7c12 */ /* 0x000fe2000f8e9619 */
[----:B------:R-:W-:-:S02]  /*5e00*/  FFMA.FTZ R238, R200, UR4, -R174 ;  /* 0x00000004c8ee7c23 */ /* 0x000fc400080108ae */
[----:B------:R5:W1:Y:S01]  /*5e10*/  MUFU.EX2 R197, R23 ;  /* 0x0000001700c57308 */ /* 0x000a620000000800 */
[C---:B------:R-:W-:Y:S01]  /*5e20*/  HMMA.16816.F32 R152, R4.reuse, R14, R152 ;  /* 0x0000000e0498723c */ /* 0x040fe20000001898 */
[----:B------:R-:W-:Y:S02]  /*5e30*/  LOP3.LUT R14, R13, 0xffff, RZ, 0xc0, !PT ;  /* 0x0000ffff0d0e7812 */ /* 0x000fe400078ec0ff */
[----:B------:R-:W-:Y:S01]  /*5e40*/  SHF.R.U32.HI R15, RZ, 0x18, R13 ;  /* 0x00000018ff0f7819 */ /* 0x000fe2000001160d */
[----:B------:R-:W-:Y:S04]  /*5e50*/  MUFU.EX2 R238, R238 ;  /* 0x000000ee00ee7308 */ /* 0x000fe80000000800 */
[----:B----4-:R-:W-:Y:S01]  /*5e60*/  HMMA.16816.F32 R148, R4, R16, R148 ;  /* 0x000000100494723c */ /* 0x010fe20000001894 */
[----:B--2---:R-:W-:-:S02]  /*5e70*/  PRMT R12, R24, 0x7771, RZ ;  /* 0x00007771180c7816 */ /* 0x004fc400000000ff */
[----:B---3--:R-:W-:Y:S01]  /*5e80*/  F2FP.F16.F32.PACK_AB R21, R198, R215 ;  /* 0x000000d7c615723e */ /* 0x008fe200000000ff */
[----:B------:R-:W-:Y:S01]  /*5e90*/  LDSM.16.MT88.4 R24, [R172+0x1d000] ;  /* 0x01d00000ac18783b */ /* 0x000fe20000004200 */
[----:B------:R-:W-:Y:S02]  /*5ea0*/  PRMT R12, R22, 0x5410, R12 ;  /* 0x00005410160c7816 */ /* 0x000fe4000000000c */
[C---:B------:R-:W-:Y:S01]  /*5eb0*/  PRMT R22, R13.reuse, 0x7632, R22 ;  /* 0x000076320d167816 */ /* 0x040fe20000000016 */
[----:B------:R-:W-:Y:S01]  /*5ec0*/  HMMA.16816.F32 R144, R4, R18, R144 ;  /* 0x000000120490723c */ /* 0x000fe20000001890 */
[----:B------:R-:W2:Y:S01]  /*5ed0*/  LDSM.16.MT88.4 R4, [R195+0x19000] ;  /* 0x01900000c304783b */ /* 0x000ea20000004200 */
[----:B-----5:R-:W-:Y:S02]  /*5ee0*/  LOP3.LUT R23, R13, 0xff, RZ, 0xc0, !PT ;  /* 0x000000ff0d177812 */ /* 0x020fe400078ec0ff */
[----:B------:R-:W-:Y:S02]  /*5ef0*/  SHF.R.U32.HI R13, RZ, 0x8, R14 ;  /* 0x00000008ff0d7819 */ /* 0x000fe4000001160e */
[----:B------:R-:W-:-:S02]  /*5f00*/  LOP3.LUT R22, R22, 0xff, RZ, 0xc0, !PT ;  /* 0x000000ff16167812 */ /* 0x000fc400078ec0ff */
[--C-:B------:R-:W-:Y:S02]  /*5f10*/  HSET2.LE.AND R14, R12, R173.reuse, PT ;  /* 0x000000ad0c0e7233 */ /* 0x100fe40003803000 */
[----:B------:R-:W-:Y:S02]  /*5f20*/  PRMT R13, R23, 0x5410, R13 ;  /* 0x00005410170d7816 */ /* 0x000fe4000000000d */
[----:B------:R-:W-:Y:S02]  /*5f30*/  PRMT R12, R22, 0x5410, R15 ;  /* 0x00005410160c7816 */ /* 0x000fe4000000000f */
[----:B------:R-:W-:Y:S02]  /*5f40*/  LOP3.LUT R15, R20, 0xff00ff, RZ, 0xc0, !PT ;  /* 0x00ff00ff140f7812 */ /* 0x000fe400078ec0ff */
[----:B------:R-:W-:Y:S02]  /*5f50*/  HSET2.LE.AND R20, R13, R173, PT ;  /* 0x000000ad0d147233 */ /* 0x000fe40003803000 */
[----:B------:R-:W-:-:S02]  /*5f60*/  LOP3.LUT R14, R21, R14, RZ, 0xc0, !PT ;  /* 0x0000000e150e7212 */ /* 0x000fc400078ec0ff */
[--C-:B------:R-:W-:Y:S02]  /*5f70*/  HSET2.LE.AND R15, R15, R173.reuse, PT ;  /* 0x000000ad0f0f7233 */ /* 0x100fe40003803000 */
[----:B------:R-:W-:Y:S02]  /*5f80*/  HSET2.LE.AND R13, R12, R173, PT ;  /* 0x000000ad0c0d7233 */ /* 0x000fe40003803000 */
[----:B-1----:R-:W-:Y:S02]  /*5f90*/  F2FP.F16.F32.PACK_AB R17, R217, R197 ;  /* 0x000000c5d911723e */ /* 0x002fe400000000ff */
[----:B------:R-:W-:Y:S01]  /*5fa0*/  F2FP.F16.F32.PACK_AB R21, R216, R199 ;  /* 0x000000c7d815723e */ /* 0x000fe200000000ff */
[----:B------:R-:W-:Y:S01]  /*5fb0*/  FADD.FTZ R199, R199, R183 ;  /* 0x000000b7c7c77221 */ /* 0x000fe20000010000 */
[C---:B------:R-:W-:Y:S01]  /*5fc0*/  F2FP.F16.F32.PACK_AB R16, R218.reuse, R214 ;  /* 0x000000d6da10723e */ /* 0x040fe200000000ff */
[----:B------:R-:W-:Y:S01]  /*5fd0*/  FADD.FTZ R218, R218, R178 ;  /* 0x000000b2dada7221 */ /* 0x000fe20000010000 */
[----:B------:R-:W-:Y:S01]  /*5fe0*/  LOP3.LUT R15, R17, R15, RZ, 0xc0, !PT ;  /* 0x0000000f110f7212 */ /* 0x000fe200078ec0ff */
[----:B------:R-:W-:Y:S01]  /*5ff0*/  FADD.FTZ R199, R216, R199 ;  /* 0x000000c7d8c77221 */ /* 0x000fe20000010000 */
[----:B------:R-:W-:Y:S01]  /*6000*/  LOP3.LUT R12, R21, R20, RZ, 0xc0, !PT ;  /* 0x00000014150c7212 */ /* 0x000fe200078ec0ff */
[----:B------:R-:W-:Y:S01]  /*6010*/  FADD.FTZ R218, R197, R218 ;  /* 0x000000dac5da7221 */ /* 0x000fe20000010000 */
[----:B------:R-:W-:Y:S01]  /*6020*/  LOP3.LUT R13, R16, R13, RZ, 0xc0, !PT ;  /* 0x0000000d100d7212 */ /* 0x000fe200078ec0ff */
[----:B------:R-:W-:Y:S01]  /*6030*/  LDSM.16.MT88.4 R20, [R172+0x1f000] ;  /* 0x01f00000ac14783b */ /* 0x000fe20000004200 */
[----:B------:R-:W-:Y:S01]  /*6040*/  FADD.FTZ R215, R215, R199 ;  /* 0x000000c7d7d77221 */ /* 0x000fe20000010000 */
[----:B------:R-:W-:-:S02]  /*6050*/  FADD.FTZ R217, R217, R218 ;  /* 0x000000dad9d97221 */ /* 0x000fc40000010000 */
[----:B------:R-:W1:Y:S01]  /*6060*/  LDSM.16.MT88.4 R16, [R196+0x19000] ;  /* 0x01900000c410783b */ /* 0x000e620000004200 */
[----:B------:R-:W-:Y:S01]  /*6070*/  FADD.FTZ R215, R198, R215 ;  /* 0x000000d7c6d77221 */ /* 0x000fe20000010000 */
[C---:B------:R-:W-:Y:S08]  /*6080*/  HMMA.16816.F32 R36, R12.reuse, R8, R36 ;  /* 0x000000080c24723c */ /* 0x040ff00000001824 */
[C---:B------:R-:W-:Y:S01]  /*6090*/  HMMA.16816.F32 R40, R12.reuse, R10, R40 ;  /* 0x0000000a0c28723c */ /* 0x040fe20000001828 */
[----:B------:R-:W3:Y:S07]  /*60a0*/  LDSM.16.MT88.4 R8, [R194+0x19000] ;  /* 0x01900000c208783b */ /* 0x000eee0000004200 */
[C---:B--2---:R-:W-:Y:S08]  /*60b0*/  HMMA.16816.F32 R44, R12.reuse, R4, R44 ;  /* 0x000000040c2c723c */ /* 0x044ff0000000182c */
[C---:B------:R-:W-:Y:S01]  /*60c0*/  HMMA.16816.F32 R48, R12.reuse, R6, R48 ;  /* 0x000000060c30723c */ /* 0x040fe20000001830 */
[----:B------:R-:W2:Y:S07]  /*60d0*/  LDSM.16.MT88.4 R4, [R196+0x1d000] ;  /* 0x01d00000c404783b */ /* 0x000eae0000004200 */
[C---:B------:R-:W-:Y:S08]  /*60e0*/  HMMA.16816.F32 R68, R12.reuse, R28, R68 ;  /* 0x0000001c0c44723c */ /* 0x040ff00000001844 */
        /* <DEDUP_REMOVED lines=14> */
[C---:B-1----:R-:W-:Y:S01]  /*61d0*/  HMMA.16816.F32 R116, R12.reuse, R16, R116 ;  /* 0x000000100c74723c */ /* 0x042fe20000001874 */
[----:B------:R-:W-:Y:S01]  /*61e0*/  FFMA.FTZ R16, R219, UR4, -R175 ;  /* 0x00000004db107c23 */ /* 0x000fe200080108af */
[C---:B------:R-:W-:Y:S01]  /*61f0*/  PRMT R17, R170.reuse, 0x7772, RZ ;  /* 0x00007772aa117816 */ /* 0x040fe200000000ff */
[----:B------:R-:W-:Y:S05]  /*6200*/  MUFU.EX2 R219, R220 ;  /* 0x000000dc00db7308 */ /* 0x000fea0000000800 */
[----:B---3--:R-:W-:Y:S01]  /*6210*/  HMMA.16816.F32 R128, R12, R10, R128 ;  /* 0x0000000a0c80723c */ /* 0x008fe20000001880 */
[----:B------:R-:W-:Y:S01]  /*6220*/  IMAD.MOV.U32 R10, RZ, RZ, R170 ;  /* 0x000000ffff0a7224 */ /* 0x000fe200078e00aa */
[----:B------:R-:W-:-:S04]  /*6230*/  PRMT R11, R170, 0x7773, RZ ;  /* 0x00007773aa0b7816 */ /* 0x000fc800000000ff */
[----:B------:R-:W-:Y:S02]  /*6240*/  LOP3.LUT R10, R10, 0xff, RZ, 0xc0, !PT ;  /* 0x000000ff0a0a7812 */ /* 0x000fe400078ec0ff */
[C---:B------:R-:W-:Y:S01]  /*6250*/  HMMA.16816.F32 R120, R12.reuse, R18, R120 ;  /* 0x000000120c78723c */ /* 0x040fe20000001878 */
[C---:B------:R-:W-:Y:S02]  /*6260*/  LOP3.LUT R18, R168.reuse, 0xffff, RZ, 0xc0, !PT ;  /* 0x0000ffffa8127812 */ /* 0x040fe400078ec0ff */
[----:B------:R-:W-:Y:S02]  /*6270*/  LOP3.LUT R19, R168, 0xff, RZ, 0xc0, !PT ;  /* 0x000000ffa8137812 */ /* 0x000fe400078ec0ff */
[----:B------:R-:W-:Y:S02]  /*6280*/  SHF.R.U32.HI R18, RZ, 0x8, R18 ;  /* 0x00000008ff127819 */ /* 0x000fe40000011612 */
[----:B------:R-:W-:Y:S01]  /*6290*/  PRMT R17, R17, 0x5410, R11 ;  /* 0x0000541011117816 */ /* 0x000fe2000000000b */
[----:B------:R-:W-:Y:S01]  /*62a0*/  HMMA.16816.F32 R124, R12, R8, R124 ;  /* 0x000000080c7c723c */ /* 0x000fe2000000187c */
[----:B------:R-:W-:Y:S01]  /*62b0*/  FFMA.FTZ R8, R212, UR4, -R175 ;  /* 0x00000004d4087c23 */ /* 0x000fe200080108af */
[--C-:B------:R-:W-:Y:S01]  /*62c0*/  FFMA.FTZ R9, R203, UR4, -R174.reuse ;  /* 0x00000004cb097c23 */ /* 0x100fe200080108ae */
[----:B------:R1:W-:Y:S01]  /*62d0*/  MUFU.EX2 R212, R16 ;  /* 0x0000001000d47308 */ /* 0x0003e20000000800 */
[----:B------:R-:W-:Y:S01]  /*62e0*/  FFMA.FTZ R203, R202, UR4, -R174 ;  /* 0x00000004cacb7c23 */ /* 0x000fe200080108ae */
[----:B------:R-:W-:-:S02]  /*62f0*/  PRMT R18, R19, 0x5410, R18 ;  /* 0x0000541013127816 */ /* 0x000fc40000000012 */
[----:B------:R3:W-:Y:S01]  /*6300*/  MUFU.EX2 R202, R8 ;  /* 0x0000000800ca7308 */ /* 0x0007e20000000800 */
[----:B--2---:R-:W-:Y:S01]  /*6310*/  HMMA.16816.F32 R140, R12, R4, R140 ;  /* 0x000000040c8c723c */ /* 0x004fe2000000188c */
[----:B------:R-:W-:Y:S02]  /*6320*/  PRMT R5, R168, 0x7632, R5 ;  /* 0x00007632a8057816 */ /* 0x000fe40000000005 */
[----:B------:R-:W-:Y:S01]  /*6330*/  SHF.R.U32.HI R4, RZ, 0x18, R168 ;  /* 0x00000018ff047819 */ /* 0x000fe200000116a8 */
[----:B------:R-:W-:Y:S01]  /*6340*/  MUFU.EX2 R203, R203 ;  /* 0x000000cb00cb7308 */ /* 0x000fe20000000800 */
[----:B------:R-:W-:-:S03]  /*6350*/  LOP3.LUT R5, R5, 0xff, RZ, 0xc0, !PT ;  /* 0x000000ff05057812 */ /* 0x000fc600078ec0ff */
[C---:B------:R-:W-:Y:S01]  /*6360*/  HMMA.16816.F32 R152, R12.reuse, R6, R152 ;  /* 0x000000060c98723c */ /* 0x040fe20000001898 */
[----:B-1----:R-:W-:Y:S02]  /*6370*/  PRMT R16, R170, 0x7771, RZ ;  /* 0x00007771aa107816 */ /* 0x002fe400000000ff */
[----:B------:R-:W-:Y:S01]  /*6380*/  PRMT R5, R5, 0x5410, R4 ;  /* 0x0000541005057816 */ /* 0x000fe20000000004 */
[----:B------:R-:W-:Y:S01]  /*6390*/  LDSM.16.MT88.4 R168, [R196+0x1d800] ;  /* 0x01d80000c4a8783b */ /* 0x000fe20000004200 */
[----:B---3--:R-:W-:Y:S01]  /*63a0*/  FFMA.FTZ R8, R201, UR4, -R174 ;  /* 0x00000004c9087c23 */ /* 0x008fe200080108ae */
[----:B------:R-:W-:Y:S01]  /*63b0*/  PRMT R16, R10, 0x5410, R16 ;  /* 0x000054100a107816 */ /* 0x000fe20000000010 */
[----:B------:R-:W1:Y:S01]  /*63c0*/  MUFU.EX2 R201, R9 ;  /* 0x0000000900c97308 */ /* 0x000e620000000800 */
[----:B------:R-:W-:Y:S01]  /*63d0*/  HMMA.16816.F32 R100, R12, R24, R100 ;  /* 0x000000180c64723c */ /* 0x000fe20000001864 */
[----:B------:R-:W-:Y:S02]  /*63e0*/  LOP3.LUT R7, R17, 0xff00ff, RZ, 0xc0, !PT ;  /* 0x00ff00ff11077812 */ /* 0x000fe400078ec0ff */
[----:B------:R2:W3:Y:S01]  /*63f0*/  MUFU.EX2 R200, R8 ;  /* 0x0000000800c87308 */ /* 0x0004e20000000800 */
[----:B------:R-:W-:-:S02]  /*6400*/  HSET2.LE.AND R6, R16, R173, PT ;  /* 0x000000ad10067233 */ /* 0x000fc40003803000 */
[--C-:B------:R-:W-:Y:S02]  /*6410*/  HSET2.LE.AND R4, R18, R173.reuse, PT ;  /* 0x000000ad12047233 */ /* 0x100fe40003803000 */
[C---:B------:R-:W-:Y:S01]  /*6420*/  HMMA.16816.F32 R104, R12.reuse, R26, R104 ;  /* 0x0000001a0c68723c */ /* 0x040fe20000001868 */
[----:B------:R-:W5:Y:S01]  /*6430*/  LDSM.16.MT88.4 R24, [R194+0x1b000] ;  /* 0x01b00000c218783b */ /* 0x000f620000004200 */
[--C-:B------:R-:W-:Y:S02]  /*6440*/  HSET2.LE.AND R7, R7, R173.reuse, PT ;  /* 0x000000ad07077233 */ /* 0x100fe40003803000 */
[----:B------:R-:W-:Y:S01]  /*6450*/  HSET2.LE.AND R5, R5, R173, PT ;  /* 0x000000ad05057233 */ /* 0x000fe20003803000 */
[----:B------:R-:W-:Y:S01]  /*6460*/  LDSM.16.MT88.4 R16, [R172+0x1f800] ;  /* 0x01f80000ac10783b */ /* 0x000fe20000004200 */
[----:B-1----:R-:W-:Y:S02]  /*6470*/  FADD.FTZ R217, R201, R217 ;  /* 0x000000d9c9d97221 */ /* 0x002fe40000010000 */
[----:B------:R-:W-:Y:S01]  /*6480*/  HMMA.16816.F32 R132, R12, R20, R132 ;  /* 0x000000140c84723c */ /* 0x000fe20000001884 */
[----:B--2---:R-:W-:Y:S01]  /*6490*/  LDSM.16.MT88.4 R8, [R172+0x1d800] ;  /* 0x01d80000ac08783b */ /* 0x004fe20000004200 */
[----:B------:R-:W-:-:S04]  /*64a0*/  FADD.FTZ R217, R203, R217 ;  /* 0x000000d9cbd97221 */ /* 0x000fc80000010000 */
[----:B---3--:R-:W-:Y:S02]  /*64b0*/  FADD.FTZ R217, R200, R217 ;  /* 0x000000d9c8d97221 */ /* 0x008fe40000010000 */
[C---:B------:R-:W-:Y:S01]  /*64c0*/  HMMA.16816.F32 R136, R12.reuse, R22, R136 ;  /* 0x000000160c88723c */ /* 0x040fe20000001888 */
[----:B------:R-:W1:Y:S07]  /*64d0*/  LDSM.16.MT88.4 R20, [R195+0x1d000] ;  /* 0x01d00000c314783b */ /* 0x000e6e0000004200 */
        /* <DEDUP_REMOVED lines=17> */
[C---:B-----5:R-:W-:Y:S08]  /*65f0*/  HMMA.16816.F32 R84, R12.reuse, R24, R84 ;  /* 0x000000180c54723c */ /* 0x060ff00000001854 */
[C---:B------:R-:W-:Y:S01]  /*6600*/  HMMA.16816.F32 R88, R12.reuse, R26, R88 ;  /* 0x0000001a0c58723c */ /* 0x040fe20000001858 */
[----:B------:R-:W2:Y:S07]  /*6610*/  LDSM.16.MT88.4 R24, [R172+0x19800] ;  /* 0x01980000ac18783b */ /* 0x000eae0000004200 */
[C---:B-1----:R-:W-:Y:S08]  /*6620*/  HMMA.16816.F32 R108, R12.reuse, R20, R108 ;  /* 0x000000140c6c723c */ /* 0x042ff0000000186c */
[C---:B------:R-:W-:Y:S01]  /*6630*/  HMMA.16816.F32 R112, R12.reuse, R22, R112 ;  /* 0x000000160c70723c */ /* 0x040fe20000001870 */
[----:B------:R-:W1:Y:S04]  /*6640*/  LDSM.16.MT88.4 R20, [R172+0x1b800] ;  /* 0x01b80000ac14783b */ /* 0x000e680000004200 */
        /* <DEDUP_REMOVED lines=35> */
[C---:B-1----:R-:W-:Y:S08]  /*6880*/  HMMA.16816.F32 R140, R4.reuse, R20, R140 ;  /* 0x00000014048c723c */ /* 0x042ff0000000188c */
        /* <DEDUP_REMOVED lines=9> */
[----:B------:R-:W1:Y:S01]  /*6920*/  LDCU UR4, c[0x0][0x440] ;  /* 0x00008800ff0477ac */ /* 0x000e620008000800 */
[----:B------:R-:W-:-:S04]  /*6930*/  DEPBAR.LE SB0, 0x0 ;  /* 0x000080000000791a */ /* 0x000fc80000000000 */
[----:B------:R-:W-:Y:S01]  /*6940*/  UIADD3 UR12, UPT, UPT, UR20, -0x2, URZ ;  /* 0xfffffffe140c7890 */ /* 0x000fe2000fffe0ff */
[----:B------:R-:W-:Y:S01]  /*6950*/  LOP3.LUT R214, R177, R176, RZ, 0xfc, !PT ;  /* 0x000000b0b1d67212 */ /* 0x000fe200078efcff */
[----:B------:R-:W-:Y:S02]  /*6960*/  ULEA UR27, UR20, 0xfffffffc, 0x1 ;  /* 0xfffffffc141b7891 */ /* 0x000fe4000f8e08ff */
[----:B------:R-:W-:Y:S01]  /*6970*/  UIMAD.WIDE.U32 UR14, UR12, UR8, URZ ;  /* 0x000000080c0e72a5 */ /* 0x000fe2000f8e00ff */
[----:B------:R-:W-:Y:S01]  /*6980*/  LEA R214, R214, UR5, 0x1 ;  /* 0x00000005d6d67c11 */ /* 0x000fe2000f8e08ff */
[----:B------:R-:W-:Y:S02]  /*6990*/  UISETP.GE.U32.AND UP1, UPT, UR20, 0x3, UPT ;  /* 0x000000031400788c */ /* 0x000fe4000bf26070 */
[----:B------:R-:W-:Y:S02]  /*69a0*/  UIMAD UR12, UR12, UR9, UR15 ;  /* 0x000000090c0c72a4 */ /* 0x000fe4000f8e020f */
[----:B------:R-:W-:Y:S01]  /*69b0*/  IMAD.U32 R12, RZ, RZ, UR14 ;  /* 0x0000000eff0c7e24 */ /* 0x000fe2000f8e00ff */
[----:B------:R-:W-:Y:S01]  /*69c0*/  USHF.L.U32 UR13, UR14, 0x6, URZ ;  /* 0x000000060e0d7899 */ /* 0x000fe200080006ff */
[----:B------:R-:W-:Y:S01]  /*69d0*/  IMAD.U32 R13, RZ, RZ, UR15 ;  /* 0x0000000fff0d7e24 */ /* 0x000fe2000f8e00ff */
[----:B-1----:R-:W-:Y:S01]  /*69e0*/  ISETP.GE.AND P4, PT, R207, UR4, PT ;  /* 0x00000004cf007c0c */ /* 0x002fe2000bf86270 */
[----:B------:R-:W-:Y:S01]  /*69f0*/  IMAD.U32 R6, RZ, RZ, UR12 ;  /* 0x0000000cff067e24 */ /* 0x000fe2000f8e00ff */
[----:B------:R-:W-:Y:S01]  /*6a00*/  ULEA UR13, UP0, UR8, UR13, 0x5 ;  /* 0x0000000d080d7291 */ /* 0x000fe2000f8028ff */
[----:B------:R-:W-:Y:S01]  /*6a10*/  BAR.SYNC.DEFER_BLOCKING 0x0 ;  /* 0x0000000000007b1d */ /* 0x000fe20000010000 */
[----:B------:R-:W-:Y:S01]  /*6a20*/  USHF.L.U64.HI UR7, UR14, 0x6, UR12 ;  /* 0x000000060e077899 */ /* 0x000fe2000801020c */
[----:B------:R-:W-:Y:S01]  /*6a30*/  LEA R10, P1, R12, R224, 0x7 ;  /* 0x000000e00c0a7211 */ /* 0x000fe200078238ff */
[----:B------:R-:W-:Y:S01]  /*6a40*/  IMAD.IADD R204, R2, 0x1, R214 ;  /* 0x0000000102cc7824 */ /* 0x000fe200078e02d6 */
[----:B------:R-:W-:Y:S01]  /*6a50*/  ISETP.GE.AND P3, PT, R232, UR4, PT ;  /* 0x00000004e8007c0c */ /* 0x000fe2000bf66270 */
[----:B------:R-:W-:Y:S01]  /*6a60*/  ULEA.HI.X UR7, UR8, UR7, UR9, 0x5, UP0 ;  /* 0x0000000708077291 */ /* 0x000fe200080f2c09 */
[----:B------:R-:W-:Y:S01]  /*6a70*/  ISETP.GE.AND P2, PT, R231, UR4, PT ;  /* 0x00000004e7007c0c */ /* 0x000fe2000bf46270 */
[----:B------:R-:W-:Y:S01]  /*6a80*/  IMAD.U32 R5, RZ, RZ, UR13 ;  /* 0x0000000dff057e24 */ /* 0x000fe2000f8e00ff */
[----:B------:R-:W-:-:S02]  /*6a90*/  LEA.HI.X R11, R12, R223, R6, 0x7, P1 ;  /* 0x000000df0c0b7211 */ /* 0x000fc400008f3c06 */
[----:B------:R-:W-:Y:S01]  /*6aa0*/  ISETP.GE.AND P1, PT, R230, UR4, PT ;  /* 0x00000004e6007c0c */ /* 0x000fe2000bf26270 */
[----:B------:R-:W-:Y:S01]  /*6ab0*/  IMAD.U32 R4, RZ, RZ, UR7 ;  /* 0x00000007ff047e24 */ /* 0x000fe2000f8e00ff */
[----:B------:R-:W-:Y:S01]  /*6ac0*/  LEA R8, P0, R5, R224, 0x1 ;  /* 0x000000e005087211 */ /* 0x000fe200078008ff */
[----:B------:R-:W-:-:S03]  /*6ad0*/  UIADD3 UR4, UPT, UPT, UR20, -0x1, URZ ;  /* 0xffffffff14047890 */ /* 0x000fc6000fffe0ff */
[----:B------:R-:W-:Y:S02]  /*6ae0*/  LEA.HI.X R9, R5, R223, R4, 0x1, P0 ;  /* 0x000000df05097211 */ /* 0x000fe400000f0c04 */
[----:B------:R-:W-:-:S04]  /*6af0*/  ISETP.NE.AND P0, PT, R167, RZ, PT ;  /* 0x000000ffa700720c */ /* 0x000fc80003f05270 */
[----:B------:R-:W-:Y:S01]  /*6b00*/  SEL R215, R165, 0xffffffe0, !P0 ;  /* 0xffffffe0a5d77807 */ /* 0x000fe20004000000 */
[----:B------:R-:W-:Y:S01]  /*6b10*/  @!PT LDS RZ, [RZ] ;  /* 0x00000000fffff984 */ /* 0x000fe20000000800 */
[----:B------:R-:W-:Y:S01]  /*6b20*/  @!PT LDS RZ, [RZ] ;  /* 0x00000000fffff984 */ /* 0x000fe20000000800 */
[----:B------:R-:W-:Y:S01]  /*6b30*/  @!PT LDS RZ, [RZ] ;  /* 0x00000000fffff984 */ /* 0x000fe20000000800 */
[----:B------:R-:W-:Y:S04]  /*6b40*/  @!P4 LDGSTS.E.BYPASS.LTC128B.128 [R227+0x18000], desc[UR24][R10.64] ;  /* 0x180000000ae3cfae */ /* 0x000fe8000b981a18 */
[----:B------:R-:W-:Y:S01]  /*6b50*/  IMAD.IADD R212, R215, 0x1, R214 ;  /* 0x00000001d7d47824 */ /* 0x000fe200078e02d6 */
[----:B------:R-:W-:Y:S01]  /*6b60*/  @P4 STS.128 [R227+0x18000], RZ ;  /* 0x018000ffe3004388 */ /* 0x000fe20000000c00 */
[----:B------:R-:W-:Y:S02]  /*6b70*/  IMAD.IADD R216, R213, 0x1, R215 ;  /* 0x00000001d5d87824 */ /* 0x000fe400078e02d7 */
[C---:B------:R-:W-:Y:S01]  /*6b80*/  IMAD.IADD R167, R215.reuse, 0x1, R204 ;  /* 0x00000001d7a77824 */ /* 0x040fe200078e02cc */
[----:B------:R-:W-:Y:S01]  /*6b90*/  @!PT LDS RZ, [RZ] ;  /* 0x00000000fffff984 */ /* 0x000fe20000000800 */
[----:B------:R-:W-:Y:S01]  /*6ba0*/  @!PT LDS RZ, [RZ] ;  /* 0x00000000fffff984 */ /* 0x000fe20000000800 */
[----:B------:R-:W-:Y:S01]  /*6bb0*/  @!PT LDS RZ, [RZ] ;  /* 0x00000000fffff984 */ /* 0x000fe20000000800 */
[----:B------:R-:W-:Y:S01]  /*6bc0*/  @!P3 LDGSTS.E.BYPASS.LTC128B.128 [R227+0x1a000], desc[UR24][R10.64+0x80] ;  /* 0x1a0000800ae3bfae */ /* 0x000fe2000b981a18 */
[----:B------:R-:W-:-:S03]  /*6bd0*/  IMAD.IADD R2, R215, 0x1, R166 ;  /* 0x00000001d7027824 */ /* 0x000fc600078e02a6 */
        /* <DEDUP_REMOVED lines=63> */
[----:B------:R-:W4:Y:S07]  /*6fd0*/  LDSM.16.M88.4 R32, [R167] ;  /* 0x00000000a720783b */ /* 0x000f2e0000000200 */
[C---:B------:R-:W-:Y:S08]  /*6fe0*/  HMMA.16816.F32 R184, R196.reuse, R200, R184 ;  /* 0x000000c8c4b8723c */ /* 0x040ff000000018b8 */
[----:B------:R-:W-:Y:S01]  /*6ff0*/  HMMA.16816.F32 R180, R196, R202, R180 ;  /* 0x000000cac4b4723c */ /* 0x000fe200000018b4 */
[----:B------:R-:W5:Y:S04]  /*7000*/  LDSM.16.M88.4 R200, [R2+0x10800] ;  /* 0x0108000002c8783b */ /* 0x000f680000000200 */
[----:B------:R-:W5:Y:S03]  /*7010*/  LDSM.16.M88.4 R196, [R2+0x11000] ;  /* 0x0110000002c4783b */ /* 0x000f660000000200 */
[C---:B--2---:R-:W-:Y:S08]  /*7020*/  HMMA.16816.F32 R16, R4.reuse, R168, R16 ;  /* 0x000000a80410723c */ /* 0x044ff00000001810 */
[C---:B------:R-:W-:Y:S01]  /*7030*/  HMMA.16816.F32 R12, R4.reuse, R170, R12 ;  /* 0x000000aa040c723c */ /* 0x040fe2000000180c */
[----:B------:R-:W2:Y:S07]  /*7040*/  LDSM.16.M88.4 R168, [R2+0x11800] ;  /* 0x0118000002a8783b */ /* 0x000eae0000000200 */
[C---:B------:R-:W-:Y:S08]  /*7050*/  HMMA.16816.F32 R24, R4.reuse, R172, R24 ;  /* 0x000000ac0418723c */ /* 0x040ff00000001818 */
[C---:B------:R-:W-:Y:S01]  /*7060*/  HMMA.16816.F32 R20, R4.reuse, R174, R20 ;  /* 0x000000ae0414723c */ /* 0x040fe20000001814 */
[----:B------:R-:W-:Y:S07]  /*7070*/  LDSM.16.M88.4 R172, [R213+0x12000] ;  /* 0x01200000d5ac783b */ /* 0x000fee0000000200 */
[C---:B---3--:R-:W-:Y:S08]  /*7080*/  HMMA.16816.F32 R192, R4.reuse, R28, R192 ;  /* 0x0000001c04c0723c */ /* 0x048ff000000018c0 */
[C---:B------:R-:W-:Y:S01]  /*7090*/  HMMA.16816.F32 R188, R4.reuse, R30, R188 ;  /* 0x0000001e04bc723c */ /* 0x040fe200000018bc */
[----:B------:R-:W3:Y:S07]  /*70a0*/  LDSM.16.M88.4 R28, [R214+0x4000] ;  /* 0x00400000d61c783b */ /* 0x000eee0000000200 */
[C---:B-1----:R-:W-:Y:S08]  /*70b0*/  HMMA.16816.F32 R184, R4.reuse, R8, R184 ;  /* 0x0000000804b8723c */ /* 0x042ff000000018b8 */
[----:B------:R-:W-:Y:S01]  /*70c0*/  HMMA.16816.F32 R180, R4, R10, R180 ;  /* 0x0000000a04b4723c */ /* 0x000fe200000018b4 */
[----:B------:R-:W1:Y:S04]  /*70d0*/  LDSM.16.M88.4 R8, [R213+0x12800] ;  /* 0x01280000d508783b */ /* 0x000e680000000200 */
[----:B------:R-:W1:Y:S03]  /*70e0*/  LDSM.16.M88.4 R4, [R213+0x13000] ;  /* 0x01300000d504783b */ /* 0x000e660000000200 */
        /* <DEDUP_REMOVED lines=18> */
[----:B------:R-:W-:Y:S07]  /*7210*/  LDSM.16.M88.4 R8, [R204+0x4000] ;  /* 0x00400000cc08783b */ /* 0x000fee0000000200 */
[C---:B------:R-:W-:Y:S08]  /*7220*/  HMMA.16816.F32 R192, R28.reuse, R4, R192 ;  /* 0x000000041cc0723c */ /* 0x040ff000000018c0 */
[C---:B------:R-:W-:Y:S01]  /*7230*/  HMMA.16816.F32 R188, R28.reuse, R6, R188 ;  /* 0x000000061cbc723c */ /* 0x040fe200000018bc */
[----:B------:R-:W1:Y:S07]  /*7240*/  LDSM.16.M88.4 R4, [R166+0x12000] ;  /* 0x01200000a604783b */ /* 0x000e6e0000000200 */
[C---:B----4-:R-:W-:Y:S08]  /*7250*/  HMMA.16816.F32 R184, R28.reuse, R176, R184 ;  /* 0x000000b01cb8723c */ /* 0x050ff000000018b8 */
        /* <DEDUP_REMOVED lines=21> */
[----:B------:R-:W3:Y:S07]  /*73b0*/  LDSM.16.M88.4 R28, [R2+0x12800] ;  /* 0x01280000021c783b */ /* 0x000eee0000000200 */
[C---:B--2---:R-:W-:Y:S08]  /*73c0*/  HMMA.16816.F32 R192, R8.reuse, R32, R192 ;  /* 0x0000002008c0723c */ /* 0x044ff000000018c0 */
[C---:B------:R-:W-:Y:S01]  /*73d0*/  HMMA.16816.F32 R188, R8.reuse, R34, R188 ;  /* 0x0000002208bc723c */ /* 0x040fe200000018bc */
[----:B------:R-:W2:Y:S07]  /*73e0*/  LDSM.16.M88.4 R32, [R2+0x13800] ;  /* 0x013800000220783b */ /* 0x000eae0000000200 */
[C---:B------:R-:W-:Y:S08]  /*73f0*/  HMMA.16816.F32 R184, R8.reuse, R176, R184 ;  /* 0x000000b008b8723c */ /* 0x040ff000000018b8 */
[----:B------:R-:W-:Y:S01]  /*7400*/  HMMA.16816.F32 R180, R8, R178, R180 ;  /* 0x000000b208b4723c */ /* 0x000fe200000018b4 */
[----:B------:R-:W-:Y:S04]  /*7410*/  LDSM.16.M88.4 R176, [R214+0x8000] ;  /* 0x00800000d6b0783b */ /* 0x000fe80000000200 */
[----:B------:R-:W4:Y:S03]  /*7420*/  LDSM.16.M88.4 R8, [R213+0x14000] ;  /* 0x01400000d508783b */ /* 0x000f260000000200 */
        /* <DEDUP_REMOVED lines=15> */
[----:B------:R-:W4:Y:S07]  /*7520*/  LDSM.16.M88.4 R8, [R216+0x15800] ;  /* 0x01580000d808783b */ /* 0x000f2e0000000200 */
[C---:B------:R-:W-:Y:S08]  /*7530*/  HMMA.16816.F32 R16, R176.reuse, R200, R16 ;  /* 0x000000c8b010723c */ /* 0x040ff00000001810 */
        /* <DEDUP_REMOVED lines=25> */
[C---:B-----5:R-:W-:Y:S08]  /*76d0*/  HMMA.16816.F32 R16, R28.reuse, R176, R16 ;  /* 0x000000b01c10723c */ /* 0x060ff00000001810 */
[C---:B------:R-:W-:Y:S01]  /*76e0*/  HMMA.16816.F32 R12, R28.reuse, R178, R12 ;  /* 0x000000b21c0c723c */ /* 0x040fe2000000180c */
[----:B------:R-:W-:Y:S07]  /*76f0*/  LDSM.16.M88.4 R176, [R213+0x16000] ;  /* 0x01600000d5b0783b */ /* 0x000fee0000000200 */
[C---:B--2---:R-:W-:Y:S08]  /*7700*/  HMMA.16816.F32 R192, R28.reuse, R172, R192 ;  /* 0x000000ac1cc0723c */ /* 0x044ff000000018c0 */
[C---:B------:R-:W-:Y:S01]  /*7710*/  HMMA.16816.F32 R188, R28.reuse, R174, R188 ;  /* 0x000000ae1cbc723c */ /* 0x040fe200000018bc */
[----:B------:R-:W-:Y:S07]  /*7720*/  LDSM.16.M88.4 R172, [R213+0x16800] ;  /* 0x01680000d5ac783b */ /* 0x000fee0000000200 */
[C---:B------:R-:W-:Y:S08]  /*7730*/  HMMA.16816.F32 R184, R28.reuse, R168, R184 ;  /* 0x000000a81cb8723c */ /* 0x040ff000000018b8 */
[----:B------:R-:W-:Y:S01]  /*7740*/  HMMA.16816.F32 R180, R28, R170, R180 ;  /* 0x000000aa1cb4723c */ /* 0x000fe200000018b4 */
[----:B------:R-:W1:Y:S04]  /*7750*/  LDSM.16.M88.4 R28, [R214+0xc000] ;  /* 0x00c00000d61c783b */ /* 0x000e680000000200 */
[----:B------:R-:W-:Y:S03]  /*7760*/  LDSM.16.M88.4 R168, [R213+0x17000] ;  /* 0x01700000d5a8783b */ /* 0x000fe60000000200 */
        /* <DEDUP_REMOVED lines=8> */
[----:B------:R-:W4:Y:S07]  /*77f0*/  LDSM.16.M88.4 R32, [R213+0x17800] ;  /* 0x01780000d520783b */ /* 0x000f2e0000000200 */
[C---:B-1----:R-:W-:Y:S08]  /*7800*/  HMMA.16816.F32 R16, R28.reuse, R172, R16 ;  /* 0x000000ac1c10723c */ /* 0x042ff00000001810 */
[C---:B------:R-:W-:Y:S08]  /*7810*/  HMMA.16816.F32 R24, R28.reuse, R176, R24 ;  /* 0x000000b01c18723c */ /* 0x040ff00000001818 */
[C---:B------:R-:W-:Y:S01]  /*7820*/  HMMA.16816.F32 R20, R28.reuse, R178, R20 ;  /* 0x000000b21c14723c */ /* 0x040fe20000001814 */
[----:B------:R-:W-:Y:S07]  /*7830*/  LDSM.16.M88.4 R176, [R204+0xc000] ;  /* 0x00c00000ccb0783b */ /* 0x000fee0000000200 */
[----:B------:R-:W-:Y:S01]  /*7840*/  HMMA.16816.F32 R12, R28, R174, R12 ;  /* 0x000000ae1c0c723c */ /* 0x000fe2000000180c */
[----:B------:R-:W1:Y:S07]  /*7850*/  LDSM.16.M88.4 R172, [R166+0x16000] ;  /* 0x01600000a6ac783b */ /* 0x000e6e0000000200 */
[C---:B------:R-:W-:Y:S08]  /*7860*/  HMMA.16816.F32 R184, R196.reuse, R200, R184 ;  /* 0x000000c8c4b8723c */ /* 0x040ff000000018b8 */
[----:B------:R-:W-:Y:S01]  /*7870*/  HMMA.16816.F32 R180, R196, R202, R180 ;  /* 0x000000cac4b4723c */ /* 0x000fe200000018b4 */
[----:B------:R-:W5:Y:S04]  /*7880*/  LDSM.16.M88.4 R200, [R216+0x17000] ;  /* 0x01700000d8c8783b */ /* 0x000f680000000200 */
[----:B------:R-:W5:Y:S03]  /*7890*/  LDSM.16.M88.4 R196, [R216+0x17800] ;  /* 0x01780000d8c4783b */ /* 0x000f660000000200 */
[C---:B--2---:R-:W-:Y:S08]  /*78a0*/  HMMA.16816.F32 R24, R244.reuse, R8, R24 ;  /* 0x00000008f418723c */ /* 0x044ff00000001818 */
[C---:B------:R-:W-:Y:S01]  /*78b0*/  HMMA.16816.F32 R20, R244.reuse, R10, R20 ;  /* 0x0000000af414723c */ /* 0x040fe20000001814 */
[----:B------:R-:W-:Y:S07]  /*78c0*/  LDSM.16.M88.4 R8, [R167+0xc000] ;  /* 0x00c00000a708783b */ /* 0x000fee0000000200 */
[C---:B---3--:R-:W-:Y:S08]  /*78d0*/  HMMA.16816.F32 R16, R244.reuse, R4, R16 ;  /* 0x00000004f410723c */ /* 0x048ff00000001810 */
[----:B------:R-:W-:Y:S01]  /*78e0*/  HMMA.16816.F32 R12, R244, R6, R12 ;  /* 0x00000006f40c723c */ /* 0x000fe2000000180c */
[----:B------:R-:W2:Y:S07]  /*78f0*/  LDSM.16.M88.4 R4, [R2+0x16000] ;  /* 0x016000000204783b */ /* 0x000eae0000000200 */
[C---:B----4-:R-:W-:Y:S08]  /*7900*/  HMMA.16816.F32 R184, R28.reuse, R32, R184 ;  /* 0x000000201cb8723c */ /* 0x050ff000000018b8 */
[C---:B------:R-:W-:Y:S01]  /*7910*/  HMMA.16816.F32 R180, R28.reuse, R34, R180 ;  /* 0x000000221cb4723c */ /* 0x040fe200000018b4 */
[----:B------:R-:W3:Y:S07]  /*7920*/  LDSM.16.M88.4 R32, [R166+0x17000] ;  /* 0x01700000a620783b */ /* 0x000eee0000000200 */
[C---:B------:R-:W-:Y:S08]  /*7930*/  HMMA.16816.F32 R192, R28.reuse, R168, R192 ;  /* 0x000000a81cc0723c */ /* 0x040ff000000018c0 */
[----:B------:R-:W-:Y:S01]  /*7940*/  HMMA.16816.F32 R188, R28, R170, R188 ;  /* 0x000000aa1cbc723c */ /* 0x000fe200000018bc */
[----:B------:R-:W4:Y:S04]  /*7950*/  LDSM.16.M88.4 R168, [R166+0x16800] ;  /* 0x01680000a6a8783b */ /* 0x000f280000000200 */
[----:B------:R-:W4:Y:S03]  /*7960*/  LDSM.16.M88.4 R28, [R166+0x17800] ;  /* 0x01780000a61c783b */ /* 0x000f260000000200 */
[C---:B-1----:R-:W-:Y:S08]  /*7970*/  HMMA.16816.F32 R24, R176.reuse, R172, R24 ;  /* 0x000000acb018723c */ /* 0x042ff00000001818 */
[----:B------:R-:W-:Y:S08]  /*7980*/  HMMA.16816.F32 R20, R176, R174, R20 ;  /* 0x000000aeb014723c */ /* 0x000ff00000001814 */
[C---:B-----5:R-:W-:Y:S08]  /*7990*/  HMMA.16816.F32 R192, R244.reuse, R200, R192 ;  /* 0x000000c8f4c0723c */ /* 0x060ff000000018c0 */
[C---:B------:R-:W-:Y:S08]  /*79a0*/  HMMA.16816.F32 R184, R244.reuse, R196, R184 ;  /* 0x000000c4f4b8723c */ /* 0x040ff000000018b8 */
[----:B------:R-:W-:Y:S01]  /*79b0*/  HMMA.16816.F32 R180, R244, R198, R180 ;  /* 0x000000c6f4b4723c */ /* 0x000fe200000018b4 */
[----:B------:R-:W1:Y:S07]  /*79c0*/  LDSM.16.M88.4 R196, [R2+0x16800] ;  /* 0x0168000002c4783b */ /* 0x000e6e0000000200 */
[C---:B--2---:R-:W-:Y:S08]  /*79d0*/  HMMA.16816.F32 R24, R8.reuse, R4, R24 ;  /* 0x000000040818723c */ /* 0x044ff00000001818 */
[----:B------:R-:W-:Y:S01]  /*79e0*/  HMMA.16816.F32 R20, R8, R6, R20 ;  /* 0x000000060814723c */ /* 0x000fe20000001814 */
[----:B------:R-:W2:Y:S07]  /*79f0*/  LDSM.16.M88.4 R4, [R2+0x17000] ;  /* 0x017000000204783b */ /* 0x000eae0000000200 */
[----:B---3--:R-:W-:Y:S01]  /*7a00*/  HMMA.16816.F32 R192, R176, R32, R192 ;  /* 0x00000020b0c0723c */ /* 0x008fe200000018c0 */
[----:B------:R-:W-:-:S04]  /*7a10*/  IMAD.U32 R32, RZ, RZ, UR4 ;  /* 0x00000004ff207e24 */ /* 0x000fc8000f8e00ff */
[----:B------:R-:W-:-:S03]  /*7a20*/  IMAD R32, R32, 0x40, R209 ;  /* 0x0000004020207824 */ /* 0x000fc600078e02d1 */
[----:B----4-:R-:W-:Y:S01]  /*7a30*/  HMMA.16816.F32 R16, R176, R168, R16 ;  /* 0x000000a8b010723c */ /* 0x010fe20000001810 */
[----:B------:R-:W-:-:S07]  /*7a40*/  VIADD R33, R32, 0xffffffc8 ;  /* 0xffffffc820217836 */ /* 0x000fce0000000000 */
        /* <DEDUP_REMOVED lines=9> */
[----:B------:R-:W-:Y:S01]  /*7ae0*/  HMMA.16816.F32 R12, R176, R170, R12 ;  /* 0x000000aab00c723c */ /* 0x000fe2000000180c */
[----:B------:R-:W-:-:S02]  /*7af0*/  FSEL R26, R26, -INF , !P0 ;  /* 0xff8000001a1a7808 */ /* 0x000fc40004000000 */
[----:B------:R-:W-:Y:S02]  /*7b00*/  ISETP.GE.AND P0, PT, R33, R206, PT ;  /* 0x000000ce2100720c */ /* 0x000fe40003f06270 */
[----:B------:R-:W-:Y:S02]  /*7b10*/  FSEL R25, R25, -INF , !P5 ;  /* 0xff80000019197808 */ /* 0x000fe40006800000 */
[----:B------:R-:W-:Y:S01]  /*7b20*/  FSEL R27, R27, -INF , !P6 ;  /* 0xff8000001b1b7808 */ /* 0x000fe20007000000 */
[----:B------:R-:W-:Y:S01]  /*7b30*/  HMMA.16816.F32 R180, R176, R30, R180 ;  /* 0x0000001eb0b4723c */ /* 0x000fe200000018b4 */
[----:B------:R3:W4:Y:S01]  /*7b40*/  LDSM.16.M88.4 R28, [R2+0x17800] ;  /* 0x01780000021c783b */ /* 0x0007220000000200 */
[----:B------:R-:W-:Y:S01]  /*7b50*/  ISETP.GE.AND P5, PT, R33, R205, PT ;  /* 0x000000cd2100720c */ /* 0x000fe20003fa6270 */
[----:B------:R-:W-:Y:S01]  /*7b60*/  VIADD R33, R32, 0xffffffd1 ;  /* 0xffffffd120217836 */ /* 0x000fe20000000000 */
[----:B------:R-:W-:Y:S01]  /*7b70*/  FSEL R20, R20, -INF , !P0 ;  /* 0xff80000014147808 */ /* 0x000fe20004000000 */
[----:B------:R-:W-:-:S04]  /*7b80*/  DEPBAR.LE SB0, 0x0 ;  /* 0x000080000000791a */ /* 0x000fc80000000000 */
[----:B-1----:R-:W-:Y:S01]  /*7b90*/  HMMA.16816.F32 R16, R8, R196, R16 ;  /* 0x000000c40810723c */ /* 0x002fe20000001810 */
[----:B------:R-:W-:-:S07]  /*7ba0*/  FSEL R22, R22, -INF , !P5 ;  /* 0xff80000016167808 */ /* 0x000fce0006800000 */
[----:B------:R-:W-:Y:S01]  /*7bb0*/  HMMA.16816.F32 R188, R176, R34, R188 ;  /* 0x00000022b0bc723c */ /* 0x000fe200000018bc */
[----:B------:R-:W-:Y:S01]  /*7bc0*/  VIADD R34, R32, 0xffffffc9 ;  /* 0xffffffc920227836 */ /* 0x000fe20000000000 */
[----:B------:R-:W-:Y:S04]  /*7bd0*/  BAR.SYNC.DEFER_BLOCKING 0x0 ;  /* 0x0000000000007b1d */ /* 0x000fe80000010000 */
[----:B------:R-:W-:Y:S01]  /*7be0*/  ISETP.GE.AND P6, PT, R34, R206, PT ;  /* 0x000000ce2200720c */ /* 0x000fe20003fc6270 */
[----:B---3--:R-:W-:Y:S01]  /*7bf0*/  VIADD R2, R32, 0xffffffd0 ;  /* 0xffffffd020027836 */ /* 0x008fe20000000000 */
[----:B------:R-:W-:Y:S01]  /*7c00*/  HMMA.16816.F32 R12, R8, R198, R12 ;  /* 0x000000c6080c723c */ /* 0x000fe2000000180c */
[----:B------:R-:W-:Y:S02]  /*7c10*/  ISETP.GE.AND P0, PT, R34, R205, PT ;  /* 0x000000cd2200720c */ /* 0x000fe40003f06270 */
[----:B------:R-:W-:-:S02]  /*7c20*/  FSEL R21, R21, -INF , !P6 ;  /* 0xff80000015157808 */ /* 0x000fc40007000000 */
[CC--:B------:R-:W-:Y:S02]  /*7c30*/  ISETP.GE.AND P5, PT, R2.reuse, R206.reuse, PT ;  /* 0x000000ce0200720c */ /* 0x0c0fe40003fa6270 */
[----:B------:R-:W-:Y:S01]  /*7c40*/  ISETP.GE.AND P6, PT, R2, R205, PT ;  /* 0x000000cd0200720c */ /* 0x000fe20003fc6270 */
[C---:B--2---:R-:W-:Y:S01]  /*7c50*/  HMMA.16816.F32 R192, R8.reuse, R4, R192 ;  /* 0x0000000408c0723c */ /* 0x044fe200000018c0 */
[----:B------:R-:W-:Y:S01]  /*7c60*/  FSEL R23, R23, -INF , !P0 ;  /* 0xff80000017177808 */ /* 0x000fe20004000000 */
[C---:B------:R-:W-:Y:S01]  /*7c70*/  VIADD R2, R32.reuse, 0xffffffd8 ;  /* 0xffffffd820027836 */ /* 0x040fe20000000000 */
[----:B------:R-:W-:Y:S01]  /*7c80*/  ISETP.GE.AND P0, PT, R33, R206, PT ;  /* 0x000000ce2100720c */ /* 0x000fe20003f06270 */
[----:B------:R-:W-:Y:S01]  /*7c90*/  VIADD R4, R32, 0xffffffd9 ;  /* 0xffffffd920047836 */ /* 0x000fe20000000000 */
[----:B------:R-:W-:Y:S02]  /*7ca0*/  FSEL R217, R16, -INF , !P5 ;  /* 0xff80000010d97808 */ /* 0x000fe40006800000 */
[----:B------:R-:W-:Y:S01]  /*7cb0*/  FSEL R179, R18, -INF , !P6 ;  /* 0xff80000012b37808 */ /* 0x000fe20007000000 */
[----:B------:R-:W-:Y:S01]  /*7cc0*/  HMMA.16816.F32 R188, R8, R6, R188 ;  /* 0x0000000608bc723c */ /* 0x000fe200000018bc */
[----:B------:R-:W-:-:S02]  /*7cd0*/  FSEL R218, R17, -INF , !P0 ;  /* 0xff80000011da7808 */ /* 0x000fc40004000000 */
[-C--:B------:R-:W-:Y:S02]  /*7ce0*/  ISETP.GE.AND P5, PT, R33, R205.reuse, PT ;  /* 0x000000cd2100720c */ /* 0x080fe40003fa6270 */
[CC--:B------:R-:W-:Y:S02]  /*7cf0*/  ISETP.GE.AND P6, PT, R2.reuse, R206.reuse, PT ;  /* 0x000000ce0200720c */ /* 0x0c0fe40003fc6270 */
[----:B------:R-:W-:Y:S01]  /*7d00*/  ISETP.GE.AND P0, PT, R2, R205, PT ;  /* 0x000000cd0200720c */ /* 0x000fe20003f06270 */
[----:B------:R-:W-:Y:S01]  /*7d10*/  VIADD R2, R32, 0xffffffe0 ;  /* 0xffffffe020027836 */ /* 0x000fe20000000000 */
[----:B------:R-:W-:Y:S01]  /*7d20*/  FSEL R178, R19, -INF , !P5 ;  /* 0xff80000013b27808 */ /* 0x000fe20006800000 */
[----:B----4-:R-:W-:Y:S01]  /*7d30*/  HMMA.16816.F32 R180, R8, R30, R180 ;  /* 0x0000001e08b4723c */ /* 0x010fe200000018b4 */
[----:B------:R-:W-:Y:S01]  /*7d40*/  FSEL R220, R12, -INF , !P6 ;  /* 0xff8000000cdc7808 */ /* 0x000fe20007000000 */
[----:B------:R-:W-:Y:S01]  /*7d50*/  VIADD R12, R32, 0xffffffe9 ;  /* 0xffffffe9200c7836 */ /* 0x000fe20000000000 */
[----:B------:R-:W-:-:S02]  /*7d60*/  ISETP.GE.AND P5, PT, R4, R206, PT ;  /* 0x000000ce0400720c */ /* 0x000fc40003fa6270 */
[----:B------:R-:W-:Y:S01]  /*7d70*/  ISETP.GE.AND P6, PT, R4, R205, PT ;  /* 0x000000cd0400720c */ /* 0x000fe20003fc6270 */
[----:B------:R-:W-:Y:S01]  /*7d80*/  VIADD R4, R32, 0xffffffe1 ;  /* 0xffffffe120047836 */ /* 0x000fe20000000000 */
[----:B------:R-:W-:Y:S02]  /*7d90*/  FSEL R222, R14, -INF , !P0 ;  /* 0xff8000000ede7808 */ /* 0x000fe40004000000 */
[-C--:B------:R-:W-:Y:S02]  /*7da0*/  ISETP.GE.AND P0, PT, R2, R206.reuse, PT ;  /* 0x000000ce0200720c */ /* 0x080fe40003f06270 */
[----:B------:R-:W-:Y:S02]  /*7db0*/  FSEL R219, R15, -INF , !P6 ;  /* 0xff8000000fdb7808 */ /* 0x000fe40007000000 */
[----:B------:R-:W-:Y:S02]  /*7dc0*/  FSEL R167, R192, -INF , !P0 ;  /* 0xff800000c0a77808 */ /* 0x000fe40004000000 */
[----:B------:R-:W-:-:S02]  /*7dd0*/  ISETP.GE.AND P6, PT, R4, R206, PT ;  /* 0x000000ce0400720c */ /* 0x000fc40003fc6270 */
[-C--:B------:R-:W-:Y:S02]  /*7de0*/  ISETP.GE.AND P0, PT, R4, R205.reuse, PT ;  /* 0x000000cd0400720c */ /* 0x080fe40003f06270 */
[----:B------:R-:W-:Y:S01]  /*7df0*/  HMMA.16816.F32 R4, R8, R28, R184 ;  /* 0x0000001c0804723c */ /* 0x000fe200000018b8 */
[----:B------:R-:W-:Y:S01]  /*7e00*/  FSEL R242, R13, -INF , !P5 ;  /* 0xff8000000df27808 */ /* 0x000fe20006800000 */
[----:B------:R-:W-:Y:S01]  /*7e10*/  VIADD R8, R32, 0xfffffff8 ;  /* 0xfffffff820087836 */ /* 0x000fe20000000000 */
[----:B------:R-:W-:Y:S01]  /*7e20*/  ISETP.GE.AND P5, PT, R2, R205, PT ;  /* 0x000000cd0200720c */ /* 0x000fe20003fa6270 */
[----:B------:R-:W-:Y:S01]  /*7e30*/  VIADD R2, R32, 0xffffffe8 ;  /* 0xffffffe820027836 */ /* 0x000fe20000000000 */
[----:B------:R-:W-:Y:S01]  /*7e40*/  FSEL R171, R193, -INF , !P6 ;  /* 0xff800000c1ab7808 */ /* 0x000fe20007000000 */
[----:B------:R-:W-:Y:S01]  /*7e50*/  IMAD.U32 R10, RZ, RZ, UR27 ;  /* 0x0000001bff0a7e24 */ /* 0x000fe2000f8e00ff */
[----:B------:R-:W-:Y:S02]  /*7e60*/  FSEL R169, R194, -INF , !P5 ;  /* 0xff800000c2a97808 */ /* 0x000fe40006800000 */
[----:B------:R-:W-:-:S02]  /*7e70*/  ISETP.GE.AND P5, PT, R2, R206, PT ;  /* 0x000000ce0200720c */ /* 0x000fc40003fa6270 */
[----:B------:R-:W-:Y:S01]  /*7e80*/  ISETP.GE.AND P6, PT, R2, R205, PT ;  /* 0x000000cd0200720c */ /* 0x000fe20003fc6270 */
[----:B------:R-:W-:Y:S01]  /*7e90*/  VIADD R2, R32, 0xfffffff0 ;  /* 0xfffffff020027836 */ /* 0x000fe20000000000 */
[----:B------:R-:W-:Y:S02]  /*7ea0*/  FSEL R166, R195, -INF , !P0 ;  /* 0xff800000c3a67808 */ /* 0x000fe40004000000 */
[----:B------:R-:W-:Y:S02]  /*7eb0*/  ISETP.GE.AND P0, PT, R12, R206, PT ;  /* 0x000000ce0c00720c */ /* 0x000fe40003f06270 */
[----:B------:R-:W-:Y:S02]  /*7ec0*/  FSEL R168, R190, -INF , !P6 ;  /* 0xff800000bea87808 */ /* 0x000fe40007000000 */
[----:B------:R-:W-:Y:S02]  /*7ed0*/  FSEL R170, R189, -INF , !P0 ;  /* 0xff800000bdaa7808 */ /* 0x000fe40004000000 */
[----:B------:R-:W-:-:S02]  /*7ee0*/  FSEL R176, R188, -INF , !P5 ;  /* 0xff800000bcb07808 */ /* 0x000fc40006800000 */
[CC--:B------:R-:W-:Y:S02]  /*7ef0*/  ISETP.GE.AND P6, PT, R2.reuse, R206.reuse, PT ;  /* 0x000000ce0200720c */ /* 0x0c0fe40003fc6270 */
[-C--:B------:R-:W-:Y:S01]  /*7f00*/  ISETP.GE.AND P0, PT, R2, R205.reuse, PT ;  /* 0x000000cd0200720c */ /* 0x080fe20003f06270 */
[----:B------:R-:W-:Y:S01]  /*7f10*/  VIADD R2, R32, 0xfffffff1 ;  /* 0xfffffff120027836 */ /* 0x000fe20000000000 */
[----:B------:R-:W-:Y:S01]  /*7f20*/  ISETP.GE.AND P5, PT, R12, R205, PT ;  /* 0x000000cd0c00720c */ /* 0x000fe20003fa6270 */
[----:B------:R-:W-:Y:S01]  /*7f30*/  VIADD R32, R32, 0xfffffff9 ;  /* 0xfffffff920207836 */ /* 0x000fe20000000000 */
[----:B------:R-:W-:Y:S02]  /*7f40*/  FSEL R203, R4, -INF , !P6 ;  /* 0xff80000004cb7808 */ /* 0x000fe40007000000 */
[----:B------:R-:W-:Y:S02]  /*7f50*/  FSEL R177, R191, -INF , !P5 ;  /* 0xff800000bfb17808 */ /* 0x000fe40006800000 */
[----:B------:R-:W-:-:S02]  /*7f60*/  ISETP.GE.AND P5, PT, R2, R206, PT ;  /* 0x000000ce0200720c */ /* 0x000fc40003fa6270 */
[----:B------:R-:W-:Y:S02]  /*7f70*/  ISETP.GE.AND P6, PT, R2, R205, PT ;  /* 0x000000cd0200720c */ /* 0x000fe40003fc6270 */
[----:B------:R-:W-:Y:S02]  /*7f80*/  FMNMX3.FTZ R4, R164, R24, R25, !PT ;  /* 0x00000018a4047276 */ /* 0x000fe40007810019 */
[----:B------:R-:W-:Y:S02]  /*7f90*/  FMNMX3.FTZ R2, R3, R26, R27, !PT ;  /* 0x0000001a03027276 */ /* 0x000fe4000781001b */
[----:B------:R-:W-:Y:S02]  /*7fa0*/  FMNMX3.FTZ R4, R4, R20, R21, !PT ;  /* 0x0000001404047276 */ /* 0x000fe40007810015 */
[----:B------:R-:W-:Y:S02]  /*7fb0*/  FMNMX3.FTZ R2, R2, R22, R23, !PT ;  /* 0x0000001602027276 */ /* 0x000fe40007810017 */
        /* <DEDUP_REMOVED lines=10> */
[----:B------:R-:W-:Y:S02]  /*8060*/  FSEL R190, R180, -INF , !P0 ;  /* 0xff800000b4be7808 */ /* 0x000fe40004000000 */
[----:B------:R-:W-:Y:S02]  /*8070*/  ISETP.GE.AND P5, PT, R8, R205, PT ;  /* 0x000000cd0800720c */ /* 0x000fe40003fa6270 */
[----:B------:R-:W-:-:S02]  /*8080*/  ISETP.GE.AND P6, PT, R32, R206, PT ;  /* 0x000000ce2000720c */ /* 0x000fc40003fc6270 */
[----:B------:R-:W-:Y:S02]  /*8090*/  ISETP.GE.AND P0, PT, R32, R205, PT ;  /* 0x000000cd2000720c */ /* 0x000fe40003f06270 */
[----:B------:R-:W-:Y:S02]  /*80a0*/  FMNMX3.FTZ R4, R4, R176, R170, !PT ;  /* 0x000000b004047276 */ /* 0x000fe400078100aa */
[----:B------:R-:W-:Y:S02]  /*80b0*/  FMNMX3.FTZ R2, R2, R168, R177, !PT ;  /* 0x000000a802027276 */ /* 0x000fe400078100b1 */
[----:B------:R-:W-:Y:S02]  /*80c0*/  LOP3.LUT R10, R10, UR31, R237, 0x96, !PT ;  /* 0x0000001f0a0a7c12 */ /* 0x000fe4000f8e96ed */
[----:B------:R-:W-:Y:S02]  /*80d0*/  FSEL R175, R182, -INF , !P5 ;  /* 0xff800000b6af7808 */ /* 0x000fe40006800000 */
[----:B------:R-:W-:Y:S01]  /*80e0*/  FSEL R189, R181, -INF , !P6 ;  /* 0xff800000b5bd7808 */ /* 0x000fe20007000000 */
[----:B------:R-:W-:Y:S01]  /*80f0*/  IMAD.WIDE.U32 R10, R10, -0x326172a9, RZ ;  /* 0xcd9e8d570a0a7825 */ /* 0x000fe200078e00ff */
[----:B------:R-:W-:-:S02]  /*8100*/  FSEL R174, R183, -INF , !P0 ;  /* 0xff800000b7ae7808 */ /* 0x000fc40004000000 */
[----:B------:R-:W-:Y:S02]  /*8110*/  FMNMX3.FTZ R4, R4, R203, R191, !PT ;  /* 0x000000cb04047276 */ /* 0x000fe400078100bf */
[----:B------:R-:W-:Y:S02]  /*8120*/  FMNMX3.FTZ R5, R2, R187, R185, !PT ;  /* 0x000000bb02057276 */ /* 0x000fe400078100b9 */
[----:B------:R-:W-:Y:S02]  /*8130*/  FMNMX3.FTZ R2, R4, R190, R189, !PT ;  /* 0x000000be04027276 */ /* 0x000fe400078100bd */
[----:B------:R-:W-:Y:S01]  /*8140*/  FMNMX3.FTZ R5, R5, R175, R174, !PT ;  /* 0x000000af05057276 */ /* 0x000fe200078100ae */
[----:B------:R-:W-:Y:S06]  /*8150*/  BRA.U !UP1, `(.L_x_809) ;  /* 0x0000000109f87547 */ /* 0x000fec000b800000 */
[----:B------:R-:W-:-:S04]  /*8160*/  UIADD3 UR5, UPT, UPT, UR20, -0x3, URZ ;  /* 0xfffffffd14057890 */ /* 0x000fc8000fffe0ff */
[----:B------:R-:W-:-:S04]  /*8170*/  UIMAD.WIDE.U32 UR12, UR5, UR10, URZ ;  /* 0x0000000a050c72a5 */ /* 0x000fc8000f8e00ff */
[----:B------:R-:W-:Y:S02]  /*8180*/  UIMAD UR5, UR5, UR11, UR13 ;  /* 0x0000000b050572a4 */ /* 0x000fe4000f8e020d */
[----:B------:R-:W-:Y:S02]  /*8190*/  USHF.L.U32 UR4, UR12, 0x6, URZ ;  /* 0x000000060c047899 */ /* 0x000fe400080006ff */
[----:B------:R-:W-:Y:S02]  /*81a0*/  USHF.L.U64.HI UR5, UR12, 0x6, UR5 ;  /* 0x000000060c057899 */ /* 0x000fe40008010205 */
[----:B------:R-:W-:Y:S02]  /*81b0*/  ULEA UR7, UP0, UR10, UR4, 0x5 ;  /* 0x000000040a077291 */ /* 0x000fe4000f8028ff */
[----:B------:R-:W-:Y:S02]  /*81c0*/  IMAD.U32 R8, RZ, RZ, UR4 ;  /* 0x00000004ff087e24 */ /* 0x000fe4000f8e00ff */
[----:B------:R-:W-:Y:S01]  /*81d0*/  IMAD.U32 R7, RZ, RZ, UR5 ;  /* 0x00000005ff077e24 */ /* 0x000fe2000f8e00ff */
[----:B------:R-:W-:Y:S01]  /*81e0*/  ULEA.HI.X UR4, UR10, UR5, UR11, 0x5, UP0 ;  /* 0x000000050a047291 */ /* 0x000fe200080f2c0b */
[----:B------:R-:W-:Y:S01]  /*81f0*/  IMAD.U32 R6, RZ, RZ, UR7 ;  /* 0x00000007ff067e24 */ /* 0x000fe2000f8e00ff */
[----:B------:R-:W-:-:S02]  /*8200*/  @!P4 LEA R28, P0, R8, R226, 0x1 ;  /* 0x000000e2081cc211 */ /* 0x000fc400078008ff */
[CC--:B------:R-:W-:Y:S02]  /*8210*/  @!P3 LEA R16, P6, R8.reuse, R226.reuse, 0x1 ;  /* 0x000000e20810b211 */ /* 0x0c0fe400078c08ff */
[CC--:B------:R-:W-:Y:S01]  /*8220*/  @!P2 LEA R14, P5, R8.reuse, R226.reuse, 0x1 ;  /* 0x000000e2080ea211 */ /* 0x0c0fe200078a08ff */
[----:B------:R-:W-:Y:S01]  /*8230*/  IMAD.U32 R4, RZ, RZ, UR4 ;  /* 0x00000004ff047e24 */ /* 0x000fe2000f8e00ff */
[CCC-:B------:R-:W-:Y:S02]  /*8240*/  @!P4 LEA.HI.X R29, R8.reuse, R225.reuse, R7.reuse, 0x1, P0 ;  /* 0x000000e1081dc211 */ /* 0x1c0fe400000f0c07 */
[CC--:B------:R-:W-:Y:S02]  /*8250*/  @!P1 LEA R12, P0, R8.reuse, R226.reuse, 0x1 ;  /* 0x000000e2080c9211 */ /* 0x0c0fe400078008ff */
[----:B------:R-:W-:Y:S01]  /*8260*/  @!P3 LEA.HI.X R17, R8, R225, R7, 0x1, P6 ;  /* 0x000000e10811b211 */ /* 0x000fe200030f0c07 */
[----:B------:R-:W-:Y:S01]  /*8270*/  @!PT LDS RZ, [RZ] ;  /* 0x00000000fffff984 */ /* 0x000fe20000000800 */
[----:B------:R-:W-:Y:S01]  /*8280*/  @!PT LDS RZ, [RZ] ;  /* 0x00000000fffff984 */ /* 0x000fe20000000800 */
[----:B------:R-:W-:Y:S01]  /*8290*/  @!PT LDS RZ, [RZ] ;  /* 0x00000000fffff984 */ /* 0x000fe20000000800 */
[----:B------:R1:W-:Y:S01]  /*82a0*/  @!P4 LDGSTS.E.BYPASS.LTC128B.128 [R227+0x10000], desc[UR24][R28.64] ;  /* 0x100000001ce3cfae */ /* 0x0003e2000b981a18 */
[----:B------:R-:W-:-:S02]  /*82b0*/  LEA R18, P6, R6, R226, 0x1 ;  /* 0x000000e206127211 */ /* 0x000fc400078c08ff */
[CCC-:B------:R-:W-:Y:S01]  /*82c0*/  @!P2 LEA.HI.X R15, R8.reuse, R225.reuse, R7.reuse, 0x1, P5 ;  /* 0x000000e1080fa211 */ /* 0x1c0fe200028f0c07 */
[----:B------:R1:W-:Y:S01]  /*82d0*/  @P4 STS.128 [R227+0x10000], RZ ;  /* 0x010000ffe3004388 */ /* 0x0003e20000000c00 */
[-C--:B------:R-:W-:Y:S02]  /*82e0*/  @!P1 LEA.HI.X R13, R8, R225.reuse, R7, 0x1, P0 ;  /* 0x000000e1080d9211 */ /* 0x080fe400000f0c07 */
        /* <DEDUP_REMOVED lines=37> */
.L_x_809:
[----:B------:R-:W2:Y:S01]  /*8540*/  SHFL.BFLY PT, R8, R2, 0x2, 0x1f ;  /* 0x0c401f0002087f89 */ /* 0x000ea200000e0000 */
[----:B------:R-:W-:Y:S01]  /*8550*/  LOP3.LUT R6, R240, UR26, R11, 0x96, !PT ;  /* 0x0000001af0067c12 */ /* 0x000fe2000f8e960b */
[----:B------:R-:W-:Y:S01]  /*8560*/  UIADD3 UR14, UPT, UPT, UR31, 0x76cf5d0a, URZ ;  /* 0x76cf5d0a1f0e7890 */ /* 0x000fe2000fffe0ff */
[----:B------:R-:W-:Y:S01]  /*8570*/  LOP3.LUT R182, R10, UR23, R229, 0x96, !PT ;  /* 0x000000170ab67c12 */ /* 0x000fe2000f8e96e5 */
[----:B------:R-:W3:Y:S01]  /*8580*/  SHFL.BFLY PT, R4, R5, 0x2, 0x1f ;  /* 0x0c401f0005047f89 */ /* 0x000ee200000e0000 */
[----:B------:R-:W-:Y:S01]  /*8590*/  UIADD3 UR13, UPT, UPT, UR31, 0x32370b8f, URZ ;  /* 0x32370b8f1f0d7890 */ /* 0x000fe2000fffe0ff */
[----:B------:R-:W-:Y:S01]  /*85a0*/  IMAD.WIDE.U32 R244, R6, -0x2daee0ad, RZ ;  /* 0xd2511f5306f47825 */ /* 0x000fe200078e00ff */
[----:B------:R-:W4:Y:S01]  /*85b0*/  LDCU UR15, c[0x0][0x45c] ;  /* 0x00008b80ff0f77ac */ /* 0x000f220008000800 */
[----:B------:R-:W5:Y:S02]  /*85c0*/  S2UR UR4, SR_CgaCtaId ;  /* 0x00000000000479c3 */ /* 0x000f640000008800 */
[----:B------:R-:W-:Y:S01]  /*85d0*/  IMAD.WIDE.U32 R182, R182, -0x2daee0ad, RZ ;  /* 0xd2511f53b6b67825 */ /* 0x000fe200078e00ff */
[----:B------:R-:W-:Y:S01]  /*85e0*/  LOP3.LUT R6, R234, UR14, R245, 0x96, !PT ;  /* 0x0000000eea067c12 */ /* 0x000fe2000f8e96f5 */
[----:B------:R-:W-:Y:S01]  /*85f0*/  UIADD3 UR7, UPT, UPT, UR31, -0x56f99767, URZ ;  /* 0xa90668991f077890 */ /* 0x000fe2000fffe0ff */
[----:B------:R-:W-:-:S02]  /*8600*/  UMOV UR5, 0x400 ;  /* 0x0000040000057882 */ /* 0x000fc40000000000 */
[----:B------:R-:W-:Y:S01]  /*8610*/  LOP3.LUT R244, R244, UR13, R183, 0x96, !PT ;  /* 0x0000000df4f47c12 */ /* 0x000fe2000f8e96b7 */
[----:B------:R-:W-:Y:S01]  /*8620*/  IMAD.WIDE.U32 R6, R6, -0x326172a9, RZ ;  /* 0xcd9e8d5706067825 */ /* 0x000fe200078e00ff */
[----:B------:R-:W-:Y:S02]  /*8630*/  UIADD3 UR12, UPT, UPT, UR31, -0x126145ec, URZ ;  /* 0xed9eba141f0c7890 */ /* 0x000fe4000fffe0ff */
[----:B------:R-:W-:Y:S01]  /*8640*/  UIADD3 UR27, UPT, UPT, UR27, 0x1, URZ ;  /* 0x000000011b1b7890 */ /* 0x000fe2000fffe0ff */
[----:B------:R-:W-:Y:S01]  /*8650*/  IMAD.WIDE.U32 R244, R244, -0x326172a9, RZ ;  /* 0xcd9e8d57f4f47825 */ /* 0x000fe200078e00ff */
[----:B--2---:R-:W-:Y:S02]  /*8660*/  FMNMX.FTZ R8, R2, R8, !PT ;  /* 0x0000000802087209 */ /* 0x004fe40007810000 */
[----:B------:R-:W-:Y:S02]  /*8670*/  LOP3.LUT R2, R228, UR22, R7, 0x96, !PT ;  /* 0x00000016e4027c12 */ /* 0x000fe4000f8e9607 */
[----:B---3--:R-:W-:Y:S01]  /*8680*/  FMNMX.FTZ R4, R5, R4, !PT ;  /* 0x0000000405047209 */ /* 0x008fe20007810000 */
[----:B------:R-:W2:Y:S01]  /*8690*/  SHFL.BFLY PT, R204, R8, 0x1, 0x1f ;  /* 0x0c201f0008cc7f89 */ /* 0x000ea200000e0000 */
[----:B------:R-:W-:Y:S01]  /*86a0*/  LOP3.LUT R180, R6, UR21, R245, 0x96, !PT ;  /* 0x0000001506b47c12 */ /* 0x000fe2000f8e96f5 */
[----:B------:R-:W-:Y:S01]  /*86b0*/  IMAD.WIDE.U32 R6, R2, -0x2daee0ad, RZ ;  /* 0xd2511f5302067825 */ /* 0x000fe200078e00ff */
[----:B-----5:R-:W-:Y:S01]  /*86c0*/  ULEA UR5, UR4, UR5, 0x18 ;  /* 0x0000000504057291 */ /* 0x020fe2000f8ec0ff */
[----:B------:R-:W3:Y:S01]  /*86d0*/  SHFL.BFLY PT, R2, R4, 0x1, 0x1f ;  /* 0x0c201f0004027f89 */ /* 0x000ee200000e0000 */
[----:B------:R-:W-:Y:S01]  /*86e0*/  UIADD3 UR4, UPT, UPT, UR31, 0x646e171e, URZ ;  /* 0x646e171e1f047890 */ /* 0x000fe2000fffe0ff */
[----:B------:R-:W-:Y:S01]  /*86f0*/  IMAD.WIDE.U32 R180, R180, -0x2daee0ad, RZ ;  /* 0xd2511f53b4b47825 */ /* 0x000fe200078e00ff */
[----:B------:R-:W-:-:S02]  /*8700*/  LOP3.LUT R182, R182, UR12, R7, 0x96, !PT ;  /* 0x0000000cb6b67c12 */ /* 0x000fc4000f8e9607 */
[----:B------:R-:W-:Y:S02]  /*8710*/  LEA R0, R0, UR5, 0x1 ;  /* 0x0000000500007c11 */ /* 0x000fe4000f8e08ff */
[----:B------:R-:W-:Y:S01]  /*8720*/  LOP3.LUT R5, R6, UR7, R181, 0x96, !PT ;  /* 0x0000000706057c12 */ /* 0x000fe2000f8e96b5 */
[----:B------:R-:W-:Y:S01]  /*8730*/  IMAD.WIDE.U32 R182, R182, -0x326172a9, RZ ;  /* 0xcd9e8d57b6b67825 */ /* 0x000fe200078e00ff */
[C---:B-1----:R-:W-:Y:S02]  /*8740*/  IADD3 R16, PT, PT, R0.reuse, 0x18000, RZ ;  /* 0x0001800000107810 */ /* 0x042fe40007ffe0ff */
[----:B------:R-:W-:Y:S01]  /*8750*/  IADD3 R184, PT, PT, R0, 0x18040, RZ ;  /* 0x0001804000b87810 */ /* 0x000fe20007ffe0ff */
[----:B------:R-:W-:-:S03]  /*8760*/  IMAD.WIDE.U32 R10, R5, -0x326172a9, RZ ;  /* 0xcd9e8d57050a7825 */ /* 0x000fc600078e00ff */
[C---:B------:R-:W-:Y:S02]  /*8770*/  PRMT R9, R10.reuse, 0x7773, RZ ;  /* 0x000077730a097816 */ /* 0x040fe400000000ff */
[----:B------:R-:W-:Y:S02]  /*8780*/  PRMT R6, R10, 0x7772, RZ ;  /* 0x000077720a067816 */ /* 0x000fe400000000ff */
[----:B--2---:R-:W-:Y:S02]  /*8790*/  FMNMX.FTZ R204, R8, R204, !PT ;  /* 0x000000cc08cc7209 */ /* 0x004fe40007810000 */
[----:B------:R-:W-:Y:S02]  /*87a0*/  PRMT R6, R6, 0x5410, R9 ;  /* 0x0000541006067816 */ /* 0x000fe40000000009 */
[----:B---3--:R-:W-:Y:S01]  /*87b0*/  FMNMX.FTZ R2, R4, R2, !PT ;  /* 0x0000000204027209 */ /* 0x008fe20007810000 */
[C---:B----4-:R-:W-:Y:S01]  /*87c0*/  FMUL.FTZ R188, R204.reuse, UR15 ;  /* 0x0000000fccbc7c20 */ /* 0x050fe20008410000 */
[----:B------:R-:W-:-:S02]  /*87d0*/  FSETP.NEU.FTZ.AND P5, PT, R204, -INF , PT ;  /* 0xff800000cc00780b */ /* 0x000fc40003fbd000 */
[C---:B------:R-:W-:Y:S01]  /*87e0*/  FSETP.NEU.FTZ.AND P0, PT, R2.reuse, -INF , PT ;  /* 0xff8000000200780b */ /* 0x040fe20003f1d000 */
[----:B------:R-:W-:Y:S01]  /*87f0*/  FMUL.FTZ R186, R2, UR15 ;  /* 0x0000000f02ba7c20 */ /* 0x000fe20008410000 */
[----:B------:R-:W-:Y:S02]  /*8800*/  FSEL R9, R204, RZ, P5 ;  /* 0x000000ffcc097208 */ /* 0x000fe40002800000 */
[----:B------:R-:W-:Y:S02]  /*8810*/  FSEL R8, R2, RZ, P0 ;  /* 0x000000ff02087208 */ /* 0x000fe40000000000 */
[----:B------:R-:W-:Y:S01]  /*8820*/  FSEL R186, R186, RZ, P0 ;  /* 0x000000ffbaba7208 */ /* 0x000fe20000000000 */
[----:B------:R-:W-:Y:S01]  /*8830*/  FADD.FTZ R9, R164, -R9 ;  /* 0x80000009a4097221 */ /* 0x000fe20000010000 */
[----:B------:R-:W-:Y:S01]  /*8840*/  LOP3.LUT P0, RZ, R208, 0x2, RZ, 0xc0, !PT ;  /* 0x00000002d0ff7812 */ /* 0x000fe2000780c0ff */
[----:B------:R-:W-:Y:S01]  /*8850*/  FADD.FTZ R8, R3, -R8 ;  /* 0x8000000803087221 */ /* 0x000fe20000010000 */
[----:B------:R-:W-:Y:S01]  /*8860*/  MOV R12, R10 ;  /* 0x0000000a000c7202 */ /* 0x000fe20000000f00 */
[----:B------:R-:W-:Y:S01]  /*8870*/  FMUL.FTZ R201, R9, UR15 ;  /* 0x0000000f09c97c20 */ /* 0x000fe20008410000 */
[----:B------:R-:W-:Y:S01]  /*8880*/  SEL R165, R165, 0xffffffe0, !P0 ;  /* 0xffffffe0a5a57807 */ /* 0x000fe20004000000 */
[----:B------:R-:W-:Y:S01]  /*8890*/  FMUL.FTZ R8, R8, UR15 ;  /* 0x0000000f08087c20 */ /* 0x000fe20008410000 */
[----:B------:R-:W-:Y:S01]  /*88a0*/  LOP3.LUT P0, R192, R208, 0x4, RZ, 0xc0, !PT ;  /* 0x00000004d0c07812 */ /* 0x000fe2000780c0ff */
[--C-:B------:R-:W-:Y:S01]  /*88b0*/  FFMA.FTZ R197, R22, UR15, -R186.reuse ;  /* 0x0000000f16c57c23 */ /* 0x100fe200080108ba */
[----:B------:R-:W-:Y:S01]  /*88c0*/  PRMT R5, R10, 0x7771, RZ ;  /* 0x000077710a057816 */ /* 0x000fe200000000ff */
[----:B------:R-:W1:Y:S01]  /*88d0*/  MUFU.EX2 R201, R201 ;  /* 0x000000c900c97308 */ /* 0x000e620000000800 */
[----:B------:R-:W2:Y:S01]  /*88e0*/  LDC R10, c[0x0][0x4f8] ;  /* 0x00013e00ff0a7b82 */ /* 0x000ea20000000800 */
[----:B------:R-:W-:Y:S01]  /*88f0*/  FSEL R188, R188, RZ, P5 ;  /* 0x000000ffbcbc7208 */ /* 0x000fe20002800000 */
[--C-:B------:R-:W-:Y:S01]  /*8900*/  FFMA.FTZ R196, R23, UR15, -R186.reuse ;  /* 0x0000000f17c47c23 */ /* 0x100fe200080108ba */
[----:B------:R-:W3:Y:S01]  /*8910*/  MUFU.EX2 R200, R8 ;  /* 0x0000000800c87308 */ /* 0x000ee20000000800 */
[----:B------:R-:W-:Y:S01]  /*8920*/  IADD3 R173, PT, PT, R165, R0, RZ ;  /* 0x00000000a5ad7210 */ /* 0x000fe20007ffe0ff */
[----:B------:R-:W-:Y:S01]  /*8930*/  FFMA.FTZ R199, R26, UR15, -R186 ;  /* 0x0000000f1ac77c23 */ /* 0x000fe200080108ba */
[--C-:B------:R-:W-:Y:S01]  /*8940*/  FFMA.FTZ R193, R20, UR15, -R188.reuse ;  /* 0x0000000f14c17c23 */ /* 0x100fe200080108bc */
[--C-:B------:R-:W-:Y:S01]  /*8950*/  FFMA.FTZ R3, R21, UR15, -R188.reuse ;  /* 0x0000000f15037c23 */ /* 0x100fe200080108bc */
[----:B------:R-:W-:Y:S01]  /*8960*/  LOP3.LUT R7, R182, UR16, R11, 0x96, !PT ;  /* 0x00000010b6077c12 */ /* 0x000fe2000f8e960b */
[----:B------:R-:W4:Y:S01]  /*8970*/  LDSM.16.MT88.4 R20, [R173+0x18000] ;  /* 0x01800000ad14783b */ /* 0x000f220000004200 */
[----:B------:R-:W-:Y:S01]  /*8980*/  @P0 IADD3 R184, PT, PT, R16, -0x40, RZ ;  /* 0xffffffc010b80810 */ /* 0x000fe20007ffe0ff */
[--C-:B------:R-:W-:Y:S01]  /*8990*/  FFMA.FTZ R195, R24, UR15, -R188.reuse ;  /* 0x0000000f18c37c23 */ /* 0x100fe200080108bc */
[----:B------:R-:W-:Y:S01]  /*89a0*/  LOP3.LUT R4, R7, 0xffff, RZ, 0xc0, !PT ;  /* 0x0000ffff07047812 */ /* 0x000fe200078ec0ff */
[----:B------:R-:W-:Y:S01]  /*89b0*/  FFMA.FTZ R194, R25, UR15, -R188 ;  /* 0x0000000f19c27c23 */ /* 0x000fe200080108bc */
[----:B------:R-:W-:Y:S01]  /*89c0*/  FFMA.FTZ R198, R27, UR15, -R186 ;  /* 0x0000000f1bc67c23 */ /* 0x000fe200080108ba */
[----:B------:R-:W5:Y:S01]  /*89d0*/  LDSM.16.MT88.4 R28, [R184] ;  /* 0x00000000b81c783b */ /* 0x000f620000004200 */
[-C--:B-1----:R-:W-:Y:S01]  /*89e0*/  FMUL.FTZ R24, R44, R201.reuse ;  /* 0x000000c92c187220 */ /* 0x082fe20000410000 */
[-C--:B------:R-:W-:Y:S01]  /*89f0*/  FMUL.FTZ R25, R45, R201.reuse ;  /* 0x000000c92d197220 */ /* 0x080fe20000410000 */
[-C--:B---3--:R-:W-:Y:S01]  /*8a00*/  FMUL.FTZ R26, R46, R200.reuse ;  /* 0x000000c82e1a7220 */ /* 0x088fe20000410000 */
[----:B------:R-:W-:Y:S01]  /*8a10*/  FMUL.FTZ R27, R47, R200 ;  /* 0x000000c82f1b7220 */ /* 0x000fe20000410000 */
[----:B------:R-:W-:Y:S01]  /*8a20*/  LOP3.LUT R11, R7, 0xff, RZ, 0xc0, !PT ;  /* 0x000000ff070b7812 */ /* 0x000fe200078ec0ff */
[----:B------:R-:W1:Y:S01]  /*8a30*/  LDSM.16.MT88.4 R44, [R0+0x1a000] ;  /* 0x01a00000002c783b */ /* 0x000e620000004200 */
[----:B------:R-:W-:Y:S01]  /*8a40*/  SHF.R.U32.HI R4, RZ, 0x8, R4 ;  /* 0x00000008ff047819 */ /* 0x000fe20000011604 */
[----:B------:R-:W-:Y:S01]  /*8a50*/  MUFU.EX2 R193, R193 ;  /* 0x000000c100c17308 */ /* 0x000fe20000000800 */
[----:B--2---:R-:W-:Y:S01]  /*8a60*/  LOP3.LUT R10, R10, 0xff, RZ, 0xc0, !PT ;  /* 0x000000ff0a0a7812 */ /* 0x004fe200078ec0ff */
[-C--:B------:R-:W-:Y:S01]  /*8a70*/  FMUL.FTZ R16, R36, R201.reuse ;  /* 0x000000c924107220 */ /* 0x080fe20000410000 */
[----:B------:R-:W-:Y:S01]  /*8a80*/  IADD3 R202, PT, PT, R165, R184, RZ ;  /* 0x000000b8a5ca7210 */ /* 0x000fe20007ffe0ff */
[----:B------:R-:W2:Y:S01]  /*8a90*/  MUFU.EX2 R3, R3 ;  /* 0x0000000300037308 */ /* 0x000ea20000000800 */
[----:B------:R-:W-:Y:S01]  /*8aa0*/  LOP3.LUT R12, R12, 0xff, RZ, 0xc0, !PT ;  /* 0x000000ff0c0c7812 */ /* 0x000fe200078ec0ff */
[-C--:B------:R-:W-:Y:S01]  /*8ab0*/  FMUL.FTZ R17, R37, R201.reuse ;  /* 0x000000c925117220 */ /* 0x080fe20000410000 */
[----:B------:R-:W-:Y:S01]  /*8ac0*/  PRMT R4, R11, 0x5410, R4 ;  /* 0x000054100b047816 */ /* 0x000fe20000000004 */
[----:B------:R-:W-:Y:S01]  /*8ad0*/  MUFU.EX2 R195, R195 ;  /* 0x000000c300c37308 */ /* 0x000fe20000000800 */
[----:B------:R-:W-:Y:S01]  /*8ae0*/  PRMT R11, R7, 0x7632, R11 ;  /* 0x00007632070b7816 */ /* 0x000fe2000000000b */
[----:B------:R-:W-:Y:S01]  /*8af0*/  FMUL.FTZ R18, R38, R200 ;  /* 0x000000c826127220 */ /* 0x000fe20000410000 */
[----:B------:R-:W-:Y:S01]  /*8b00*/  LEA R172, R10, R10, 0x10 ;  /* 0x0000000a0aac7211 */ /* 0x000fe200078e80ff */
[----:B------:R-:W3:Y:S01]  /*8b10*/  MUFU.EX2 R194, R194 ;  /* 0x000000c200c27308 */ /* 0x000ee20000000800 */
[-C--:B------:R-:W-:Y:S01]  /*8b20*/  FMUL.FTZ R19, R39, R200.reuse ;  /* 0x000000c827137220 */ /* 0x080fe20000410000 */
[----:B------:R-:W-:Y:S01]  /*8b30*/  PRMT R5, R12, 0x5410, R5 ;  /* 0x000054100c057816 */ /* 0x000fe20000000005 */
[----:B------:R-:W1:Y:S01]  /*8b40*/  LDSM.16.MT88.4 R36, [R202] ;  /* 0x00000000ca24783b */ /* 0x000e620000004200 */
[----:B------:R-:W-:Y:S01]  /*8b50*/  MUFU.EX2 R199, R199 ;  /* 0x000000c700c77308 */ /* 0x000fe20000000800 */
[----:B------:R-:W-:Y:S01]  /*8b60*/  SHF.R.U32.HI R10, RZ, 0x18, R7 ;  /* 0x00000018ff0a7819 */ /* 0x000fe20000011607 */
[-C--:B------:R-:W-:Y:S01]  /*8b70*/  FMUL.FTZ R40, R40, R201.reuse ;  /* 0x000000c928287220 */ /* 0x080fe20000410000 */
[----:B------:R-:W-:Y:S01]  /*8b80*/  LOP3.LUT R7, R6, 0xff00ff, RZ, 0xc0, !PT ;  /* 0x00ff00ff06077812 */ /* 0x000fe200078ec0ff */
[----:B------:R-:W-:Y:S01]  /*8b90*/  MUFU.EX2 R197, R197 ;  /* 0x000000c500c57308 */ /* 0x000fe20000000800 */
[----:B------:R-:W-:Y:S01]  /*8ba0*/  LOP3.LUT R6, R11, 0xff, RZ, 0xc0, !PT ;  /* 0x000000ff0b067812 */ /* 0x000fe200078ec0ff */
[----:B------:R-:W-:Y:S01]  /*8bb0*/  FMUL.FTZ R41, R41, R201 ;  /* 0x000000c929297220 */ /* 0x000fe20000410000 */
[--C-:B------:R-:W-:Y:S01]  /*8bc0*/  HSET2.LE.AND R9, R5, R172.reuse, PT ;  /* 0x000000ac05097233 */ /* 0x100fe20003803000 */
[----:B------:R-:W4:Y:S01]  /*8bd0*/  MUFU.EX2 R196, R196 ;  /* 0x000000c400c47308 */ /* 0x000f220000000800 */
[----:B------:R-:W-:Y:S01]  /*8be0*/  PRMT R5, R6, 0x5410, R10 ;  /* 0x0000541006057816 */ /* 0x000fe2000000000a */
[-C--:B------:R-:W-:Y:S01]  /*8bf0*/  FMUL.FTZ R42, R42, R200.reuse ;  /* 0x000000c82a2a7220 */ /* 0x080fe20000410000 */
[----:B--2---:R-:W-:Y:S01]  /*8c00*/  F2FP.F16.F32.PACK_AB R11, R3, R193 ;  /* 0x000000c1030b723e */ /* 0x004fe200000000ff */
[----:B------:R-:W2:Y:S01]  /*8c10*/  MUFU.EX2 R198, R198 ;  /* 0x000000c600c67308 */ /* 0x000ea20000000800 */
[--C-:B------:R-:W-:Y:S01]  /*8c20*/  HSET2.LE.AND R7, R7, R172.reuse, PT ;  /* 0x000000ac07077233 */ /* 0x100fe20003803000 */
[-C--:B------:R-:W-:Y:S01]  /*8c30*/  FMUL.FTZ R43, R43, R200.reuse ;  /* 0x000000c82b2b7220 */ /* 0x080fe20000410000 */
[----:B------:R-:W-:Y:S01]  /*8c40*/  LOP3.LUT R6, R11, R9, RZ, 0xc0, !PT ;  /* 0x000000090b067212 */ /* 0x000fe200078ec0ff */
[-C--:B------:R-:W-:Y:S01]  /*8c50*/  FMUL.FTZ R48, R48, R201.reuse ;  /* 0x000000c930307220 */ /* 0x080fe20000410000 */
[--C-:B------:R-:W-:Y:S01]  /*8c60*/  HSET2.LE.AND R4, R4, R172.reuse, PT ;  /* 0x000000ac04047233 */ /* 0x100fe20003803000 */
[----:B------:R-:W-:Y:S01]  /*8c70*/  FMUL.FTZ R49, R49, R201 ;  /* 0x000000c931317220 */ /* 0x000fe20000410000 */
[--C-:B------:R-:W-:Y:S01]  /*8c80*/  HSET2.LE.AND R5, R5, R172.reuse, PT ;  /* 0x000000ac05057233 */ /* 0x100fe20003803000 */
[-C--:B------:R-:W-:Y:S01]  /*8c90*/  FMUL.FTZ R50, R50, R200.reuse ;  /* 0x000000c832327220 */ /* 0x080fe20000410000 */
[----:B---3--:R-:W-:Y:S01]  /*8ca0*/  F2FP.F16.F32.PACK_AB R9, R194, R195 ;  /* 0x000000c3c209723e */ /* 0x008fe200000000ff */
[----:B------:R-:W-:Y:S01]  /*8cb0*/  FMUL.FTZ R51, R51, R200 ;  /* 0x000000c833337220 */ /* 0x000fe20000410000 */
[----:B----4-:R-:W-:Y:S01]  /*8cc0*/  F2FP.F16.F32.PACK_AB R10, R196, R197 ;  /* 0x000000c5c40a723e */ /* 0x010fe200000000ff */
[-C--:B------:R-:W-:Y:S01]  /*8cd0*/  FMUL.FTZ R64, R64, R201.reuse ;  /* 0x000000c940407220 */ /* 0x080fe20000410000 */
[----:B------:R-:W-:Y:S01]  /*8ce0*/  LOP3.LUT R4, R9, R4, RZ, 0xc0, !PT ;  /* 0x0000000409047212 */ /* 0x000fe200078ec0ff */
[----:B------:R-:W-:Y:S01]  /*8cf0*/  FMUL.FTZ R65, R65, R201 ;  /* 0x000000c941417220 */ /* 0x000fe20000410000 */
[----:B--2---:R-:W-:Y:S01]  /*8d00*/  F2FP.F16.F32.PACK_AB R8, R198, R199 ;  /* 0x000000c7c608723e */ /* 0x004fe200000000ff */
        /* <DEDUP_REMOVED lines=59> */
[----:B------:R-:W-:Y:S01]  /*90c0*/  LOP3.LUT R182, R244, UR17, R183, 0x96, !PT ;  /* 0x00000011f4b67c12 */ /* 0x000fe2000f8e96b7 */
[--C-:B------:R-:W-:Y:S01]  /*90d0*/  FFMA.FTZ R221, R217, UR15, -R188.reuse ;  /* 0x0000000fd9dd7c23 */ /* 0x100fe200080108bc */
        /* <DEDUP_REMOVED lines=11> */
[----:B------:R-:W5:Y:S01]  /*9190*/  LDSM.16.MT88.4 R76, [R0+0x1c000] ;  /* 0x01c00000004c783b */ /* 0x000f620000004200 */
[----:B------:R-:W-:Y:S01]  /*91a0*/  IMAD.WIDE.U32 R182, R182, -0x2daee0ad, RZ ;  /* 0xd2511f53b6b67825 */ /* 0x000fe200078e00ff */
[C---:B--2---:R-:W-:Y:S03]  /*91b0*/  HMMA.16816.F32 R48, R4.reuse, R52, R48 ;  /* 0x000000340430723c */ /* 0x044fe60000001830 */
[-C--:B------:R-:W-:Y:S01]  /*91c0*/  FMUL.FTZ R112, R112, R201.reuse ;  /* 0x000000c970707220 */ /* 0x080fe20000410000 */
[-C--:B------:R-:W-:Y:S01]  /*91d0*/  FMUL.FTZ R113, R113, R201.reuse ;  /* 0x000000c971717220 */ /* 0x080fe20000410000 */
[-C--:B------:R-:W-:Y:S01]  /*91e0*/  FMUL.FTZ R114, R114, R200.reuse ;  /* 0x000000c872727220 */ /* 0x080fe20000410000 */
[-C--:B------:R-:W-:Y:S01]  /*91f0*/  FMUL.FTZ R115, R115, R200.reuse ;  /* 0x000000c873737220 */ /* 0x080fe20000410000 */
[----:B------:R-:W-:Y:S01]  /*9200*/  MUFU.EX2 R217, R217 ;  /* 0x000000d900d97308 */ /* 0x000fe20000000800 */
[----:B------:R-:W-:Y:S01]  /*9210*/  LDSM.16.MT88.4 R12, [R0+0x18000] ;  /* 0x01800000000c783b */ /* 0x000fe20000004200 */
[-C--:B------:R-:W-:Y:S01]  /*9220*/  FMUL.FTZ R8, R160, R201.reuse ;  /* 0x000000c9a0087220 */ /* 0x080fe20000410000 */
[C---:B---3--:R-:W-:Y:S01]  /*9230*/  HMMA.16816.F32 R56, R4.reuse, R60, R56 ;  /* 0x0000003c0438723c */ /* 0x048fe20000001838 */
[----:B------:R-:W-:Y:S01]  /*9240*/  MUFU.EX2 R220, R220 ;  /* 0x000000dc00dc7308 */ /* 0x000fe20000000800 */
        /* <DEDUP_REMOVED lines=14> */
[C---:B----4-:R-:W-:Y:S01]  /*9330*/  HMMA.16816.F32 R64, R4.reuse, R68, R64 ;  /* 0x000000440440723c */ /* 0x050fe20000001840 */
[----:B------:R-:W-:Y:S01]  /*9340*/  LOP3.LUT R180, R180, UR4, R183, 0x96, !PT ;  /* 0x00000004b4b47c12 */ /* 0x000fe2000f8e96b7 */
[----:B------:R-:W-:Y:S01]  /*9350*/  FFMA.FTZ R218, R218, UR15, -R188 ;  /* 0x0000000fdada7c23 */ /* 0x000fe200080108bc */
[--C-:B------:R-:W-:Y:S01]  /*9360*/  FFMA.FTZ R243, R179, UR15, -R186.reuse ;  /* 0x0000000fb3f37c23 */ /* 0x100fe200080108ba */
[--C-:B------:R-:W-:Y:S01]  /*9370*/  FFMA.FTZ R222, R222, UR15, -R186.reuse ;  /* 0x0000000fdede7c23 */ /* 0x100fe200080108ba */
[--C-:B------:R-:W-:Y:S01]  /*9380*/  FFMA.FTZ R219, R219, UR15, -R186.reuse ;  /* 0x0000000fdbdb7c23 */ /* 0x100fe200080108ba */
[----:B------:R-:W-:Y:S01]  /*9390*/  FFMA.FTZ R242, R178, UR15, -R186 ;  /* 0x0000000fb2f27c23 */ /* 0x000fe200080108ba */
        /* <DEDUP_REMOVED lines=16> */
[----:B------:R-:W-:Y:S01]  /*94a0*/  MUFU.EX2 R221, R221 ;  /* 0x000000dd00dd7308 */ /* 0x000fe20000000800 */
[C---:B-1----:R-:W-:Y:S01]  /*94b0*/  HMMA.16816.F32 R80, R4.reuse, R84, R80 ;  /* 0x000000540450723c */ /* 0x042fe20000001850 */
[-C--:B------:R-:W-:Y:S01]  /*94c0*/  FMUL.FTZ R152, R152, R201.reuse ;  /* 0x000000c998987220 */ /* 0x080fe20000410000 */
        /* <DEDUP_REMOVED lines=13> */
[-C--:B------:R-:W-:Y:S01]  /*95a0*/  FMUL.FTZ R146, R146, R200.reuse ;  /* 0x000000c892927220 */ /* 0x080fe20000410000 */
[C---:B-----5:R-:W-:Y:S01]  /*95b0*/  HMMA.16816.F32 R72, R4.reuse, R76, R72 ;  /* 0x0000004c0448723c */ /* 0x060fe20000001848 */
[----:B------:R-:W-:Y:S01]  /*95c0*/  MUFU.EX2 R222, R222 ;  /* 0x000000de00de7308 */ /* 0x000fe20000000800 */
[-C--:B------:R-:W-:Y:S01]  /*95d0*/  FMUL.FTZ R147, R147, R200.reuse ;  /* 0x000000c893937220 */ /* 0x080fe20000410000 */
[--C-:B------:R-:W-:Y:S01]  /*95e0*/  FFMA.FTZ R247, R176, UR15, -R188.reuse ;  /* 0x0000000fb0f77c23 */ /* 0x100fe200080108bc */
[--C-:B------:R-:W-:Y:S01]  /*95f0*/  FFMA.FTZ R246, R170, UR15, -R188.reuse ;  /* 0x0000000faaf67c23 */ /* 0x100fe200080108bc */
[----:B------:R-:W-:Y:S01]  /*9600*/  MUFU.EX2 R219, R219 ;  /* 0x000000db00db7308 */ /* 0x000fe20000000800 */
[----:B------:R-:W-:Y:S01]  /*9610*/  FFMA.FTZ R245, R167, UR15, -R188 ;  /* 0x0000000fa7f57c23 */ /* 0x000fe200080108bc */
[--C-:B------:R-:W-:Y:S01]  /*9620*/  FFMA.FTZ R251, R166, UR15, -R186.reuse ;  /* 0x0000000fa6fb7c23 */ /* 0x100fe200080108ba */
[C---:B------:R-:W-:Y:S01]  /*9630*/  HMMA.16816.F32 R76, R4.reuse, R78, R96 ;  /* 0x0000004e044c723c */ /* 0x040fe20000001860 */
[-C--:B------:R-:W-:Y:S01]  /*9640*/  FMUL.FTZ R96, R116, R201.reuse ;  /* 0x000000c974607220 */ /* 0x080fe20000410000 */
[-C--:B------:R-:W-:Y:S01]  /*9650*/  FMUL.FTZ R97, R117, R201.reuse ;  /* 0x000000c975617220 */ /* 0x080fe20000410000 */
[-C--:B------:R-:W-:Y:S01]  /*9660*/  FMUL.FTZ R98, R118, R200.reuse ;  /* 0x000000c876627220 */ /* 0x080fe20000410000 */
[-C--:B------:R-:W-:Y:S01]  /*9670*/  FMUL.FTZ R99, R119, R200.reuse ;  /* 0x000000c877637220 */ /* 0x080fe20000410000 */
[----:B------:R-:W-:Y:S01]  /*9680*/  MUFU.EX2 R242, R242 ;  /* 0x000000f200f27308 */ /* 0x000fe20000000800 */
[----:B------:R-:W4:Y:S01]  /*9690*/  LDSM.16.MT88.4 R116, [R173+0x1e000] ;  /* 0x01e00000ad74783b */ /* 0x000f220000004200 */
[----:B------:R-:W-:Y:S01]  /*96a0*/  FFMA.FTZ R248, R177, UR15, -R186 ;  /* 0x0000000fb1f87c23 */ /* 0x000fe200080108ba */
[C---:B--2---:R-:W-:Y:S01]  /*96b0*/  HMMA.16816.F32 R104, R4.reuse, R108, R104 ;  /* 0x0000006c0468723c */ /* 0x044fe20000001868 */
[----:B------:R-:W-:Y:S01]  /*96c0*/  MUFU.EX2 R247, R247 ;  /* 0x000000f700f77308 */ /* 0x000fe20000000800 */
[----:B------:R-:W-:Y:S01]  /*96d0*/  LDSM.16.MT88.4 R176, [R173+0x19000] ;  /* 0x01900000adb0783b */ /* 0x000fe20000004200 */
[----:B------:R-:W-:Y:S01]  /*96e0*/  FFMA.FTZ R244, R171, UR15, -R188 ;  /* 0x0000000fabf47c23 */ /* 0x000fe200080108bc */
[--C-:B------:R-:W-:Y:S01]  /*96f0*/  FFMA.FTZ R249, R169, UR15, -R186.reuse ;  /* 0x0000000fa9f97c23 */ /* 0x100fe200080108ba */
[----:B------:R-:W2:Y:S01]  /*9700*/  MUFU.EX2 R246, R246 ;  /* 0x000000f600f67308 */ /* 0x000ea20000000800 */
[----:B------:R-:W-:Y:S01]  /*9710*/  FFMA.FTZ R250, R168, UR15, -R186 ;  /* 0x0000000fa8fa7c23 */ /* 0x000fe200080108ba */
[--C-:B------:R-:W-:Y:S01]  /*9720*/  FFMA.FTZ R203, R203, UR15, -R188.reuse ;  /* 0x0000000fcbcb7c23 */ /* 0x100fe200080108bc */
[C---:B------:R-:W-:Y:S01]  /*9730*/  HMMA.16816.F32 R96, R4.reuse, R100, R96 ;  /* 0x000000640460723c */ /* 0x040fe20000001860 */
[----:B------:R-:W-:Y:S01]  /*9740*/  MUFU.EX2 R245, R245 ;  /* 0x000000f500f57308 */ /* 0x000fe20000000800 */
[--C-:B------:R-:W-:Y:S01]  /*9750*/  FFMA.FTZ R252, R191, UR15, -R188.reuse ;  /* 0x0000000fbffc7c23 */ /* 0x100fe200080108bc */
[--C-:B------:R-:W-:Y:S01]  /*9760*/  FFMA.FTZ R190, R190, UR15, -R188.reuse ;  /* 0x0000000fbebe7c23 */ /* 0x100fe200080108bc */
[----:B------:R-:W-:Y:S01]  /*9770*/  FFMA.FTZ R188, R189, UR15, -R188 ;  /* 0x0000000fbdbc7c23 */ /* 0x000fe200080108bc */
[----:B------:R-:W5:Y:S01]  /*9780*/  MUFU.EX2 R244, R244 ;  /* 0x000000f400f47308 */ /* 0x000f620000000800 */
[--C-:B------:R-:W-:Y:S01]  /*9790*/  FFMA.FTZ R187, R187, UR15, -R186.reuse ;  /* 0x0000000fbbbb7c23 */ /* 0x100fe200080108ba */
[--C-:B------:R-:W-:Y:S01]  /*97a0*/  FFMA.FTZ R185, R185, UR15, -R186.reuse ;  /* 0x0000000fb9b97c23 */ /* 0x100fe200080108ba */
[C---:B------:R-:W-:Y:S01]  /*97b0*/  HMMA.16816.F32 R100, R4.reuse, R102, R120 ;  /* 0x000000660464723c */ /* 0x040fe20000001878 */
[-C--:B------:R-:W-:Y:S01]  /*97c0*/  FMUL.FTZ R120, R140, R201.reuse ;  /* 0x000000c98c787220 */ /* 0x080fe20000410000 */
[----:B------:R-:W-:Y:S01]  /*97d0*/  FMUL.FTZ R121, R141, R201 ;  /* 0x000000c98d797220 */ /* 0x000fe20000410000 */
[-C--:B------:R-:W-:Y:S01]  /*97e0*/  FMUL.FTZ R122, R142, R200.reuse ;  /* 0x000000c88e7a7220 */ /* 0x080fe20000410000 */
[----:B------:R-:W-:Y:S01]  /*97f0*/  FMUL.FTZ R123, R143, R200 ;  /* 0x000000c88f7b7220 */ /* 0x000fe20000410000 */
[----:B--2---:R-:W-:Y:S01]  /*9800*/  F2FP.F16.F32.PACK_AB R170, R246, R247 ;  /* 0x000000f7f6aa723e */ /* 0x004fe200000000ff */
[----:B------:R-:W2:Y:S01]  /*9810*/  LDSM.16.MT88.4 R140, [R184+0x800] ;  /* 0x00080000b88c783b */ /* 0x000ea20000004200 */
[----:B------:R-:W-:Y:S01]  /*9820*/  MUFU.EX2 R249, R249 ;  /* 0x000000f900f97308 */ /* 0x000fe20000000800 */
[C---:B------:R-:W-:Y:S01]  /*9830*/  HMMA.16816.F32 R108, R4.reuse, R110, R128 ;  /* 0x0000006e046c723c */ /* 0x040fe20000001880 */
[----:B------:R-:W-:Y:S01]  /*9840*/  MOV R130, R182 ;  /* 0x000000b600827202 */ /* 0x000fe20000000f00 */
[-C--:B------:R-:W-:Y:S01]  /*9850*/  FMUL.FTZ R131, R151, R200.reuse ;  /* 0x000000c897837220 */ /* 0x080fe20000410000 */
[C---:B------:R-:W-:Y:S01]  /*9860*/  PRMT R128, R182.reuse, 0x7771, RZ ;  /* 0x00007771b6807816 */ /* 0x040fe200000000ff */
[----:B------:R-:W-:Y:S01]  /*9870*/  MUFU.EX2 R250, R250 ;  /* 0x000000fa00fa7308 */ /* 0x000fe20000000800 */
[----:B------:R-:W-:Y:S01]  /*9880*/  PRMT R129, R182, 0x7773, RZ ;  /* 0x00007773b6817816 */ /* 0x000fe200000000ff */
[--C-:B------:R-:W-:Y:S01]  /*9890*/  FFMA.FTZ R175, R175, UR15, -R186.reuse ;  /* 0x0000000fafaf7c23 */ /* 0x100fe200080108ba */
[----:B-----5:R-:W-:Y:S01]  /*98a0*/  F2FP.F16.F32.PACK_AB R168, R244, R245 ;  /* 0x000000f5f4a8723e */ /* 0x020fe200000000ff */
[C---:B---3--:R-:W-:Y:S01]  /*98b0*/  HMMA.16816.F32 R88, R4.reuse, R92, R88 ;  /* 0x0000005c0458723c */ /* 0x048fe20000001858 */
[----:B------:R-:W3:Y:S01]  /*98c0*/  MUFU.EX2 R248, R248 ;  /* 0x000000f800f87308 */ /* 0x000ee20000000800 */
[----:B------:R-:W-:Y:S01]  /*98d0*/  FFMA.FTZ R174, R174, UR15, -R186 ;  /* 0x0000000faeae7c23 */ /* 0x000fe200080108ba */
[-C--:B------:R-:W-:Y:S01]  /*98e0*/  FFMA.FTZ R195, R239, R201.reuse, R195 ;  /* 0x000000c9efc37223 */ /* 0x080fe200000100c3 */
[-C--:B------:R-:W-:Y:S01]  /*98f0*/  FFMA.FTZ R199, R238, R200.reuse, R199 ;  /* 0x000000c8eec77223 */ /* 0x080fe200000100c7 */
[----:B------:R-:W5:Y:S02]  /*9900*/  MUFU.EX2 R251, R251 ;  /* 0x000000fb00fb7308 */ /* 0x000f640000000800 */
[----:B------:R-:W-:Y:S01]  /*9910*/  FADD.FTZ R195, R194, R195 ;  /* 0x000000c3c2c37221 */ /* 0x000fe20000010000 */
[C---:B------:R-:W-:Y:S01]  /*9920*/  HMMA.16816.F32 R92, R4.reuse, R94, R112 ;  /* 0x0000005e045c723c */ /* 0x040fe20000001870 */
[-C--:B------:R-:W-:Y:S01]  /*9930*/  FMUL.FTZ R112, R132, R201.reuse ;  /* 0x000000c984707220 */ /* 0x080fe20000410000 */
[-C--:B------:R-:W-:Y:S01]  /*9940*/  FMUL.FTZ R113, R133, R201.reuse ;  /* 0x000000c985717220 */ /* 0x080fe20000410000 */
[-C--:B------:R-:W-:Y:S01]  /*9950*/  FMUL.FTZ R114, R134, R200.reuse ;  /* 0x000000c886727220 */ /* 0x080fe20000410000 */
[-C--:B------:R-:W-:Y:S01]  /*9960*/  FMUL.FTZ R115, R135, R200.reuse ;  /* 0x000000c887737220 */ /* 0x080fe20000410000 */
[----:B------:R-:W-:Y:S01]  /*9970*/  PRMT R133, R182, 0x7772, RZ ;  /* 0x00007772b6857816 */ /* 0x000fe200000000ff */
[----:B------:R-:W-:Y:S01]  /*9980*/  MUFU.EX2 R203, R203 ;  /* 0x000000cb00cb7308 */ /* 0x000fe20000000800 */
[----:B------:R-:W-:Y:S01]  /*9990*/  PRMT R135, R180, 0x7632, R135 ;  /* 0x00007632b4877816 */ /* 0x000fe20000000087 */
[C---:B-1----:R-:W-:Y:S01]  /*99a0*/  HMMA.16816.F32 R120, R4.reuse, R124, R120 ;  /* 0x0000007c0478723c */ /* 0x042fe20000001878 */
[----:B------:R-:W-:Y:S01]  /*99b0*/  LOP3.LUT R125, R130, 0xff, RZ, 0xc0, !PT ;  /* 0x000000ff827d7812 */ /* 0x000fe200078ec0ff */
[----:B------:R-:W-:Y:S01]  /*99c0*/  FMUL.FTZ R130, R150, R200 ;  /* 0x000000c896827220 */ /* 0x000fe20000410000 */
[----:B------:R-:W-:Y:S01]  /*99d0*/  PRMT R133, R133, 0x5410, R129 ;  /* 0x0000541085857816 */ /* 0x000fe20000000081 */
[----:B------:R-:W-:Y:S01]  /*99e0*/  FMUL.FTZ R129, R149, R201 ;  /* 0x000000c995817220 */ /* 0x000fe20000410000 */
[----:B------:R-:W-:Y:S01]  /*99f0*/  PRMT R128, R125, 0x5410, R128 ;  /* 0x000054107d807816 */ /* 0x000fe20000000080 */
[----:B------:R-:W1:Y:S01]  /*9a00*/  MUFU.EX2 R252, R252 ;  /* 0x000000fc00fc7308 */ /* 0x000e620000000800 */
[C---:B------:R-:W-:Y:S01]  /*9a10*/  LOP3.LUT R124, R180.reuse, 0xffff, RZ, 0xc0, !PT ;  /* 0x0000ffffb47c7812 */ /* 0x040fe200078ec0ff */
[C---:B----4-:R-:W-:Y:S01]  /*9a20*/  HMMA.16816.F32 R112, R4.reuse, R116, R112 ;  /* 0x000000740470723c */ /* 0x050fe20000001870 */
[----:B------:R-:W-:Y:S01]  /*9a30*/  LOP3.LUT R132, R180, 0xff, RZ, 0xc0, !PT ;  /* 0x000000ffb4847812 */ /* 0x000fe200078ec0ff */
[----:B------:R-:W-:Y:S01]  /*9a40*/  FADD.FTZ R199, R198, R199 ;  /* 0x000000c7c6c77221 */ /* 0x000fe20000010000 */
[----:B------:R-:W-:Y:S01]  /*9a50*/  SHF.R.U32.HI R180, RZ, 0x18, R180 ;  /* 0x00000018ffb47819 */ /* 0x000fe200000116b4 */
[----:B------:R-:W-:Y:S01]  /*9a60*/  FADD.FTZ R193, R193, R195 ;  /* 0x000000c3c1c17221 */ /* 0x000fe20000010000 */
[----:B------:R-:W-:Y:S01]  /*9a70*/  LOP3.LUT R135, R135, 0xff, RZ, 0xc0, !PT ;  /* 0x000000ff87877812 */ /* 0x000fe200078ec0ff */
[----:B------:R-:W-:Y:S01]  /*9a80*/  FADD.FTZ R197, R197, R199 ;  /* 0x000000c7c5c57221 */ /* 0x000fe20000010000 */
[--C-:B------:R-:W-:Y:S01]  /*9a90*/  HSET2.LE.AND R134, R128, R172.reuse, PT ;  /* 0x000000ac80867233 */ /* 0x100fe20003803000 */
[C---:B------:R-:W-:Y:S01]  /*9aa0*/  HMMA.16816.F32 R116, R4.reuse, R118, R136 ;  /* 0x000000760474723c */ /* 0x040fe20000001888 */
[----:B------:R-:W-:Y:S01]  /*9ab0*/  F2FP.F16.F32.PACK_AB R137, R220, R217 ;  /* 0x000000d9dc89723e */ /* 0x000fe200000000ff */
[----:B------:R-:W-:Y:S01]  /*9ac0*/  FMUL.FTZ R128, R148, R201 ;  /* 0x000000c994807220 */ /* 0x000fe20000410000 */
[----:B------:R-:W-:Y:S01]  /*9ad0*/  LOP3.LUT R136, R133, 0xff00ff, RZ, 0xc0, !PT ;  /* 0x00ff00ff85887812 */ /* 0x000fe200078ec0ff */
[----:B------:R-:W-:Y:S01]  /*9ae0*/  FADD.FTZ R193, R3, R193 ;  /* 0x000000c103c17221 */ /* 0x000fe20000010000 */
[----:B------:R-:W-:Y:S01]  /*9af0*/  PRMT R133, R135, 0x5410, R180 ;  /* 0x0000541087857816 */ /* 0x000fe200000000b4 */
[----:B------:R-:W-:Y:S01]  /*9b00*/  FADD.FTZ R197, R196, R197 ;  /* 0x000000c5c4c57221 */ /* 0x000fe20000010000 */
[----:B------:R-:W-:Y:S01]  /*9b10*/  LOP3.LUT R134, R137, R134, RZ, 0xc0, !PT ;  /* 0x0000008689867212 */ /* 0x000fe200078ec0ff */
[----:B------:R-:W-:Y:S01]  /*9b20*/  HMMA.16816.F32 R8, R4, R12, R8 ;  /* 0x0000000c0408723c */ /* 0x000fe20000001808 */
[----:B------:R-:W-:-:S02]  /*9b30*/  HSET2.LE.AND R135, R136, R172, PT ;  /* 0x000000ac88877233 */ /* 0x000fc40003803000 */
[----:B------:R-:W4:Y:S01]  /*9b40*/  LDSM.16.MT88.4 R136, [R202+0x800] ;  /* 0x00080000ca88783b */ /* 0x000f220000004200 */
[----:B------:R-:W-:Y:S02]  /*9b50*/  SHF.R.U32.HI R124, RZ, 0x8, R124 ;  /* 0x00000008ff7c7819 */ /* 0x000fe4000001167c */
[--C-:B------:R-:W-:Y:S02]  /*9b60*/  HSET2.LE.AND R133, R133, R172.reuse, PT ;  /* 0x000000ac85857233 */ /* 0x100fe40003803000 */
[----:B------:R-:W-:Y:S01]  /*9b70*/  PRMT R132, R132, 0x5410, R124 ;  /* 0x0000541084847816 */ /* 0x000fe2000000007c */
[----:B------:R-:W-:Y:S01]  /*9b80*/  HMMA.16816.F32 R12, R4, R14, R156 ;  /* 0x0000000e040c723c */ /* 0x000fe2000000189c */
[----:B------:R-:W-:Y:S01]  /*9b90*/  F2FP.F16.F32.PACK_AB R150, R219, R222 ;  /* 0x000000dedb96723e */ /* 0x000fe200000000ff */
[----:B------:R-:W-:Y:S01]  /*9ba0*/  LDSM.16.MT88.4 R156, [R0+0x18800] ;  /* 0x01880000009c783b */ /* 0x000fe20000004200 */
[----:B------:R-:W-:Y:S01]  /*9bb0*/  F2FP.F16.F32.PACK_AB R149, R218, R221 ;  /* 0x000000ddda95723e */ /* 0x000fe200000000ff */
[----:B------:R-:W-:Y:S01]  /*9bc0*/  FADD.FTZ R221, R221, R193 ;  /* 0x000000c1dddd7221 */ /* 0x000fe20000010000 */
[----:B------:R-:W-:-:S02]  /*9bd0*/  HSET2.LE.AND R132, R132, R172, PT ;  /* 0x000000ac84847233 */ /* 0x000fc40003803000 */
[----:B------:R-:W-:Y:S01]  /*9be0*/  F2FP.F16.F32.PACK_AB R148, R242, R243 ;  /* 0x000000f3f294723e */ /* 0x000fe200000000ff */
        /* <DEDUP_REMOVED lines=9> */
[----:B---3--:R-:W-:Y:S01]  /*9c80*/  F2FP.F16.F32.PACK_AB R171, R248, R250 ;  /* 0x000000faf8ab723e */ /* 0x008fe200000000ff */
[----:B------:R-:W-:Y:S01]  /*9c90*/  FADD.FTZ R243, R242, R243 ;  /* 0x000000f3f2f37221 */ /* 0x000fe20000010000 */
[----:B-----5:R-:W-:Y:S01]  /*9ca0*/  F2FP.F16.F32.PACK_AB R169, R251, R249 ;  /* 0x000000f9fba9723e */ /* 0x020fe200000000ff */
[----:B------:R-:W-:-:S02]  /*9cb0*/  FADD.FTZ R217, R217, R221 ;  /* 0x000000ddd9d97221 */ /* 0x000fc40000010000 */
[----:B------:R-:W-:Y:S02]  /*9cc0*/  FADD.FTZ R222, R222, R243 ;  /* 0x000000f3dede7221 */ /* 0x000fe40000010000 */
[----:B------:R-:W-:Y:S01]  /*9cd0*/  HMMA.16816.F32 R4, R4, R162, R144 ;  /* 0x000000a20404723c */ /* 0x000fe20000001890 */
[----:B------:R-:W3:Y:S01]  /*9ce0*/  LDSM.16.MT88.4 R144, [R173+0x1a800] ;  /* 0x01a80000ad90783b */ /* 0x000ee20000004200 */
[----:B------:R-:W-:Y:S01]  /*9cf0*/  FADD.FTZ R217, R220, R217 ;  /* 0x000000d9dcd97221 */ /* 0x000fe20000010000 */
[----:B------:R-:W-:Y:S02]  /*9d00*/  FADD.FTZ R222, R219, R222 ;  /* 0x000000dedbde7221 */ /* 0x000fe40000010000 */
[----:B------:R-:W-:Y:S01]  /*9d10*/  LDSM.16.MT88.4 R160, [R0+0x1a800] ;  /* 0x01a8000000a0783b */ /* 0x000fe20000004200 */
[----:B------:R-:W-:Y:S01]  /*9d20*/  FADD.FTZ R245, R245, R217 ;  /* 0x000000d9f5f57221 */ /* 0x000fe20000010000 */
[----:B------:R-:W-:Y:S01]  /*9d30*/  FADD.FTZ R249, R249, R222 ;  /* 0x000000def9f97221 */ /* 0x000fe20000010000 */
[----:B--2---:R-:W-:Y:S02]  /*9d40*/  HMMA.16816.F32 R24, R132, R140, R24 ;  /* 0x0000008c8418723c */ /* 0x004fe40000001818 */
[----:B------:R-:W-:Y:S01]  /*9d50*/  FADD.FTZ R245, R244, R245 ;  /* 0x000000f5f4f57221 */ /* 0x000fe20000010000 */
[----:B------:R-:W-:-:S03]  /*9d60*/  FADD.FTZ R249, R251, R249 ;  /* 0x000000f9fbf97221 */ /* 0x000fc60000010000 */
[----:B------:R-:W-:Y:S01]  /*9d70*/  FADD.FTZ R247, R247, R245 ;  /* 0x000000f5f7f77221 */ /* 0x000fe20000010000 */
[----:B------:R-:W-:Y:S01]  /*9d80*/  FADD.FTZ R250, R250, R249 ;  /* 0x000000f9fafa7221 */ /* 0x000fe20000010000 */
[----:B----4-:R-:W-:Y:S02]  /*9d90*/  HMMA.16816.F32 R32, R132, R136, R32 ;  /* 0x000000888420723c */ /* 0x010fe40000001820 */
[----:B------:R-:W-:-:S06]  /*9da0*/  FADD.FTZ R3, R246, R247 ;  /* 0x000000f7f6037221 */ /* 0x000fcc0000010000 */
[C---:B------:R-:W-:Y:S01]  /*9db0*/  HMMA.16816.F32 R36, R132.reuse, R138, R36 ;  /* 0x0000008a8424723c */ /* 0x040fe20000001824 */
[----:B------:R-:W2:Y:S07]  /*9dc0*/  LDSM.16.MT88.4 R136, [R184+0x4800] ;  /* 0x00480000b888783b */ /* 0x000eae0000004200 */
[C---:B------:R-:W-:Y:S01]  /*9dd0*/  HMMA.16816.F32 R28, R132.reuse, R142, R28 ;  /* 0x0000008e841c723c */ /* 0x040fe2000000181c */
[----:B------:R-:W4:Y:S07]  /*9de0*/  LDSM.16.MT88.4 R140, [R173+0x1c800] ;  /* 0x01c80000ad8c783b */ /* 0x000f2e0000004200 */
[C---:B-1----:R-:W-:Y:S08]  /*9df0*/  HMMA.16816.F32 R72, R132.reuse, R148, R72 ;  /* 0x000000948448723c */ /* 0x042ff00000001848 */
[C---:B---3--:R-:W-:Y:S08]  /*9e00*/  HMMA.16816.F32 R48, R132.reuse, R144, R48 ;  /* 0x000000908430723c */ /* 0x048ff00000001830 */
[C---:B------:R-:W-:Y:S01]  /*9e10*/  HMMA.16816.F32 R52, R132.reuse, R146, R52 ;  /* 0x000000928434723c */ /* 0x040fe20000001834 */
[----:B------:R-:W1:Y:S07]  /*9e20*/  LDSM.16.MT88.4 R144, [R202+0x4800] ;  /* 0x00480000ca90783b */ /* 0x000e6e0000004200 */
[C---:B------:R-:W-:Y:S01]  /*9e30*/  HMMA.16816.F32 R76, R132.reuse, R150, R76 ;  /* 0x00000096844c723c */ /* 0x040fe2000000184c */
[----:B------:R-:W3:Y:S07]  /*9e40*/  LDSM.16.MT88.4 R148, [R0+0x1e800] ;  /* 0x01e800000094783b */ /* 0x000eee0000004200 */
[----:B--2---:R-:W-:Y:S01]  /*9e50*/  HMMA.16816.F32 R88, R132, R136, R88 ;  /* 0x000000888458723c */ /* 0x004fe20000001858 */
[----:B------:R-:W-:-:S04]  /*9e60*/  MOV R136, UR27 ;  /* 0x0000001b00887c02 */ /* 0x000fc80008000f00 */
[----:B------:R-:W-:-:S03]  /*9e70*/  LOP3.LUT R136, R136, UR31, R237, 0x96, !PT ;  /* 0x0000001f88887c12 */ /* 0x000fc6000f8e96ed */
[----:B----4-:R-:W-:Y:S02]  /*9e80*/  HMMA.16816.F32 R80, R132, R140, R80 ;  /* 0x0000008c8450723c */ /* 0x010fe40000001850 */
[----:B------:R-:W-:-:S03]  /*9e90*/  IMAD.WIDE.U32 R136, R136, -0x326172a9, RZ ;  /* 0xcd9e8d5788887825 */ /* 0x000fc600078e00ff */
[----:B------:R-:W-:-:S03]  /*9ea0*/  LOP3.LUT R136, R136, UR23, R229, 0x96, !PT ;  /* 0x0000001788887c12 */ /* 0x000fc6000f8e96e5 */
[C---:B------:R-:W-:Y:S01]  /*9eb0*/  HMMA.16816.F32 R84, R132.reuse, R142, R84 ;  /* 0x0000008e8454723c */ /* 0x040fe20000001854 */
[----:B------:R-:W2:Y:S07]  /*9ec0*/  LDSM.16.MT88.4 R140, [R173+0x1e800] ;  /* 0x01e80000ad8c783b */ /* 0x000eae0000004200 */
[----:B------:R-:W-:Y:S01]  /*9ed0*/  HMMA.16816.F32 R92, R132, R138, R92 ;  /* 0x0000008a845c723c */ /* 0x000fe2000000185c */
[----:B------:R-:W-:Y:S01]  /*9ee0*/  LOP3.LUT R138, R240, UR26, R137, 0x96, !PT ;  /* 0x0000001af08a7c12 */ /* 0x000fe2000f8e9689 */
[----:B------:R-:W-:-:S04]  /*9ef0*/  IMAD.WIDE.U32 R136, R136, -0x2daee0ad, RZ ;  /* 0xd2511f5388887825 */ /* 0x000fc800078e00ff */
[----:B------:R-:W-:Y:S02]  /*9f00*/  IMAD.WIDE.U32 R138, R138, -0x2daee0ad, RZ ;  /* 0xd2511f538a8a7825 */ /* 0x000fe400078e00ff */
[----:B------:R-:W-:Y:S01]  /*9f10*/  HMMA.16816.F32 R40, R132, R160, R40 ;  /* 0x000000a08428723c */ /* 0x000fe20000001828 */
[----:B------:R-:W-:-:S07]  /*9f20*/  LOP3.LUT R137, R138, UR13, R137, 0x96, !PT ;  /* 0x0000000d8a897c12 */ /* 0x000fce000f8e9689 */
[----:B------:R-:W-:Y:S01]  /*9f30*/  HMMA.16816.F32 R44, R132, R162, R44 ;  /* 0x000000a2842c723c */ /* 0x000fe2000000182c */
[----:B------:R-:W4:Y:S01]  /*9f40*/  LDSM.16.MT88.4 R160, [R184+0x6800] ;  /* 0x00680000b8a0783b */ /* 0x000f220000004200 */
[----:B------:R-:W-:-:S06]  /*9f50*/  IMAD.WIDE.U32 R164, R137, -0x326172a9, RZ ;  /* 0xcd9e8d5789a47825 */ /* 0x000fcc00078e00ff */
[----:B-1----:R-:W-:Y:S01]  /*9f60*/  HMMA.16816.F32 R96, R132, R144, R96 ;  /* 0x000000908460723c */ /* 0x002fe20000001860 */
[----:B------:R-:W-:-:S05]  /*9f70*/  LOP3.LUT R144, R234, UR14, R139, 0x96, !PT ;  /* 0x0000000eea907c12 */ /* 0x000fca000f8e968b */
[----:B------:R-:W-:Y:S02]  /*9f80*/  IMAD.WIDE.U32 R144, R144, -0x326172a9, RZ ;  /* 0xcd9e8d5790907825 */ /* 0x000fe400078e00ff */
[----:B------:R-:W-:Y:S03]  /*9f90*/  HMMA.16816.F32 R8, R132, R156, R8 ;  /* 0x0000009c8408723c */ /* 0x000fe60000001808 */
[----:B------:R-:W-:Y:S02]  /*9fa0*/  LOP3.LUT R138, R228, UR22, R145, 0x96, !PT ;  /* 0x00000016e48a7c12 */ /* 0x000fe4000f8e9691 */
[----:B------:R-:W-:-:S03]  /*9fb0*/  LOP3.LUT R137, R144, UR21, R165, 0x96, !PT ;  /* 0x0000001590897c12 */ /* 0x000fc6000f8e96a5 */
[----:B------:R-:W-:Y:S01]  /*9fc0*/  HMMA.16816.F32 R12, R132, R158, R12 ;  /* 0x0000009e840c723c */ /* 0x000fe2000000180c */
[----:B------:R-:W1:Y:S01]  /*9fd0*/  LDSM.16.MT88.4 R156, [R184+0x2800] ;  /* 0x00280000b89c783b */ /* 0x000e620000004200 */
[----:B------:R-:W-:-:S05]  /*9fe0*/  IMAD.WIDE.U32 R138, R138, -0x2daee0ad, RZ ;  /* 0xd2511f538a8a7825 */ /* 0x000fca00078e00ff */
[----:B------:R-:W-:Y:S01]  /*9ff0*/  LOP3.LUT R136, R136, UR12, R139, 0x96, !PT ;  /* 0x0000000c88887c12 */ /* 0x000fe2000f8e968b */
[----:B------:R-:W-:Y:S04]  /*a000*/  HMMA.16816.F32 R16, R132, R152, R16 ;  /* 0x000000988410723c */ /* 0x000fe80000001810 */
[----:B------:R-:W-:-:S04]  /*a010*/  IMAD.WIDE.U32 R182, R136, -0x326172a9, RZ ;  /* 0xcd9e8d5788b67825 */ /* 0x000fc800078e00ff */
[C---:B------:R-:W-:Y:S01]  /*a020*/  HMMA.16816.F32 R20, R132.reuse, R154, R20 ;  /* 0x0000009a8414723c */ /* 0x040fe20000001814 */
[----:B------:R-:W5:Y:S07]  /*a030*/  LDSM.16.MT88.4 R152, [R202+0x2800] ;  /* 0x00280000ca98783b */ /* 0x000f6e0000004200 */
[C---:B------:R-:W-:Y:S01]  /*a040*/  HMMA.16816.F32 R100, R132.reuse, R146, R100 ;  /* 0x000000928464723c */ /* 0x040fe20000001864 */
[----:B------:R-:W5:Y:S07]  /*a050*/  LDSM.16.MT88.4 R144, [R202+0x6800] ;  /* 0x00680000ca90783b */ /* 0x000f6e0000004200 */
[----:B---3--:R-:W-:Y:S01]  /*a060*/  HMMA.16816.F32 R108, R132, R150, R108 ;  /* 0x00000096846c723c */ /* 0x008fe2000000186c */
[----:B------:R-:W-:-:S07]  /*a070*/  IMAD.WIDE.U32 R150, R137, -0x2daee0ad, RZ ;  /* 0xd2511f5389967825 */ /* 0x000fce00078e00ff */
[----:B--2---:R-:W-:Y:S01]  /*a080*/  HMMA.16816.F32 R112, R132, R140, R112 ;  /* 0x0000008c8470723c */ /* 0x004fe20000001870 */
[----:B------:R-:W-:-:S05]  /*a090*/  LOP3.LUT R140, R138, UR7, R151, 0x96, !PT ;  /* 0x000000078a8c7c12 */ /* 0x000fca000f8e9697 */
[----:B------:R-:W-:Y:S02]  /*a0a0*/  IMAD.WIDE.U32 R140, R140, -0x326172a9, RZ ;  /* 0xcd9e8d578c8c7825 */ /* 0x000fe400078e00ff */
[----:B------:R-:W-:Y:S01]  /*a0b0*/  HMMA.16816.F32 R136, R132, R142, R116 ;  /* 0x0000008e8488723c */ /* 0x000fe20000001874 */
[----:B------:R-:W-:Y:S02]  /*a0c0*/  MOV R116, R140 ;  /* 0x0000008c00747202 */ /* 0x000fe40000000f00 */
[C---:B------:R-:W-:Y:S02]  /*a0d0*/  PRMT R117, R140.reuse, 0x7773, RZ ;  /* 0x000077738c757816 */ /* 0x040fe400000000ff */
[----:B------:R-:W-:-:S03]  /*a0e0*/  PRMT R118, R140, 0x7772, RZ ;  /* 0x000077728c767816 */ /* 0x000fc600000000ff */
[----:B------:R-:W-:Y:S01]  /*a0f0*/  HMMA.16816.F32 R104, R132, R148, R104 ;  /* 0x000000948468723c */ /* 0x000fe20000001868 */
[----:B------:R-:W-:Y:S02]  /*a100*/  LOP3.LUT R148, R182, UR16, R141, 0x96, !PT ;  /* 0x00000010b6947c12 */ /* 0x000fe4000f8e968d */
[----:B------:R-:W-:-:S05]  /*a110*/  PRMT R149, R140, 0x7771, RZ ;  /* 0x000077718c957816 */ /* 0x000fca00000000ff */
[C---:B----4-:R-:W-:Y:S01]  /*a120*/  HMMA.16816.F32 R140, R132.reuse, R160, R120 ;  /* 0x000000a0848c723c */ /* 0x050fe20000001878 */
[----:B------:R-:W-:Y:S02]  /*a130*/  LOP3.LUT R121, R116, 0xff, RZ, 0xc0, !PT ;  /* 0x000000ff74797812 */ /* 0x000fe400078ec0ff */
[----:B------:R-:W-:Y:S02]  /*a140*/  PRMT R123, R148, 0x7632, R123 ;  /* 0x00007632947b7816 */ /* 0x000fe4000000007b */
[----:B------:R-:W-:Y:S02]  /*a150*/  PRMT R149, R121, 0x5410, R149 ;  /* 0x0000541079957816 */ /* 0x000fe40000000095 */
[----:B------:R-:W-:Y:S01]  /*a160*/  PRMT R120, R118, 0x5410, R117 ;  /* 0x0000541076787816 */ /* 0x000fe20000000075 */
[----:B------:R-:W-:Y:S01]  /*a170*/  HMMA.16816.F32 R160, R132, R162, R124 ;  /* 0x000000a284a0723c */ /* 0x000fe2000000187c */
[C---:B------:R-:W-:Y:S01]  /*a180*/  LOP3.LUT R124, R148.reuse, 0xffff, RZ, 0xc0, !PT ;  /* 0x0000ffff947c7812 */ /* 0x040fe200078ec0ff */
[----:B------:R-:W2:Y:S01]  /*a190*/  LDSM.16.MT88.4 R116, [R0+0x19000] ;  /* 0x019000000074783b */ /* 0x000ea20000004200 */
[----:B------:R-:W-:-:S02]  /*a1a0*/  LOP3.LUT R121, R148, 0xff, RZ, 0xc0, !PT ;  /* 0x000000ff94797812 */ /* 0x000fc400078ec0ff */
[----:B------:R-:W-:Y:S02]  /*a1b0*/  HSET2.LE.AND R149, R149, R172, PT ;  /* 0x000000ac95957233 */ /* 0x000fe40003803000 */
[----:B------:R-:W-:Y:S01]  /*a1c0*/  SHF.R.U32.HI R148, RZ, 0x18, R148 ;  /* 0x00000018ff947819 */ /* 0x000fe20000011694 */
[C---:B-1----:R-:W-:Y:S01]  /*a1d0*/  HMMA.16816.F32 R56, R132.reuse, R156, R56 ;  /* 0x0000009c8438723c */ /* 0x042fe20000001838 */
[----:B------:R-:W-:Y:S02]  /*a1e0*/  LOP3.LUT R123, R123, 0xff, RZ, 0xc0, !PT ;  /* 0x000000ff7b7b7812 */ /* 0x000fe400078ec0ff */
[----:B------:R-:W-:Y:S02]  /*a1f0*/  LOP3.LUT R122, R120, 0xff00ff, RZ, 0xc0, !PT ;  /* 0x00ff00ff787a7812 */ /* 0x000fe400078ec0ff */
[----:B------:R-:W-:Y:S02]  /*a200*/  PRMT R120, R123, 0x5410, R148 ;  /* 0x000054107b787816 */ /* 0x000fe40000000094 */
[----:B------:R-:W-:Y:S01]  /*a210*/  LOP3.LUT R170, R170, R149, RZ, 0xc0, !PT ;  /* 0x00000095aaaa7212 */ /* 0x000fe200078ec0ff */
[----:B------:R-:W-:Y:S01]  /*a220*/  HMMA.16816.F32 R60, R132, R158, R60 ;  /* 0x0000009e843c723c */ /* 0x000fe2000000183c */
[----:B------:R-:W-:-:S02]  /*a230*/  MOV R148, R164 ;  /* 0x000000a400947202 */ /* 0x000fc40000000f00 */
[----:B------:R-:W-:Y:S02]  /*a240*/  MOV R149, R165 ;  /* 0x000000a500957202 */ /* 0x000fe40000000f00 */
[----:B------:R-:W-:Y:S02]  /*a250*/  SHF.R.U32.HI R124, RZ, 0x8, R124 ;  /* 0x00000008ff7c7819 */ /* 0x000fe4000001167c */
[--C-:B------:R-:W-:Y:S01]  /*a260*/  HSET2.LE.AND R122, R122, R172.reuse, PT ;  /* 0x000000ac7a7a7233 */ /* 0x100fe20003803000 */
[----:B-----5:R-:W-:Y:S01]  /*a270*/  HMMA.16816.F32 R64, R132, R152, R64 ;  /* 0x000000988440723c */ /* 0x020fe20000001840 */
[----:B------:R-:W-:Y:S02]  /*a280*/  PRMT R121, R121, 0x5410, R124 ;  /* 0x0000541079797816 */ /* 0x000fe4000000007c */
[----:B------:R-:W-:Y:S01]  /*a290*/  HSET2.LE.AND R120, R120, R172, PT ;  /* 0x000000ac78787233 */ /* 0x000fe20003803000 */
[----:B------:R-:W-:Y:S01]  /*a2a0*/  LDSM.16.MT88.4 R124, [R173+0x1b000] ;  /* 0x01b00000ad7c783b */ /* 0x000fe20000004200 */
[----:B------:R-:W-:-:S02]  /*a2b0*/  LOP3.LUT R171, R171, R122, RZ, 0xc0, !PT ;  /* 0x0000007aabab7212 */ /* 0x000fc400078ec0ff */
[----:B------:R-:W-:Y:S01]  /*a2c0*/  HSET2.LE.AND R121, R121, R172, PT ;  /* 0x000000ac79797233 */ /* 0x000fe20003803000 */
[C---:B------:R-:W-:Y:S01]  /*a2d0*/  HMMA.16816.F32 R68, R132.reuse, R154, R68 ;  /* 0x0000009a8444723c */ /* 0x040fe20000001844 */
[----:B------:R-:W-:Y:S01]  /*a2e0*/  LDSM.16.MT88.4 R152, [R184+0x1000] ;  /* 0x00100000b898783b */ /* 0x000fe20000004200 */
[----:B------:R-:W-:Y:S02]  /*a2f0*/  LOP3.LUT R169, R169, R120, RZ, 0xc0, !PT ;  /* 0x00000078a9a97212 */ /* 0x000fe400078ec0ff */
[----:B------:R-:W-:Y:S02]  /*a300*/  LOP3.LUT R168, R168, R121, RZ, 0xc0, !PT ;  /* 0x00000079a8a87212 */ /* 0x000fe400078ec0ff */
[----:B------:R-:W-:Y:S02]  /*a310*/  LDSM.16.MT88.4 R120, [R184+0x3000] ;  /* 0x00300000b878783b */ /* 0x000fe40000004200 */
[----:B------:R-:W-:Y:S01]  /*a320*/  HMMA.16816.F32 R164, R132, R144, R128 ;  /* 0x0000009084a4723c */ /* 0x000fe20000001880 */
[----:B------:R-:W-:Y:S01]  /*a330*/  MOV R144, R182 ;  /* 0x000000b600907202 */ /* 0x000fe20000000f00 */
[----:B------:R-:W1:Y:S01]  /*a340*/  LDSM.16.MT88.4 R128, [R202+0x1000] ;  /* 0x00100000ca80783b */ /* 0x000e620000004200 */
[----:B------:R-:W-:-:S05]  /*a350*/  MOV R145, R183 ;  /* 0x000000b700917202 */ /* 0x000fca0000000f00 */
[----:B------:R-:W-:Y:S01]  /*a360*/  HMMA.16816.F32 R132, R132, R146, R4 ;  /* 0x000000928484723c */ /* 0x000fe20000001804 */
[----:B------:R-:W3:Y:S07]  /*a370*/  LDSM.16.MT88.4 R4, [R0+0x1b000] ;  /* 0x01b000000004783b */ /* 0x000eee0000004200 */
[C---:B------:R-:W-:Y:S08]  /*a380*/  HMMA.16816.F32 R180, R168.reuse, R176, R16 ;  /* 0x000000b0a8b4723c */ /* 0x040ff00000001810 */
[C---:B--2---:R-:W-:Y:S08]  /*a390*/  HMMA.16816.F32 R8, R168.reuse, R116, R8 ;  /* 0x00000074a808723c */ /* 0x044ff00000001808 */
[C---:B------:R-:W-:Y:S01]  /*a3a0*/  HMMA.16816.F32 R12, R168.reuse, R118, R12 ;  /* 0x00000076a80c723c */ /* 0x040fe2000000180c */
[----:B------:R-:W2:Y:S07]  /*a3b0*/  LDSM.16.MT88.4 R116, [R202+0x3000] ;  /* 0x00300000ca74783b */ /* 0x000eae0000004200 */
[C---:B------:R-:W-:Y:S08]  /*a3c0*/  HMMA.16816.F32 R176, R168.reuse, R178, R20 ;  /* 0x000000b2a8b0723c */ /* 0x040ff00000001814 */
[C---:B-1----:R-:W-:Y:S01]  /*a3d0*/  HMMA.16816.F32 R20, R168.reuse, R130, R36 ;  /* 0x00000082a814723c */ /* 0x042fe20000001824 */
[----:B------:R-:W-:Y:S07]  /*a3e0*/  LDSM.16.MT88.4 R36, [R173+0x1f000] ;  /* 0x01f00000ad24783b */ /* 0x000fee0000004200 */
[C---:B---3--:R-:W-:Y:S01]  /*a3f0*/  HMMA.16816.F32 R16, R168.reuse, R4, R40 ;  /* 0x00000004a810723c */ /* 0x048fe20000001828 */
[----:B------:R-:W1:Y:S07]  /*a400*/  LDSM.16.MT88.4 R40, [R173+0x1d000] ;  /* 0x01d00000ad28783b */ /* 0x000e6e0000004200 */
[C---:B------:R-:W-:Y:S01]  /*a410*/  HMMA.16816.F32 R4, R168.reuse, R6, R44 ;  /* 0x00000006a804723c */ /* 0x040fe2000000182c */
[----:B------:R-:W3:Y:S07]  /*a420*/  LDSM.16.MT88.4 R44, [R184+0x5000] ;  /* 0x00500000b82c783b */ /* 0x000eee0000004200 */
[C---:B------:R-:W-:Y:S01]  /*a430*/  HMMA.16816.F32 R156, R168.reuse, R152, R24 ;  /* 0x00000098a89c723c */ /* 0x040fe20000001818 */
[----:B------:R-:W4:Y:S07]  /*a440*/  LDSM.16.MT88.4 R24, [R0+0x1d000] ;  /* 0x01d000000018783b */ /* 0x000f2e0000004200 */
[C---:B------:R-:W-:Y:S08]  /*a450*/  HMMA.16816.F32 R56, R168.reuse, R120, R56 ;  /* 0x00000078a838723c */ /* 0x040ff00000001838 */
[C---:B------:R-:W-:Y:S08]  /*a460*/  HMMA.16816.F32 R60, R168.reuse, R122, R60 ;  /* 0x0000007aa83c723c */ /* 0x040ff0000000183c */
[----:B--2---:R-:W-:Y:S01]  /*a470*/  HMMA.16816.F32 R120, R168, R116, R64 ;  /* 0x00000074a878723c */ /* 0x004fe20000001840 */
[----:B------:R-:W-:-:S02]  /*a480*/  MOV R64, R144 ;  /* 0x0000009000407202 */ /* 0x000fc40000000f00 */
[----:B------:R-:W-:Y:S02]  /*a490*/  MOV R65, R145 ;  /* 0x0000009100417202 */ /* 0x000fe40000000f00 */
[----:B------:R-:W-:Y:S01]  /*a4a0*/  LDSM.16.MT88.4 R144, [R202+0x5000] ;  /* 0x00500000ca90783b */ /* 0x000fe20000004200 */
[----:B------:R-:W-:Y:S02]  /*a4b0*/  MOV R66, R148 ;  /* 0x0000009400427202 */ /* 0x000fe40000000f00 */
[----:B-1----:R-:W-:Y:S01]  /*a4c0*/  HMMA.16816.F32 R80, R168, R40, R80 ;  /* 0x00000028a850723c */ /* 0x002fe20000001850 */
[----:B------:R-:W-:Y:S02]  /*a4d0*/  MOV R67, R149 ;  /* 0x0000009500437202 */ /* 0x000fe40000000f00 */
[----:B------:R-:W-:-:S05]  /*a4e0*/  LOP3.LUT R66, R66, UR17, R65, 0x96, !PT ;  /* 0x0000001142427c12 */ /* 0x000fca000f8e9641 */
[----:B------:R-:W-:Y:S01]  /*a4f0*/  HMMA.16816.F32 R84, R168, R42, R84 ;  /* 0x0000002aa854723c */ /* 0x000fe20000001854 */
[----:B------:R-:W1:Y:S01]  /*a500*/  LDSM.16.MT88.4 R40, [R184+0x7000] ;  /* 0x00700000b828783b */ /* 0x000e620000004200 */
[----:B------:R-:W-:-:S03]  /*a510*/  IMAD.WIDE.U32 R66, R66, -0x2daee0ad, RZ ;  /* 0xd2511f5342427825 */ /* 0x000fc600078e00ff */
[----:B------:R-:W-:-:S03]  /*a520*/  PRMT R64, R66, 0x7773, RZ ;  /* 0x0000777342407816 */ /* 0x000fc600000000ff */
[C---:B------:R-:W-:Y:S01]  /*a530*/  HMMA.16816.F32 R32, R168.reuse, R128, R32 ;  /* 0x00000080a820723c */ /* 0x040fe20000001820 */
[----:B------:R-:W2:Y:S07]  /*a540*/  LDSM.16.MT88.4 R128, [R0+0x1f000] ;  /* 0x01f000000080783b */ /* 0x000eae0000004200 */
[C---:B------:R-:W-:Y:S08]  /*a550*/  HMMA.16816.F32 R112, R168.reuse, R36, R112 ;  /* 0x00000024a870723c */ /* 0x040ff00000001870 */
[C---:B------:R-:W-:Y:S01]  /*a560*/  HMMA.16816.F32 R136, R168.reuse, R38, R136 ;  /* 0x00000026a888723c */ /* 0x040fe20000001888 */
[----:B------:R-:W5:Y:S07]  /*a570*/  LDSM.16.MT88.4 R36, [R202+0x7000] ;  /* 0x00700000ca24783b */ /* 0x000f6e0000004200 */
[----:B---3--:R-:W-:Y:S01]  /*a580*/  HMMA.16816.F32 R92, R168, R46, R92 ;  /* 0x0000002ea85c723c */ /* 0x008fe2000000185c */
[----:B------:R-:W-:-:S04]  /*a590*/  MOV R46, R66 ;  /* 0x00000042002e7202 */ /* 0x000fc80000000f00 */
[----:B------:R-:W-:-:S03]  /*a5a0*/  LOP3.LUT R47, R46, 0xff, RZ, 0xc0, !PT ;  /* 0x000000ff2e2f7812 */ /* 0x000fc600078ec0ff */
[C---:B------:R-:W-:Y:S01]  /*a5b0*/  HMMA.16816.F32 R116, R168.reuse, R118, R68 ;  /* 0x00000076a874723c */ /* 0x040fe20000001844 */
[----:B------:R-:W-:Y:S02]  /*a5c0*/  MOV R70, R150 ;  /* 0x0000009600467202 */ /* 0x000fe40000000f00 */
[----:B------:R-:W-:Y:S02]  /*a5d0*/  MOV R71, R151 ;  /* 0x0000009700477202 */ /* 0x000fe40000000f00 */
[----:B------:R-:W-:Y:S02]  /*a5e0*/  LOP3.LUT R46, R70, UR4, R67, 0x96, !PT ;  /* 0x00000004462e7c12 */ /* 0x000fe4000f8e9643 */
[----:B------:R-:W-:Y:S01]  /*a5f0*/  MUFU.EX2 R70, R188 ;  /* 0x000000bc00467308 */ /* 0x000fe20000000800 */
[----:B------:R-:W-:Y:S01]  /*a600*/  HMMA.16816.F32 R88, R168, R44, R88 ;  /* 0x0000002ca858723c */ /* 0x000fe20000001858 */
[C---:B------:R-:W-:Y:S02]  /*a610*/  PRMT R44, R66.reuse, 0x7772, RZ ;  /* 0x00007772422c7816 */ /* 0x040fe400000000ff */
[----:B------:R-:W-:Y:S01]  /*a620*/  PRMT R45, R66, 0x7771, RZ ;  /* 0x00007771422d7816 */ /* 0x000fe200000000ff */
[----:B------:R-:W-:Y:S01]  /*a630*/  MUFU.EX2 R71, R174 ;  /* 0x000000ae00477308 */ /* 0x000fe20000000800 */
[----:B------:R-:W-:-:S02]  /*a640*/  PRMT R44, R44, 0x5410, R64 ;  /* 0x000054102c2c7816 */ /* 0x000fc40000000040 */
[----:B------:R-:W3:Y:S01]  /*a650*/  LDSM.16.MT88.4 R64, [R173+0x19800] ;  /* 0x01980000ad40783b */ /* 0x000ee20000004200 */
[C---:B------:R-:W-:Y:S01]  /*a660*/  HMMA.16816.F32 R152, R168.reuse, R154, R28 ;  /* 0x0000009aa898723c */ /* 0x040fe2000000181c */
[----:B------:R-:W-:Y:S02]  /*a670*/  PRMT R45, R47, 0x5410, R45 ;  /* 0x000054102f2d7816 */ /* 0x000fe4000000002d */
[----:B------:R-:W-:Y:S02]  /*a680*/  PRMT R47, R46, 0x7632, R47 ;  /* 0x000076322e2f7816 */ /* 0x000fe4000000002f */
[----:B------:R-:W-:Y:S02]  /*a690*/  SHF.R.U32.HI R68, RZ, 0x18, R46 ;  /* 0x00000018ff447819 */ /* 0x000fe4000001162e */
[----:B------:R-:W-:Y:S01]  /*a6a0*/  LOP3.LUT R69, R44, 0xff00ff, RZ, 0xc0, !PT ;  /* 0x00ff00ff2c457812 */ /* 0x000fe200078ec0ff */
[C---:B----4-:R-:W-:Y:S01]  /*a6b0*/  HMMA.16816.F32 R28, R168.reuse, R24, R72 ;  /* 0x00000018a81c723c */ /* 0x050fe20000001848 */
[----:B------:R-:W4:Y:S07]  /*a6c0*/  LDSM.16.MT88.4 R72, [R173+0x1b800] ;  /* 0x01b80000ad48783b */ /* 0x000f2e0000004200 */
[----:B-1----:R-:W-:Y:S01]  /*a6d0*/  HMMA.16816.F32 R140, R168, R40, R140 ;  /* 0x00000028a88c723c */ /* 0x002fe2000000188c */
[----:B------:R-:W-:-:S02]  /*a6e0*/  LOP3.LUT R41, R46, 0xffff, RZ, 0xc0, !PT ;  /* 0x0000ffff2e297812 */ /* 0x000fc400078ec0ff */
[----:B------:R-:W-:Y:S02]  /*a6f0*/  LOP3.LUT R40, R46, 0xff, RZ, 0xc0, !PT ;  /* 0x000000ff2e287812 */ /* 0x000fe400078ec0ff */
[----:B------:R-:W-:Y:S02]  /*a700*/  SHF.R.U32.HI R46, RZ, 0x8, R41 ;  /* 0x00000008ff2e7819 */ /* 0x000fe40000011629 */
[----:B------:R-:W-:Y:S01]  /*a710*/  LOP3.LUT R41, R47, 0xff, RZ, 0xc0, !PT ;  /* 0x000000ff2f297812 */ /* 0x000fe200078ec0ff */
[----:B------:R-:W-:Y:S01]  /*a720*/  HMMA.16816.F32 R148, R168, R144, R96 ;  /* 0x00000090a894723c */ /* 0x000fe20000001860 */
[----:B------:R1:W-:Y:S01]  /*a730*/  MUFU.EX2 R98, R190 ;  /* 0x000000be00627308 */ /* 0x0003e20000000800 */
[----:B------:R-:W-:Y:S02]  /*a740*/  PRMT R40, R40, 0x5410, R46 ;  /* 0x0000541028287816 */ /* 0x000fe4000000002e */
[----:B------:R-:W-:Y:S01]  /*a750*/  PRMT R68, R41, 0x5410, R68 ;  /* 0x0000541029447816 */ /* 0x000fe20000000044 */
[----:B------:R-:W-:Y:S01]  /*a760*/  MUFU.EX2 R96, R187 ;  /* 0x000000bb00607308 */ /* 0x000fe20000000800 */
[----:B------:R-:W-:-:S02]  /*a770*/  HSET2.LE.AND R41, R45, R172, PT ;  /* 0x000000ac2d297233 */ /* 0x000fc40003803000 */
[C---:B------:R-:W-:Y:S01]  /*a780*/  HMMA.16816.F32 R48, R168.reuse, R124, R48 ;  /* 0x0000007ca830723c */ /* 0x040fe20000001830 */
[----:B------:R-:W3:Y:S01]  /*a790*/  MUFU.EX2 R97, R185 ;  /* 0x000000b900617308 */ /* 0x000ee20000000800 */
[----:B------:R-:W-:Y:S01]  /*a7a0*/  LDSM.16.MT88.4 R44, [R173+0x1f800] ;  /* 0x01f80000ad2c783b */ /* 0x000fe20000004200 */
[--C-:B------:R-:W-:Y:S02]  /*a7b0*/  HSET2.LE.AND R68, R68, R172.reuse, PT ;  /* 0x000000ac44447233 */ /* 0x100fe40003803000 */
[----:B------:R5:W4:Y:S01]  /*a7c0*/  MUFU.EX2 R99, R175 ;  /* 0x000000af00637308 */ /* 0x000b220000000800 */
[----:B-1----:R-:W-:Y:S02]  /*a7d0*/  LDSM.16.MT88.4 R188, [R184+0x5800] ;  /* 0x00580000b8bc783b */ /* 0x002fe40000004200 */
[C---:B------:R-:W-:Y:S08]  /*a7e0*/  HMMA.16816.F32 R52, R168.reuse, R126, R52 ;  /* 0x0000007ea834723c */ /* 0x040ff00000001834 */
[----:B------:R-:W-:Y:S01]  /*a7f0*/  HMMA.16816.F32 R160, R168, R42, R160 ;  /* 0x0000002aa8a0723c */ /* 0x000fe200000018a0 */
[----:B------:R-:W-:-:S02]  /*a800*/  HSET2.LE.AND R42, R40, R172, PT ;  /* 0x000000ac282a7233 */ /* 0x000fc40003803000 */
[----:B------:R-:W-:Y:S02]  /*a810*/  HSET2.LE.AND R40, R69, R172, PT ;  /* 0x000000ac45287233 */ /* 0x000fe40003803000 */
[----:B------:R-:W-:-:S03]  /*a820*/  F2FP.F16.F32.PACK_AB R43, R252, R203 ;  /* 0x000000cbfc2b723e */ /* 0x000fc600000000ff */
[C---:B--2---:R-:W-:Y:S01]  /*a830*/  HMMA.16816.F32 R124, R168.reuse, R128, R104 ;  /* 0x00000080a87c723c */ /* 0x044fe20000001868 */
[----:B------:R5:W1:Y:S07]  /*a840*/  LDSM.16.MT88.4 R104, [R173+0x1d800] ;  /* 0x01d80000ad68783b */ /* 0x000a6e0000004200 */
[C---:B------:R-:W-:Y:S01]  /*a850*/  HMMA.16816.F32 R24, R168.reuse, R26, R76 ;  /* 0x0000001aa818723c */ /* 0x040fe2000000184c */
[----:B------:R-:W2:Y:S07]  /*a860*/  LDSM.16.MT88.4 R76, [R184+0x1800] ;  /* 0x00180000b84c783b */ /* 0x000eae0000004200 */
[C---:B------:R-:W-:Y:S08]  /*a870*/  HMMA.16816.F32 R144, R168.reuse, R146, R100 ;  /* 0x00000092a890723c */ /* 0x040ff00000001864 */
[----:B-----5:R-:W-:Y:S01]  /*a880*/  HMMA.16816.F32 R172, R168, R36, R164 ;  /* 0x00000024a8ac723c */ /* 0x020fe200000018a4 */
[----:B---3--:R-:W-:-:S02]  /*a890*/  F2FP.F16.F32.PACK_AB R165, R97, R96 ;  /* 0x0000006061a5723e */ /* 0x008fc400000000ff */
[----:B------:R-:W-:Y:S02]  /*a8a0*/  F2FP.F16.F32.PACK_AB R166, R70, R98 ;  /* 0x0000006246a6723e */ /* 0x000fe400000000ff */
[----:B----4-:R-:W-:Y:S02]  /*a8b0*/  F2FP.F16.F32.PACK_AB R167, R71, R99 ;  /* 0x0000006347a7723e */ /* 0x010fe400000000ff */
[----:B------:R-:W-:Y:S01]  /*a8c0*/  LOP3.LUT R164, R43, R42, RZ, 0xc0, !PT ;  /* 0x0000002a2ba47212 */ /* 0x000fe200078ec0ff */
[C---:B------:R-:W-:Y:S01]  /*a8d0*/  HMMA.16816.F32 R128, R168.reuse, R130, R108 ;  /* 0x00000082a880723c */ /* 0x040fe2000000186c */
[----:B------:R-:W-:Y:S01]  /*a8e0*/  LOP3.LUT R165, R165, R68, RZ, 0xc0, !PT ;  /* 0x00000044a5a57212 */ /* 0x000fe200078ec0ff */
[----:B------:R-:W-:Y:S01]  /*a8f0*/  LDSM.16.MT88.4 R108, [R184+0x3800] ;  /* 0x00380000b86c783b */ /* 0x000fe20000004200 */
[----:B------:R-:W-:Y:S02]  /*a900*/  LOP3.LUT R166, R166, R41, RZ, 0xc0, !PT ;  /* 0x00000029a6a67212 */ /* 0x000fe400078ec0ff */
[----:B------:R-:W-:Y:S01]  /*a910*/  LOP3.LUT R167, R167, R40, RZ, 0xc0, !PT ;  /* 0x00000028a7a77212 */ /* 0x000fe200078ec0ff */
[----:B------:R-:W3:Y:S02]  /*a920*/  LDSM.16.MT88.4 R184, [R184+0x7800] ;  /* 0x00780000b8b8783b */ /* 0x000ee40000004200 */
[----:B------:R-:W-:Y:S08]  /*a930*/  HMMA.16816.F32 R168, R168, R38, R132 ;  /* 0x00000026a8a8723c */ /* 0x000ff00000001884 */
[----:B------:R-:W-:Y:S01]  /*a940*/  HMMA.16816.F32 R36, R164, R64, R180 ;  /* 0x00000040a424723c */ /* 0x000fe200000018b4 */
[----:B------:R-:W-:-:S02]  /*a950*/  MOV R182, R71 ;  /* 0x0000004700b67202 */ /* 0x000fc40000000f00 */
[----:B------:R-:W-:-:S05]  /*a960*/  MOV R183, R70 ;  /* 0x0000004600b77202 */ /* 0x000fca0000000f00 */
[C---:B------:R-:W-:Y:S08]  /*a970*/  HMMA.16816.F32 R68, R164.reuse, R72, R48 ;  /* 0x00000048a444723c */ /* 0x040ff00000001830 */
[C---:B------:R-:W-:Y:S01]  /*a980*/  HMMA.16816.F32 R72, R164.reuse, R74, R52 ;  /* 0x0000004aa448723c */ /* 0x040fe20000001834 */
[----:B------:R-:W4:Y:S07]  /*a990*/  LDSM.16.MT88.4 R52, [R0+0x19800] ;  /* 0x019800000034783b */ /* 0x000f2e0000004200 */
[C---:B------:R-:W-:Y:S01]  /*a9a0*/  HMMA.16816.F32 R40, R164.reuse, R66, R176 ;  /* 0x00000042a428723c */ /* 0x040fe200000018b0 */
[----:B------:R-:W5:Y:S04]  /*a9b0*/  LDSM.16.MT88.4 R64, [R0+0x1b800] ;  /* 0x01b800000040783b */ /* 0x000f680000004200 */
[----:B------:R-:W-:Y:S03]  /*a9c0*/  LDSM.16.MT88.4 R176, [R202+0x5800] ;  /* 0x00580000cab0783b */ /* 0x000fe60000004200 */
[C---:B-1----:R-:W-:Y:S08]  /*a9d0*/  HMMA.16816.F32 R100, R164.reuse, R104, R80 ;  /* 0x00000068a464723c */ /* 0x042ff00000001850 */
[C---:B------:R-:W-:Y:S01]  /*a9e0*/  HMMA.16816.F32 R104, R164.reuse, R106, R84 ;  /* 0x0000006aa468723c */ /* 0x040fe20000001854 */
[----:B------:R-:W1:Y:S07]  /*a9f0*/  LDSM.16.MT88.4 R84, [R202+0x1800] ;  /* 0x00180000ca54783b */ /* 0x000e6e0000004200 */
[----:B------:R-:W-:Y:S01]  /*aa00*/  HMMA.16816.F32 R132, R164, R44, R112 ;  /* 0x0000002ca484723c */ /* 0x000fe20000001870 */
[----:B------:R-:W-:-:S02]  /*aa10*/  MOV R114, R182 ;  /* 0x000000b600727202 */ /* 0x000fc40000000f00 */
[----:B------:R-:W-:Y:S02]  /*aa20*/  MOV R115, R183 ;  /* 0x000000b700737202 */ /* 0x000fe40000000f00 */
[----:B------:R-:W1:Y:S03]  /*aa30*/  LDSM.16.MT88.4 R180, [R202+0x3800] ;  /* 0x00380000cab4783b */ /* 0x000e660000004200 */
[C---:B------:R-:W-:Y:S08]  /*aa40*/  HMMA.16816.F32 R136, R164.reuse, R46, R136 ;  /* 0x0000002ea488723c */ /* 0x040ff00000001888 */
[----:B--2---:R-:W-:Y:S01]  /*aa50*/  HMMA.16816.F32 R44, R164, R76, R156 ;  /* 0x0000004ca42c723c */ /* 0x004fe2000000189c */
[----:B------:R-:W-:-:S02]  /*aa60*/  MOV R156, R99 ;  /* 0x00000063009c7202 */ /* 0x000fc40000000f00 */
[----:B------:R-:W-:Y:S02]  /*aa70*/  MOV R157, R98 ;  /* 0x00000062009d7202 */ /* 0x000fe40000000f00 */
[----:B------:R-:W-:Y:S02]  /*aa80*/  MOV R158, R97 ;  /* 0x00000061009e7202 */ /* 0x000fe40000000f00 */
[----:B------:R-:W-:Y:S01]  /*aa90*/  MOV R159, R96 ;  /* 0x00000060009f7202 */ /* 0x000fe20000000f00 */
[C---:B------:R-:W-:Y:S01]  /*aaa0*/  HMMA.16816.F32 R48, R164.reuse, R78, R152 ;  /* 0x0000004ea430723c */ /* 0x040fe20000001898 */
[----:B------:R-:W2:Y:S07]  /*aab0*/  LDSM.16.MT88.4 R96, [R0+0x1d800] ;  /* 0x01d800000060783b */ /* 0x000eae0000004200 */
[----:B---3--:R-:W-:Y:S01]  /*aac0*/  HMMA.16816.F32 R152, R164, R186, R160 ;  /* 0x000000baa498723c */ /* 0x008fe200000018a0 */
[----:B------:R-:W-:-:S02]  /*aad0*/  MOV R187, R203 ;  /* 0x000000cb00bb7202 */ /* 0x000fc40000000f00 */
[----:B------:R-:W-:Y:S03]  /*aae0*/  LDSM.16.MT88.4 R200, [R202+0x7800] ;  /* 0x00780000cac8783b */ /* 0x000fe60000004200 */
[----:B------:R-:W-:Y:S02]  /*aaf0*/  FADD.FTZ R3, R187, R3 ;  /* 0x00000003bb037221 */ /* 0x000fe40000010000 */
[----:B----4-:R-:W-:Y:S01]  /*ab00*/  HMMA.16816.F32 R160, R164, R52, R8 ;  /* 0x00000034a4a0723c */ /* 0x010fe20000001808 */
[----:B------:R-:W3:Y:S01]  /*ab10*/  LDSM.16.MT88.4 R8, [R0+0x1f800] ;  /* 0x01f800000008783b */ /* 0x000ee20000004200 */
[----:B------:R-:W-:-:S06]  /*ab20*/  FADD.FTZ R3, R252, R3 ;  /* 0x00000003fc037221 */ /* 0x000fcc0000010000 */
[C---:B------:R-:W-:Y:S08]  /*ab30*/  HMMA.16816.F32 R80, R164.reuse, R110, R60 ;  /* 0x0000006ea450723c */ /* 0x040ff0000000183c */
[----:B------:R-:W-:Y:S01]  /*ab40*/  HMMA.16816.F32 R140, R164, R184, R140 ;  /* 0x000000b8a48c723c */ /* 0x000fe2000000188c */
[----:B------:R-:W-:Y:S02]  /*ab50*/  MOV R184, R159 ;  /* 0x0000009f00b87202 */ /* 0x000fe40000000f00 */
[----:B------:R-:W-:-:S05]  /*ab60*/  MOV R185, R158 ;  /* 0x0000009e00b97202 */ /* 0x000fca0000000f00 */
[C---:B-----5:R-:W-:Y:S08]  /*ab70*/  HMMA.16816.F32 R60, R164.reuse, R64, R16 ;  /* 0x00000040a43c723c */ /* 0x060ff00000001810 */
[----:B------:R-:W-:Y:S01]  /*ab80*/  HMMA.16816.F32 R64, R164, R66, R4 ;  /* 0x00000042a440723c */ /* 0x000fe20000001804 */
[----:B------:R-:W-:-:S04]  /*ab90*/  FADD.FTZ R4, R248, R250 ;  /* 0x000000faf8047221 */ /* 0x000fc80000010000 */
[----:B------:R-:W-:-:S03]  /*aba0*/  FADD.FTZ R4, R184, R4 ;  /* 0x00000004b8047221 */ /* 0x000fc60000010000 */
[----:B------:R-:W-:Y:S01]  /*abb0*/  HMMA.16816.F32 R76, R164, R108, R56 ;  /* 0x0000006ca44c723c */ /* 0x000fe20000001838 */
[----:B------:R-:W-:-:S07]  /*abc0*/  FADD.FTZ R4, R185, R4 ;  /* 0x00000004b9047221 */ /* 0x000fce0000010000 */
[----:B------:R-:W-:Y:S01]  /*abd0*/  HMMA.16816.F32 R108, R164, R188, R88 ;  /* 0x000000bca46c723c */ /* 0x000fe20000001858 */
[----:B------:R-:W-:Y:S02]  /*abe0*/  MOV R189, R114 ;  /* 0x0000007200bd7202 */ /* 0x000fe40000000f00 */
[----:B------:R-:W-:-:S05]  /*abf0*/  MOV R188, R115 ;  /* 0x0000007300bc7202 */ /* 0x000fca0000000f00 */
[----:B------:R-:W-:Y:S01]  /*ac00*/  HMMA.16816.F32 R112, R164, R190, R92 ;  /* 0x000000bea470723c */ /* 0x000fe2000000185c */
[----:B------:R-:W-:Y:S02]  /*ac10*/  MOV R190, R157 ;  /* 0x0000009d00be7202 */ /* 0x000fe40000000f00 */
[----:B------:R-:W-:-:S03]  /*ac20*/  MOV R191, R156 ;  /* 0x0000009c00bf7202 */ /* 0x000fc60000000f00 */
[----:B------:R-:W-:Y:S02]  /*ac30*/  FADD.FTZ R3, R190, R3 ;  /* 0x00000003be037221 */ /* 0x000fe40000010000 */
[----:B------:R-:W-:Y:S01]  /*ac40*/  HMMA.16816.F32 R156, R164, R54, R12 ;  /* 0x00000036a49c723c */ /* 0x000fe2000000180c */
[----:B------:R-:W-:Y:S01]  /*ac50*/  FADD.FTZ R4, R191, R4 ;  /* 0x00000004bf047221 */ /* 0x000fe20000010000 */
[----:B------:R-:W-:Y:S01]  /*ac60*/  FADD.FTZ R239, R188, R3 ;  /* 0x00000003bcef7221 */ /* 0x000fe20000010000 */
[----:B------:R-:W-:Y:S02]  /*ac70*/  MOV R3, R2 ;  /* 0x0000000200037202 */ /* 0x000fe40000000f00 */
[----:B------:R-:W-:-:S03]  /*ac80*/  FADD.FTZ R238, R189, R4 ;  /* 0x00000004bdee7221 */ /* 0x000fc60000010000 */
        /* <DEDUP_REMOVED lines=11> */
[----:B------:R-:W-:Y:S01]  /*ad40*/  HMMA.16816.F32 R144, R164, R202, R168 ;  /* 0x000000caa490723c */ /* 0x000fe200000018a8 */
[----:B------:R-:W-:Y:S01]  /*ad50*/  MOV R164, R204 ;  /* 0x000000cc00a47202 */ /* 0x000fe20000000f00 */
[----:B------:R-:W-:-:S03]  /*ad60*/  NOP ;  /* 0x0000000000007918 */ /* 0x000fc60000000000 */
[----:B------:R-:W-:-:S15]  /*ad70*/  BRA.U !UP1, `(.L_x_808) ;  /* 0x0000004109b07547 */ /* 0x000fde000b800000 */
[----:B------:R-:W-:-:S04]  /*ad80*/  DEPBAR.LE SB0, 0x0 ;  /* 0x000080000000791a */ /* 0x000fc80000000000 */
[----:B------:R-:W-:Y:S01]  /*ad90*/  UIADD3 UR7, UPT, UPT, UR20, -0x3, URZ ;  /* 0xfffffffd14077890 */ /* 0x000fe2000fffe0ff */
[----:B------:R-:W-:-:S03]  /*ada0*/  IMAD.MOV.U32 R217, RZ, RZ, 0x40 ;  /* 0x00000040ffd97424 */ /* 0x000fc600078e00ff */
[----:B------:R-:W-:-:S04]  /*adb0*/  UIMAD.WIDE.U32 UR12, UR7, UR8, URZ ;  /* 0x00000008070c72a5 */ /* 0x000fc8000f8e00ff */
[----:B------:R-:W-:Y:S02]  /*adc0*/  UIMAD UR7, UR7, UR9, UR13 ;  /* 0x00000009070772a4 */ /* 0x000fe4000f8e020d */
[----:B------:R-:W-:Y:S01]  /*add0*/  USHF.L.U32 UR4, UR12, 0x6, URZ ;  /* 0x000000060c047899 */ /* 0x000fe200080006ff */
[----:B------:R-:W-:Y:S01]  /*ade0*/  IMAD.U32 R8, RZ, RZ, UR12 ;  /* 0x0000000cff087e24 */ /* 0x000fe2000f8e00ff */
[----:B------:R-:W-:Y:S01]  /*adf0*/  USHF.L.U64.HI UR6, UR12, 0x6, UR7 ;  /* 0x000000060c067899 */ /* 0x000fe20008010207 */
[----:B------:R-:W-:Y:S01]  /*ae00*/  IMAD.U32 R9, RZ, RZ, UR13 ;  /* 0x0000000dff097e24 */ /* 0x000fe2000f8e00ff */
[----:B------:R-:W-:Y:S01]  /*ae10*/  ULEA UR4, UP0, UR8, UR4, 0x5 ;  /* 0x0000000408047291 */ /* 0x000fe2000f8028ff */
[----:B------:R-:W-:Y:S01]  /*ae20*/  IMAD.U32 R3, RZ, RZ, UR7 ;  /* 0x00000007ff037e24 */ /* 0x000fe2000f8e00ff */
[----:B------:R-:W-:Y:S01]  /*ae30*/  BAR.SYNC.DEFER_BLOCKING 0x0 ;  /* 0x0000000000007b1d */ /* 0x000fe20000010000 */
[----:B------:R-:W-:Y:S01]  /*ae40*/  LEA R6, P0, R8, R224, 0x7 ;  /* 0x000000e008067211 */ /* 0x000fe200078038ff */
[----:B------:R-:W-:-:S02]  /*ae50*/  ULEA.HI.X UR6, UR8, UR6, UR9, 0x5, UP0 ;  /* 0x0000000608067291 */ /* 0x000fc400080f2c09 */
[----:B------:R-:W-:Y:S01]  /*ae60*/  IMAD.U32 R4, RZ, RZ, UR4 ;  /* 0x00000004ff047e24 */ /* 0x000fe2000f8e00ff */
[----:B------:R-:W-:Y:S01]  /*ae70*/  LEA.HI.X R7, R8, R223, R3, 0x7, P0 ;  /* 0x000000df08077211 */ /* 0x000fe200000f3c03 */
[----:B------:R-:W-:Y:S02]  /*ae80*/  UISETP.NE.AND UP0, UPT, UR20, 0x3, UPT ;  /* 0x000000031400788c */ /* 0x000fe4000bf05270 */
[----:B------:R-:W-:Y:S01]  /*ae90*/  IMAD.U32 R3, RZ, RZ, UR6 ;  /* 0x00000006ff037e24 */ /* 0x000fe2000f8e00ff */
[----:B------:R-:W-:Y:S01]  /*aea0*/  LEA R8, P0, R4, R224, 0x1 ;  /* 0x000000e004087211 */ /* 0x000fe200078008ff */
[----:B------:R-:W-:-:S03]  /*aeb0*/  USHF.L.U32 UR4, UR20, 0x1, URZ ;  /* 0x0000000114047899 */ /* 0x000fc600080006ff */
[----:B------:R-:W-:Y:S01]  /*aec0*/  LEA.HI.X R9, R4, R223, R3, 0x1, P0 ;  /* 0x000000df04097211 */ /* 0x000fe200000f0c03 */
[----:B------:R-:W-:Y:S01]  /*aed0*/  UIADD3 UR6, UPT, UPT, UR4, -0x6, URZ ;  /* 0xfffffffa04067890 */ /* 0x000fe2000fffe0ff */
[----:B------:R-:W-:-:S04]  /*aee0*/  ISETP.NE.AND P0, PT, R192, RZ, PT ;  /* 0x000000ffc000720c */ /* 0x000fc80003f05270 */
[----:B------:R-:W-:Y:S01]  /*aef0*/  SEL R217, R217, 0xffffffc0, !P0 ;  /* 0xffffffc0d9d97807 */ /* 0x000fe20004000000 */
[----:B------:R-:W-:Y:S01]  /*af00*/  @!PT LDS RZ, [RZ] ;  /* 0x00000000fffff984 */ /* 0x000fe20000000800 */
[----:B------:R-:W-:Y:S01]  /*af10*/  @!PT LDS RZ, [RZ] ;  /* 0x00000000fffff984 */ /* 0x000fe20000000800 */
[----:B------:R-:W-:Y:S01]  /*af20*/  @!PT LDS RZ, [RZ] ;  /* 0x00000000fffff984 */ /* 0x000fe20000000800 */
[----:B------:R-:W-:Y:S04]  /*af30*/  @!P4 LDGSTS.E.BYPASS.LTC128B.128 [R227+0x18000], desc[UR24][R6.64] ;  /* 0x1800000006e3cfae */ /* 0x000fe8000b981a18 */
[--C-:B------:R-:W-:Y:S02]  /*af40*/  IMAD.IADD R219, R214, 0x1, R217.reuse ;  /* 0x00000001d6db7824 */ /* 0x100fe400078e02d9 */
        /* <DEDUP_REMOVED lines=42> */
[----:B------:R-:W5:Y:S04]  /*b1f0*/  LDSM.16.M88.4 R176, [R213+0x11000] ;  /* 0x01100000d5b0783b */ /* 0x000f680000000200 */
[----:B-1----:R-:W1:Y:S04]  /*b200*/  LDSM.16.M88.4 R4, [R213+0x11800] ;  /* 0x01180000d504783b */ /* 0x002e680000000200 */
[----:B------:R-:W-:Y:S04]  /*b210*/  LDSM.16.M88.4 R196, [R212] ;  /* 0x00000000d4c4783b */ /* 0x000fe80000000200 */
[----:B------:R-:W1:Y:S04]  /*b220*/  LDSM.16.M88.4 R28, [R216+0x10000] ;  /* 0x01000000d81c783b */ /* 0x000e680000000200 */
[----:B------:R-:W1:Y:S04]  /*b230*/  LDSM.16.M88.4 R20, [R216+0x10800] ;  /* 0x01080000d814783b */ /* 0x000e680000000200 */
[----:B--2---:R-:W2:Y:S04]  /*b240*/  LDSM.16.M88.4 R8, [R216+0x11000] ;  /* 0x01100000d808783b */ /* 0x004ea80000000200 */
[----:B------:R-:W2:Y:S04]  /*b250*/  LDSM.16.M88.4 R200, [R216+0x11800] ;  /* 0x01180000d8c8783b */ /* 0x000ea80000000200 */
[----:B------:R-:W-:Y:S01]  /*b260*/  LDSM.16.M88.4 R32, [R219] ;  /* 0x00000000db20783b */ /* 0x000fe20000000200 */
[C---:B---3--:R-:W-:Y:S03]  /*b270*/  HMMA.16816.F32 R16, R168.reuse, R12, RZ ;  /* 0x0000000ca810723c */ /* 0x048fe600000018ff */
[----:B------:R-:W3:Y:S04]  /*b280*/  LDSM.16.M88.4 R192, [R217+0x10000] ;  /* 0x01000000d9c0783b */ /* 0x000ee80000000200 */
[----:B------:R-:W3:Y:S01]  /*b290*/  LDSM.16.M88.4 R24, [R217+0x10800] ;  /* 0x01080000d918783b */ /* 0x000ee20000000200 */
[C---:B----4-:R-:W-:Y:S03]  /*b2a0*/  HMMA.16816.F32 R188, R168.reuse, R184, RZ ;  /* 0x000000b8a8bc723c */ /* 0x050fe600000018ff */
[----:B------:R-:W-:Y:S04]  /*b2b0*/  LDSM.16.M88.4 R164, [R217+0x11800] ;  /* 0x01180000d9a4783b */ /* 0x000fe80000000200 */
[----:B------:R-:W0:Y:S01]  /*b2c0*/  LDGDEPBAR ;  /* 0x00000000000079af */ /* 0x000e220000000000 */
[C---:B-----5:R-:W-:Y:S08]  /*b2d0*/  HMMA.16816.F32 R180, R168.reuse, R176, RZ ;  /* 0x000000b0a8b4723c */ /* 0x060ff000000018ff */
[C---:B------:R-:W-:Y:S08]  /*b2e0*/  HMMA.16816.F32 R12, R168.reuse, R14, RZ ;  /* 0x0000000ea80c723c */ /* 0x040ff000000018ff */
[C---:B------:R-:W-:Y:S08]  /*b2f0*/  HMMA.16816.F32 R184, R168.reuse, R186, RZ ;  /* 0x000000baa8b8723c */ /* 0x040ff000000018ff */
[C---:B------:R-:W-:Y:S08]  /*b300*/  HMMA.16816.F32 R176, R168.reuse, R178, RZ ;  /* 0x000000b2a8b0723c */ /* 0x040ff000000018ff */
[C---:B-1----:R-:W-:Y:S08]  /*b310*/  HMMA.16816.F32 R172, R168.reuse, R4, RZ ;  /* 0x00000004a8ac723c */ /* 0x042ff000000018ff */
[----:B------:R-:W-:Y:S01]  /*b320*/  HMMA.16816.F32 R168, R168, R6, RZ ;  /* 0x00000006a8a8723c */ /* 0x000fe200000018ff */
[----:B------:R-:W1:Y:S07]  /*b330*/  LDSM.16.M88.4 R4, [R217+0x11000] ;  /* 0x01100000d904783b */ /* 0x000e6e0000000200 */
[C---:B------:R-:W-:Y:S08]  /*b340*/  HMMA.16816.F32 R16, R196.reuse, R28, R16 ;  /* 0x0000001cc410723c */ /* 0x040ff00000001810 */
[C---:B------:R-:W-:Y:S01]  /*b350*/  HMMA.16816.F32 R12, R196.reuse, R30, R12 ;  /* 0x0000001ec40c723c */ /* 0x040fe2000000180c */
[----:B------:R-:W-:Y:S07]  /*b360*/  LDSM.16.M88.4 R28, [R3+0x10000] ;  /* 0x01000000031c783b */ /* 0x000fee0000000200 */
[C---:B------:R-:W-:Y:S08]  /*b370*/  HMMA.16816.F32 R188, R196.reuse, R20, R188 ;  /* 0x00000014c4bc723c */ /* 0x040ff000000018bc */
[C---:B------:R-:W-:Y:S01]  /*b380*/  HMMA.16816.F32 R184, R196.reuse, R22, R184 ;  /* 0x00000016c4b8723c */ /* 0x040fe200000018b8 */
[----:B------:R-:W4:Y:S07]  /*b390*/  LDSM.16.M88.4 R20, [R218] ;  /* 0x00000000da14783b */ /* 0x000f2e0000000200 */
[C---:B--2---:R-:W-:Y:S08]  /*b3a0*/  HMMA.16816.F32 R180, R196.reuse, R8, R180 ;  /* 0x00000008c4b4723c */ /* 0x044ff000000018b4 */
[C---:B------:R-:W-:Y:S01]  /*b3b0*/  HMMA.16816.F32 R176, R196.reuse, R10, R176 ;  /* 0x0000000ac4b0723c */ /* 0x040fe200000018b0 */
[----:B------:R-:W2:Y:S07]  /*b3c0*/  LDSM.16.M88.4 R8, [R3+0x10800] ;  /* 0x010800000308783b */ /* 0x000eae0000000200 */
[C---:B------:R-:W-:Y:S08]  /*b3d0*/  HMMA.16816.F32 R172, R196.reuse, R200, R172 ;  /* 0x000000c8c4ac723c */ /* 0x040ff000000018ac */
[----:B------:R-:W-:Y:S01]  /*b3e0*/  HMMA.16816.F32 R168, R196, R202, R168 ;  /* 0x000000cac4a8723c */ /* 0x000fe200000018a8 */
[----:B------:R-:W5:Y:S04]  /*b3f0*/  LDSM.16.M88.4 R200, [R3+0x11000] ;  /* 0x0110000003c8783b */ /* 0x000f680000000200 */
[----:B------:R-:W-:Y:S03]  /*b400*/  LDSM.16.M88.4 R196, [R212+0x4000] ;  /* 0x00400000d4c4783b */ /* 0x000fe60000000200 */
        /* <DEDUP_REMOVED lines=8> */
[----:B------:R-:W1:Y:S07]  /*b490*/  LDSM.16.M88.4 R4, [R214+0x4000] ;  /* 0x00400000d604783b */ /* 0x000e6e0000000200 */
[C---:B------:R-:W-:Y:S08]  /*b4a0*/  HMMA.16816.F32 R172, R32.reuse, R164, R172 ;  /* 0x000000a420ac723c */ /* 0x040ff000000018ac */
[----:B------:R-:W-:Y:S01]  /*b4b0*/  HMMA.16816.F32 R168, R32, R166, R168 ;  /* 0x000000a620a8723c */ /* 0x000fe200000018a8 */
[----:B------:R-:W1:Y:S04]  /*b4c0*/  LDSM.16.M88.4 R32, [R213+0x12800] ;  /* 0x01280000d520783b */ /* 0x000e680000000200 */
[----:B------:R-:W-:Y:S03]  /*b4d0*/  LDSM.16.M88.4 R164, [R216+0x12000] ;  /* 0x01200000d8a4783b */ /* 0x000fe60000000200 */
[C---:B----4-:R-:W-:Y:S08]  /*b4e0*/  HMMA.16816.F32 R16, R20.reuse, R28, R16 ;  /* 0x0000001c1410723c */ /* 0x050ff00000001810 */
[C---:B------:R-:W-:Y:S01]  /*b4f0*/  HMMA.16816.F32 R12, R20.reuse, R30, R12 ;  /* 0x0000001e140c723c */ /* 0x040fe2000000180c */
[----:B------:R-:W4:Y:S07]  /*b500*/  LDSM.16.M88.4 R28, [R213+0x13000] ;  /* 0x01300000d51c783b */ /* 0x000f2e0000000200 */
[C---:B--2---:R-:W-:Y:S08]  /*b510*/  HMMA.16816.F32 R188, R20.reuse, R8, R188 ;  /* 0x0000000814bc723c */ /* 0x044ff000000018bc */
[C---:B------:R-:W-:Y:S01]  /*b520*/  HMMA.16816.F32 R184, R20.reuse, R10, R184 ;  /* 0x0000000a14b8723c */ /* 0x040fe200000018b8 */
[----:B------:R-:W2:Y:S07]  /*b530*/  LDSM.16.M88.4 R8, [R213+0x13800] ;  /* 0x01380000d508783b */ /* 0x000eae0000000200 */
[C---:B-----5:R-:W-:Y:S08]  /*b540*/  HMMA.16816.F32 R180, R20.reuse, R200, R180 ;  /* 0x000000c814b4723c */ /* 0x060ff000000018b4 */
        /* <DEDUP_REMOVED lines=15> */
[C---:B--2---:R-:W-:Y:S08]  /*b640*/  HMMA.16816.F32 R172, R4.reuse, R8, R172 ;  /* 0x0000000804ac723c */ /* 0x044ff000000018ac */
[----:B------:R-:W-:Y:S01]  /*b650*/  HMMA.16816.F32 R168, R4, R10, R168 ;  /* 0x0000000a04a8723c */ /* 0x000fe200000018a8 */
[----:B------:R-:W1:Y:S04]  /*b660*/  LDSM.16.M88.4 R8, [R217+0x12800] ;  /* 0x01280000d908783b */ /* 0x000e680000000200 */
[----:B------:R-:W2:Y:S03]  /*b670*/  LDSM.16.M88.4 R4, [R217+0x13000] ;  /* 0x01300000d904783b */ /* 0x000ea60000000200 */
[C---:B------:R-:W-:Y:S08]  /*b680*/  HMMA.16816.F32 R16, R196.reuse, R164, R16 ;  /* 0x000000a4c410723c */ /* 0x040ff00000001810 */
[C---:B------:R-:W-:Y:S01]  /*b690*/  HMMA.16816.F32 R12, R196.reuse, R166, R12 ;  /* 0x000000a6c40c723c */ /* 0x040fe2000000180c */
[----:B------:R-:W-:Y:S07]  /*b6a0*/  LDSM.16.M88.4 R164, [R218+0x4000] ;  /* 0x00400000daa4783b */ /* 0x000fee0000000200 */
[C---:B---3--:R-:W-:Y:S08]  /*b6b0*/  HMMA.16816.F32 R188, R196.reuse, R24, R188 ;  /* 0x00000018c4bc723c */ /* 0x048ff000000018bc */
[C---:B------:R-:W-:Y:S01]  /*b6c0*/  HMMA.16816.F32 R184, R196.reuse, R26, R184 ;  /* 0x0000001ac4b8723c */ /* 0x040fe200000018b8 */
[----:B------:R-:W3:Y:S07]  /*b6d0*/  LDSM.16.M88.4 R24, [R3+0x12000] ;  /* 0x012000000318783b */ /* 0x000eee0000000200 */
        /* <DEDUP_REMOVED lines=22> */
[----:B------:R-:W-:Y:S07]  /*b840*/  LDSM.16.M88.4 R24, [R216+0x14000] ;  /* 0x01400000d818783b */ /* 0x000fee0000000200 */
[C---:B----4-:R-:W-:Y:S08]  /*b850*/  HMMA.16816.F32 R188, R164.reuse, R20, R188 ;  /* 0x00000014a4bc723c */ /* 0x050ff000000018bc */
[C---:B------:R-:W-:Y:S01]  /*b860*/  HMMA.16816.F32 R184, R164.reuse, R22, R184 ;  /* 0x00000016a4b8723c */ /* 0x040fe200000018b8 */
[----:B------:R-:W3:Y:S07]  /*b870*/  LDSM.16.M88.4 R20, [R213+0x15800] ;  /* 0x01580000d514783b */ /* 0x000eee0000000200 */
[C---:B-----5:R-:W-:Y:S08]  /*b880*/  HMMA.16816.F32 R180, R164.reuse, R200, R180 ;  /* 0x000000c8a4b4723c */ /* 0x060ff000000018b4 */
        /* <DEDUP_REMOVED lines=21> */
[----:B------:R-:W5:Y:S07]  /*b9e0*/  LDSM.16.M88.4 R24, [R217+0x15800] ;  /* 0x01580000d918783b */ /* 0x000f6e0000000200 */
        /* <DEDUP_REMOVED lines=19> */
[C---:B-----5:R-:W-:Y:S08]  /*bb20*/  HMMA.16816.F32 R172, R20.reuse, R24, R172 ;  /* 0x0000001814ac723c */ /* 0x060ff000000018ac */
[----:B------:R-:W-:Y:S01]  /*bb30*/  HMMA.16816.F32 R168, R20, R26, R168 ;  /* 0x0000001a14a8723c */ /* 0x000fe200000018a8 */
[----:B------:R-:W5:Y:S04]  /*bb40*/  LDSM.16.M88.4 R24, [R213+0x17000] ;  /* 0x01700000d518783b */ /* 0x000f680000000200 */
[----:B------:R-:W5:Y:S03]  /*bb50*/  LDSM.16.M88.4 R20, [R213+0x17800] ;  /* 0x01780000d514783b */ /* 0x000f660000000200 */
[C---:B-1----:R-:W-:Y:S01]  /*bb60*/  HMMA.16816.F32 R16, R164.reuse, R4, R16 ;  /* 0x00000004a410723c */ /* 0x042fe20000001810 */
[----:B------:R-:W-:Y:S07]  /*bb70*/  LDSM.16.M88.4 R212, [R212+0xc000] ;  /* 0x00c00000d4d4783b */ /* 0x000fee0000000200 */
[C---:B------:R-:W-:Y:S01]  /*bb80*/  HMMA.16816.F32 R12, R164.reuse, R6, R12 ;  /* 0x00000006a40c723c */ /* 0x040fe2000000180c */
[----:B------:R-:W1:Y:S07]  /*bb90*/  LDSM.16.M88.4 R4, [R216+0x16000] ;  /* 0x01600000d804783b */ /* 0x000e6e0000000200 */
        /* <DEDUP_REMOVED lines=9> */
[----:B------:R-:W4:Y:S03]  /*bc30*/  LDSM.16.M88.4 R192, [R216+0x17800] ;  /* 0x01780000d8c0783b */ /* 0x000f260000000200 */
[C---:B--2---:R-:W-:Y:S08]  /*bc40*/  HMMA.16816.F32 R16, R8.reuse, R32, R16 ;  /* 0x000000200810723c */ /* 0x044ff00000001810 */
[C---:B------:R-:W-:Y:S01]  /*bc50*/  HMMA.16816.F32 R12, R8.reuse, R34, R12 ;  /* 0x00000022080c723c */ /* 0x040fe2000000180c */
[----:B------:R-:W2:Y:S07]  /*bc60*/  LDSM.16.M88.4 R32, [R217+0x16000] ;  /* 0x01600000d920783b */ /* 0x000eae0000000200 */
[C---:B---3--:R-:W-:Y:S08]  /*bc70*/  HMMA.16816.F32 R188, R8.reuse, R28, R188 ;  /* 0x0000001c08bc723c */ /* 0x048ff000000018bc */
        /* <DEDUP_REMOVED lines=12> */
[----:B----4-:R-:W-:Y:S08]  /*bd40*/  HMMA.16816.F32 R172, R212, R192, R172 ;  /* 0x000000c0d4ac723c */ /* 0x010ff000000018ac */
[C---:B--2---:R-:W-:Y:S08]  /*bd50*/  HMMA.16816.F32 R16, R164.reuse, R32, R16 ;  /* 0x00000020a410723c */ /* 0x044ff00000001810 */
[----:B------:R-:W-:Y:S08]  /*bd60*/  HMMA.16816.F32 R12, R164, R34, R12 ;  /* 0x00000022a40c723c */ /* 0x000ff0000000180c */
[C---:B------:R-:W-:Y:S08]  /*bd70*/  HMMA.16816.F32 R180, R212.reuse, R196, R180 ;  /* 0x000000c4d4b4723c */ /* 0x040ff000000018b4 */
[C---:B------:R-:W-:Y:S01]  /*bd80*/  HMMA.16816.F32 R176, R212.reuse, R198, R176 ;  /* 0x000000c6d4b0723c */ /* 0x040fe200000018b0 */
[----:B------:R-:W2:Y:S07]  /*bd90*/  LDSM.16.M88.4 R196, [R3+0x16800] ;  /* 0x0168000003c4783b */ /* 0x000eae0000000200 */
[C---:B------:R-:W-:Y:S08]  /*bda0*/  HMMA.16816.F32 R188, R212.reuse, R200, R188 ;  /* 0x000000c8d4bc723c */ /* 0x040ff000000018bc */
[C---:B------:R-:W-:Y:S08]  /*bdb0*/  HMMA.16816.F32 R184, R212.reuse, R202, R184 ;  /* 0x000000cad4b8723c */ /* 0x040ff000000018b8 */
[----:B------:R-:W-:Y:S08]  /*bdc0*/  HMMA.16816.F32 R168, R212, R194, R168 ;  /* 0x000000c2d4a8723c */ /* 0x000ff000000018a8 */
[----:B-1----:R-:W-:Y:S08]  /*bdd0*/  HMMA.16816.F32 R16, R8, R4, R16 ;  /* 0x000000040810723c */ /* 0x002ff00000001810 */
[----:B------:R-:W-:Y:S01]  /*bde0*/  HMMA.16816.F32 R172, R164, R20, R172 ;  /* 0x00000014a4ac723c */ /* 0x000fe200000018ac */
[----:B------:R-:W-:-:S04]  /*bdf0*/  IMAD.U32 R20, RZ, RZ, UR20 ;  /* 0x00000014ff147e24 */ /* 0x000fc8000f8e00ff */
[----:B------:R-:W-:-:S03]  /*be00*/  IMAD R209, R20, 0x40, R209 ;  /* 0x0000004014d17824 */ /* 0x000fc600078e02d1 */
[----:B------:R-:W-:Y:S01]  /*be10*/  HMMA.16816.F32 R12, R8, R6, R12 ;  /* 0x00000006080c723c */ /* 0x000fe2000000180c */
[----:B------:R-:W1:Y:S01]  /*be20*/  LDSM.16.M88.4 R4, [R3+0x17000] ;  /* 0x017000000304783b */ /* 0x000e620000000200 */
[C---:B------:R-:W-:Y:S02]  /*be30*/  VIADD R20, R209.reuse, 0xffffff40 ;  /* 0xffffff40d1147836 */ /* 0x040fe40000000000 */
[----:B------:R-:W-:-:S03]  /*be40*/  VIADD R21, R209, 0xffffff41 ;  /* 0xffffff41d1157836 */ /* 0x000fc60000000000 */
[CC--:B------:R-:W-:Y:S01]  /*be50*/  ISETP.GE.AND P6, PT, R20.reuse, R206.reuse, PT ;  /* 0x000000ce1400720c */ /* 0x0c0fe20003fc6270 */
[C---:B------:R-:W-:Y:S01]  /*be60*/  HMMA.16816.F32 R188, R164.reuse, R28, R188 ;  /* 0x0000001ca4bc723c */ /* 0x040fe200000018bc */
[-C--:B------:R-:W-:Y:S02]  /*be70*/  ISETP.GE.AND P5, PT, R20, R205.reuse, PT ;  /* 0x000000cd1400720c */ /* 0x080fe40003fa6270 */
[----:B------:R-:W-:Y:S02]  /*be80*/  FSEL R16, R16, -INF , !P6 ;  /* 0xff80000010107808 */ /* 0x000fe40007000000 */
[C---:B------:R-:W-:Y:S02]  /*be90*/  ISETP.GE.AND P0, PT, R21.reuse, R206, PT ;  /* 0x000000ce1500720c */ /* 0x040fe40003f06270 */
[----:B------:R-:W-:Y:S01]  /*bea0*/  ISETP.GE.AND P6, PT, R21, R205, PT ;  /* 0x000000cd1500720c */ /* 0x000fe20003fc6270 */
[----:B------:R-:W-:Y:S01]  /*beb0*/  HMMA.16816.F32 R184, R164, R30, R184 ;  /* 0x0000001ea4b8723c */ /* 0x000fe200000018b8 */
[----:B------:R-:W-:-:S02]  /*bec0*/  FSEL R18, R18, -INF , !P5 ;  /* 0xff80000012127808 */ /* 0x000fc40006800000 */
[----:B------:R-:W-:Y:S02]  /*bed0*/  FSEL R17, R17, -INF , !P0 ;  /* 0xff80000011117808 */ /* 0x000fe40004000000 */
[----:B------:R-:W-:-:S03]  /*bee0*/  FSEL R19, R19, -INF , !P6 ;  /* 0xff80000013137808 */ /* 0x000fc60007000000 */
[----:B------:R-:W-:Y:S01]  /*bef0*/  HMMA.16816.F32 R168, R164, R22, R168 ;  /* 0x00000016a4a8723c */ /* 0x000fe200000018a8 */
[----:B------:R3:W4:Y:S01]  /*bf00*/  LDSM.16.M88.4 R20, [R3+0x17800] ;  /* 0x017800000314783b */ /* 0x0007220000000200 */
[----:B------:R-:W-:-:S06]  /*bf10*/  DEPBAR.LE SB0, 0x0 ;  /* 0x000080000000791a */ /* 0x000fcc0000000000 */
[----:B------:R-:W-:Y:S01]  /*bf20*/  HMMA.16816.F32 R180, R164, R24, R180 ;  /* 0x00000018a4b4723c */ /* 0x000fe200000018b4 */
[C---:B------:R-:W-:Y:S02]  /*bf30*/  VIADD R24, R209.reuse, 0xffffff48 ;  /* 0xffffff48d1187836 */ /* 0x040fe40000000000 */
[----:B------:R-:W-:-:S03]  /*bf40*/  VIADD R25, R209, 0xffffff49 ;  /* 0xffffff49d1197836 */ /* 0x000fc60000000000 */
[CC--:B------:R-:W-:Y:S02]  /*bf50*/  ISETP.GE.AND P5, PT, R24.reuse, R206.reuse, PT ;  /* 0x000000ce1800720c */ /* 0x0c0fe40003fa6270 */
[----:B--2---:R-:W-:Y:S01]  /*bf60*/  HMMA.16816.F32 R188, R8, R196, R188 ;  /* 0x000000c408bc723c */ /* 0x004fe200000018bc */
[-C--:B------:R-:W-:Y:S02]  /*bf70*/  ISETP.GE.AND P0, PT, R24, R205.reuse, PT ;  /* 0x000000cd1800720c */ /* 0x080fe40003f06270 */
[----:B------:R-:W-:Y:S02]  /*bf80*/  FSEL R12, R12, -INF , !P5 ;  /* 0xff8000000c0c7808 */ /* 0x000fe40006800000 */
[C---:B------:R-:W-:Y:S02]  /*bf90*/  ISETP.GE.AND P6, PT, R25.reuse, R206, PT ;  /* 0x000000ce1900720c */ /* 0x040fe40003fc6270 */
[----:B------:R-:W-:Y:S01]  /*bfa0*/  ISETP.GE.AND P5, PT, R25, R205, PT ;  /* 0x000000cd1900720c */ /* 0x000fe20003fa6270 */
[----:B------:R-:W-:Y:S01]  /*bfb0*/  HMMA.16816.F32 R176, R164, R26, R176 ;  /* 0x0000001aa4b0723c */ /* 0x000fe200000018b0 */
[C---:B---3--:R-:W-:Y:S01]  /*bfc0*/  VIADD R3, R209.reuse, 0xffffff50 ;  /* 0xffffff50d1037836 */ /* 0x048fe20000000000 */
[----:B------:R-:W-:Y:S01]  /*bfd0*/  FSEL R14, R14, -INF , !P0 ;  /* 0xff8000000e0e7808 */ /* 0x000fe20004000000 */
[----:B------:R-:W-:Y:S01]  /*bfe0*/  VIADD R25, R209, 0xffffff51 ;  /* 0xffffff51d1197836 */ /* 0x000fe20000000000 */
[----:B------:R-:W-:-:S02]  /*bff0*/  FSEL R13, R13, -INF , !P6 ;  /* 0xff8000000d0d7808 */ /* 0x000fc40007000000 */
[CC--:B------:R-:W-:Y:S02]  /*c000*/  ISETP.GE.AND P0, PT, R3.reuse, R206.reuse, PT ;  /* 0x000000ce0300720c */ /* 0x0c0fe40003f06270 */
[C---:B------:R-:W-:Y:S01]  /*c010*/  HMMA.16816.F32 R184, R8.reuse, R198, R184 ;  /* 0x000000c608b8723c */ /* 0x040fe200000018b8 */
[----:B------:R-:W-:Y:S01]  /*c020*/  BAR.SYNC.DEFER_BLOCKING 0x0 ;  /* 0x0000000000007b1d */ /* 0x000fe20000010000 */
[-C--:B------:R-:W-:Y:S01]  /*c030*/  ISETP.GE.AND P6, PT, R3, R205.reuse, PT ;  /* 0x000000cd0300720c */ /* 0x080fe20003fc6270 */
[----:B------:R-:W-:Y:S01]  /*c040*/  VIADD R3, R209, 0xffffff58 ;  /* 0xffffff58d1037836 */ /* 0x000fe20000000000 */
[----:B------:R-:W-:Y:S02]  /*c050*/  FSEL R24, R15, -INF , !P5 ;  /* 0xff8000000f187808 */ /* 0x000fe40006800000 */
[----:B------:R-:W-:Y:S02]  /*c060*/  ISETP.GE.AND P5, PT, R25, R206, PT ;  /* 0x000000ce1900720c */ /* 0x000fe40003fa6270 */
[----:B-1----:R-:W-:Y:S01]  /*c070*/  HMMA.16816.F32 R180, R8, R4, R180 ;  /* 0x0000000408b4723c */ /* 0x002fe200000018b4 */
[----:B------:R-:W-:Y:S01]  /*c080*/  FSEL R199, R188, -INF , !P0 ;  /* 0xff800000bcc77808 */ /* 0x000fe20004000000 */
[----:B------:R-:W-:Y:S01]  /*c090*/  VIADD R4, R209, 0xffffff59 ;  /* 0xffffff59d1047836 */ /* 0x000fe20000000000 */
[----:B------:R-:W-:Y:S01]  /*c0a0*/  ISETP.GE.AND P0, PT, R25, R205, PT ;  /* 0x000000cd1900720c */ /* 0x000fe20003f06270 */
[----:B------:R-:W-:Y:S01]  /*c0b0*/  VIADD R5, R209, 0xffffff70 ;  /* 0xffffff70d1057836 */ /* 0x000fe20000000000 */
[----:B------:R-:W-:-:S02]  /*c0c0*/  FSEL R197, R190, -INF , !P6 ;  /* 0xff800000bec57808 */ /* 0x000fc40007000000 */
[----:B------:R-:W-:Y:S01]  /*c0d0*/  FSEL R212, R189, -INF , !P5 ;  /* 0xff800000bdd47808 */ /* 0x000fe20006800000 */
[C---:B------:R-:W-:Y:S01]  /*c0e0*/  HMMA.16816.F32 R176, R8.reuse, R6, R176 ;  /* 0x0000000608b0723c */ /* 0x040fe200000018b0 */
[CC--:B------:R-:W-:Y:S02]  /*c0f0*/  ISETP.GE.AND P6, PT, R3.reuse, R206.reuse, PT ;  /* 0x000000ce0300720c */ /* 0x0c0fe40003fc6270 */
[----:B------:R-:W-:Y:S01]  /*c100*/  ISETP.GE.AND P5, PT, R3, R205, PT ;  /* 0x000000cd0300720c */ /* 0x000fe20003fa6270 */
[----:B------:R-:W-:Y:S01]  /*c110*/  VIADD R3, R209, 0xffffff60 ;  /* 0xffffff60d1037836 */ /* 0x000fe20000000000 */
[----:B------:R-:W-:Y:S02]  /*c120*/  FSEL R196, R191, -INF , !P0 ;  /* 0xff800000bfc47808 */ /* 0x000fe40004000000 */
[----:B------:R-:W-:Y:S01]  /*c130*/  ISETP.GE.AND P0, PT, R4, R206, PT ;  /* 0x000000ce0400720c */ /* 0x000fe20003f06270 */
[----:B----4-:R-:W-:Y:S01]  /*c140*/  HMMA.16816.F32 R172, R8, R20, R172 ;  /* 0x0000001408ac723c */ /* 0x010fe200000018ac */
[----:B------:R-:W-:-:S02]  /*c150*/  FSEL R214, R184, -INF , !P6 ;  /* 0xff800000b8d67808 */ /* 0x000fc40007000000 */
[-C--:B------:R-:W-:Y:S01]  /*c160*/  ISETP.GE.AND P6, PT, R4, R205.reuse, PT ;  /* 0x000000cd0400720c */ /* 0x080fe20003fc6270 */
[----:B------:R-:W-:Y:S01]  /*c170*/  VIADD R4, R209, 0xffffff61 ;  /* 0xffffff61d1047836 */ /* 0x000fe20000000000 */
[----:B------:R-:W-:Y:S02]  /*c180*/  FSEL R213, R186, -INF , !P5 ;  /* 0xff800000bad57808 */ /* 0x000fe40006800000 */
[----:B------:R-:W-:Y:S01]  /*c190*/  FSEL R215, R185, -INF , !P0 ;  /* 0xff800000b9d77808 */ /* 0x000fe20004000000 */
[----:B------:R-:W-:Y:S01]  /*c1a0*/  HMMA.16816.F32 R168, R8, R22, R168 ;  /* 0x0000001608a8723c */ /* 0x000fe200000018a8 */
[C---:B------:R-:W-:Y:S02]  /*c1b0*/  ISETP.GE.AND P5, PT, R3.reuse, R206, PT ;  /* 0x000000ce0300720c */ /* 0x040fe40003fa6270 */
[----:B------:R-:W-:Y:S01]  /*c1c0*/  ISETP.GE.AND P0, PT, R3, R205, PT ;  /* 0x000000cd0300720c */ /* 0x000fe20003f06270 */
[----:B------:R-:W-:Y:S01]  /*c1d0*/  VIADD R3, R209, 0xffffff68 ;  /* 0xffffff68d1037836 */ /* 0x000fe20000000000 */
[----:B------:R-:W-:-:S02]  /*c1e0*/  FSEL R198, R187, -INF , !P6 ;  /* 0xff800000bbc67808 */ /* 0x000fc40007000000 */
        /* <DEDUP_REMOVED lines=9> */
[-C--:B------:R-:W-:Y:S01]  /*c280*/  ISETP.GE.AND P6, PT, R3, R205.reuse, PT ;  /* 0x000000cd0300720c */ /* 0x080fe20003fc6270 */
[----:B------:R-:W-:Y:S01]  /*c290*/  VIADD R3, R209, 0xffffff71 ;  /* 0xffffff71d1037836 */ /* 0x000fe20000000000 */
[C---:B------:R-:W-:Y:S02]  /*c2a0*/  ISETP.GE.AND P5, PT, R4.reuse, R206, PT ;  /* 0x000000ce0400720c */ /* 0x040fe40003fa6270 */
[----:B------:R-:W-:Y:S02]  /*c2b0*/  ISETP.GE.AND P0, PT, R4, R205, PT ;  /* 0x000000cd0400720c */ /* 0x000fe40003f06270 */
[----:B------:R-:W-:-:S02]  /*c2c0*/  FMNMX3.FTZ R4, R204, R16, R17, !PT ;  /* 0x00000010cc047276 */ /* 0x000fc40007810011 */
[----:B------:R-:W-:Y:S02]  /*c2d0*/  FSEL R178, R178, -INF , !P6 ;  /* 0xff800000b2b27808 */ /* 0x000fe40007000000 */
[----:B------:R-:W-:Y:S02]  /*c2e0*/  ISETP.GE.AND P6, PT, R5, R206, PT ;  /* 0x000000ce0500720c */ /* 0x000fe40003fc6270 */
[----:B------:R-:W-:Y:S02]  /*c2f0*/  FMNMX3.FTZ R4, R4, R12, R13, !PT ;  /* 0x0000000c04047276 */ /* 0x000fe4000781000d */
[----:B------:R-:W-:Y:S02]  /*c300*/  FSEL R179, R179, -INF , !P0 ;  /* 0xff800000b3b37808 */ /* 0x000fe40004000000 */
[----:B------:R-:W-:Y:S02]  /*c310*/  FSEL R195, R172, -INF , !P6 ;  /* 0xff800000acc37808 */ /* 0x000fe40007000000 */
[----:B------:R-:W-:-:S02]  /*c320*/  FMNMX3.FTZ R4, R4, R199, R212, !PT ;  /* 0x000000c704047276 */ /* 0x000fc400078100d4 */
        /* <DEDUP_REMOVED lines=8> */
[----:B------:R-:W-:Y:S02]  /*c3b0*/  FSEL R187, R175, -INF , !P6 ;  /* 0xff800000afbb7808 */ /* 0x000fe40007000000 */
[C---:B------:R-:W-:Y:S02]  /*c3c0*/  ISETP.GE.AND P5, PT, R3.reuse, R206, PT ;  /* 0x000000ce0300720c */ /* 0x040fe40003fa6270 */
[----:B------:R-:W-:Y:S02]  /*c3d0*/  ISETP.GE.AND P6, PT, R3, R205, PT ;  /* 0x000000cd0300720c */ /* 0x000fe40003fc6270 */
[----:B------:R-:W-:Y:S02]  /*c3e0*/  FMNMX3.FTZ R3, R2, R18, R19, !PT ;  /* 0x0000001202037276 */ /* 0x000fe40007810013 */
[----:B------:R-:W-:Y:S02]  /*c3f0*/  FMNMX3.FTZ R4, R4, R180, R181, !PT ;  /* 0x000000b404047276 */ /* 0x000fe400078100b5 */
[----:B------:R-:W-:-:S02]  /*c400*/  FSEL R194, R173, -INF , !P0 ;  /* 0xff800000adc27808 */ /* 0x000fc40004000000 */
[----:B------:R-:W-:Y:S02]  /*c410*/  ISETP.GE.AND P0, PT, R209, R206, PT ;  /* 0x000000ced100720c */ /* 0x000fe40003f06270 */
[----:B------:R-:W-:Y:S01]  /*c420*/  FMNMX3.FTZ R5, R3, R14, R24, !PT ;  /* 0x0000000e03057276 */ /* 0x000fe20007810018 */
[----:B------:R-:W-:Y:S01]  /*c430*/  IMAD.U32 R3, RZ, RZ, UR6 ;  /* 0x00000006ff037e24 */ /* 0x000fe2000f8e00ff */
[----:B------:R-:W-:Y:S02]  /*c440*/  FMNMX3.FTZ R4, R4, R176, R177, !PT ;  /* 0x000000b004047276 */ /* 0x000fe400078100b1 */
[----:B------:R-:W-:Y:S02]  /*c450*/  FSEL R188, R168, -INF , !P5 ;  /* 0xff800000a8bc7808 */ /* 0x000fe40006800000 */
[----:B------:R-:W-:Y:S02]  /*c460*/  FSEL R191, R169, -INF , !P0 ;  /* 0xff800000a9bf7808 */ /* 0x000fe40004000000 */
[----:B------:R-:W-:-:S02]  /*c470*/  FMNMX3.FTZ R5, R5, R197, R196, !PT ;  /* 0x000000c505057276 */ /* 0x000fc400078100c4 */
[----:B------:R-:W-:Y:S02]  /*c480*/  FMNMX3.FTZ R4, R4, R195, R194, !PT ;  /* 0x000000c304047276 */ /* 0x000fe400078100c2 */
[----:B------:R-:W-:Y:S02]  /*c490*/  ISETP.GE.AND P5, PT, R209, R205, PT ;  /* 0x000000cdd100720c */ /* 0x000fe40003fa6270 */
[----:B------:R-:W-:Y:S02]  /*c4a0*/  FMNMX3.FTZ R9, R5, R213, R198, !PT ;  /* 0x000000d505097276 */ /* 0x000fe400078100c6 */
[----:B------:R-:W-:Y:S01]  /*c4b0*/  FMNMX3.FTZ R4, R4, R188, R191, !PT ;  /* 0x000000bc04047276 */ /* 0x000fe200078100bf */
[----:B------:R-:W-:Y:S08]  /*c4c0*/  BRA.U !UP0, `(.L_x_810) ;  /* 0x0000000508047547 */ /* 0x000ff0000b800000 */
[----:B------:R-:W-:-:S04]  /*c4d0*/  UIADD3 UR7, UPT, UPT, UR20, -0x4, URZ ;  /* 0xfffffffc14077890 */ /* 0x000fc8000fffe0ff */
[----:B------:R-:W-:-:S04]  /*c4e0*/  UIMAD.WIDE.U32 UR8, UR7, UR10, URZ ;  /* 0x0000000a070872a5 */ /* 0x000fc8000f8e00ff */
[----:B------:R-:W-:Y:S02]  /*c4f0*/  UIMAD UR7, UR7, UR11, UR9 ;  /* 0x0000000b070772a4 */ /* 0x000fe4000f8e0209 */
[----:B------:R-:W-:Y:S01]  /*c500*/  USHF.L.U32 UR6, UR8, 0x6, URZ ;  /* 0x0000000608067899 */ /* 0x000fe200080006ff */
[----:B------:R-:W-:Y:S02]  /*c510*/  IMAD.U32 R6, RZ, RZ, UR8 ;  /* 0x00000008ff067e24 */ /* 0x000fe4000f8e00ff */
[----:B------:R-:W-:Y:S02]  /*c520*/  IMAD.U32 R7, RZ, RZ, UR9 ;  /* 0x00000009ff077e24 */ /* 0x000fe4000f8e00ff */
[----:B------:R-:W-:Y:S01]  /*c530*/  IMAD.U32 R5, RZ, RZ, UR7 ;  /* 0x00000007ff057e24 */ /* 0x000fe2000f8e00ff */
[----:B------:R-:W-:Y:S01]  /*c540*/  USHF.L.U64.HI UR7, UR8, 0x6, UR7 ;  /* 0x0000000608077899 */ /* 0x000fe20008010207 */
[----:B------:R-:W-:Y:S01]  /*c550*/  LEA R10, P0, R6, R226, 0x7 ;  /* 0x000000e2060a7211 */ /* 0x000fe200078038ff */
[----:B------:R-:W-:Y:S01]  /*c560*/  IMAD.U32 R8, RZ, RZ, UR6 ;  /* 0x00000006ff087e24 */ /* 0x000fe2000f8e00ff */
[----:B------:R-:W-:-:S02]  /*c570*/  ULEA UR6, UP0, UR10, UR6, 0x5 ;  /* 0x000000060a067291 */ /* 0x000fc4000f8028ff */
[-C--:B------:R-:W-:Y:S01]  /*c580*/  LEA.HI.X R11, R6, R225.reuse, R5, 0x7, P0 ;  /* 0x000000e1060b7211 */ /* 0x080fe200000f3c05 */
[----:B------:R-:W-:Y:S01]  /*c590*/  IMAD.U32 R7, RZ, RZ, UR7 ;  /* 0x00000007ff077e24 */ /* 0x000fe2000f8e00ff */
[CC--:B------:R-:W-:Y:S01]  /*c5a0*/  @!P3 LEA R26, P0, R8.reuse, R226.reuse, 0x1 ;  /* 0x000000e2081ab211 */ /* 0x0c0fe200078008ff */
[----:B------:R-:W-:Y:S01]  /*c5b0*/  ULEA.HI.X UR7, UR10, UR7, UR11, 0x5, UP0 ;  /* 0x000000070a077291 */ /* 0x000fe200080f2c0b */
[----:B------:R-:W-:Y:S01]  /*c5c0*/  IMAD.U32 R6, RZ, RZ, UR6 ;  /* 0x00000006ff067e24 */ /* 0x000fe2000f8e00ff */
[----:B------:R-:W-:Y:S01]  /*c5d0*/  @!PT LDS RZ, [RZ] ;  /* 0x00000000fffff984 */ /* 0x000fe20000000800 */
[----:B------:R-:W-:Y:S01]  /*c5e0*/  @!PT LDS RZ, [RZ] ;  /* 0x00000000fffff984 */ /* 0x000fe20000000800 */
[----:B------:R-:W-:Y:S01]  /*c5f0*/  @!PT LDS RZ, [RZ] ;  /* 0x00000000fffff984 */ /* 0x000fe20000000800 */
[----:B------:R1:W-:Y:S01]  /*c600*/  @!P4 LDGSTS.E.BYPASS.LTC128B.128 [R227+0x10000], desc[UR24][R10.64] ;  /* 0x100000000ae3cfae */ /* 0x0003e2000b981a18 */
[CCC-:B------:R-:W-:Y:S02]  /*c610*/  @!P3 LEA.HI.X R27, R8.reuse, R225.reuse, R7.reuse, 0x1, P0 ;  /* 0x000000e1081bb211 */ /* 0x1c0fe400000f0c07 */
[C---:B------:R-:W-:Y:S01]  /*c620*/  @!P2 LEA R20, P0, R8.reuse, R226, 0x1 ;  /* 0x000000e20814a211 */ /* 0x040fe200078008ff */
[----:B------:R-:W-:Y:S01]  /*c630*/  IMAD.U32 R5, RZ, RZ, UR7 ;  /* 0x00000007ff057e24 */ /* 0x000fe2000f8e00ff */
[----:B------:R1:W-:Y:S02]  /*c640*/  @P4 STS.128 [R227+0x10000], RZ ;  /* 0x010000ffe3004388 */ /* 0x0003e40000000c00 */
[----:B------:R-:W-:-:S02]  /*c650*/  @!P2 LEA.HI.X R21, R8, R225, R7, 0x1, P0 ;  /* 0x000000e10815a211 */ /* 0x000fc400000f0c07 */
[CC--:B------:R-:W-:Y:S01]  /*c660*/  LEA R22, P0, R6.reuse, R226.reuse, 0x1 ;  /* 0x000000e206167211 */ /* 0x0c0fe200078008ff */
[----:B------:R-:W-:Y:S01]  /*c670*/  @!PT LDS RZ, [RZ] ;  /* 0x00000000fffff984 */ /* 0x000fe20000000800 */
[----:B------:R-:W-:Y:S01]  /*c680*/  @!PT LDS RZ, [RZ] ;  /* 0x00000000fffff984 */ /* 0x000fe20000000800 */
[----:B------:R-:W-:Y:S01]  /*c690*/  @!PT LDS RZ, [RZ] ;  /* 0x00000000fffff984 */ /* 0x000fe20000000800 */
[----:B------:R1:W-:Y:S03]  /*c6a0*/  @!P3 LDGSTS.E.BYPASS.LTC128B.128 [R227+0x12000], desc[UR24][R26.64+0x80] ;  /* 0x120000801ae3bfae */ /* 0x0003e6000b981a18 */
[----:B------:R-:W-:Y:S01]  /*c6b0*/  LEA.HI.X R23, R6, R225, R5, 0x1, P0 ;  /* 0x000000e106177211 */ /* 0x000fe200000f0c05 */
[----:B------:R1:W-:Y:S01]  /*c6c0*/  @P3 STS.128 [R227+0x12000], RZ ;  /* 0x012000ffe3003388 */ /* 0x0003e20000000c00 */
[----:B------:R-:W-:-:S03]  /*c6d0*/  @!P1 LEA R6, P0, R8, R226, 0x1 ;  /* 0x000000e208069211 */ /* 0x000fc600078008ff */
[----:B------:R-:W-:Y:S01]  /*c6e0*/  @!PT LDS RZ, [RZ] ;  /* 0x00000000fffff984 */ /* 0x000fe20000000800 */
[----:B------:R-:W-:Y:S01]  /*c6f0*/  @!PT LDS RZ, [RZ] ;  /* 0x00000000fffff984 */ /* 0x000fe20000000800 */
[----:B------:R-:W-:Y:S01]  /*c700*/  @!PT LDS RZ, [RZ] ;  /* 0x00000000fffff984 */ /* 0x000fe20000000800 */
[----:B------:R1:W-:Y:S01]  /*c710*/  @!P2 LDGSTS.E.BYPASS.LTC128B.128 [R227+0x14000], desc[UR24][R20.64+0x100] ;  /* 0x1400010014e3afae */ /* 0x0003e2000b981a18 */
[----:B------:R-:W-:-:S03]  /*c720*/  @!P1 LEA.HI.X R7, R8, R225, R7, 0x1, P0 ;  /* 0x000000e108079211 */ /* 0x000fc600000f0c07 */
        /* <DEDUP_REMOVED lines=27> */
.L_x_810:
[----:B------:R-:W-:Y:S01]  /*c8e0*/  FMNMX3.FTZ R9, R9, R182, R183, !PT ;  /* 0x000000b609097276 */ /* 0x000fe200078100b7 */
[----:B------:R-:W2:Y:S01]  /*c8f0*/  SHFL.BFLY PT, R5, R4, 0x2, 0x1f ;  /* 0x0c401f0004057f89 */ /* 0x000ea200000e0000 */
[----:B------:R-:W-:Y:S01]  /*c900*/  LOP3.LUT R3, R3, UR31, R237, 0x96, !PT ;  /* 0x0000001f03037c12 */ /* 0x000fe2000f8e96ed */
[----:B------:R-:W-:Y:S01]  /*c910*/  UIADD3 UR11, UPT, UPT, UR30, -0x61c88647, URZ ;  /* 0x9e3779b91e0b7890 */ /* 0x000fe2000fffe0ff */
[----:B------:R-:W-:Y:S01]  /*c920*/  FMNMX3.FTZ R9, R9, R178, R179, !PT ;  /* 0x000000b209097276 */ /* 0x000fe200078100b3 */
[----:B------:R-:W-:Y:S01]  /*c930*/  UIADD3 UR10, UPT, UPT, UR30, 0x3c6ef372, URZ ;  /* 0x3c6ef3721e0a7890 */ /* 0x000fe2000fffe0ff */
[----:B------:R-:W-:Y:S01]  /*c940*/  FSEL R190, R170, -INF , !P6 ;  /* 0xff800000aabe7808 */ /* 0x000fe20007000000 */
[----:B------:R-:W-:Y:S01]  /*c950*/  UIADD3 UR16, UPT, UPT, UR31, 0x76cf5d0a, URZ ;  /* 0x76cf5d0a1f107890 */ /* 0x000fe2000fffe0ff */
[----:B------:R-:W-:Y:S01]  /*c960*/  FSEL R189, R171, -INF , !P5 ;  /* 0xff800000abbd7808 */ /* 0x000fe20006800000 */
[----:B------:R-:W-:Y:S01]  /*c970*/  IMAD.WIDE.U32 R170, R3, -0x326172a9, RZ ;  /* 0xcd9e8d5703aa7825 */ /* 0x000fe200078e00ff */
[----:B------:R-:W-:Y:S01]  /*c980*/  FMNMX3.FTZ R3, R9, R186, R187, !PT ;  /* 0x000000ba09037276 */ /* 0x000fe200078100bb */
[----:B------:R-:W-:Y:S01]  /*c990*/  UIADD3 UR15, UPT, UPT, UR31, 0x32370b8f, URZ ;  /* 0x32370b8f1f0f7890 */ /* 0x000fe2000fffe0ff */
[----:B------:R-:W-:Y:S01]  /*c9a0*/  MOV R206, 0x20 ;  /* 0x0000002000ce7802 */ /* 0x000fe20000000f00 */
[----:B------:R-:W-:Y:S01]  /*c9b0*/  UIADD3 UR9, UPT, UPT, UR30, -0x255992d5, URZ ;  /* 0xdaa66d2b1e097890 */ /* 0x000fe2000fffe0ff */
[----:B------:R-:W-:Y:S01]  /*c9c0*/  FMNMX3.FTZ R3, R3, R190, R189, !PT ;  /* 0x000000be03037276 */ /* 0x000fe200078100bd */
[----:B------:R-:W-:Y:S01]  /*c9d0*/  UIADD3 UR8, UPT, UPT, UR30, 0x78dde6e4, URZ ;  /* 0x78dde6e41e087890 */ /* 0x000fe2000fffe0ff */
[----:B-1----:R-:W-:Y:S01]  /*c9e0*/  LOP3.LUT R6, R240, UR11, R171, 0x96, !PT ;  /* 0x0000000bf0067c12 */ /* 0x002fe2000f8e96ab */
[----:B------:R-:W-:Y:S01]  /*c9f0*/  UIADD3 UR14, UPT, UPT, UR31, -0x126145ec, URZ ;  /* 0xed9eba141f0e7890 */ /* 0x000fe2000fffe0ff */
[----:B------:R-:W-:Y:S01]  /*ca00*/  LOP3.LUT R170, R170, UR10, R229, 0x96, !PT ;  /* 0x0000000aaaaa7c12 */ /* 0x000fe2000f8e96e5 */
[----:B------:R-:W1:Y:S01]  /*ca10*/  SHFL.BFLY PT, R8, R3, 0x2, 0x1f ;  /* 0x0c401f0003087f89 */ /* 0x000e6200000e0000 */
[----:B------:R-:W-:Y:S01]  /*ca20*/  UIADD3 UR13, UPT, UPT, UR31, -0x56f99767, URZ ;  /* 0xa90668991f0d7890 */ /* 0x000fe2000fffe0ff */
[----:B------:R-:W-:Y:S01]  /*ca30*/  IMAD.WIDE.U32 R172, R6, -0x2daee0ad, RZ ;  /* 0xd2511f5306ac7825 */ /* 0x000fe200078e00ff */
[----:B------:R-:W3:Y:S01]  /*ca40*/  LDCU UR17, c[0x0][0x45c] ;  /* 0x00008b80ff1177ac */ /* 0x000ee20008000800 */
[----:B------:R-:W-:-:S02]  /*ca50*/  IADD3 R209, PT, PT, R0, 0x18040, RZ ;  /* 0x0001804000d17810 */ /* 0x000fc40007ffe0ff */
[----:B------:R-:W-:Y:S01]  /*ca60*/  IMAD.WIDE.U32 R170, R170, -0x2daee0ad, RZ ;  /* 0xd2511f53aaaa7825 */ /* 0x000fe200078e00ff */
[----:B------:R-:W-:Y:S01]  /*ca70*/  LOP3.LUT R6, R234, UR16, R173, 0x96, !PT ;  /* 0x00000010ea067c12 */ /* 0x000fe2000f8e96ad */
[----:B------:R-:W-:Y:S01]  /*ca80*/  UIADD3 UR6, UPT, UPT, UR30, -0x4ab325aa, URZ ;  /* 0xb54cda561e067890 */ /* 0x000fe2000fffe0ff */
        /* <DEDUP_REMOVED lines=8> */
[----:B------:R-:W-:-:S04]  /*cb10*/  LOP3.LUT R4, R228, UR9, R7, 0x96, !PT ;  /* 0x00000009e4047c12 */ /* 0x000fc8000f8e9607 */
[----:B------:R-:W-:Y:S01]  /*cb20*/  LOP3.LUT R168, R6, UR8, R173, 0x96, !PT ;  /* 0x0000000806a87c12 */ /* 0x000fe2000f8e96ad */
[----:B------:R-:W-:Y:S01]  /*cb30*/  IMAD.WIDE.U32 R6, R4, -0x2daee0ad, RZ ;  /* 0xd2511f5304067825 */ /* 0x000fe200078e00ff */
[----:B-1----:R-:W-:-:S03]  /*cb40*/  FMNMX.FTZ R8, R3, R8, !PT ;  /* 0x0000000803087209 */ /* 0x002fc60007810000 */
[----:B------:R-:W-:Y:S01]  /*cb50*/  IMAD.WIDE.U32 R168, R168, -0x2daee0ad, RZ ;  /* 0xd2511f53a8a87825 */ /* 0x000fe200078e00ff */
[----:B------:R-:W-:Y:S01]  /*cb60*/  LOP3.LUT R170, R170, UR14, R7, 0x96, !PT ;  /* 0x0000000eaaaa7c12 */ /* 0x000fe2000f8e9607 */
[----:B------:R-:W1:Y:S03]  /*cb70*/  SHFL.BFLY PT, R3, R8, 0x1, 0x1f ;  /* 0x0c201f0008037f89 */ /* 0x000e6600000e0000 */
[----:B------:R-:W-:Y:S01]  /*cb80*/  LOP3.LUT R4, R6, UR13, R169, 0x96, !PT ;  /* 0x0000000d06047c12 */ /* 0x000fe2000f8e96a9 */
[----:B------:R-:W-:-:S04]  /*cb90*/  IMAD.WIDE.U32 R170, R170, -0x326172a9, RZ ;  /* 0xcd9e8d57aaaa7825 */ /* 0x000fc800078e00ff */
[----:B------:R-:W-:Y:S01]  /*cba0*/  IMAD.WIDE.U32 R20, R4, -0x326172a9, RZ ;  /* 0xcd9e8d5704147825 */ /* 0x000fe200078e00ff */
[----:B--2---:R-:W-:-:S04]  /*cbb0*/  FMNMX.FTZ R164, R5, R164, !PT ;  /* 0x000000a405a47209 */ /* 0x004fc80007810000 */
[----:B------:R-:W-:Y:S02]  /*cbc0*/  LOP3.LUT R5, R170, UR6, R21, 0x96, !PT ;  /* 0x00000006aa057c12 */ /* 0x000fe4000f8e9615 */
[----:B------:R-:W-:Y:S01]  /*cbd0*/  MOV R10, R20 ;  /* 0x00000014000a7202 */ /* 0x000fe20000000f00 */
[----:B---3--:R-:W-:Y:S01]  /*cbe0*/  FMUL.FTZ R193, R164, UR17 ;  /* 0x00000011a4c17c20 */ /* 0x008fe20008410000 */
[----:B------:R-:W-:Y:S02]  /*cbf0*/  PRMT R6, R20, 0x7771, RZ ;  /* 0x0000777114067816 */ /* 0x000fe400000000ff */
[----:B------:R-:W-:Y:S02]  /*cc00*/  LOP3.LUT R10, R10, 0xff, RZ, 0xc0, !PT ;  /* 0x000000ff0a0a7812 */ /* 0x000fe400078ec0ff */
[----:B------:R-:W-:Y:S02]  /*cc10*/  LOP3.LUT R4, R5, 0xffff, RZ, 0xc0, !PT ;  /* 0x0000ffff05047812 */ /* 0x000fe400078ec0ff */
[----:B------:R-:W-:-:S02]  /*cc20*/  PRMT R11, R20, 0x7773, RZ ;  /* 0x00007773140b7816 */ /* 0x000fc400000000ff */
[----:B-1----:R-:W-:Y:S02]  /*cc30*/  FMNMX.FTZ R3, R8, R3, !PT ;  /* 0x0000000308037209 */ /* 0x002fe40007810000 */
[----:B------:R-:W-:Y:S01]  /*cc40*/  PRMT R7, R20, 0x7772, RZ ;  /* 0x0000777214077816 */ /* 0x000fe200000000ff */
[----:B------:R-:W1:Y:S01]  /*cc50*/  LDC R8, c[0x0][0x4f8] ;  /* 0x00013e00ff087b82 */ /* 0x000e620000000800 */
[----:B------:R-:W-:Y:S01]  /*cc60*/  LOP3.LUT R9, R5, 0xff, RZ, 0xc0, !PT ;  /* 0x000000ff05097812 */ /* 0x000fe200078ec0ff */
[----:B------:R-:W-:Y:S01]  /*cc70*/  FMUL.FTZ R192, R3, UR17 ;  /* 0x0000001103c07c20 */ /* 0x000fe20008410000 */
[----:B------:R-:W-:Y:S02]  /*cc80*/  SHF.R.U32.HI R4, RZ, 0x8, R4 ;  /* 0x00000008ff047819 */ /* 0x000fe40000011604 */
[----:B------:R-:W-:Y:S02]  /*cc90*/  PRMT R6, R10, 0x5410, R6 ;  /* 0x000054100a067816 */ /* 0x000fe40000000006 */
[----:B------:R-:W-:-:S02]  /*cca0*/  FSETP.NEU.FTZ.AND P1, PT, R164, -INF , PT ;  /* 0xff800000a400780b */ /* 0x000fc40003f3d000 */
[----:B------:R-:W-:Y:S02]  /*ccb0*/  PRMT R10, R5, 0x7632, R10 ;  /* 0x00007632050a7816 */ /* 0x000fe4000000000a */
[----:B------:R-:W-:Y:S02]  /*ccc0*/  FSETP.NEU.FTZ.AND P0, PT, R3, -INF , PT ;  /* 0xff8000000300780b */ /* 0x000fe40003f1d000 */
[----:B------:R-:W-:Y:S02]  /*ccd0*/  PRMT R7, R7, 0x5410, R11 ;  /* 0x0000541007077816 */ /* 0x000fe4000000000b */
[----:B------:R-:W-:Y:S02]  /*cce0*/  PRMT R4, R9, 0x5410, R4 ;  /* 0x0000541009047816 */ /* 0x000fe40000000004 */
[----:B------:R-:W-:Y:S02]  /*ccf0*/  SHF.R.U32.HI R5, RZ, 0x18, R5 ;  /* 0x00000018ff057819 */ /* 0x000fe40000011605 */
[----:B------:R-:W-:-:S02]  /*cd00*/  LOP3.LUT R10, R10, 0xff, RZ, 0xc0, !PT ;  /* 0x000000ff0a0a7812 */ /* 0x000fc400078ec0ff */
[----:B------:R-:W-:Y:S02]  /*cd10*/  FSEL R11, R164, RZ, P1 ;  /* 0x000000ffa40b7208 */ /* 0x000fe40000800000 */
[----:B------:R-:W-:Y:S02]  /*cd20*/  FSEL R9, R3, RZ, P0 ;  /* 0x000000ff03097208 */ /* 0x000fe40000000000 */
[----:B------:R-:W-:Y:S02]  /*cd30*/  FSEL R193, R193, RZ, P1 ;  /* 0x000000ffc1c17208 */ /* 0x000fe40000800000 */
[----:B------:R-:W-:Y:S01]  /*cd40*/  PRMT R5, R10, 0x5410, R5 ;  /* 0x000054100a057816 */ /* 0x000fe20000000005 */
[----:B------:R-:W-:Y:S01]  /*cd50*/  FADD.FTZ R10, R204, -R11 ;  /* 0x8000000bcc0a7221 */ /* 0x000fe20000010000 */
[----:B------:R-:W-:Y:S01]  /*cd60*/  FADD.FTZ R9, R2, -R9 ;  /* 0x8000000902097221 */ /* 0x000fe20000010000 */
[----:B------:R-:W-:Y:S01]  /*cd70*/  R2P PR, R208, 0x6 ;  /* 0x00000006d0007804 */ /* 0x000fe20000000000 */
[--C-:B------:R-:W-:Y:S01]  /*cd80*/  FFMA.FTZ R205, R16, UR17, -R193.reuse ;  /* 0x0000001110cd7c23 */ /* 0x100fe200080108c1 */
[----:B------:R-:W-:Y:S01]  /*cd90*/  FMUL.FTZ R10, R10, UR17 ;  /* 0x000000110a0a7c20 */ /* 0x000fe20008410000 */
[----:B------:R-:W-:Y:S01]  /*cda0*/  FMUL.FTZ R9, R9, UR17 ;  /* 0x0000001109097c20 */ /* 0x000fe20008410000 */
[----:B------:R-:W-:Y:S01]  /*cdb0*/  IADD3 R16, PT, PT, R0, 0x18000, RZ ;  /* 0x0001800000107810 */ /* 0x000fe20007ffe0ff */
[--C-:B------:R-:W-:Y:S01]  /*cdc0*/  FFMA.FTZ R167, R17, UR17, -R193.reuse ;  /* 0x0000001111a77c23 */ /* 0x100fe200080108c1 */
[----:B------:R-:W-:Y:S01]  /*cdd0*/  SEL R206, R206, 0xffffffe0, !P1 ;  /* 0xffffffe0cece7807 */ /* 0x000fe20004800000 */
[----:B------:R-:W2:Y:S01]  /*cde0*/  MUFU.EX2 R204, R10 ;  /* 0x0000000a00cc7308 */ /* 0x000ea20000000800 */
[----:B------:R-:W-:Y:S01]  /*cdf0*/  FSEL R192, R192, RZ, P0 ;  /* 0x000000ffc0c07208 */ /* 0x000fe20000000000 */
[--C-:B------:R-:W-:Y:S01]  /*ce00*/  FFMA.FTZ R166, R12, UR17, -R193.reuse ;  /* 0x000000110ca67c23 */ /* 0x100fe200080108c1 */
[----:B------:R-:W-:Y:S01]  /*ce10*/  IADD3 R184, PT, PT, R0, R206, RZ ;  /* 0x000000ce00b87210 */ /* 0x000fe20007ffe0ff */
[----:B------:R-:W3:Y:S01]  /*ce20*/  MUFU.EX2 R203, R9 ;  /* 0x0000000900cb7308 */ /* 0x000ee20000000800 */
[----:B------:R-:W-:Y:S01]  /*ce30*/  FFMA.FTZ R165, R13, UR17, -R193 ;  /* 0x000000110da57c23 */ /* 0x000fe200080108c1 */
[----:B------:R-:W-:Y:S01]  /*ce40*/  @P2 IADD3 R209, PT, PT, R16, -0x40, RZ ;  /* 0xffffffc010d12810 */ /* 0x000fe20007ffe0ff */
[--C-:B------:R-:W-:Y:S01]  /*ce50*/  FFMA.FTZ R2, R24, UR17, -R192.reuse ;  /* 0x0000001118027c23 */ /* 0x100fe200080108c0 */
[----:B------:R-:W4:Y:S01]  /*ce60*/  LDSM.16.MT88.4 R20, [R184+0x18000] ;  /* 0x01800000b814783b */ /* 0x000f220000004200 */
[--C-:B------:R-:W-:Y:S01]  /*ce70*/  FFMA.FTZ R200, R18, UR17, -R192.reuse ;  /* 0x0000001112c87c23 */ /* 0x100fe200080108c0 */
[--C-:B------:R-:W-:Y:S01]  /*ce80*/  FFMA.FTZ R201, R14, UR17, -R192.reuse ;  /* 0x000000110ec97c23 */ /* 0x100fe200080108c0 */
[--C-:B------:R-:W-:Y:S01]  /*ce90*/  FFMA.FTZ R202, R19, UR17, -R192.reuse ;  /* 0x0000001113ca7c23 */ /* 0x100fe200080108c0 */
[----:B------:R-:W5:Y:S01]  /*cea0*/  LDSM.16.MT88.4 R28, [R209] ;  /* 0x00000000d11c783b */ /* 0x000f620000004200 */
[----:B------:R-:W-:Y:S01]  /*ceb0*/  IADD3 R206, PT, PT, R206, R209, RZ ;  /* 0x000000d1cece7210 */ /* 0x000fe20007ffe0ff */
[-C--:B--2---:R-:W-:Y:S01]  /*cec0*/  FMUL.FTZ R24, R44, R204.reuse ;  /* 0x000000cc2c187220 */ /* 0x084fe20000410000 */
[-C--:B------:R-:W-:Y:S01]  /*ced0*/  FMUL.FTZ R25, R45, R204.reuse ;  /* 0x000000cc2d197220 */ /* 0x080fe20000410000 */
[----:B------:R-:W-:Y:S01]  /*cee0*/  MUFU.EX2 R205, R205 ;  /* 0x000000cd00cd7308 */ /* 0x000fe20000000800 */
[-C--:B------:R-:W-:Y:S01]  /*cef0*/  FMUL.FTZ R16, R36, R204.reuse ;  /* 0x000000cc24107220 */ /* 0x080fe20000410000 */
[-C--:B---3--:R-:W-:Y:S01]  /*cf00*/  FMUL.FTZ R26, R46, R203.reuse ;  /* 0x000000cb2e1a7220 */ /* 0x088fe20000410000 */
[-C--:B------:R-:W-:Y:S01]  /*cf10*/  FMUL.FTZ R27, R47, R203.reuse ;  /* 0x000000cb2f1b7220 */ /* 0x080fe20000410000 */
[----:B------:R-:W2:Y:S01]  /*cf20*/  MUFU.EX2 R167, R167 ;  /* 0x000000a700a77308 */ /* 0x000ea20000000800 */
[----:B------:R-:W3:Y:S01]  /*cf30*/  LDSM.16.MT88.4 R44, [R0+0x1a000] ;  /* 0x01a00000002c783b */ /* 0x000ee20000004200 */
[-C--:B------:R-:W-:Y:S01]  /*cf40*/  FMUL.FTZ R17, R37, R204.reuse ;  /* 0x000000cc25117220 */ /* 0x080fe20000410000 */
[-C--:B------:R-:W-:Y:S01]  /*cf50*/  FMUL.FTZ R18, R38, R203.reuse ;  /* 0x000000cb26127220 */ /* 0x080fe20000410000 */
[----:B------:R-:W-:Y:S01]  /*cf60*/  MUFU.EX2 R166, R166 ;  /* 0x000000a600a67308 */ /* 0x000fe20000000800 */
[----:B------:R-:W-:Y:S01]  /*cf70*/  FMUL.FTZ R19, R39, R203 ;  /* 0x000000cb27137220 */ /* 0x000fe20000410000 */
[----:B-1----:R-:W-:Y:S01]  /*cf80*/  LOP3.LUT R8, R8, 0xff, RZ, 0xc0, !PT ;  /* 0x000000ff08087812 */ /* 0x002fe200078ec0ff */
[----:B------:R-:W1:Y:S01]  /*cf90*/  LDSM.16.MT88.4 R36, [R206] ;  /* 0x00000000ce24783b */ /* 0x000e620000004200 */
[----:B------:R-:W4:Y:S01]  /*cfa0*/  MUFU.EX2 R165, R165 ;  /* 0x000000a500a57308 */ /* 0x000f220000000800 */
[----:B------:R-:W-:Y:S01]  /*cfb0*/  LOP3.LUT R7, R7, 0xff00ff, RZ, 0xc0, !PT ;  /* 0x00ff00ff07077812 */ /* 0x000fe200078ec0ff */
[----:B------:R-:W-:Y:S01]  /*cfc0*/  FMUL.FTZ R40, R40, R204 ;  /* 0x000000cc28287220 */ /* 0x000fe20000410000 */
[----:B------:R-:W-:Y:S01]  /*cfd0*/  LEA R185, R8, R8, 0x10 ;  /* 0x0000000808b97211 */ /* 0x000fe200078e80ff */
[----:B------:R-:W-:Y:S01]  /*cfe0*/  MUFU.EX2 R200, R200 ;  /* 0x000000c800c87308 */ /* 0x000fe20000000800 */
[-C--:B------:R-:W-:Y:S01]  /*cff0*/  FMUL.FTZ R41, R41, R204.reuse ;  /* 0x000000cc29297220 */ /* 0x080fe20000410000 */
[----:B--2---:R-:W-:Y:S01]  /*d000*/  F2FP.F16.F32.PACK_AB R9, R167, R205 ;  /* 0x000000cda709723e */ /* 0x004fe200000000ff */
[-C--:B------:R-:W-:Y:S01]  /*d010*/  FMUL.FTZ R42, R42, R203.reuse ;  /* 0x000000cb2a2a7220 */ /* 0x080fe20000410000 */
[----:B------:R-:W-:Y:S01]  /*d020*/  MUFU.EX2 R201, R201 ;  /* 0x000000c900c97308 */ /* 0x000fe20000000800 */
[--C-:B------:R-:W-:Y:S01]  /*d030*/  HSET2.LE.AND R6, R6, R185.reuse, PT ;  /* 0x000000b906067233 */ /* 0x100fe20003803000 */
[-C--:B------:R-:W-:Y:S01]  /*d040*/  FMUL.FTZ R43, R43, R203.reuse ;  /* 0x000000cb2b2b7220 */ /* 0x080fe20000410000 */
[--C-:B------:R-:W-:Y:S01]  /*d050*/  HSET2.LE.AND R7, R7, R185.reuse, PT ;  /* 0x000000b907077233 */ /* 0x100fe20003803000 */
[----:B------:R-:W2:Y:S01]  /*d060*/  MUFU.EX2 R2, R2 ;  /* 0x0000000200027308 */ /* 0x000ea20000000800 */
[--C-:B------:R-:W-:Y:S01]  /*d070*/  HSET2.LE.AND R4, R4, R185.reuse, PT ;  /* 0x000000b904047233 */ /* 0x100fe20003803000 */
[----:B------:R-:W-:Y:S01]  /*d080*/  FMUL.FTZ R48, R48, R204 ;  /* 0x000000cc30307220 */ /* 0x000fe20000410000 */
[--C-:B------:R-:W-:Y:S01]  /*d090*/  HSET2.LE.AND R5, R5, R185.reuse, PT ;  /* 0x000000b905057233 */ /* 0x100fe20003803000 */
[----:B------:R-:W5:Y:S01]  /*d0a0*/  MUFU.EX2 R202, R202 ;  /* 0x000000ca00ca7308 */ /* 0x000f620000000800 */
[----:B----4-:R-:W-:Y:S01]  /*d0b0*/  F2FP.F16.F32.PACK_AB R11, R165, R166 ;  /* 0x000000a6a50b723e */ /* 0x010fe200000000ff */
[----:B------:R-:W-:Y:S01]  /*d0c0*/  FMUL.FTZ R49, R49, R204 ;  /* 0x000000cc31317220 */ /* 0x000fe20000410000 */
[----:B------:R-:W-:Y:S01]  /*d0d0*/  LOP3.LUT R4, R9, R4, RZ, 0xc0, !PT ;  /* 0x0000000409047212 */ /* 0x000fe200078ec0ff */
[-C--:B------:R-:W-:Y:S01]  /*d0e0*/  FMUL.FTZ R50, R50, R203.reuse ;  /* 0x000000cb32327220 */ /* 0x080fe20000410000 */
[----:B------:R-:W-:Y:S01]  /*d0f0*/  LOP3.LUT R6, R11, R6, RZ, 0xc0, !PT ;  /* 0x000000060b067212 */ /* 0x000fe200078ec0ff */
[-C--:B------:R-:W-:Y:S01]  /*d100*/  FMUL.FTZ R51, R51, R203.reuse ;  /* 0x000000cb33337220 */ /* 0x080fe20000410000 */
[-C--:B------:R-:W-:Y:S01]  /*d110*/  FMUL.FTZ R64, R64, R204.reuse ;  /* 0x000000cc40407220 */ /* 0x080fe20000410000 */
[-C--:B------:R-:W-:Y:S01]  /*d120*/  FMUL.FTZ R65, R65, R204.reuse ;  /* 0x000000cc41417220 */ /* 0x080fe20000410000 */
[----:B------:R-:W-:Y:S01]  /*d130*/  FMUL.FTZ R66, R66, R203 ;  /* 0x000000cb42427220 */ /* 0x000fe20000410000 */
[----:B--2---:R-:W-:Y:S01]  /*d140*/  F2FP.F16.F32.PACK_AB R10, R2, R201 ;  /* 0x000000c9020a723e */ /* 0x004fe200000000ff */
[-C--:B------:R-:W-:Y:S01]  /*d150*/  FMUL.FTZ R67, R67, R203.reuse ;  /* 0x000000cb43437220 */ /* 0x080fe20000410000 */
[-C--:B------:R-:W-:Y:S01]  /*d160*/  FMUL.FTZ R32, R52, R204.reuse ;  /* 0x000000cc34207220 */ /* 0x080fe20000410000 */
[----:B------:R-:W-:Y:S01]  /*d170*/  FMUL.FTZ R33, R53, R204 ;  /* 0x000000cc35217220 */ /* 0x000fe20000410000 */
[----:B-----5:R-:W-:Y:S01]  /*d180*/  F2FP.F16.F32.PACK_AB R8, R202, R200 ;  /* 0x000000c8ca08723e */ /* 0x020fe200000000ff */
[----:B------:R-:W-:Y:S01]  /*d190*/  FMUL.FTZ R34, R54, R203 ;  /* 0x000000cb36227220 */ /* 0x000fe20000410000 */
[----:B------:R-:W-:Y:S01]  /*d1a0*/  LOP3.LUT R7, R10, R7, RZ, 0xc0, !PT ;  /* 0x000000070a077212 */ /* 0x000fe200078ec0ff */
[----:B------:R-:W-:Y:S01]  /*d1b0*/  FMUL.FTZ R35, R55, R203 ;  /* 0x000000cb37237220 */ /* 0x000fe20000410000 */
[----:B------:R-:W-:Y:S01]  /*d1c0*/  LOP3.LUT R5, R8, R5, RZ, 0xc0, !PT ;  /* 0x0000000508057212 */ /* 0x000fe200078ec0ff */
[----:B------:R-:W2:Y:S01]  /*d1d0*/  LDSM.16.MT88.4 R52, [R184+0x1a000] ;  /* 0x01a00000b834783b */ /* 0x000ea20000004200 */
        /* <DEDUP_REMOVED lines=36> */
[-C--:B------:R-:W-:Y:S01]  /*d420*/  FMUL.FTZ R98, R98, R203.reuse ;  /* 0x000000cb62627220 */ /* 0x080fe20000410000 */
[C---:B---3--:R-:W-:Y:S01]  /*d430*/  HMMA.16816.F32 R40, R4.reuse, R44, R40 ;  /* 0x0000002c0428723c */ /* 0x048fe20000001828 */
[-C--:B------:R-:W-:Y:S01]  /*d440*/  FMUL.FTZ R99, R99, R203.reuse ;  /* 0x000000cb63637220 */ /* 0x080fe20000410000 */
[-C--:B------:R-:W-:Y:S01]  /*d450*/  FMUL.FTZ R120, R120, R204.reuse ;  /* 0x000000cc78787220 */ /* 0x080fe20000410000 */
[-C--:B------:R-:W-:Y:S01]  /*d460*/  FMUL.FTZ R121, R121, R204.reuse ;  /* 0x000000cc79797220 */ /* 0x080fe20000410000 */
[-C--:B------:R-:W-:Y:S01]  /*d470*/  FMUL.FTZ R122, R122, R203.reuse ;  /* 0x000000cb7a7a7220 */ /* 0x080fe20000410000 */
[-C--:B------:R-:W-:Y:S01]  /*d480*/  FMUL.FTZ R123, R123, R203.reuse ;  /* 0x000000cb7b7b7220 */ /* 0x080fe20000410000 */
[----:B------:R-:W-:Y:S01]  /*d490*/  LOP3.LUT R170, R172, UR7, R171, 0x96, !PT ;  /* 0x00000007acaa7c12 */ /* 0x000fe2000f8e96ab */
        /* <DEDUP_REMOVED lines=11> */
[--C-:B------:R-:W-:Y:S01]  /*d550*/  FFMA.FTZ R216, R212, UR17, -R193.reuse ;  /* 0x00000011d4d87c23 */ /* 0x100fe200080108c1 */
[--C-:B------:R-:W-:Y:S01]  /*d560*/  FFMA.FTZ R212, R215, UR17, -R193.reuse ;  /* 0x00000011d7d47c23 */ /* 0x100fe200080108c1 */
        /* <DEDUP_REMOVED lines=9> */
[----:B------:R-:W-:Y:S01]  /*d600*/  IMAD.WIDE.U32 R170, R170, -0x2daee0ad, RZ ;  /* 0xd2511f53aaaa7825 */ /* 0x000fe200078e00ff */
[----:B------:R-:W1:Y:S03]  /*d610*/  LDSM.16.MT88.4 R76, [R0+0x1c000] ;  /* 0x01c00000004c783b */ /* 0x000e660000004200 */
[----:B------:R-:W-:Y:S01]  /*d620*/  FFMA.FTZ R214, R214, UR17, -R193 ;  /* 0x00000011d6d67c23 */ /* 0x000fe200080108c1 */
[C---:B--2---:R-:W-:Y:S01]  /*d630*/  HMMA.16816.F32 R48, R4.reuse, R52, R48 ;  /* 0x000000340430723c */ /* 0x044fe20000001830 */
[----:B------:R-:W-:Y:S01]  /*d640*/  MUFU.EX2 R212, R212 ;  /* 0x000000d400d47308 */ /* 0x000fe20000000800 */
[----:B------:R-:W-:Y:S01]  /*d650*/  LDSM.16.MT88.4 R12, [R0+0x18000] ;  /* 0x01800000000c783b */ /* 0x000fe20000004200 */
[-C--:B------:R-:W-:Y:S01]  /*d660*/  FMUL.FTZ R8, R160, R204.reuse ;  /* 0x000000cca0087220 */ /* 0x080fe20000410000 */
[-C--:B------:R-:W-:Y:S01]  /*d670*/  FMUL.FTZ R9, R161, R204.reuse ;  /* 0x000000cca1097220 */ /* 0x080fe20000410000 */
[----:B------:R2:W-:Y:S01]  /*d680*/  MUFU.EX2 R215, R214 ;  /* 0x000000d600d77308 */ /* 0x0005e20000000800 */
[-C--:B------:R-:W-:Y:S01]  /*d690*/  FMUL.FTZ R10, R162, R203.reuse ;  /* 0x000000cba20a7220 */ /* 0x080fe20000410000 */
[-C--:B------:R-:W-:Y:S01]  /*d6a0*/  FMUL.FTZ R11, R163, R203.reuse ;  /* 0x000000cba30b7220 */ /* 0x080fe20000410000 */
[C---:B----4-:R-:W-:Y:S01]  /*d6b0*/  HMMA.16816.F32 R56, R4.reuse, R60, R56 ;  /* 0x0000003c0438723c */ /* 0x050fe20000001838 */
[----:B------:R-:W-:Y:S01]  /*d6c0*/  LDSM.16.MT88.4 R160, [R206+0x6000] ;  /* 0x00600000cea0783b */ /* 0x000fe20000004200 */
[-C--:B------:R-:W-:Y:S01]  /*d6d0*/  FMUL.FTZ R136, R136, R204.reuse ;  /* 0x000000cc88887220 */ /* 0x080fe20000410000 */
[-C--:B------:R-:W-:Y:S01]  /*d6e0*/  FMUL.FTZ R137, R137, R204.reuse ;  /* 0x000000cc89897220 */ /* 0x080fe20000410000 */
[-C--:B------:R-:W-:Y:S01]  /*d6f0*/  FMUL.FTZ R138, R138, R203.reuse ;  /* 0x000000cb8a8a7220 */ /* 0x080fe20000410000 */
[-C--:B------:R-:W-:Y:S01]  /*d700*/  FMUL.FTZ R139, R139, R203.reuse ;  /* 0x000000cb8b8b7220 */ /* 0x080fe20000410000 */
[----:B------:R-:W-:Y:S01]  /*d710*/  LOP3.LUT R168, R168, UR12, R171, 0x96, !PT ;  /* 0x0000000ca8a87c12 */ /* 0x000fe2000f8e96ab */
[--C-:B------:R-:W-:Y:S01]  /*d720*/  FFMA.FTZ R218, R199, UR17, -R193.reuse ;  /* 0x00000011c7da7c23 */ /* 0x100fe200080108c1 */
[C---:B------:R-:W-:Y:S01]  /*d730*/  HMMA.16816.F32 R60, R4.reuse, R62, R80 ;  /* 0x0000003e043c723c */ /* 0x040fe20000001850 */
[-C--:B------:R-:W-:Y:S01]  /*d740*/  FMUL.FTZ R80, R100, R204.reuse ;  /* 0x000000cc64507220 */ /* 0x080fe20000410000 */
[-C--:B------:R-:W-:Y:S01]  /*d750*/  FMUL.FTZ R81, R101, R204.reuse ;  /* 0x000000cc65517220 */ /* 0x080fe20000410000 */
[-C--:B------:R-:W-:Y:S01]  /*d760*/  FMUL.FTZ R82, R102, R203.reuse ;  /* 0x000000cb66527220 */ /* 0x080fe20000410000 */
[-C--:B------:R-:W-:Y:S01]  /*d770*/  FMUL.FTZ R83, R103, R203.reuse ;  /* 0x000000cb67537220 */ /* 0x080fe20000410000 */
[--C-:B--2---:R-:W-:Y:S01]  /*d780*/  FFMA.FTZ R214, R213, UR17, -R192.reuse ;  /* 0x00000011d5d67c23 */ /* 0x104fe200080108c0 */
[----:B------:R-:W-:Y:S01]  /*d790*/  LDSM.16.MT88.4 R100, [R206+0x4000] ;  /* 0x00400000ce64783b */ /* 0x000fe20000004200 */
[--C-:B------:R-:W-:Y:S01]  /*d7a0*/  FFMA.FTZ R217, R197, UR17, -R192.reuse ;  /* 0x00000011c5d97c23 */ /* 0x100fe200080108c0 */
[C---:B-----5:R-:W-:Y:S01]  /*d7b0*/  HMMA.16816.F32 R64, R4.reuse, R68, R64 ;  /* 0x000000440440723c */ /* 0x060fe20000001840 */
[--C-:B------:R-:W-:Y:S01]  /*d7c0*/  FFMA.FTZ R213, R198, UR17, -R192.reuse ;  /* 0x00000011c6d57c23 */ /* 0x100fe200080108c0 */
[--C-:B------:R-:W-:Y:S01]  /*d7d0*/  FFMA.FTZ R219, R196, UR17, -R192.reuse ;  /* 0x00000011c4db7c23 */ /* 0x100fe200080108c0 */
        /* <DEDUP_REMOVED lines=21> */
[C---:B---3--:R-:W-:Y:S01]  /*d930*/  HMMA.16816.F32 R80, R4.reuse, R84, R80 ;  /* 0x000000540450723c */ /* 0x048fe20000001850 */
[----:B------:R-:W3:Y:S01]  /*d940*/  MUFU.EX2 R213, R213 ;  /* 0x000000d500d57308 */ /* 0x000ee20000000800 */
[-C--:B------:R-:W-:Y:S01]  /*d950*/  FMUL.FTZ R153, R153, R204.reuse ;  /* 0x000000cc99997220 */ /* 0x080fe20000410000 */
[-C--:B------:R-:W-:Y:S01]  /*d960*/  FMUL.FTZ R154, R154, R203.reuse ;  /* 0x000000cb9a9a7220 */ /* 0x080fe20000410000 */
[-C--:B------:R-:W-:Y:S01]  /*d970*/  FMUL.FTZ R155, R155, R203.reuse ;  /* 0x000000cb9b9b7220 */ /* 0x080fe20000410000 */
[----:B------:R-:W5:Y:S01]  /*d980*/  MUFU.EX2 R219, R219 ;  /* 0x000000db00db7308 */ /* 0x000f620000000800 */
        /* <DEDUP_REMOVED lines=10> */
[C---:B-1----:R-:W-:Y:S01]  /*da30*/  HMMA.16816.F32 R72, R4.reuse, R76, R72 ;  /* 0x0000004c0448723c */ /* 0x042fe20000001848 */
[--C-:B------:R-:W-:Y:S01]  /*da40*/  FFMA.FTZ R221, R176, UR17, -R193.reuse ;  /* 0x00000011b0dd7c23 */ /* 0x100fe200080108c1 */
[--C-:B------:R-:W-:Y:S01]  /*da50*/  FFMA.FTZ R242, R177, UR17, -R193.reuse ;  /* 0x00000011b1f27c23 */ /* 0x100fe200080108c1 */
[----:B------:R-:W-:Y:S01]  /*da60*/  LDSM.16.MT88.4 R172, [R206+0x800] ;  /* 0x00080000ceac783b */ /* 0x000fe20000004200 */
[--C-:B------:R-:W-:Y:S01]  /*da70*/  FFMA.FTZ R222, R180, UR17, -R193.reuse ;  /* 0x00000011b4de7c23 */ /* 0x100fe200080108c1 */
[--C-:B------:R-:W-:Y:S01]  /*da80*/  FFMA.FTZ R220, R181, UR17, -R193.reuse ;  /* 0x00000011b5dc7c23 */ /* 0x100fe200080108c1 */
[--C-:B------:R-:W-:Y:S01]  /*da90*/  FFMA.FTZ R245, R182, UR17, -R192.reuse ;  /* 0x00000011b6f57c23 */ /* 0x100fe200080108c0 */
[----:B------:R-:W-:Y:S01]  /*daa0*/  MUFU.EX2 R221, R221 ;  /* 0x000000dd00dd7308 */ /* 0x000fe20000000800 */
        /* <DEDUP_REMOVED lines=9> */
[--C-:B------:R-:W-:Y:S01]  /*db40*/  FFMA.FTZ R244, R179, UR17, -R192.reuse ;  /* 0x00000011b3f47c23 */ /* 0x100fe200080108c0 */
[----:B------:R-:W-:Y:S01]  /*db50*/  MUFU.EX2 R222, R222 ;  /* 0x000000de00de7308 */ /* 0x000fe20000000800 */
[----:B------:R-:W-:Y:S01]  /*db60*/  LDSM.16.MT88.4 R176, [R0+0x1d000] ;  /* 0x01d0000000b0783b */ /* 0x000fe20000004200 */
[--C-:B------:R-:W-:Y:S01]  /*db70*/  FFMA.FTZ R248, R194, UR17, -R193.reuse ;  /* 0x00000011c2f87c23 */ /* 0x100fe200080108c1 */
[--C-:B------:R-:W-:Y:S01]  /*db80*/  FFMA.FTZ R251, R190, UR17, -R192.reuse ;  /* 0x00000011befb7c23 */ /* 0x100fe200080108c0 */
[----:B------:R-:W-:Y:S01]  /*db90*/  MUFU.EX2 R220, R220 ;  /* 0x000000dc00dc7308 */ /* 0x000fe20000000800 */
[--C-:B------:R-:W-:Y:S01]  /*dba0*/  FFMA.FTZ R250, R189, UR17, -R192.reuse ;  /* 0x00000011bdfa7c23 */ /* 0x100fe200080108c0 */
[C---:B------:R-:W-:Y:S01]  /*dbb0*/  HMMA.16816.F32 R96, R4.reuse, R100, R96 ;  /* 0x000000640460723c */ /* 0x040fe20000001860 */
[--C-:B------:R-:W-:Y:S01]  /*dbc0*/  FFMA.FTZ R186, R186, UR17, -R192.reuse ;  /* 0x00000011baba7c23 */ /* 0x100fe200080108c0 */
[----:B------:R-:W2:Y:S01]  /*dbd0*/  MUFU.EX2 R245, R245 ;  /* 0x000000f500f57308 */ /* 0x000ea20000000800 */
[--C-:B------:R-:W-:Y:S01]  /*dbe0*/  FFMA.FTZ R249, R188, UR17, -R193.reuse ;  /* 0x00000011bcf97c23 */ /* 0x100fe200080108c1 */
[----:B------:R-:W-:Y:S01]  /*dbf0*/  FFMA.FTZ R252, R187, UR17, -R192 ;  /* 0x00000011bbfc7c23 */ /* 0x000fe200080108c0 */
[----:B------:R-:W-:Y:S01]  /*dc00*/  FFMA.FTZ R191, R191, UR17, -R193 ;  /* 0x00000011bfbf7c23 */ /* 0x000fe200080108c1 */
[----:B------:R-:W-:Y:S01]  /*dc10*/  MUFU.EX2 R243, R243 ;  /* 0x000000f300f37308 */ /* 0x000fe20000000800 */
[-C--:B------:R-:W-:Y:S01]  /*dc20*/  FFMA.FTZ R200, R238, R203.reuse, R200 ;  /* 0x000000cbeec87223 */ /* 0x080fe200000100c8 */
[C---:B------:R-:W-:Y:S01]  /*dc30*/  HMMA.16816.F32 R100, R4.reuse, R102, R120 ;  /* 0x000000660464723c */ /* 0x040fe20000001878 */
[-C--:B------:R-:W-:Y:S01]  /*dc40*/  FMUL.FTZ R120, R140, R204.reuse ;  /* 0x000000cc8c787220 */ /* 0x080fe20000410000 */
[----:B------:R-:W-:Y:S01]  /*dc50*/  FMUL.FTZ R121, R141, R204 ;  /* 0x000000cc8d797220 */ /* 0x000fe20000410000 */
[-C--:B------:R-:W-:Y:S01]  /*dc60*/  FMUL.FTZ R122, R142, R203.reuse ;  /* 0x000000cb8e7a7220 */ /* 0x080fe20000410000 */
[-C--:B------:R-:W-:Y:S01]  /*dc70*/  FMUL.FTZ R123, R143, R203.reuse ;  /* 0x000000cb8f7b7220 */ /* 0x080fe20000410000 */
[----:B------:R-:W2:Y:S01]  /*dc80*/  MUFU.EX2 R244, R244 ;  /* 0x000000f400f47308 */ /* 0x000ea20000000800 */
[----:B------:R-:W2:Y:S01]  /*dc90*/  LDSM.16.MT88.4 R140, [R184+0x18800] ;  /* 0x01880000b88c783b */ /* 0x000ea20000004200 */
[----:B------:R-:W-:Y:S01]  /*dca0*/  FADD.FTZ R202, R202, R200 ;  /* 0x000000c8caca7221 */ /* 0x000fe20000010000 */
[C---:B------:R-:W-:Y:S01]  /*dcb0*/  HMMA.16816.F32 R108, R4.reuse, R110, R128 ;  /* 0x0000006e046c723c */ /* 0x040fe20000001880 */
[----:B------:R-:W-:Y:S01]  /*dcc0*/  MOV R128, R170 ;  /* 0x000000aa00807202 */ /* 0x000fe20000000f00 */
[-C--:B------:R-:W-:Y:S01]  /*dcd0*/  FMUL.FTZ R130, R150, R203.reuse ;  /* 0x000000cb96827220 */ /* 0x080fe20000410000 */
[----:B------:R-:W-:Y:S01]  /*dce0*/  PRMT R129, R170, 0x7773, RZ ;  /* 0x00007773aa817816 */ /* 0x000fe200000000ff */
[-C--:B------:R-:W-:Y:S01]  /*dcf0*/  FMUL.FTZ R131, R151, R203.reuse ;  /* 0x000000cb97837220 */ /* 0x080fe20000410000 */
[----:B---3--:R-:W-:Y:S01]  /*dd00*/  F2FP.F16.F32.PACK_AB R151, R213, R214 ;  /* 0x000000d6d597723e */ /* 0x008fe200000000ff */
[----:B------:R-:W-:Y:S01]  /*dd10*/  MUFU.EX2 R248, R248 ;  /* 0x000000f800f87308 */ /* 0x000fe20000000800 */
[----:B------:R-:W-:Y:S01]  /*dd20*/  F2FP.F16.F32.PACK_AB R150, R216, R218 ;  /* 0x000000dad896723e */ /* 0x000fe200000000ff */
[C---:B----4-:R-:W-:Y:S01]  /*dd30*/  HMMA.16816.F32 R88, R4.reuse, R92, R88 ;  /* 0x0000005c0458723c */ /* 0x050fe20000001858 */
[----:B------:R-:W-:Y:S01]  /*dd40*/  FADD.FTZ R202, R201, R202 ;  /* 0x000000cac9ca7221 */ /* 0x000fe20000010000 */
[----:B------:R-:W-:Y:S03]  /*dd50*/  MUFU.EX2 R251, R251 ;  /* 0x000000fb00fb7308 */ /* 0x000fe60000000800 */
[----:B------:R-:W-:Y:S01]  /*dd60*/  FADD.FTZ R2, R2, R202 ;  /* 0x000000ca02027221 */ /* 0x000fe20000010000 */
[----:B------:R-:W-:Y:S02]  /*dd70*/  MUFU.EX2 R250, R250 ;  /* 0x000000fa00fa7308 */ /* 0x000fe40000000800 */
[C---:B------:R-:W-:Y:S01]  /*dd80*/  HMMA.16816.F32 R92, R4.reuse, R94, R112 ;  /* 0x0000005e045c723c */ /* 0x040fe20000001870 */
[-C--:B------:R-:W-:Y:S01]  /*dd90*/  FMUL.FTZ R114, R134, R203.reuse ;  /* 0x000000cb86727220 */ /* 0x080fe20000410000 */
[-C--:B------:R-:W-:Y:S01]  /*dda0*/  FMUL.FTZ R112, R132, R204.reuse ;  /* 0x000000cc84707220 */ /* 0x080fe20000410000 */
[-C--:B------:R-:W-:Y:S01]  /*ddb0*/  FMUL.FTZ R113, R133, R204.reuse ;  /* 0x000000cc85717220 */ /* 0x080fe20000410000 */
[----:B------:R-:W-:Y:S01]  /*ddc0*/  FMUL.FTZ R115, R135, R203 ;  /* 0x000000cb87737220 */ /* 0x000fe20000410000 */
[C---:B------:R-:W-:Y:S01]  /*ddd0*/  PRMT R134, R170.reuse, 0x7771, RZ ;  /* 0x00007771aa867816 */ /* 0x040fe200000000ff */
[----:B------:R-:W-:Y:S01]  /*dde0*/  MUFU.EX2 R249, R249 ;  /* 0x000000f900f97308 */ /* 0x000fe20000000800 */
[----:B------:R-:W-:Y:S01]  /*ddf0*/  PRMT R132, R170, 0x7772, RZ ;  /* 0x00007772aa847816 */ /* 0x000fe200000000ff */
[C---:B-----5:R-:W-:Y:S01]  /*de00*/  HMMA.16816.F32 R120, R4.reuse, R124, R120 ;  /* 0x0000007c0478723c */ /* 0x060fe20000001878 */
[----:B------:R-:W-:Y:S01]  /*de10*/  LOP3.LUT R124, R128, 0xff, RZ, 0xc0, !PT ;  /* 0x000000ff807c7812 */ /* 0x000fe200078ec0ff */
[-C--:B------:R-:W-:Y:S01]  /*de20*/  FMUL.FTZ R128, R148, R204.reuse ;  /* 0x000000cc94807220 */ /* 0x080fe20000410000 */
[----:B------:R-:W-:Y:S01]  /*de30*/  PRMT R132, R132, 0x5410, R129 ;  /* 0x0000541084847816 */ /* 0x000fe20000000081 */
[-C--:B------:R-:W-:Y:S01]  /*de40*/  FMUL.FTZ R129, R149, R204.reuse ;  /* 0x000000cc95817220 */ /* 0x080fe20000410000 */
[----:B------:R-:W-:Y:S01]  /*de50*/  PRMT R134, R124, 0x5410, R134 ;  /* 0x000054107c867816 */ /* 0x000fe20000000086 */
[----:B------:R-:W-:Y:S01]  /*de60*/  MUFU.EX2 R252, R252 ;  /* 0x000000fc00fc7308 */ /* 0x000fe20000000800 */
[C---:B------:R-:W-:Y:S01]  /*de70*/  PRMT R135, R168.reuse, 0x7632, R135 ;  /* 0x00007632a8877816 */ /* 0x040fe20000000087 */
[C---:B-1----:R-:W-:Y:S01]  /*de80*/  HMMA.16816.F32 R112, R4.reuse, R116, R112 ;  /* 0x000000740470723c */ /* 0x042fe20000001870 */
[C---:B------:R-:W-:Y:S01]  /*de90*/  LOP3.LUT R133, R168.reuse, 0xffff, RZ, 0xc0, !PT ;  /* 0x0000ffffa8857812 */ /* 0x040fe200078ec0ff */
[----:B------:R-:W-:Y:S01]  /*dea0*/  FFMA.FTZ R204, R239, R204, R205 ;  /* 0x000000ccefcc7223 */ /* 0x000fe200000100cd */
[----:B------:R-:W-:Y:S01]  /*deb0*/  LOP3.LUT R125, R168, 0xff, RZ, 0xc0, !PT ;  /* 0x000000ffa87d7812 */ /* 0x000fe200078ec0ff */
[----:B------:R-:W-:Y:S01]  /*dec0*/  FADD.FTZ R2, R217, R2 ;  /* 0x00000002d9027221 */ /* 0x000fe20000010000 */
[----:B------:R-:W-:Y:S01]  /*ded0*/  SHF.R.U32.HI R168, RZ, 0x18, R168 ;  /* 0x00000018ffa87819 */ /* 0x000fe200000116a8 */
[----:B------:R-:W-:Y:S01]  /*dee0*/  FADD.FTZ R204, R167, R204 ;  /* 0x000000cca7cc7221 */ /* 0x000fe20000010000 */
[----:B------:R-:W-:Y:S01]  /*def0*/  LOP3.LUT R135, R135, 0xff, RZ, 0xc0, !PT ;  /* 0x000000ff87877812 */ /* 0x000fe200078ec0ff */
[----:B------:R-:W-:Y:S01]  /*df00*/  HMMA.16816.F32 R116, R4, R118, R136 ;  /* 0x000000760474723c */ /* 0x000fe20000001888 */
[----:B------:R-:W-:Y:S01]  /*df10*/  HSET2.LE.AND R134, R134, R185, PT ;  /* 0x000000b986867233 */ /* 0x000fe20003803000 */
[----:B------:R-:W-:Y:S01]  /*df20*/  FADD.FTZ R166, R166, R204 ;  /* 0x000000cca6a67221 */ /* 0x000fe20000010000 */
[----:B------:R-:W-:-:S02]  /*df30*/  F2FP.F16.F32.PACK_AB R137, R212, R215 ;  /* 0x000000d7d489723e */ /* 0x000fc400000000ff */
        /* <DEDUP_REMOVED lines=8> */
[----:B------:R-:W-:Y:S01]  /*dfc0*/  SHF.R.U32.HI R133, RZ, 0x8, R133 ;  /* 0x00000008ff857819 */ /* 0x000fe20000011685 */
[----:B------:R-:W1:Y:S01]  /*dfd0*/  LDSM.16.MT88.4 R136, [R209+0x800] ;  /* 0x00080000d188783b */ /* 0x000e620000004200 */
[----:B------:R-:W-:Y:S01]  /*dfe0*/  F2FP.F16.F32.PACK_AB R149, R219, R217 ;  /* 0x000000d9db95723e */ /* 0x000fe200000000ff */
[----:B------:R-:W-:Y:S01]  /*dff0*/  HMMA.16816.F32 R12, R4, R14, R156 ;  /* 0x0000000e040c723c */ /* 0x000fe2000000189c */
[----:B------:R-:W-:Y:S01]  /*e000*/  PRMT R133, R125, 0x5410, R133 ;  /* 0x000054107d857816 */ /* 0x000fe20000000085 */
[----:B------:R-:W-:Y:S01]  /*e010*/  LDSM.16.MT88.4 R156, [R0+0x18800] ;  /* 0x01880000009c783b */ /* 0x000fe20000004200 */
[----:B------:R-:W-:Y:S01]  /*e020*/  LOP3.LUT R135, R151, R135, RZ, 0xc0, !PT ;  /* 0x0000008797877212 */ /* 0x000fe200078ec0ff */
[----:B------:R-:W-:Y:S01]  /*e030*/  FADD.FTZ R218, R216, R218 ;  /* 0x000000dad8da7221 */ /* 0x000fe20000010000 */
[----:B------:R-:W-:Y:S01]  /*e040*/  FADD.FTZ R219, R219, R2 ;  /* 0x00000002dbdb7221 */ /* 0x000fe20000010000 */
[----:B------:R-:W-:-:S02]  /*e050*/  HSET2.LE.AND R148, R133, R185, PT ;  /* 0x000000b985947233 */ /* 0x000fc40003803000 */
[C---:B------:R-:W-:Y:S01]  /*e060*/  HMMA.16816.F32 R124, R4.reuse, R126, R152 ;  /* 0x0000007e047c723c */ /* 0x040fe20000001898 */
[----:B------:R-:W-:Y:S01]  /*e070*/  HSET2.LE.AND R133, R132, R185, PT ;  /* 0x000000b984857233 */ /* 0x000fe20003803000 */
[----:B------:R-:W3:Y:S01]  /*e080*/  LDSM.16.MT88.4 R152, [R184+0x1a800] ;  /* 0x01a80000b898783b */ /* 0x000ee20000004200 */
[----:B------:R-:W-:Y:S01]  /*e090*/  LOP3.LUT R132, R150, R148, RZ, 0xc0, !PT ;  /* 0x0000009496847212 */ /* 0x000fe200078ec0ff */
[----:B------:R-:W-:Y:S01]  /*e0a0*/  FADD.FTZ R215, R215, R218 ;  /* 0x000000dad7d77221 */ /* 0x000fe20000010000 */
[----:B------:R-:W-:Y:S01]  /*e0b0*/  FADD.FTZ R219, R214, R219 ;  /* 0x000000dbd6db7221 */ /* 0x000fe20000010000 */
[----:B------:R-:W-:Y:S02]  /*e0c0*/  LOP3.LUT R133, R149, R133, RZ, 0xc0, !PT ;  /* 0x0000008595857212 */ /* 0x000fe400078ec0ff */
[----:B------:R-:W-:Y:S01]  /*e0d0*/  HMMA.16816.F32 R128, R4, R160, R128 ;  /* 0x000000a00480723c */ /* 0x000fe20000001880 */
[----:B------:R-:W-:Y:S01]  /*e0e0*/  LDSM.16.MT88.4 R148, [R0+0x1c800] ;  /* 0x01c800000094783b */ /* 0x000fe20000004200 */
[----:B------:R-:W-:Y:S01]  /*e0f0*/  FADD.FTZ R215, R212, R215 ;  /* 0x000000d7d4d77221 */ /* 0x000fe20000010000 */
[----:B------:R-:W-:-:S04]  /*e100*/  FADD.FTZ R213, R213, R219 ;  /* 0x000000dbd5d57221 */ /* 0x000fc80000010000 */
[----:B--2---:R-:W-:Y:S01]  /*e110*/  FADD.FTZ R213, R245, R213 ;  /* 0x000000d5f5d57221 */ /* 0x004fe20000010000 */
[----:B------:R-:W-:Y:S01]  /*e120*/  HMMA.16816.F32 R4, R4, R162, R144 ;  /* 0x000000a20404723c */ /* 0x000fe20000001890 */
[----:B------:R-:W2:Y:S04]  /*e130*/  LDSM.16.MT88.4 R144, [R184+0x1c800] ;  /* 0x01c80000b890783b */ /* 0x000ea80000004200 */
[----:B------:R-:W-:Y:S03]  /*e140*/  LDSM.16.MT88.4 R160, [R209+0x2800] ;  /* 0x00280000d1a0783b */ /* 0x000fe60000004200 */
[C---:B------:R-:W-:Y:S08]  /*e150*/  HMMA.16816.F32 R16, R132.reuse, R140, R16 ;  /* 0x0000008c8410723c */ /* 0x040ff00000001810 */
[C---:B------:R-:W-:Y:S01]  /*e160*/  HMMA.16816.F32 R20, R132.reuse, R142, R20 ;  /* 0x0000008e8414723c */ /* 0x040fe20000001814 */
[----:B------:R-:W4:Y:S07]  /*e170*/  LDSM.16.MT88.4 R140, [R209+0x4800] ;  /* 0x00480000d18c783b */ /* 0x000f2e0000004200 */
[C---:B-1----:R-:W-:Y:S08]  /*e180*/  HMMA.16816.F32 R24, R132.reuse, R136, R24 ;  /* 0x000000888418723c */ /* 0x042ff00000001818 */
[C---:B------:R-:W-:Y:S01]  /*e190*/  HMMA.16816.F32 R28, R132.reuse, R138, R28 ;  /* 0x0000008a841c723c */ /* 0x040fe2000000181c */
[----:B------:R-:W1:Y:S07]  /*e1a0*/  LDSM.16.MT88.4 R136, [R206+0x4800] ;  /* 0x00480000ce88783b */ /* 0x000e6e0000004200 */
[C---:B---3--:R-:W-:Y:S08]  /*e1b0*/  HMMA.16816.F32 R48, R132.reuse, R152, R48 ;  /* 0x000000988430723c */ /* 0x048ff00000001830 */
[----:B--2---:R-:W-:Y:S01]  /*e1c0*/  HMMA.16816.F32 R80, R132, R144, R80 ;  /* 0x000000908450723c */ /* 0x004fe20000001850 */
        /* <DEDUP_REMOVED lines=12> */
[----:B------:R-:W-:-:S04]  /*e290*/  IMAD.WIDE.U32 R148, R148, -0x2daee0ad, RZ ;  /* 0xd2511f5394947825 */ /* 0x000fc800078e00ff */
        /* <DEDUP_REMOVED lines=13> */
[----:B------:R-:W-:Y:S01]  /*e370*/  IMAD.WIDE.U32 R198, R198, -0x2daee0ad, RZ ;  /* 0xd2511f53c6c67825 */ /* 0x000fe200078e00ff */
[C---:B--2---:R-:W-:Y:S04]  /*e380*/  HMMA.16816.F32 R104, R132.reuse, R152, R104 ;  /* 0x000000988468723c */ /* 0x044fe80000001868 */
[----:B------:R-:W-:Y:S02]  /*e390*/  LOP3.LUT R152, R246, UR13, R199, 0x96, !PT ;  /* 0x0000000df6987c12 */ /* 0x000fe4000f8e96c7 */
[----:B------:R-:W-:Y:S02]  /*e3a0*/  LOP3.LUT R246, R148, UR14, R247, 0x96, !PT ;  /* 0x0000000e94f67c12 */ /* 0x000fe4000f8e96f7 */
[----:B------:R-:W-:Y:S01]  /*e3b0*/  HMMA.16816.F32 R76, R132, R150, R76 ;  /* 0x00000096844c723c */ /* 0x000fe2000000184c */
[----:B------:R-:W-:Y:S01]  /*e3c0*/  IMAD.WIDE.U32 R152, R152, -0x326172a9, RZ ;  /* 0xcd9e8d5798987825 */ /* 0x000fe200078e00ff */
[----:B------:R-:W2:Y:S03]  /*e3d0*/  LDSM.16.MT88.4 R148, [R206+0x6800] ;  /* 0x00680000ce94783b */ /* 0x000ea60000004200 */
[----:B------:R-:W-:-:S03]  /*e3e0*/  IMAD.WIDE.U32 R246, R246, -0x326172a9, RZ ;  /* 0xcd9e8d57f6f67825 */ /* 0x000fc600078e00ff */
[C---:B------:R-:W-:Y:S08]  /*e3f0*/  HMMA.16816.F32 R100, R132.reuse, R138, R100 ;  /* 0x0000008a8464723c */ /* 0x040ff00000001864 */
[----:B---3--:R-:W-:Y:S01]  /*e400*/  HMMA.16816.F32 R136, R132, R142, R116 ;  /* 0x0000008e8488723c */ /* 0x008fe20000001874 */
[----:B------:R-:W-:Y:S02]  /*e410*/  MOV R119, R152 ;  /* 0x0000009800777202 */ /* 0x000fe40000000f00 */
[----:B------:R-:W-:-:S02]  /*e420*/  PRMT R117, R152, 0x7771, RZ ;  /* 0x0000777198757816 */ /* 0x000fc400000000ff */
        /* <DEDUP_REMOVED lines=11> */
[C---:B------:R-:W-:Y:S01]  /*e4e0*/  LOP3.LUT R119, R144.reuse, 0xffff, RZ, 0xc0, !PT ;  /* 0x0000ffff90777812 */ /* 0x040fe200078ec0ff */
[----:B------:R-:W-:Y:S01]  /*e4f0*/  UIADD3 UR6, UPT, UPT, UR20, -0x4, URZ ;  /* 0xfffffffc14067890 */ /* 0x000fe2000fffe0ff */
        /* <DEDUP_REMOVED lines=26> */
[----:B------:R-:W-:Y:S01]  /*e6a0*/  HMMA.16816.F32 R32, R132, R172, R32 ;  /* 0x000000ac8420723c */ /* 0x000fe20000001820 */
[----:B------:R-:W-:Y:S01]  /*e6b0*/  LOP3.LUT R144, R149, R148, RZ, 0xc0, !PT ;  /* 0x0000009495907212 */ /* 0x000fe200078ec0ff */
[----:B------:R-:W-:-:S04]  /*e6c0*/  FADD.FTZ R222, R220, R222 ;  /* 0x000000dedcde7221 */ /* 0x000fc80000010000 */
[----:B------:R-:W-:Y:S02]  /*e6d0*/  FADD.FTZ R221, R221, R222 ;  /* 0x000000dedddd7221 */ /* 0x000fe40000010000 */
[----:B------:R-:W-:Y:S01]  /*e6e0*/  HMMA.16816.F32 R36, R132, R174, R36 ;  /* 0x000000ae8424723c */ /* 0x000fe20000001824 */
[----:B------:R-:W-:Y:S01]  /*e6f0*/  LDSM.16.MT88.4 R172, [R184+0x1d000] ;  /* 0x01d00000b8ac783b */ /* 0x000fe20000004200 */
[----:B------:R-:W-:-:S06]  /*e700*/  FADD.FTZ R221, R242, R221 ;  /* 0x000000ddf2dd7221 */ /* 0x000fcc0000010000 */
[C---:B------:R-:W-:Y:S01]  /*e710*/  HMMA.16816.F32 R56, R132.reuse, R160, R56 ;  /* 0x000000a08438723c */ /* 0x040fe20000001838 */
[----:B------:R-:W-:Y:S02]  /*e720*/  F2FP.F16.F32.PACK_AB R161, R244, R243 ;  /* 0x000000f3f4a1723e */ /* 0x000fe400000000ff */
[C---:B-1----:R-:W-:Y:S01]  /*e730*/  F2FP.F16.F32.PACK_AB R160, R246.reuse, R245 ;  /* 0x000000f5f6a0723e */ /* 0x042fe200000000ff */
[----:B------:R-:W-:Y:S01]  /*e740*/  FADD.FTZ R246, R246, R213 ;  /* 0x000000d5f6f67221 */ /* 0x000fe20000010000 */
[----:B------:R-:W-:Y:S02]  /*e750*/  LOP3.LUT R147, R161, R147, RZ, 0xc0, !PT ;  /* 0x00000093a1937212 */ /* 0x000fe400078ec0ff */
[----:B------:R-:W-:Y:S01]  /*e760*/  LOP3.LUT R145, R160, R145, RZ, 0xc0, !PT ;  /* 0x00000091a0917212 */ /* 0x000fe200078ec0ff */
[----:B------:R-:W-:Y:S01]  /*e770*/  HMMA.16816.F32 R60, R132, R162, R60 ;  /* 0x000000a2843c723c */ /* 0x000fe2000000183c */
[----:B------:R-:W-:-:S04]  /*e780*/  FADD.FTZ R246, R243, R246 ;  /* 0x000000f6f3f67221 */ /* 0x000fc80000010000 */
[----:B------:R-:W-:-:S03]  /*e790*/  FADD.FTZ R244, R244, R246 ;  /* 0x000000f6f4f47221 */ /* 0x000fc60000010000 */
        /* <DEDUP_REMOVED lines=29> */
[C---:B------:R-:W-:Y:S01]  /*e970*/  HMMA.16816.F32 R12, R144.reuse, R180, R64 ;  /* 0x000000b4900c723c */ /* 0x040fe20000001840 */
[----:B------:R-:W-:Y:S01]  /*e980*/  LOP3.LUT R66, R196, UR7, R247, 0x96, !PT ;  /* 0x00000007c4427c12 */ /* 0x000fe2000f8e96f7 */
[----:B------:R-:W-:Y:S01]  /*e990*/  FFMA.FTZ R247, R195, UR17, -R193 ;  /* 0x00000011c3f77c23 */ /* 0x000fe200080108c1 */
[----:B------:R-:W-:Y:S01]  /*e9a0*/  MUFU.EX2 R180, R186 ;  /* 0x000000ba00b47308 */ /* 0x000fe20000000800 */
[----:B------:R-:W-:Y:S02]  /*e9b0*/  LDSM.16.MT88.4 R192, [R184+0x1d800] ;  /* 0x01d80000b8c0783b */ /* 0x000fe40000004200 */
[----:B------:R-:W-:Y:S01]  /*e9c0*/  IMAD.WIDE.U32 R66, R66, -0x2daee0ad, RZ ;  /* 0xd2511f5342427825 */ /* 0x000fe200078e00ff */
[----:B------:R4:W-:Y:S01]  /*e9d0*/  MUFU.EX2 R181, R191 ;  /* 0x000000bf00b57308 */ /* 0x0009e20000000800 */
[----:B-1----:R-:W-:Y:S03]  /*e9e0*/  HMMA.16816.F32 R140, R144, R60, R140 ;  /* 0x0000003c908c723c */ /* 0x002fe6000000188c */
[----:B------:R-:W-:Y:S01]  /*e9f0*/  LOP3.LUT R198, R198, UR12, R67, 0x96, !PT ;  /* 0x0000000cc6c67c12 */ /* 0x000fe2000f8e9643 */
[----:B------:R-:W1:Y:S01]  /*ea00*/  MUFU.EX2 R247, R247 ;  /* 0x000000f700f77308 */ /* 0x000e620000000800 */
[----:B------:R-:W-:-:S02]  /*ea10*/  PRMT R65, R66, 0x7773, RZ ;  /* 0x0000777342417816 */ /* 0x000fc400000000ff */
[----:B------:R-:W-:Y:S01]  /*ea20*/  PRMT R96, R66, 0x7772, RZ ;  /* 0x0000777242607816 */ /* 0x000fe200000000ff */
[C---:B------:R-:W-:Y:S01]  /*ea30*/  HMMA.16816.F32 R48, R144.reuse, R8, R48 ;  /* 0x000000089030723c */ /* 0x040fe20000001830 */
[----:B------:R-:W-:Y:S02]  /*ea40*/  LOP3.LUT R98, R198, 0xffff, RZ, 0xc0, !PT ;  /* 0x0000ffffc6627812 */ /* 0x000fe400078ec0ff */
[----:B------:R-:W-:Y:S02]  /*ea50*/  MOV R64, R66 ;  /* 0x0000004200407202 */ /* 0x000fe40000000f00 */
[----:B------:R-:W-:Y:S01]  /*ea60*/  PRMT R96, R96, 0x5410, R65 ;  /* 0x0000541060607816 */ /* 0x000fe20000000041 */
[----:B----4-:R-:W-:Y:S01]  /*ea70*/  LDSM.16.MT88.4 R188, [R184+0x1f800] ;  /* 0x01f80000b8bc783b */ /* 0x010fe20000004200 */
[----:B------:R-:W-:Y:S01]  /*ea80*/  LOP3.LUT R60, R198, 0xff, RZ, 0xc0, !PT ;  /* 0x000000ffc63c7812 */ /* 0x000fe200078ec0ff */
[----:B------:R-:W-:Y:S01]  /*ea90*/  HMMA.16816.F32 R8, R144, R182, R68 ;  /* 0x000000b69008723c */ /* 0x000fe20000001844 */
[----:B------:R-:W-:-:S02]  /*eaa0*/  SHF.R.U32.HI R98, RZ, 0x8, R98 ;  /* 0x00000008ff627819 */ /* 0x000fc40000011662 */
[----:B------:R-:W-:Y:S02]  /*eab0*/  PRMT R61, R198, 0x7632, R61 ;  /* 0x00007632c63d7816 */ /* 0x000fe4000000003d */
[----:B------:R-:W-:Y:S02]  /*eac0*/  PRMT R97, R66, 0x7771, RZ ;  /* 0x0000777142617816 */ /* 0x000fe400000000ff */
[----:B------:R-:W-:Y:S01]  /*ead0*/  PRMT R60, R60, 0x5410, R98 ;  /* 0x000054103c3c7816 */ /* 0x000fe20000000062 */
[C---:B-----5:R-:W-:Y:S01]  /*eae0*/  HMMA.16816.F32 R68, R144.reuse, R170, R108 ;  /* 0x000000aa9044723c */ /* 0x060fe2000000186c */
[----:B------:R-:W-:Y:S01]  /*eaf0*/  LOP3.LUT R170, R64, 0xff, RZ, 0xc0, !PT ;  /* 0x000000ff40aa7812 */ /* 0x000fe200078ec0ff */
[----:B------:R-:W-:Y:S01]  /*eb00*/  LDSM.16.MT88.4 R108, [R209+0x3800] ;  /* 0x00380000d16c783b */ /* 0x000fe20000004200 */
[----:B------:R-:W-:Y:S02]  /*eb10*/  LOP3.LUT R171, R96, 0xff00ff, RZ, 0xc0, !PT ;  /* 0x00ff00ff60ab7812 */ /* 0x000fe400078ec0ff */
[----:B------:R-:W-:Y:S01]  /*eb20*/  LOP3.LUT R61, R61, 0xff, RZ, 0xc0, !PT ;  /* 0x000000ff3d3d7812 */ /* 0x000fe200078ec0ff */
[----:B------:R-:W-:Y:S01]  /*eb30*/  LDSM.16.MT88.4 R64, [R0+0x1b800] ;  /* 0x01b800000040783b */ /* 0x000fe20000004200 */
[----:B------:R-:W-:Y:S01]  /*eb40*/  PRMT R170, R170, 0x5410, R97 ;  /* 0x00005410aaaa7816 */ /* 0x000fe20000000061 */
[----:B------:R-:W-:Y:S01]  /*eb50*/  HMMA.16816.F32 R104, R144, R168, R104 ;  /* 0x000000a89068723c */ /* 0x000fe20000001868 */
[----:B------:R-:W-:Y:S01]  /*eb60*/  SHF.R.U32.HI R169, RZ, 0x18, R198 ;  /* 0x00000018ffa97819 */ /* 0x000fe200000116c6 */
[----:B------:R-:W4:Y:S01]  /*eb70*/  LDSM.16.MT88.4 R96, [R0+0x1d800] ;  /* 0x01d800000060783b */ /* 0x000f220000004200 */
[----:B------:R-:W-:-:S02]  /*eb80*/  HSET2.LE.AND R60, R60, R185, PT ;  /* 0x000000b93c3c7233 */ /* 0x000fc40003803000 */
[--C-:B------:R-:W-:Y:S01]  /*eb90*/  HSET2.LE.AND R171, R171, R185.reuse, PT ;  /* 0x000000b9abab7233 */ /* 0x100fe20003803000 */
[----:B------:R-:W-:Y:S01]  /*eba0*/  LDSM.16.MT88.4 R196, [R184+0x19800] ;  /* 0x01980000b8c4783b */ /* 0x000fe20000004200 */
[----:B------:R-:W-:Y:S01]  /*ebb0*/  PRMT R169, R61, 0x5410, R169 ;  /* 0x000054103da97816 */ /* 0x000fe200000000a9 */
[C---:B------:R-:W-:Y:S01]  /*ebc0*/  HMMA.16816.F32 R80, R144.reuse, R172, R80 ;  /* 0x000000ac9050723c */ /* 0x040fe20000001850 */
[----:B-1----:R-:W-:Y:S01]  /*ebd0*/  F2FP.F16.F32.PACK_AB R168, R248, R247 ;  /* 0x000000f7f8a8723e */ /* 0x002fe200000000ff */
[----:B------:R-:W-:Y:S01]  /*ebe0*/  FADD.FTZ R247, R247, R221 ;  /* 0x000000ddf7f77221 */ /* 0x000fe20000010000 */
[--C-:B------:R-:W-:Y:S02]  /*ebf0*/  HSET2.LE.AND R170, R170, R185.reuse, PT ;  /* 0x000000b9aaaa7233 */ /* 0x100fe40003803000 */
[----:B------:R-:W-:Y:S01]  /*ec00*/  LOP3.LUT R168, R168, R60, RZ, 0xc0, !PT ;  /* 0x0000003ca8a87212 */ /* 0x000fe200078ec0ff */
[----:B------:R-:W-:Y:S01]  /*ec10*/  FADD.FTZ R247, R248, R247 ;  /* 0x000000f7f8f77221 */ /* 0x000fe20000010000 */
[----:B------:R-:W-:Y:S01]  /*ec20*/  HSET2.LE.AND R169, R169, R185, PT ;  /* 0x000000b9a9a97233 */ /* 0x000fe20003803000 */
[----:B------:R-:W-:Y:S01]  /*ec30*/  HMMA.16816.F32 R84, R144, R174, R84 ;  /* 0x000000ae9054723c */ /* 0x000fe20000001854 */
[----:B------:R-:W-:Y:S01]  /*ec40*/  F2FP.F16.F32.PACK_AB R61, R252, R180 ;  /* 0x000000b4fc3d723e */ /* 0x000fe200000000ff */
[----:B------:R-:W-:Y:S01]  /*ec50*/  FADD.FTZ R247, R249, R247 ;  /* 0x000000f7f9f77221 */ /* 0x000fe20000010000 */
[----:B------:R-:W-:-:S02]  /*ec60*/  F2FP.F16.F32.PACK_AB R60, R181, R249 ;  /* 0x000000f9b53c723e */ /* 0x000fc400000000ff */
[----:B------:R-:W-:Y:S02]  /*ec70*/  LOP3.LUT R169, R61, R169, RZ, 0xc0, !PT ;  /* 0x000000a93da97212 */ /* 0x000fe400078ec0ff */
[----:B------:R-:W-:Y:S01]  /*ec80*/  LOP3.LUT R170, R60, R170, RZ, 0xc0, !PT ;  /* 0x000000aa3caa7212 */ /* 0x000fe200078ec0ff */
[C---:B--2---:R-:W-:Y:S01]  /*ec90*/  HMMA.16816.F32 R172, R144.reuse, R100, R128 ;  /* 0x0000006490ac723c */ /* 0x044fe20000001880 */
[----:B------:R1:W-:Y:S07]  /*eca0*/  LDSM.16.MT88.4 R128, [R0+0x1f800] ;  /* 0x01f800000080783b */ /* 0x0003ee0000004200 */
[C---:B---3--:R-:W-:Y:S08]  /*ecb0*/  HMMA.16816.F32 R112, R144.reuse, R152, R112 ;  /* 0x000000989070723c */ /* 0x048ff00000001870 */
[C---:B------:R-:W-:Y:S08]  /*ecc0*/  HMMA.16816.F32 R136, R144.reuse, R154, R136 ;  /* 0x0000009a9088723c */ /* 0x040ff00000001888 */
[----:B------:R-:W-:Y:S01]  /*ecd0*/  HMMA.16816.F32 R72, R144, R176, R72 ;  /* 0x000000b09048723c */ /* 0x000fe20000001848 */
[----:B-1----:R-:W-:-:S04]  /*ece0*/  F2FP.F16.F32.PACK_AB R0, R250, R251 ;  /* 0x000000fbfa00723e */ /* 0x002fc800000000ff */
[----:B------:R-:W-:Y:S02]  /*ecf0*/  LOP3.LUT R171, R0, R171, RZ, 0xc0, !PT ;  /* 0x000000ab00ab7212 */ /* 0x000fe400078ec0ff */
[----:B------:R-:W-:Y:S01]  /*ed00*/  MOV R0, R181 ;  /* 0x000000b500007202 */ /* 0x000fe20000000f00 */
[----:B------:R-:W-:Y:S01]  /*ed10*/  HMMA.16816.F32 R76, R144, R178, R76 ;  /* 0x000000b2904c723c */ /* 0x000fe2000000184c */
[----:B------:R-:W-:Y:S03]  /*ed20*/  LDSM.16.MT88.4 R176, [R209+0x7800] ;  /* 0x00780000d1b0783b */ /* 0x000fe60000004200 */
[----:B------:R-:W-:-:S04]  /*ed30*/  FADD.FTZ R239, R0, R247 ;  /* 0x000000f700ef7221 */ /* 0x000fc80000010000 */
[C---:B------:R-:W-:Y:S08]  /*ed40*/  HMMA.16816.F32 R152, R144.reuse, R62, R124 ;  /* 0x0000003e9098723c */ /* 0x040ff0000000187c */
[----:B------:R-:W-:Y:S01]  /*ed50*/  HMMA.16816.F32 R144, R144, R102, R148 ;  /* 0x000000669090723c */ /* 0x000fe20000001894 */
[----:B------:R-:W-:Y:S01]  /*ed60*/  MOV R151, R180 ;  /* 0x000000b400977202 */ /* 0x000fe20000000f00 */
[----:B------:R-:W1:Y:S04]  /*ed70*/  LDSM.16.MT88.4 R100, [R184+0x1b800] ;  /* 0x01b80000b864783b */ /* 0x000e680000004200 */
[----:B------:R-:W2:Y:S02]  /*ed80*/  LDSM.16.MT88.4 R184, [R209+0x1800] ;  /* 0x00180000d1b8783b */ /* 0x000ea40000004200 */
[C---:B------:R-:W-:Y:S02]  /*ed90*/  HMMA.16816.F32 R160, R168.reuse, R92, R160 ;  /* 0x0000005ca8a0723c */ /* 0x040fe400000018a0 */
[----:B------:R3:W-:Y:S06]  /*eda0*/  LDSM.16.MT88.4 R180, [R209+0x5800] ;  /* 0x00580000d1b4783b */ /* 0x0007ec0000004200 */
[C---:B------:R-:W-:Y:S08]  /*edb0*/  HMMA.16816.F32 R156, R168.reuse, R94, R156 ;  /* 0x0000005ea89c723c */ /* 0x040ff0000000189c */
[C---:B----4-:R-:W-:Y:S08]  /*edc0*/  HMMA.16816.F32 R92, R168.reuse, R96, R72 ;  /* 0x00000060a85c723c */ /* 0x050ff00000001848 */
[----:B------:R-:W-:Y:S01]  /*edd0*/  HMMA.16816.F32 R96, R168, R98, R76 ;  /* 0x00000062a860723c */ /* 0x000fe2000000184c */
[----:B---3--:R-:W-:-:S02]  /*ede0*/  MOV R209, R151 ;  /* 0x0000009700d17202 */ /* 0x008fc40000000f00 */
[----:B------:R-:W3:Y:S03]  /*edf0*/  LDSM.16.MT88.4 R148, [R206+0x1800] ;  /* 0x00180000ce94783b */ /* 0x000ee60000004200 */
[----:B------:R-:W-:Y:S02]  /*ee00*/  FADD.FTZ R244, R209, R244 ;  /* 0x000000f4d1f47221 */ /* 0x000fe40000010000 */
[----:B------:R-:W-:Y:S02]  /*ee10*/  HMMA.16816.F32 R60, R168, R64, R40 ;  /* 0x00000040a83c723c */ /* 0x000fe40000001828 */
[----:B------:R-:W-:-:S04]  /*ee20*/  FADD.FTZ R244, R252, R244 ;  /* 0x000000f4fcf47221 */ /* 0x000fc80000010000 */
[----:B------:R-:W-:Y:S02]  /*ee30*/  FADD.FTZ R244, R251, R244 ;  /* 0x000000f4fbf47221 */ /* 0x000fe40000010000 */
[----:B-1----:R-:W-:Y:S02]  /*ee40*/  HMMA.16816.F32 R72, R168, R102, R44 ;  /* 0x00000066a848723c */ /* 0x002fe4000000182c */
[----:B------:R-:W-:-:S06]  /*ee50*/  FADD.FTZ R238, R250, R244 ;  /* 0x000000f4faee7221 */ /* 0x000fcc0000010000 */
[C---:B------:R-:W-:Y:S08]  /*ee60*/  HMMA.16816.F32 R76, R168.reuse, R108, R56 ;  /* 0x0000006ca84c723c */ /* 0x040ff00000001838 */
[C---:B------:R-:W-:Y:S01]  /*ee70*/  HMMA.16816.F32 R40, R168.reuse, R198, R20 ;  /* 0x000000c6a828723c */ /* 0x040fe20000001814 */
[----:B------:R-:W1:Y:S07]  /*ee80*/  LDSM.16.MT88.4 R20, [R206+0x3800] ;  /* 0x00380000ce14783b */ /* 0x000e6e0000004200 */
[C---:B--2---:R-:W-:Y:S01]  /*ee90*/  HMMA.16816.F32 R44, R168.reuse, R184, R24 ;  /* 0x000000b8a82c723c */ /* 0x044fe20000001818 */
        /* <DEDUP_REMOVED lines=24> */
[----:B------:R-:W-:-:S15]  /*f020*/  HMMA.16816.F32 R144, R168, R6, R144 ;  /* 0x00000006a890723c */ /* 0x000fde0000001890 */
[----:B------:R-:W-:-:S05]  /*f030*/  NOP ;  /* 0x0000000000007918 */ /* 0x000fca0000000000 */
.L_x_808:
[----:B------:R-:W-:-:S09]  /*f040*/  UISETP.GE.AND UP0, UPT, UR6, URZ, UPT ;  /* 0x000000ff0600728c */ /* 0x000fd2000bf06270 */
[----:B------:R-:W-:Y:S05]  /*f050*/  BRA.U !UP0, `(.L_x_811) ;  /* 0x0000003d08c47547 */ /* 0x000fea000b800000 */
[----:B------:R-:W1:Y:S01]  /*f060*/  S2R R208, SR_TID.X ;  /* 0x0000000000d07919 */ /* 0x000e620000002100 */
[----:B------:R-:W2:Y:S01]  /*f070*/  S2UR UR5, SR_CgaCtaId ;  /* 0x00000000000579c3 */ /* 0x000ea20000008800 */
[----:B------:R-:W3:Y:S01]  /*f080*/  LDCU UR4, c[0x0][0x440] ;  /* 0x00008800ff0477ac */ /* 0x000ee20008000800 */
[----:B------:R-:W-:Y:S02]  /*f090*/  IMAD.MOV.U32 R209, RZ, RZ, 0x40 ;  /* 0x00000040ffd17424 */ /* 0x000fe400078e00ff */
[----:B------:R-:W-:Y:S01]  /*f0a0*/  IMAD.MOV.U32 R204, RZ, RZ, 0x20 ;  /* 0x00000020ffcc7424 */ /* 0x000fe200078e00ff */
[----:B------:R-:W-:Y:S01]  /*f0b0*/  UMOV UR7, 0x400 ;  /* 0x0000040000077882 */ /* 0x000fe20000000000 */
[----:B------:R-:W-:Y:S01]  /*f0c0*/  IMAD.MOV.U32 R2, RZ, RZ, R3 ;  /* 0x000000ffff027224 */ /* 0x000fe200078e0003 */
[----:B------:R-:W4:Y:S01]  /*f0d0*/  LDCU UR20, c[0x0][0x440] ;  /* 0x00008800ff1477ac */ /* 0x000f220008000800 */
[----:B------:R-:W4:Y:S01]  /*f0e0*/  LDC.64 R220, c[0x0][0x3c0] ;  /* 0x0000f000ffdc7b82 */ /* 0x000f220000000a00 */
[----:B------:R-:W-:Y:S01]  /*f0f0*/  IMAD.MOV.U32 R0, RZ, RZ, R164 ;  /* 0x000000ffff007224 */ /* 0x000fe200078e00a4 */
[----:B---3--:R-:W-:Y:S01]  /*f100*/  ISETP.GE.AND P2, PT, R207, UR4, PT ;  /* 0x00000004cf007c0c */ /* 0x008fe2000bf46270 */
[----:B------:R-:W3:Y:S01]  /*f110*/  LDCU UR4, c[0x0][0x45c] ;  /* 0x00008b80ff0477ac */ /* 0x000ee20008000800 */
[----:B--2---:R-:W-:Y:S01]  /*f120*/  ULEA UR5, UR5, UR7, 0x18 ;  /* 0x0000000705057291 */ /* 0x004fe2000f8ec0ff */
[C---:B-1----:R-:W-:Y:S01]  /*f130*/  IMAD.SHL.U32 R206, R208.reuse, 0x40, RZ ;  /* 0x00000040d0ce7824 */ /* 0x042fe200078e00ff */
[C---:B------:R-:W-:Y:S01]  /*f140*/  LOP3.LUT P1, RZ, R208.reuse, 0x4, RZ, 0xc0, !PT ;  /* 0x00000004d0ff7812 */ /* 0x040fe2000782c0ff */
[C---:B------:R-:W-:Y:S01]  /*f150*/  IMAD.SHL.U32 R222, R208.reuse, 0x20, RZ ;  /* 0x00000020d0de7824 */ /* 0x040fe200078e00ff */
[----:B------:R-:W-:-:S02]  /*f160*/  LOP3.LUT P0, RZ, R208, 0x2, RZ, 0xc0, !PT ;  /* 0x00000002d0ff7812 */ /* 0x000fc4000780c0ff */
[----:B------:R-:W-:Y:S02]  /*f170*/  SEL R209, R209, 0xffffffc0, !P1 ;  /* 0xffffffc0d1d17807 */ /* 0x000fe40004800000 */
[----:B------:R-:W-:Y:S02]  /*f180*/  SEL R204, R204, 0xffffffe0, !P0 ;  /* 0xffffffe0cccc7807 */ /* 0x000fe40004000000 */
[----:B------:R-:W-:Y:S01]  /*f190*/  LOP3.LUT R205, R206, 0x400, RZ, 0xc0, !PT ;  /* 0x00000400cecd7812 */ /* 0x000fe200078ec0ff */
[----:B---3--:R-:W-:Y:S06]  /*f1a0*/  BRA `(.L_x_812) ;  /* 0x0000000000ec7947 */ /* 0x008fec0003800000 */
.L_x_814:
        /* <DEDUP_REMOVED lines=8> */
[----:B------:R-:W-:Y:S02]  /*f230*/  IMAD R171, R165, UR7, R173 ;  /* 0x00000007a5ab7c24 */ /* 0x000fe4000f8e02ad */
[C---:B------:R-:W-:Y:S03]  /*f240*/  IMAD.SHL.U32 R167, R172.reuse, 0x40, RZ ;  /* 0x00000040aca77824 */ /* 0x040fe600078e00ff */
[----:B------:R-:W-:Y:S02]  /*f250*/  SHF.L.U64.HI R170, R172, 0x6, R171 ;  /* 0x00000006acaa7819 */ /* 0x000fe400000102ab */
[C---:B------:R-:W-:Y:S04]  /*f260*/  LEA R167, P5, R164.reuse, R167, 0x5 ;  /* 0x000000a7a4a77211 */ /* 0x040fe800078a28ff */
[----:B------:R-:W-:Y:S02]  /*f270*/  LEA.HI.X R170, R164, R170, R165, 0x5, P5 ;  /* 0x000000aaa4aa7211 */ /* 0x000fe400028f2ca5 */
[CC--:B------:R-:W-:Y:S02]  /*f280*/  LEA R164, P6, R172.reuse, R226.reuse, 0x7 ;  /* 0x000000e2aca47211 */ /* 0x0c0fe400078c38ff */
[C---:B------:R-:W-:Y:S02]  /*f290*/  LEA R174, P5, R167.reuse, R226, 0x1 ;  /* 0x000000e2a7ae7211 */ /* 0x040fe400078a08ff */
[-C--:B------:R-:W-:Y:S02]  /*f2a0*/  LEA.HI.X R165, R172, R225.reuse, R171, 0x7, P6 ;  /* 0x000000e1aca57211 */ /* 0x080fe400030f3cab */
[----:B------:R-:W-:Y:S03]  /*f2b0*/  LEA.HI.X R175, R167, R225, R170, 0x1, P5 ;  /* 0x000000e1a7af7211 */ /* 0x000fe600028f0caa */
        /* <DEDUP_REMOVED lines=42> */
.L_x_812:
[----:B------:R-:W-:Y:S04]  /*f560*/  DEPBAR.LE SB0, 0x0 ;  /* 0x000080000000791a */ /* 0x000fe80000000000 */
[----:B------:R-:W-:Y:S01]  /*f570*/  BAR.SYNC.DEFER_BLOCKING 0x0 ;  /* 0x0000000000007b1d */ /* 0x000fe20000010000 */
[----:B------:R-:W-:Y:S01]  /*f580*/  IMAD.SHL.U32 R233, R208, 0x8, RZ ;  /* 0x00000008d0e97824 */ /* 0x000fe200078e00ff */
[----:B------:R-:W-:Y:S01]  /*f590*/  SHF.R.U32.HI R211, RZ, 0x1, R208 ;  /* 0x00000001ffd37819 */ /* 0x000fe200000116d0 */
[----:B----4-:R-:W-:Y:S01]  /*f5a0*/  IMAD.WIDE.U32 R8, R220, UR6, RZ ;  /* 0x00000006dc087c25 */ /* 0x010fe2000f8e00ff */
[----:B------:R-:W-:Y:S01]  /*f5b0*/  LOP3.LUT R210, R222, 0x7c00, RZ, 0xc0, !PT ;  /* 0x00007c00ded27812 */ /* 0x000fe200078ec0ff */
[----:B------:R-:W-:Y:S01]  /*f5c0*/  UISETP.NE.AND UP0, UPT, UR6, URZ, UPT ;  /* 0x000000ff0600728c */ /* 0x000fe2000bf05270 */
[----:B------:R-:W-:Y:S01]  /*f5d0*/  LOP3.LUT R207, R233, 0x38, RZ, 0xc0, !PT ;  /* 0x00000038e9cf7812 */ /* 0x000fe200078ec0ff */
[----:B------:R-:W-:Y:S01]  /*f5e0*/  IMAD R7, R221, UR6, R9 ;  /* 0x00000006dd077c24 */ /* 0x000fe2000f8e0209 */
[CC--:B------:R-:W-:Y:S01]  /*f5f0*/  LEA R6, P3, R8.reuse, R224.reuse, 0x7 ;  /* 0x000000e008067211 */ /* 0x0c0fe200078638ff */
[C---:B------:R-:W-:Y:S01]  /*f600*/  IMAD.SHL.U32 R5, R8.reuse, 0x40, RZ ;  /* 0x0000004008057824 */ /* 0x040fe200078e00ff */
[C---:B------:R-:W-:Y:S01]  /*f610*/  LOP3.LUT R232, R207.reuse, 0x40, RZ, 0xfc, !PT ;  /* 0x00000040cfe87812 */ /* 0x040fe200078efcff */
[----:B------:R-:W-:Y:S01]  /*f620*/  USHF.L.U32 UR21, UR6, 0x1, URZ ;  /* 0x0000000106157899 */ /* 0x000fe200080006ff */
[C-C-:B------:R-:W-:Y:S02]  /*f630*/  SHF.L.U64.HI R3, R8.reuse, 0x6, R7.reuse ;  /* 0x0000000608037819 */ /* 0x140fe40000010207 */
[----:B------:R-:W-:Y:S02]  /*f640*/  LEA.HI.X R7, R8, R223, R7, 0x7, P3 ;  /* 0x000000df08077211 */ /* 0x000fe400018f3c07 */
[----:B------:R-:W-:Y:S02]  /*f650*/  ISETP.GE.AND P4, PT, R232, UR20, PT ;  /* 0x00000014e8007c0c */ /* 0x000fe4000bf86270 */
[----:B------:R-:W-:Y:S02]  /*f660*/  LOP3.LUT R231, R207, 0x80, RZ, 0xfc, !PT ;  /* 0x00000080cfe77812 */ /* 0x000fe400078efcff */
[C---:B------:R-:W-:Y:S02]  /*f670*/  LEA R5, P0, R220.reuse, R5, 0x5 ;  /* 0x00000005dc057211 */ /* 0x040fe400078028ff */
[----:B------:R-:W-:Y:S01]  /*f680*/  ISETP.GE.AND P3, PT, R231, UR20, PT ;  /* 0x00000014e7007c0c */ /* 0x000fe2000bf66270 */
[----:B------:R-:W-:Y:S01]  /*f690*/  @!PT LDS RZ, [RZ] ;  /* 0x00000000fffff984 */ /* 0x000fe20000000800 */
[----:B------:R-:W-:Y:S01]  /*f6a0*/  @!PT LDS RZ, [RZ] ;  /* 0x00000000fffff984 */ /* 0x000fe20000000800 */
[----:B------:R-:W-:Y:S01]  /*f6b0*/  @!PT LDS RZ, [RZ] ;  /* 0x00000000fffff984 */ /* 0x000fe20000000800 */
[----:B------:R-:W-:Y:S01]  /*f6c0*/  @!P2 LDGSTS.E.BYPASS.LTC128B.128 [R227+0x18000], desc[UR24][R6.64] ;  /* 0x1800000006e3afae */ /* 0x000fe2000b981a18 */
[----:B------:R-:W-:Y:S02]  /*f6d0*/  LEA.HI.X R3, R220, R3, R221, 0x5, P0 ;  /* 0x00000003dc037211 */ /* 0x000fe400000f2cdd */
[----:B------:R-:W-:Y:S02]  /*f6e0*/  LEA R4, P0, R5, R224, 0x1 ;  /* 0x000000e005047211 */ /* 0x000fe400078008ff */
[----:B------:R-:W-:Y:S01]  /*f6f0*/  @P2 STS.128 [R227+0x18000], RZ ;  /* 0x018000ffe3002388 */ /* 0x000fe20000000c00 */
[----:B------:R-:W-:Y:S02]  /*f700*/  LOP3.LUT R230, R207, 0xc0, RZ, 0xfc, !PT ;  /* 0x000000c0cfe67812 */ /* 0x000fe400078efcff */
[----:B------:R-:W-:Y:S02]  /*f710*/  LEA.HI.X R5, R5, R223, R3, 0x1, P0 ;  /* 0x000000df05057211 */ /* 0x000fe400000f0c03 */
[----:B------:R-:W-:Y:S01]  /*f720*/  @!PT LDS RZ, [RZ] ;  /* 0x00000000fffff984 */ /* 0x000fe20000000800 */
[----:B------:R-:W-:Y:S01]  /*f730*/  @!PT LDS RZ, [RZ] ;  /* 0x00000000fffff984 */ /* 0x000fe20000000800 */
[----:B------:R-:W-:Y:S01]  /*f740*/  @!PT LDS RZ, [RZ] ;  /* 0x00000000fffff984 */ /* 0x000fe20000000800 */
[----:B------:R-:W-:Y:S01]  /*f750*/  @!P4 LDGSTS.E.BYPASS.LTC128B.128 [R227+0x1a000], desc[UR24][R6.64+0x80] ;  /* 0x1a00008006e3cfae */ /* 0x000fe2000b981a18 */
[----:B------:R-:W-:Y:S02]  /*f760*/  ISETP.GE.AND P0, PT, R230, UR20, PT ;  /* 0x00000014e6007c0c */ /* 0x000fe4000bf06270 */
[--C-:B------:R-:W-:Y:S02]  /*f770*/  LOP3.LUT R218, R207, 0x1c0, R206.reuse, 0xf8, !PT ;  /* 0x000001c0cfda7812 */ /* 0x100fe400078ef8ce */
[----:B------:R-:W-:Y:S01]  /*f780*/  @P4 STS.128 [R227+0x1a000], RZ ;  /* 0x01a000ffe3004388 */ /* 0x000fe20000000c00 */
[----:B------:R-:W-:Y:S02]  /*f790*/  LOP3.LUT R212, R211, 0x8, RZ, 0xc0, !PT ;  /* 0x00000008d3d47812 */ /* 0x000fe400078ec0ff */
[----:B------:R-:W-:Y:S02]  /*f7a0*/  LOP3.LUT R219, R210, 0x200, R206, 0xf8, !PT ;  /* 0x00000200d2db7812 */ /* 0x000fe400078ef8ce */
[----:B------:R-:W-:Y:S01]  /*f7b0*/  @!PT LDS RZ, [RZ] ;  /* 0x00000000fffff984 */ /* 0x000fe20000000800 */
[----:B------:R-:W-:Y:S01]  /*f7c0*/  @!PT LDS RZ, [RZ] ;  /* 0x00000000fffff984 */ /* 0x000fe20000000800 */
[----:B------:R-:W-:Y:S01]  /*f7d0*/  @!PT LDS RZ, [RZ] ;  /* 0x00000000fffff984 */ /* 0x000fe20000000800 */
[----:B------:R-:W-:Y:S01]  /*f7e0*/  @!P3 LDGSTS.E.BYPASS.LTC128B.128 [R227+0x1c000], desc[UR24][R6.64+0x100] ;  /* 0x1c00010006e3bfae */ /* 0x000fe2000b981a18 */
[C---:B------:R-:W-:Y:S02]  /*f7f0*/  LOP3.LUT R212, R218.reuse, R212, RZ, 0x3c, !PT ;  /* 0x000000d4dad47212 */ /* 0x040fe400078e3cff */
[----:B------:R-:W-:Y:S02]  /*f800*/  LOP3.LUT R218, R218, 0x8, R208, 0x78, !PT ;  /* 0x00000008dada7812 */ /* 0x000fe400078e78d0 */
[----:B------:R-:W-:Y:S01]  /*f810*/  @P3 STS.128 [R227+0x1c000], RZ ;  /* 0x01c000ffe3003388 */ /* 0x000fe20000000c00 */
[----:B------:R-:W-:Y:S04]  /*f820*/  LOP3.LUT R219, R219, R212, RZ, 0xfc, !PT ;  /* 0x000000d4dbdb7212 */ /* 0x000fe800078efcff */
[----:B------:R-:W-:Y:S01]  /*f830*/  @!PT LDS RZ, [RZ] ;  /* 0x00000000fffff984 */ /* 0x000fe20000000800 */
[----:B------:R-:W-:Y:S01]  /*f840*/  @!PT LDS RZ, [RZ] ;  /* 0x00000000fffff984 */ /* 0x000fe20000000800 */
[----:B------:R-:W-:Y:S01]  /*f850*/  @!PT LDS RZ, [RZ] ;  /* 0x00000000fffff984 */ /* 0x000fe20000000800 */
[----:B------:R-:W-:Y:S01]  /*f860*/  @!P0 LDGSTS.E.BYPASS.LTC128B.128 [R227+0x1e000], desc[UR24][R6.64+0x180] ;  /* 0x1e00018006e38fae */ /* 0x000fe2000b981a18 */
[----:B------:R-:W-:Y:S01]  /*f870*/  IMAD R218, R218, 0x2, R205 ;  /* 0x00000002dada7824 */ /* 0x000fe200078e02cd */
[----:B------:R-:W-:Y:S03]  /*f880*/  LEA R219, R219, UR5, 0x1 ;  /* 0x00000005dbdb7c11 */ /* 0x000fe6000f8e08ff */
[----:B------:R-:W-:Y:S01]  /*f890*/  @P0 STS.128 [R227+0x1e000], RZ ;  /* 0x01e000ffe3000388 */ /* 0x000fe20000000c00 */
[----:B------:R-:W-:Y:S02]  /*f8a0*/  VIADD R3, R218, UR5 ;  /* 0x00000005da037c36 */ /* 0x000fe40008000000 */
[--C-:B------:R-:W-:Y:S02]  /*f8b0*/  IMAD.IADD R217, R219, 0x1, R204.reuse ;  /* 0x00000001dbd97824 */ /* 0x100fe400078e02cc */
[----:B------:R-:W-:Y:S01]  /*f8c0*/  @!PT LDS RZ, [RZ] ;  /* 0x00000000fffff984 */ /* 0x000fe20000000800 */
[----:B------:R-:W-:Y:S01]  /*f8d0*/  @!PT LDS RZ, [RZ] ;  /* 0x00000000fffff984 */ /* 0x000fe20000000800 */
[----:B------:R-:W-:Y:S01]  /*f8e0*/  @!PT LDS RZ, [RZ] ;  /* 0x00000000fffff984 */ /* 0x000fe20000000800 */
[----:B------:R-:W-:Y:S01]  /*f8f0*/  @!P2 LDGSTS.E.BYPASS.LTC128B.128 [R227+0x19000], desc[UR24][R4.64] ;  /* 0x1900000004e3afae */ /* 0x000fe2000b981a18 */
[----:B------:R-:W-:Y:S02]  /*f900*/  IMAD.IADD R216, R3, 0x1, R204 ;  /* 0x0000000103d87824 */ /* 0x000fe400078e02cc */
[--C-:B------:R-:W-:Y:S02]  /*f910*/  IMAD.IADD R215, R219, 0x1, R209.reuse ;  /* 0x00000001dbd77824 */ /* 0x100fe400078e02d1 */
[----:B------:R-:W-:Y:S01]  /*f920*/  @P2 STS.128 [R227+0x19000], RZ ;  /* 0x019000ffe3002388 */ /* 0x000fe20000000c00 */
[----:B------:R-:W-:Y:S02]  /*f930*/  IMAD.IADD R3, R3, 0x1, R209 ;  /* 0x0000000103037824 */ /* 0x000fe400078e02d1 */
[C---:B------:R-:W-:Y:S02]  /*f940*/  IMAD.IADD R214, R204.reuse, 0x1, R215 ;  /* 0x00000001ccd67824 */ /* 0x040fe400078e02d7 */
[----:B------:R-:W-:Y:S01]  /*f950*/  @!PT LDS RZ, [RZ] ;  /* 0x00000000fffff984 */ /* 0x000fe20000000800 */
[----:B------:R-:W-:Y:S01]  /*f960*/  @!PT LDS RZ, [RZ] ;  /* 0x00000000fffff984 */ /* 0x000fe20000000800 */
[----:B------:R-:W-:Y:S01]  /*f970*/  @!PT LDS RZ, [RZ] ;  /* 0x00000000fffff984 */ /* 0x000fe20000000800 */
[----:B------:R-:W-:Y:S01]  /*f980*/  @!P4 LDGSTS.E.BYPASS.LTC128B.128 [R227+0x1b000], desc[UR24][R4.64+0x80] ;  /* 0x1b00008004e3cfae */ /* 0x000fe2000b981a18 */
[----:B------:R-:W-:Y:S04]  /*f990*/  IMAD.IADD R213, R204, 0x1, R3 ;  /* 0x00000001ccd57824 */ /* 0x000fe800078e0203 */
        /* <DEDUP_REMOVED lines=12> */
[----:B------:R-:W1:Y:S05]  /*fa60*/  LDSM.16.M88.4 R8, [R218+UR5+0x10000] ;  /* 0x01000005da08783b */ /* 0x000e6a0008000200 */
[----:B------:R-:W2:Y:S05]  /*fa70*/  LDSM.16.M88.4 R16, [R218+UR5+0x10800] ;  /* 0x01080005da10783b */ /* 0x000eaa0008000200 */
[----:B------:R-:W3:Y:S05]  /*fa80*/  LDSM.16.M88.4 R24, [R218+UR5+0x11000] ;  /* 0x01100005da18783b */ /* 0x000eea0008000200 */
[----:B------:R-:W0:Y:S05]  /*fa90*/  LDGDEPBAR ;  /* 0x00000000000079af */ /* 0x000e2a0000000000 */
[----:B------:R-:W4:Y:S05]  /*faa0*/  LDSM.16.M88.4 R164, [R218+UR5+0x11800] ;  /* 0x01180005daa4783b */ /* 0x000f2a0008000200 */
[----:B------:R-:W-:Y:S05]  /*fab0*/  LDSM.16.M88.4 R168, [R217] ;  /* 0x00000000d9a8783b */ /* 0x000fea0000000200 */
[----:B------:R-:W5:Y:S05]  /*fac0*/  LDSM.16.M88.4 R172, [R216+0x10000] ;  /* 0x01000000d8ac783b */ /* 0x000f6a0000000200 */
[----:B------:R-:W5:Y:S05]  /*fad0*/  LDSM.16.M88.4 R176, [R216+0x10800] ;  /* 0x01080000d8b0783b */ /* 0x000f6a0000000200 */
[----:B------:R-:W5:Y:S01]  /*fae0*/  LDSM.16.M88.4 R180, [R216+0x11000] ;  /* 0x01100000d8b4783b */ /* 0x000f620000000200 */
[C---:B-1----:R-:W-:Y:S04]  /*faf0*/  HMMA.16816.F32 R4, R32.reuse, R8, RZ ;  /* 0x000000082004723c */ /* 0x042fe800000018ff */
[----:B------:R-:W1:Y:S04]  /*fb00*/  LDSM.16.M88.4 R184, [R216+0x11800] ;  /* 0x01180000d8b8783b */ /* 0x000e680000000200 */
[C---:B------:R-:W-:Y:S01]  /*fb10*/  HMMA.16816.F32 R8, R32.reuse, R10, RZ ;  /* 0x0000000a2008723c */ /* 0x040fe200000018ff */
[----:B------:R-:W-:Y:S05]  /*fb20*/  LDSM.16.M88.4 R188, [R3+0x10000] ;  /* 0x0100000003bc783b */ /* 0x000fea0000000200 */
[----:B------:R-:W-:Y:S02]  /*fb30*/  LDSM.16.M88.4 R192, [R214] ;  /* 0x00000000d6c0783b */ /* 0x000fe40000000200 */
[C---:B--2---:R-:W-:Y:S03]  /*fb40*/  HMMA.16816.F32 R12, R32.reuse, R16, RZ ;  /* 0x00000010200c723c */ /* 0x044fe600000018ff */
[----:B------:R-:W-:Y:S05]  /*fb50*/  LDSM.16.M88.4 R196, [R213+0x10000] ;  /* 0x01000000d5c4783b */ /* 0x000fea0000000200 */
[C---:B------:R-:W-:Y:S01]  /*fb60*/  HMMA.16816.F32 R16, R32.reuse, R18, RZ ;  /* 0x000000122010723c */ /* 0x040fe200000018ff */
[----:B------:R-:W-:Y:S07]  /*fb70*/  LDSM.16.M88.4 R200, [R218+UR5+0x12000] ;  /* 0x01200005dac8783b */ /* 0x000fee0008000200 */
[C---:B---3--:R-:W-:Y:S08]  /*fb80*/  HMMA.16816.F32 R20, R32.reuse, R24, RZ ;  /* 0x000000182014723c */ /* 0x048ff000000018ff */
[C---:B------:R-:W-:Y:S08]  /*fb90*/  HMMA.16816.F32 R24, R32.reuse, R26, RZ ;  /* 0x0000001a2018723c */ /* 0x040ff000000018ff */
[C---:B----4-:R-:W-:Y:S08]  /*fba0*/  HMMA.16816.F32 R28, R32.reuse, R164, RZ ;  /* 0x000000a4201c723c */ /* 0x050ff000000018ff */
[----:B------:R-:W-:Y:S01]  /*fbb0*/  HMMA.16816.F32 R32, R32, R166, RZ ;  /* 0x000000a62020723c */ /* 0x000fe200000018ff */
[----:B------:R-:W2:Y:S07]  /*fbc0*/  LDSM.16.M88.4 R164, [R215] ;  /* 0x00000000d7a4783b */ /* 0x000eae0000000200 */
[C---:B-----5:R-:W-:Y:S08]  /*fbd0*/  HMMA.16816.F32 R4, R168.reuse, R172, R4 ;  /* 0x000000aca804723c */ /* 0x060ff00000001804 */
[C---:B------:R-:W-:Y:S01]  /*fbe0*/  HMMA.16816.F32 R8, R168.reuse, R174, R8 ;  /* 0x000000aea808723c */ /* 0x040fe20000001808 */
[----:B------:R-:W3:Y:S07]  /*fbf0*/  LDSM.16.M88.4 R172, [R3+0x10800] ;  /* 0x0108000003ac783b */ /* 0x000eee0000000200 */
        /* <DEDUP_REMOVED lines=8> */
[----:B------:R-:W1:Y:S05]  /*fc80*/  LDSM.16.M88.4 R168, [R213+0x10800] ;  /* 0x01080000d5a8783b */ /* 0x000e6a0000000200 */
        /* <DEDUP_REMOVED lines=9> */
[----:B------:R-:W-:Y:S07]  /*fd20*/  LDSM.16.M88.4 R176, [R218+UR5+0x13000] ;  /* 0x01300005dab0783b */ /* 0x000fee0008000200 */
[C---:B-----5:R-:W-:Y:S08]  /*fd30*/  HMMA.16816.F32 R28, R164.reuse, R180, R28 ;  /* 0x000000b4a41c723c */ /* 0x060ff0000000181c */
[----:B------:R-:W-:Y:S01]  /*fd40*/  HMMA.16816.F32 R32, R164, R182, R32 ;  /* 0x000000b6a420723c */ /* 0x000fe20000001820 */
[----:B------:R-:W3:Y:S05]  /*fd50*/  LDSM.16.M88.4 R164, [R218+UR5+0x12800] ;  /* 0x01280005daa4783b */ /* 0x000eea0008000200 */
[----:B------:R-:W4:Y:S02]  /*fd60*/  LDSM.16.M88.4 R180, [R218+UR5+0x13800] ;  /* 0x01380005dab4783b */ /* 0x000f240008000200 */
        /* <DEDUP_REMOVED lines=11> */
[----:B------:R-:W-:Y:S05]  /*fe20*/  LDSM.16.M88.4 R184, [R216+0x13000] ;  /* 0x01300000d8b8783b */ /* 0x000fea0000000200 */
        /* <DEDUP_REMOVED lines=10> */
[C---:B----4-:R-:W-:Y:S08]  /*fed0*/  HMMA.16816.F32 R28, R188.reuse, R180, R28 ;  /* 0x000000b4bc1c723c */ /* 0x050ff0000000181c */
        /* <DEDUP_REMOVED lines=144> */
[C---:B--2---:R-:W-:Y:S01]  /*107e0*/  HMMA.16816.F32 R28, R192.reuse, R168, R28 ;  /* 0x000000a8c01c723c */ /* 0x044fe2000000181c */
[----:B------:R-:W-:Y:S02]  /*107f0*/  IMAD.U32 R168, RZ, RZ, UR21 ;  /* 0x00000015ffa87e24 */ /* 0x000fe4000f8e00ff */
        /* <DEDUP_REMOVED lines=9> */
.L_x_813:
[----:B------:R-:W2:Y:S01]  /*10890*/  SHFL.BFLY PT, R167, R166, 0x2, 0x1f ;  /* 0x0c401f00a6a77f89 */ /* 0x000ea200000e0000 */
[----:B------:R-:W-:Y:S01]  /*108a0*/  LOP3.LUT R168, R168, UR31, R237, 0x96, !PT ;  /* 0x0000001fa8a87c12 */ /* 0x000fe2000f8e96ed */
[----:B------:R-:W-:Y:S01]  /*108b0*/  UIADD3 UR7, UPT, UPT, UR30, -0x61c88647, URZ ;  /* 0x9e3779b91e077890 */ /* 0x000fe2000fffe0ff */
[----:B------:R-:W-:Y:S01]  /*108c0*/  FMNMX3.FTZ R3, R3, R34, R35, !PT ;  /* 0x0000002203037276 */ /* 0x000fe20007810023 */
[----:B------:R-:W-:Y:S02]  /*108d0*/  UIADD3 UR9, UPT, UPT, UR30, 0x3c6ef372, URZ ;  /* 0x3c6ef3721e097890 */ /* 0x000fe4000fffe0ff */
[----:B------:R-:W-:Y:S01]  /*108e0*/  IMAD.WIDE.U32 R168, R168, -0x326172a9, RZ ;  /* 0xcd9e8d57a8a87825 */ /* 0x000fe200078e00ff */
[----:B------:R-:W-:Y:S01]  /*108f0*/  UIADD3 UR17, UPT, UPT, UR31, 0x76cf5d0a, URZ ;  /* 0x76cf5d0a1f117890 */ /* 0x000fe2000fffe0ff */
[----:B-1----:R-:W1:Y:S01]  /*10900*/  SHFL.BFLY PT, R165, R3, 0x2, 0x1f ;  /* 0x0c401f0003a57f89 */ /* 0x002e6200000e0000 */
        /* <DEDUP_REMOVED lines=17> */
[----:B------:R-:W-:Y:S02]  /*10a20*/  UISETP.NE.AND UP0, UPT, UR6, URZ, UPT ;  /* 0x000000ff0600728c */ /* 0x000fe4000bf05270 */
[----:B--2---:R-:W-:Y:S01]  /*10a30*/  FMNMX.FTZ R166, R166, R167, !PT ;  /* 0x000000a7a6a67209 */ /* 0x004fe20007810000 */
[----:B------:R-:W-:Y:S01]  /*10a40*/  UIADD3 UR6, UPT, UPT, UR6, -0x1, URZ ;  /* 0xffffffff06067890 */ /* 0x000fe2000fffe0ff */
[----:B------:R-:W-:Y:S02]  /*10a50*/  LOP3.LUT R167, R228, UR11, R181, 0x96, !PT ;  /* 0x0000000be4a77c12 */ /* 0x000fe4000f8e96b5 */
[----:B------:R-:W-:Y:S01]  /*10a60*/  LOP3.LUT R180, R180, UR8, R183, 0x96, !PT ;  /* 0x00000008b4b47c12 */ /* 0x000fe2000f8e96b7 */
[----:B------:R-:W2:Y:S01]  /*10a70*/  SHFL.BFLY PT, R164, R166, 0x1, 0x1f ;  /* 0x0c201f00a6a47f89 */ /* 0x000ea200000e0000 */
[----:B-1----:R-:W-:Y:S01]  /*10a80*/  FMNMX.FTZ R165, R3, R165, !PT ;  /* 0x000000a503a57209 */ /* 0x002fe20007810000 */
[----:B------:R-:W-:Y:S04]  /*10a90*/  IMAD.WIDE.U32 R168, R167, -0x2daee0ad, RZ ;  /* 0xd2511f53a7a87825 */ /* 0x000fe800078e00ff */
[----:B------:R-:W-:Y:S02]  /*10aa0*/  IMAD.WIDE.U32 R180, R180, -0x2daee0ad, RZ ;  /* 0xd2511f53b4b47825 */ /* 0x000fe400078e00ff */
[----:B------:R-:W1:Y:S01]  /*10ab0*/  SHFL.BFLY PT, R3, R165, 0x1, 0x1f ;  /* 0x0c201f00a5037f89 */ /* 0x000e6200000e0000 */
[----:B------:R-:W-:Y:S02]  /*10ac0*/  LOP3.LUT R184, R184, UR15, R169, 0x96, !PT ;  /* 0x0000000fb8b87c12 */ /* 0x000fe4000f8e96a9 */
[----:B------:R-:W-:Y:S03]  /*10ad0*/  LOP3.LUT R170, R168, UR14, R181, 0x96, !PT ;  /* 0x0000000ea8aa7c12 */ /* 0x000fe6000f8e96b5 */
[----:B------:R-:W-:Y:S04]  /*10ae0*/  IMAD.WIDE.U32 R184, R184, -0x326172a9, RZ ;  /* 0xcd9e8d57b8b87825 */ /* 0x000fe800078e00ff */
[----:B------:R-:W-:Y:S01]  /*10af0*/  IMAD.WIDE.U32 R170, R170, -0x326172a9, RZ ;  /* 0xcd9e8d57aaaa7825 */ /* 0x000fe200078e00ff */
[----:B------:R-:W-:Y:S02]  /*10b00*/  LOP3.LUT R182, R182, UR12, R185, 0x96, !PT ;  /* 0x0000000cb6b67c12 */ /* 0x000fe4000f8e96b9 */
[----:B------:R-:W-:Y:S03]  /*10b10*/  PRMT R169, R170, 0x7773, RZ ;  /* 0x00007773aaa97816 */ /* 0x000fe600000000ff */
[----:B------:R-:W-:Y:S01]  /*10b20*/  IMAD.WIDE.U32 R182, R182, -0x2daee0ad, RZ ;  /* 0xd2511f53b6b67825 */ /* 0x000fe200078e00ff */
[----:B--2---:R-:W-:Y:S02]  /*10b30*/  FMNMX.FTZ R164, R166, R164, !PT ;  /* 0x000000a4a6a47209 */ /* 0x004fe40007810000 */
[----:B------:R-:W-:Y:S02]  /*10b40*/  PRMT R166, R170, 0x7772, RZ ;  /* 0x00007772aaa67816 */ /* 0x000fe400000000ff */
[C---:B------:R-:W-:Y:S01]  /*10b50*/  FSETP.NEU.FTZ.AND P0, PT, R164.reuse, -INF , PT ;  /* 0xff800000a400780b */ /* 0x040fe20003f1d000 */
[----:B------:R-:W-:Y:S01]  /*10b60*/  FMUL.FTZ R202, R164, UR4 ;  /* 0x00000004a4ca7c20 */ /* 0x000fe20008410000 */
[----:B------:R-:W-:Y:S02]  /*10b70*/  PRMT R166, R166, 0x5410, R169 ;  /* 0x00005410a6a67816 */ /* 0x000fe400000000a9 */
[----:B------:R-:W2:Y:S01]  /*10b80*/  LDC R169, c[0x0][0x4f8] ;  /* 0x00013e00ffa97b82 */ /* 0x000ea20000000800 */
[----:B------:R-:W-:Y:S02]  /*10b90*/  MOV R168, R170 ;  /* 0x000000aa00a87202 */ /* 0x000fe40000000f00 */
[----:B------:R-:W-:Y:S02]  /*10ba0*/  LOP3.LUT R167, R184, UR10, R171, 0x96, !PT ;  /* 0x0000000ab8a77c12 */ /* 0x000fe4000f8e96ab */
[----:B------:R-:W-:Y:S02]  /*10bb0*/  FSEL R202, R202, RZ, P0 ;  /* 0x000000ffcaca7208 */ /* 0x000fe40000000000 */
[----:B-1----:R-:W-:Y:S02]  /*10bc0*/  FMNMX.FTZ R3, R165, R3, !PT ;  /* 0x00000003a5037209 */ /* 0x002fe40007810000 */
[----:B------:R-:W-:Y:S01]  /*10bd0*/  LOP3.LUT R165, R168, 0xff, RZ, 0xc0, !PT ;  /* 0x000000ffa8a57812 */ /* 0x000fe200078ec0ff */
[--C-:B------:R-:W-:Y:S01]  /*10be0*/  FFMA.FTZ R193, R8, UR4, -R202.reuse ;  /* 0x0000000408c17c23 */ /* 0x100fe200080108ca */
[----:B------:R-:W-:Y:S01]  /*10bf0*/  PRMT R170, R170, 0x7771, RZ ;  /* 0x00007771aaaa7816 */ /* 0x000fe200000000ff */
[----:B------:R-:W-:Y:S01]  /*10c00*/  FMUL.FTZ R203, R3, UR4 ;  /* 0x0000000403cb7c20 */ /* 0x000fe20008410000 */
        /* <DEDUP_REMOVED lines=11> */
[----:B------:R-:W1:Y:S01]  /*10cc0*/  MUFU.EX2 R194, R194 ;  /* 0x000000c200c27308 */ /* 0x000e620000000800 */
[----:B------:R-:W-:Y:S01]  /*10cd0*/  PRMT R168, R168, 0x5410, R8 ;  /* 0x00005410a8a87816 */ /* 0x000fe20000000008 */
[----:B------:R-:W-:Y:S01]  /*10ce0*/  FFMA.FTZ R213, R17, UR4, -R202 ;  /* 0x0000000411d57c23 */ /* 0x000fe200080108ca */
[----:B------:R-:W-:Y:S01]  /*10cf0*/  FSETP.NEU.FTZ.AND P0, PT, R3, -INF , PT ;  /* 0xff8000000300780b */ /* 0x000fe20003f1d000 */
[----:B------:R-:W3:Y:S01]  /*10d00*/  LDSM.16.MT88.4 R172, [R165+0x18000] ;  /* 0x01800000a5ac783b */ /* 0x000ee20000004200 */
        /* <DEDUP_REMOVED lines=32> */
[----:B------:R-:W3:Y:S01]  /*10f10*/  MUFU.EX2 R2, R2 ;  /* 0x0000000200027308 */ /* 0x000ee20000000800 */
[--C-:B------:R-:W-:Y:S01]  /*10f20*/  HSET2.LE.AND R169, R169, R201.reuse, PT ;  /* 0x000000c9a9a97233 */ /* 0x100fe20003803000 */
[--C-:B------:R-:W-:Y:S01]  /*10f30*/  FFMA.FTZ R219, R14, UR4, -R203.reuse ;  /* 0x000000040edb7c23 */ /* 0x100fe200080108cb */
[----:B-1----:R-:W-:Y:S07]  /*10f40*/  F2FP.F16.F32.PACK_AB R7, R194, R193 ;  /* 0x000000c1c207723e */ /* 0x002fee00000000ff */
[----:B------:R-:W1:Y:S01]  /*10f50*/  MUFU.EX2 R0, R0 ;  /* 0x0000000000007308 */ /* 0x000e620000000800 */
        /* <DEDUP_REMOVED lines=9> */
[C---:B---3--:R-:W-:Y:S01]  /*10ff0*/  FMUL.FTZ R8, R2.reuse, R156 ;  /* 0x0000009c02087220 */ /* 0x048fe20000410000 */
[----:B------:R-:W-:Y:S01]  /*11000*/  LOP3.LUT R170, R7, R170, RZ, 0xc0, !PT ;  /* 0x000000aa07aa7212 */ /* 0x000fe200078ec0ff */
[----:B------:R-:W-:Y:S01]  /*11010*/  FMUL.FTZ R9, R2, R157 ;  /* 0x0000009d02097220 */ /* 0x000fe20000410000 */
[----:B------:R-:W-:Y:S01]  /*11020*/  LOP3.LUT R171, R6, R171, RZ, 0xc0, !PT ;  /* 0x000000ab06ab7212 */ /* 0x000fe200078ec0ff */
[----:B-1----:R-:W-:Y:S01]  /*11030*/  FMUL.FTZ R6, R0, R162 ;  /* 0x000000a200067220 */ /* 0x002fe20000410000 */
        /* <DEDUP_REMOVED lines=14> */
[----:B------:R-:W-:Y:S01]  /*11120*/  FMUL.FTZ R17, R2, R153 ;  /* 0x0000009902117220 */ /* 0x000fe20000410000 */
[C---:B------:R-:W-:Y:S01]  /*11130*/  FMUL.FTZ R18, R0.reuse, R154 ;  /* 0x0000009a00127220 */ /* 0x040fe20000410000 */
[----:B------:R-:W-:Y:S01]  /*11140*/  FMUL.FTZ R19, R0, R155 ;  /* 0x0000009b00137220 */ /* 0x000fe20000410000 */
[C---:B------:R-:W-:Y:S03]  /*11150*/  HMMA.16816.F32 R8, R168.reuse, R174, R8 ;  /* 0x000000aea808723c */ /* 0x040fe60000001808 */
[----:B------:R-:W-:Y:S01]  /*11160*/  MUFU.EX2 R219, R219 ;  /* 0x000000db00db7308 */ /* 0x000fe20000000800 */
[C---:B------:R-:W-:Y:S01]  /*11170*/  FMUL.FTZ R36, R2.reuse, R36 ;  /* 0x0000002402247220 */ /* 0x040fe20000410000 */
        /* <DEDUP_REMOVED lines=479> */
.L_x_811:
[----:B------:R-:W1:Y:S01]  /*12f70*/  SHFL.BFLY PT, R0, R238, 0x2, 0x1f ;  /* 0x0c401f00ee007f89 */ /* 0x000e6200000e0000 */
[----:B------:R-:W2:Y:S01]  /*12f80*/  LDCU UR4, c[0x0][0x4fc] ;  /* 0x00009f80ff0477ac */ /* 0x000ea20008000800 */
[C---:B------:R-:W-:Y:S01]  /*12f90*/  SHF.L.U32 R6, R208.reuse, 0x4, RZ ;  /* 0x00000004d0067819 */ /* 0x040fe200000006ff */
[----:B------:R-:W3:Y:S01]  /*12fa0*/  S2UR UR12, SR_CTAID.Y ;  /* 0x00000000000c79c3 */ /* 0x000ee20000002600 */
[----:B------:R-:W4:Y:S01]  /*12fb0*/  SHFL.BFLY PT, R5, R239, 0x2, 0x1f ;  /* 0x0c401f00ef057f89 */ /* 0x000f2200000e0000 */
[----:B------:R-:W-:Y:S01]  /*12fc0*/  LOP3.LUT P1, RZ, R208, 0x10, RZ, 0xc0, !PT ;  /* 0x00000010d0ff7812 */ /* 0x000fe2000782c0ff */
[----:B------:R-:W-:Y:S01]  /*12fd0*/  UISETP.NE.AND UP3, UPT, UR19, -0x1, UPT ;  /* 0xffffffff1300788c */ /* 0x000fe2000bf65270 */
[----:B------:R-:W-:Y:S01]  /*12fe0*/  LOP3.LUT R6, R6, 0x1c0, RZ, 0xc0, !PT ;  /* 0x000001c006067812 */ /* 0x000fe200078ec0ff */
[----:B------:R-:W5:Y:S01]  /*12ff0*/  LDCU UR10, c[0x0][0x434] ;  /* 0x00008680ff0a77ac */ /* 0x000f620008000800 */
[C---:B------:R-:W-:Y:S02]  /*13000*/  LOP3.LUT P2, RZ, R208.reuse, 0x8, RZ, 0xc0, !PT ;  /* 0x00000008d0ff7812 */ /* 0x040fe4000784c0ff */
[----:B------:R-:W-:Y:S01]  /*13010*/  LOP3.LUT P0, RZ, R208, 0x4, RZ, 0xc0, !PT ;  /* 0x00000004d0ff7812 */ /* 0x000fe2000780c0ff */
[----:B------:R-:W2:Y:S01]  /*13020*/  LDCU.U8 UR11, c[0x0][0x548] ;  /* 0x0000a900ff0b77ac */ /* 0x000ea20008000000 */
[----:B------:R-:W-:Y:S01]  /*13030*/  MOV R8, 0x10 ;  /* 0x0000001000087802 */ /* 0x000fe20000000f00 */
[----:B------:R-:W-:-:S03]  /*13040*/  UISETP.NE.AND UP2, UPT, UR19, -0x1, UPT ;  /* 0xffffffff1300788c */ /* 0x000fc6000bf45270 */
[----:B------:R-:W-:Y:S01]  /*13050*/  SEL R8, R8, 0xfffffff0, !P0 ;  /* 0xfffffff008087807 */ /* 0x000fe20004000000 */
[----:B------:R-:W3:Y:S01]  /*13060*/  @!UP3 LDCU.64 UR8, c[0x0][0x400] ;  /* 0x00008000ff08b7ac */ /* 0x000ee20008000a00 */
[----:B------:R-:W5:Y:S01]  /*13070*/  @UP3 LDCU.64 UR6, c[0x0][0x408] ;  /* 0x00008100ff0637ac */ /* 0x000f620008000a00 */
[----:B-1----:R-:W-:Y:S01]  /*13080*/  FADD.FTZ R238, R0, R238 ;  /* 0x000000ee00ee7221 */ /* 0x002fe20000010000 */
[----:B------:R-:W1:Y:S01]  /*13090*/  LDCU UR13, c[0x0][0x434] ;  /* 0x00008680ff0d77ac */ /* 0x000e620008000800 */
[----:B----4-:R-:W-:-:S03]  /*130a0*/  FADD.FTZ R5, R5, R239 ;  /* 0x000000ef05057221 */ /* 0x010fc60000010000 */
[----:B------:R-:W4:Y:S04]  /*130b0*/  SHFL.BFLY PT, R4, R238, 0x1, 0x1f ;  /* 0x0c201f00ee047f89 */ /* 0x000f2800000e0000 */
[----:B------:R-:W2:Y:S01]  /*130c0*/  SHFL.BFLY PT, R0, R5, 0x1, 0x1f ;  /* 0x0c201f0005007f89 */ /* 0x000ea200000e0000 */
[----:B---3--:R-:W-:Y:S01]  /*130d0*/  @!UP3 UIMAD.WIDE.U32 UR14, UR12, UR8, URZ ;  /* 0x000000080c0eb2a5 */ /* 0x008fe2000f8e00ff */
[----:B------:R-:W3:Y:S01]  /*130e0*/  S2UR UR8, SR_CTAID.X ;  /* 0x00000000000879c3 */ /* 0x000ee20000002500 */
[----:B-----5:R-:W-:Y:S02]  /*130f0*/  @UP3 UIMAD.WIDE.U32 UR16, UR19, UR6, URZ ;  /* 0x00000006131032a5 */ /* 0x020fe4000f8e00ff */
[----:B------:R-:W-:Y:S02]  /*13100*/  @!UP3 UIMAD UR9, UR12, UR9, UR15 ;  /* 0x000000090c09b2a4 */ /* 0x000fe4000f8e020f */
[----:B------:R-:W-:-:S03]  /*13110*/  @UP3 UIMAD UR9, UR19, UR7, UR17 ;  /* 0x00000007130932a4 */ /* 0x000fc6000f8e0211 */
[----:B------:R-:W1:Y:S01]  /*13120*/  S2UR UR6, SR_CTAID.Z ;  /* 0x00000000000679c3 */ /* 0x000e620000002700 */
[----:B------:R-:W-:Y:S01]  /*13130*/  @!UP2 UIMAD UR19, UR12, UR10, URZ ;  /* 0x0000000a0c13a2a4 */ /* 0x000fe2000f8e02ff */
[----:B------:R-:W-:Y:S01]  /*13140*/  @UP3 UMOV UR14, UR16 ;  /* 0x00000010000e3c82 */ /* 0x000fe20008000000 */
[----:B----4-:R-:W-:Y:S01]  /*13150*/  FADD.FTZ R4, R238, R4 ;  /* 0x00000004ee047221 */ /* 0x010fe20000010000 */
[----:B--2---:R-:W-:-:S03]  /*13160*/  FADD.FTZ R5, R5, R0 ;  /* 0x0000000005057221 */ /* 0x004fc60000010000 */
[----:B------:R-:W2:Y:S01]  /*13170*/  MUFU.RCP R7, R4 ;  /* 0x0000000400077308 */ /* 0x000ea20000001000 */
[----:B------:R-:W-:Y:S02]  /*13180*/  FSETP.NE.FTZ.AND P3, PT, R4, RZ, PT ;  /* 0x000000ff0400720b */ /* 0x000fe40003f75000 */
[----:B------:R-:W-:Y:S02]  /*13190*/  SHF.L.U32 R0, R208, 0x1, RZ ;  /* 0x00000001d0007819 */ /* 0x000fe400000006ff */
[----:B------:R-:W-:Y:S02]  /*131a0*/  FSETP.NE.FTZ.AND P4, PT, R5, RZ, PT ;  /* 0x000000ff0500720b */ /* 0x000fe40003f95000 */
[--C-:B------:R-:W-:Y:S01]  /*131b0*/  LOP3.LUT R210, R210, 0x6, R0.reuse, 0xf8, !PT ;  /* 0x00000006d2d27812 */ /* 0x100fe200078ef800 */
[----:B------:R-:W4:Y:S01]  /*131c0*/  MUFU.RCP R2, R5 ;  /* 0x0000000500027308 */ /* 0x000f220000001000 */
[----:B------:R-:W-:Y:S02]  /*131d0*/  LOP3.LUT R6, R6, 0x38, R0, 0xf8, !PT ;  /* 0x0000003806067812 */ /* 0x000fe400078ef800 */
[----:B------:R-:W-:-:S02]  /*131e0*/  MOV R0, 0x20 ;  /* 0x0000002000007802 */ /* 0x000fc40000000f00 */
[----:B------:R-:W-:Y:S02]  /*131f0*/  LOP3.LUT R6, R210, R6, RZ, 0xfc, !PT ;  /* 0x00000006d2067212 */ /* 0x000fe400078efcff */
[----:B------:R-:W-:Y:S02]  /*13200*/  SEL R0, R0, 0xffffffe0, !P2 ;  /* 0xffffffe000007807 */ /* 0x000fe40005000000 */
[----:B------:R-:W-:Y:S02]  /*13210*/  LEA R6, R6, UR5, 0x1 ;  /* 0x0000000506067c11 */ /* 0x000fe4000f8e08ff */
[----:B--2---:R-:W-:Y:S02]  /*13220*/  FSEL R7, R7, 1, P3 ;  /* 0x3f80000007077808 */ /* 0x004fe40001800000 */
[C---:B------:R-:W-:Y:S02]  /*13230*/  IADD3 R10, PT, PT, R6.reuse, 0x40, RZ ;  /* 0x00000040060a7810 */ /* 0x040fe40007ffe0ff */
[C---:B------:R-:W-:Y:S01]  /*13240*/  IADD3 R9, PT, PT, R6.reuse, R0, RZ ;  /* 0x0000000006097210 */ /* 0x040fe20007ffe0ff */
[----:B------:R-:W-:Y:S01]  /*13250*/  FMUL.FTZ R7, R7, UR4 ;  /* 0x0000000407077c20 */ /* 0x000fe20008410000 */
        /* <DEDUP_REMOVED lines=142> */
[----:B------:R-:W2:Y:S01]  /*13b40*/  LDCU.U8 UR4, c[0x0][0x549] ;  /* 0x0000a920ff0477ac */ /* 0x000ea20008000000 */
[C---:B------:R-:W-:Y:S01]  /*13b50*/  FMUL.FTZ R96, R2.reuse, R96 ;  /* 0x0000006002607220 */ /* 0x040fe20000410000 */
        /* <DEDUP_REMOVED lines=82> */
[----:B------:R-:W-:Y:S01]  /*14080*/  UISETP.NE.AND UP0, UPT, UR11, URZ, !UP1 ;  /* 0x000000ff0b00728c */ /* 0x000fe2000cf05270 */
[----:B------:R-:W-:Y:S01]  /*14090*/  F2FP.F16.F32.PACK_AB R138, R139, R138 ;  /* 0x0000008a8b8a723e */ /* 0x000fe200000000ff */
[----:B------:R-:W-:Y:S01]  /*140a0*/  STS [R6+0x8000], R92 ;  /* 0x0080005c06007388 */ /* 0x000fe20000000800 */
[----:B------:R-:W-:-:S02]  /*140b0*/  F2FP.F16.F32.PACK_AB R140, R141, R140 ;  /* 0x0000008c8d8c723e */ /* 0x000fc400000000ff */
[----:B------:R-:W-:Y:S01]  /*140c0*/  F2FP.F16.F32.PACK_AB R142, R143, R142 ;  /* 0x0000008e8f8e723e */ /* 0x000fe200000000ff */
[----:B------:R-:W-:Y:S01]  /*140d0*/  STS [R6+0x8400], R94 ;  /* 0x0084005e06007388 */ /* 0x000fe20000000800 */
[----:B------:R-:W-:Y:S01]  /*140e0*/  F2FP.F16.F32.PACK_AB R152, R153, R152 ;  /* 0x000000989998723e */ /* 0x000fe200000000ff */
[----:B------:R-:W1:Y:S01]  /*140f0*/  @UP1 LDCU UR4, c[0x0][0x430] ;  /* 0x00008600ff0417ac */ /* 0x000e620008000800 */
[----:B------:R-:W-:Y:S01]  /*14100*/  F2FP.F16.F32.PACK_AB R154, R155, R154 ;  /* 0x0000009a9b9a723e */ /* 0x000fe200000000ff */
[----:B------:R-:W-:Y:S01]  /*14110*/  STS [R7+0x8000], R96 ;  /* 0x0080006007007388 */ /* 0x000fe20000000800 */
[----:B------:R-:W-:Y:S01]  /*14120*/  F2FP.F16.F32.PACK_AB R148, R149, R148 ;  /* 0x000000949594723e */ /* 0x000fe200000000ff */
[----:B------:R-:W2:Y:S01]  /*14130*/  @UP1 LDCU UR15, c[0x0][0x430] ;  /* 0x00008600ff0f17ac */ /* 0x000ea20008000800 */
[----:B------:R-:W-:Y:S01]  /*14140*/  F2FP.F16.F32.PACK_AB R150, R151, R150 ;  /* 0x000000969796723e */ /* 0x000fe200000000ff */
[----:B------:R-:W-:Y:S01]  /*14150*/  STS [R7+0x8400], R98 ;  /* 0x0084006207007388 */ /* 0x000fe20000000800 */
[----:B------:R-:W-:Y:S01]  /*14160*/  F2FP.F16.F32.PACK_AB R2, R2, R144 ;  /* 0x000000900202723e */ /* 0x000fe200000000ff */
[----:B------:R-:W-:-:S02]  /*14170*/  @UP1 UMOV UR7, 0x1 ;  /* 0x0000000100071882 */ /* 0x000fc40000000000 */
[----:B------:R-:W-:Y:S04]  /*14180*/  STS [R9+0x8000], R100 ;  /* 0x0080006409007388 */ /* 0x000fe80000000800 */
[----:B------:R-:W-:Y:S04]  /*14190*/  STS [R9+0x8400], R102 ;  /* 0x0084006609007388 */ /* 0x000fe80000000800 */
[----:B------:R-:W-:Y:S01]  /*141a0*/  STS [R11+0x8000], R104 ;  /* 0x008000680b007388 */ /* 0x000fe20000000800 */
[----:B-1----:R-:W-:Y:S02]  /*141b0*/  @UP1 UIMAD UR13, UR4, UR10, URZ ;  /* 0x0000000a040d12a4 */ /* 0x002fe4000f8e02ff */
[----:B------:R-:W-:Y:S01]  /*141c0*/  USHF.R.S32.HI UR4, URZ, 0x1f, UR19 ;  /* 0x0000001fff047899 */ /* 0x000fe20008011413 */
        /* <DEDUP_REMOVED lines=25> */
[----:B-1----:R-:W-:-:S04]  /*14360*/  LOP3.LUT R0, R233, 0x1f8, RZ, 0xc0, !PT ;  /* 0x000001f8e9007812 */ /* 0x002fc800078ec0ff */
[----:B------:R-:W-:-:S04]  /*14370*/  LOP3.LUT R0, R0, 0x38, R208, 0x78, !PT ;  /* 0x0000003800007812 */ /* 0x000fc800078e78d0 */
[----:B------:R-:W-:-:S04]  /*14380*/  LOP3.LUT R0, R0, 0x1e00, R233, 0xf8, !PT ;  /* 0x00001e0000007812 */ /* 0x000fc800078ef8e9 */
[----:B------:R-:W-:Y:S01]  /*14390*/  LEA R0, R0, UR5, 0x1 ;  /* 0x0000000500007c11 */ /* 0x000fe2000f8e08ff */
[----:B--234-:R-:W-:Y:S06]  /*143a0*/  BRA.U UP1, `(.L_x_815) ;  /* 0x0000000101207547 */ /* 0x01cfec000b800000 */
        /* <DEDUP_REMOVED lines=8> */
.L_x_815:
        /* <DEDUP_REMOVED lines=8> */
[----:B------:R-:W-:Y:S01]  /*144b0*/  @!UP0 UIMAD UR13, UR12, UR7, UR13 ;  /* 0x000000070c0d82a4 */ /* 0x000fe2000f8e020d */
[----:B------:R-:W-:Y:S01]  /*144c0*/  SHF.R.U32.HI R13, RZ, 0x2, R208 ;  /* 0x00000002ff0d7819 */ /* 0x000fe200000116d0 */
[----:B------:R-:W-:Y:S01]  /*144d0*/  USHF.L.U32 UR10, UR10, 0x7, URZ ;  /* 0x000000070a0a7899 */ /* 0x000fe200080006ff */
[----:B------:R-:W-:Y:S01]  /*144e0*/  BSSY.RECONVERGENT B0, `(.L_x_816) ;  /* 0x0000022000007945 */ /* 0x000fe20003800200 */
[----:B------:R-:W-:Y:S01]  /*144f0*/  USEL UR4, UR4, URZ, UP0 ;  /* 0x000000ff04047287 */ /* 0x000fe20008000000 */
[----:B------:R-:W-:Y:S01]  /*14500*/  MOV R12, 0x7f800000 ;  /* 0x7f800000000c7802 */ /* 0x000fe20000000f00 */
[----:B------:R-:W4:Y:S01]  /*14510*/  @P3 MUFU.LG2 R4, R4 ;  /* 0x0000000400043308 */ /* 0x000f220000000c00 */
[----:B------:R-:W-:Y:S01]  /*14520*/  USHF.R.S32.HI UR7, URZ, 0x1f, UR13 ;  /* 0x0000001fff077899 */ /* 0x000fe2000801140d */
[----:B------:R-:W-:Y:S01]  /*14530*/  MOV R7, 0x7f800000 ;  /* 0x7f80000000077802 */ /* 0x000fe20000000f00 */
[----:B------:R-:W-:-:S02]  /*14540*/  USHF.R.S32.HI UR5, URZ, 0x1f, UR10 ;  /* 0x0000001fff057899 */ /* 0x000fc4000801140a */
[----:B------:R-:W-:-:S04]  /*14550*/  UIADD3 UR19, UP1, UP0, UR10, UR19, UR13 ;  /* 0x000000130a137290 */ /* 0x000fc8000f83e00d */
[----:B------:R-:W-:Y:S01]  /*14560*/  UIADD3.X UR4, UPT, UPT, UR5, UR4, UR7, UP1, UP0 ;  /* 0x0000000405047290 */ /* 0x000fe20008fe0407 */
[----:B------:R3:W3:Y:S01]  /*14570*/  LDS.128 R8, [R0+0x3000] ;  /* 0x0030000000087984 */ /* 0x0006e20000000c00 */
[----:B-1----:R-:W1:Y:S01]  /*14580*/  @P4 LDC R5, c[0x0][0x458] ;  /* 0x00011600ff054b82 */ /* 0x002e620000000800 */
[----:B--2---:R-:W-:Y:S01]  /*14590*/  @P4 FMUL.FTZ R14, R6, 0.69314718246459960938 ;  /* 0x3f317218060e4820 */ /* 0x004fe20000410000 */
[----:B------:R-:W-:Y:S01]  /*145a0*/  LOP3.LUT R6, R211, 0x7, R13, 0xf8, !PT ;  /* 0x00000007d3067812 */ /* 0x000fe200078ef80d */
[----:B----4-:R-:W-:-:S04]  /*145b0*/  @P3 FMUL.FTZ R4, R4, 0.69314718246459960938 ;  /* 0x3f31721804043820 */ /* 0x010fc80000410000 */
[----:B---3--:R-:W-:Y:S01]  /*145c0*/  @P3 FFMA.FTZ R7, R3, R2, R4 ;  /* 0x0000000203073223 */ /* 0x008fe20000010004 */
[----:B-1----:R-:W-:Y:S01]  /*145d0*/  @P4 FFMA.FTZ R12, R164, R5, R14 ;  /* 0x00000005a40c4223 */ /* 0x002fe2000001000e */
        /* <DEDUP_REMOVED lines=18> */
.L_x_817:
[----:B------:R-:W-:Y:S05]  /*14700*/  BSYNC.RECONVERGENT B0 ;  /* 0x0000000000007941 */ /* 0x000fea0003800200 */
.L_x_816:
        /* <DEDUP_REMOVED lines=42> */
.L_x_819:
[----:B------:R-:W-:Y:S05]  /*149b0*/  BSYNC.RECONVERGENT B0 ;  /* 0x0000000000007941 */ /* 0x000fea0003800200 */
.L_x_818:
        /* <DEDUP_REMOVED lines=27> */
.L_x_821:
[----:B------:R-:W-:Y:S05]  /*14b70*/  BSYNC.RECONVERGENT B0 ;  /* 0x0000000000007941 */ /* 0x000fea0003800200 */
.L_x_820:
        /* <DEDUP_REMOVED lines=27> */
.L_x_823:
[----:B------:R-:W-:Y:S05]  /*14d30*/  BSYNC.RECONVERGENT B0 ;  /* 0x0000000000007941 */ /* 0x000fea0003800200 */
.L_x_822:
[----:B-12---:R1:W2:Y:S04]  /*14d40*/  LDS.128 R12, [R0+0x7000] ;  /* 0x00700000000c7984 */ /* 0x0062a80000000c00 */
[----:B------:R1:W1:Y:S01]  /*14d50*/  LDS.128 R4, [R0+0xb000] ;  /* 0x00b0000000047984 */ /* 0x0002620000000c00 */
[----:B------:R-:W-:Y:S05]  /*14d60*/  @P0 EXIT ;  /* 0x000000000000094d */ /* 0x000fea0003800000 */
[----:B------:R-:W5:Y:S01]  /*14d70*/  LDCU.64 UR6, c[0x0][0x408] ;  /* 0x00008100ff0677ac */ /* 0x000f620008000a00 */
[----:B------:R-:W-:Y:S01]  /*14d80*/  IADD3 R2, P0, PT, R2, 0x60, RZ ;  /* 0x0000006002027810 */ /* 0x000fe20007f1e0ff */
[----:B----4-:R1:W4:Y:S01]  /*14d90*/  LDS.128 R16, [R0+0xf000] ;  /* 0x00f0000000107984 */ /* 0x0103220000000c00 */
[----:B---3--:R-:W-:Y:S01]  /*14da0*/  IMAD.MOV.U32 R20, RZ, RZ, R24 ;  /* 0x000000ffff147224 */ /* 0x008fe200078e0018 */
[----:B------:R-:W3:Y:S01]  /*14db0*/  LDCU.64 UR4, c[0x0][0x3f0] ;  /* 0x00007e00ff0477ac */ /* 0x000ee20008000a00 */
[----:B------:R-:W-:Y:S01]  /*14dc0*/  IMAD.MOV.U32 R21, RZ, RZ, R27 ;  /* 0x000000ffff157224 */ /* 0x000fe200078e001b */
[----:B------:R-:W3:Y:S01]  /*14dd0*/  LDCU UR10, c[0x0][0x440] ;  /* 0x00008800ff0a77ac */ /* 0x000ee20008000800 */
[----:B-----5:R-:W-:-:S04]  /*14de0*/  IMAD.WIDE.U32 R20, R2, UR6, R20 ;  /* 0x0000000602147c25 */ /* 0x020fc8000f8e0014 */
[----:B-1----:R-:W-:Y:S01]  /*14df0*/  IMAD.X R0, RZ, RZ, UR9, P0 ;  /* 0x00000009ff007e24 */ /* 0x002fe200080e06ff */
[----:B---3--:R-:W-:Y:S02]  /*14e00*/  ISETP.GE.AND P3, PT, R207, UR10, PT ;  /* 0x0000000acf007c0c */ /* 0x008fe4000bf66270 */
[----:B------:R-:W-:Y:S01]  /*14e10*/  ISETP.GE.AND P2, PT, R232, UR10, PT ;  /* 0x0000000ae8007c0c */ /* 0x000fe2000bf46270 */
[----:B------:R-:W-:Y:S01]  /*14e20*/  IMAD R0, R0, UR6, RZ ;  /* 0x0000000600007c24 */ /* 0x000fe2000f8e02ff */
[----:B------:R-:W-:-:S03]  /*14e30*/  ISETP.GE.AND P1, PT, R231, UR10, PT ;  /* 0x0000000ae7007c0c */ /* 0x000fc6000bf26270 */
[----:B------:R-:W-:Y:S01]  /*14e40*/  IMAD R0, R2, UR7, R0 ;  /* 0x0000000702007c24 */ /* 0x000fe2000f8e0200 */
[----:B------:R-:W-:-:S03]  /*14e50*/  LEA R2, P0, R20, UR4, 0x1 ;  /* 0x0000000414027c11 */ /* 0x000fc6000f8008ff */
[----:B------:R-:W-:-:S05]  /*14e60*/  IMAD.IADD R0, R0, 0x1, R21 ;  /* 0x0000000100007824 */ /* 0x000fca00078e0215 */
[----:B------:R-:W-:Y:S02]  /*14e70*/  LEA.HI.X R3, R20, UR5, R0, 0x1, P0 ;  /* 0x0000000514037c11 */ /* 0x000fe400080f0c00 */
[----:B------:R-:W-:-:S03]  /*14e80*/  ISETP.GE.AND P0, PT, R230, UR10, PT ;  /* 0x0000000ae6007c0c */ /* 0x000fc6000bf06270 */
[----:B------:R1:W-:Y:S04]  /*14e90*/  @!P3 STG.E.128 desc[UR24][R2.64], R8 ;  /* 0x000000080200b986 */ /* 0x0003e8000c101d18 */
[----:B--2---:R1:W-:Y:S04]  /*14ea0*/  @!P2 STG.E.128 desc[UR24][R2.64+0x80], R12 ;  /* 0x0000800c0200a986 */ /* 0x0043e8000c101d18 */
[----:B------:R1:W-:Y:S02]  /*14eb0*/  @!P1 STG.E.128 desc[UR24][R2.64+0x100], R4 ;  /* 0x0001000402009986 */ /* 0x0003e4000c101d18 */
[----:B----4-:R-:W-:Y:S05]  /*14ec0*/  @P0 EXIT ;  /* 0x000000000000094d */ /* 0x010fea0003800000 */
[----:B------:R-:W-:Y:S01]  /*14ed0*/  STG.E.128 desc[UR24][R2.64+0x180], R16 ;  /* 0x0001801002007986 */ /* 0x000fe2000c101d18 */
[----:B------:R-:W-:Y:S05]  /*14ee0*/  EXIT ;  /* 0x000000000000794d */ /* 0x000fea0003800000 */
.L_x_824:
        /* <DEDUP_REMOVED lines=9> */
.L_x_1197:


//--------------------- .text._ZN5flash16flash_fwd_kernelI23Flash_fwd_kernel_traitsILi256ELi128ELi64ELi8ELb0ELb0EN7cutlass6half_tE19Flash_kernel_traitsILi256ELi128ELi64ELi8ES3_EELb1ELb1ELb0ELb0ELb0ELb1ELb0ELb0EEEvNS_16Flash_fwd_paramsE --------------------------
	.section	.text._ZN5flash16flash_fwd_kernelI23Flash_fwd_kernel_traitsILi256ELi128ELi64ELi8ELb0ELb0EN7cutlass6half_tE19Flash_kernel_traitsILi256ELi128ELi64ELi8ES3_EELb1ELb1ELb0ELb0ELb0ELb1ELb0ELb0EEEvNS_16Flash_fwd_paramsE,"ax",@progbits
	.align	128
        .global         _ZN5flash16flash_fwd_kernelI23Flash_fwd_kernel_traitsILi256ELi128ELi64ELi8ELb0ELb0EN7cutlass6half_tE19Flash_kernel_traitsILi256ELi128ELi64ELi8ES3_EELb1ELb1ELb0ELb0ELb0ELb1ELb0ELb0EEEvNS_16Flash_fwd_paramsE
        .type           _ZN5flash16flash_fwd_kernelI23Flash_fwd_kernel_traitsILi256ELi128ELi64ELi8ELb0ELb0EN7cutlass6half_tE19Flash_kernel_traitsILi256ELi128ELi64ELi8ES3_EELb1ELb1ELb0ELb0ELb0ELb1ELb0ELb0EEEvNS_16Flash_fwd_paramsE,@function
        .size           _ZN5flash16flash_fwd_kernelI23Flash_fwd_kernel_traitsILi256ELi128ELi64ELi8ELb0ELb0EN7cutlass6half_tE19Flash_kernel_traitsILi256ELi128ELi64ELi8ES3_EELb1ELb1ELb0ELb0ELb0ELb1ELb0ELb0EEEvNS_16Flash_fwd_paramsE,(.L_x_1198 - _ZN5flash16flash_fwd_kernelI23Flash_fwd_kernel_traitsILi256ELi128ELi64ELi8ELb0ELb0EN7cutlass6half_tE19Flash_kernel_traitsILi256ELi128ELi64ELi8ES3_EELb1ELb1ELb0ELb0ELb0ELb1ELb0ELb0EEEvNS_16Flash_fwd_paramsE)
        .other          _ZN5flash16flash_fwd_kernelI23Flash_fwd_kernel_traitsILi256ELi128ELi64ELi8ELb0ELb0EN7cutlass6half_tE19Flash_kernel_traitsILi256ELi128ELi64ELi8ES3_EELb1ELb1ELb0ELb0ELb0ELb1ELb0ELb0EEEvNS_16Flash_fwd_paramsE,@"STO_CUDA_ENTRY STV_DEFAULT"
_ZN5flash16flash_fwd_kernelI23Flash_fwd_kernel_traitsILi256ELi128ELi64ELi8ELb0ELb0EN7cutlass6half_tE19Flash_kernel_traitsILi256ELi128ELi64ELi8ES3_EELb1ELb1ELb0ELb0ELb0ELb1ELb0ELb0EEEvNS_16Flash_fwd_paramsE:
.text._ZN5flash16flash_fwd_kernelI23Flash_fwd_kernel_traitsILi256ELi128ELi64ELi8ELb0ELb0EN7cutlass6half_tE19Flash_kernel_traitsILi256ELi128ELi64ELi8ES3_EELb1ELb1ELb0ELb0ELb0ELb1ELb0ELb0EEEvNS_16Flash_fwd_paramsE:
        /* <DEDUP_REMOVED lines=14> */
[----:B------:R-:W3:Y:S08]  /*00e0*/  S2UR UR18, SR_CTAID.Y ;  /* 0x00000000001279c3 */ /* 0x000ef00000002600 */
[----:B------:R-:W1:Y:S01]  /*00f0*/  S2UR UR17, SR_CTAID.Z ;  /* 0x00000000001179c3 */ /* 0x000e620000002700 */
[----:B----4-:R-:W4:Y:S01]  /*0100*/  @P1 LDG.E.64 R8, desc[UR20][R8.64] ;  /* 0x0000001408081981 */ /* 0x010f22000c1e1b00 */
[----:B--2---:R-:W-:Y:S01]  /*0110*/  @P1 IMAD.MOV.U32 R4, RZ, RZ, R3 ;  /* 0x000000ffff041224 */ /* 0x004fe200078e0003 */
[----:B------:R-:W2:Y:S01]  /*0120*/  LDCU.U8 UR12, c[0x0][0x532] ;  /* 0x0000a640ff0c77ac */ /* 0x000ea20008000000 */
[----:B------:R-:W-:Y:S01]  /*0130*/  @P1 IMAD.MOV.U32 R5, RZ, RZ, R2 ;  /* 0x000000ffff051224 */ /* 0x000fe200078e0002 */
[----:B------:R-:W2:Y:S03]  /*0140*/  LDCU.64 UR6, c[0x0][0x468] ;  /* 0x00008d00ff0677ac */ /* 0x000ea60008000a00 */
[----:B------:R-:W4:Y:S01]  /*0150*/  @P1 LDC R0, c[0x0][0x520] ;  /* 0x00014800ff001b82 */ /* 0x000f220000000800 */
[----:B------:R2:W4:Y:S01]  /*0160*/  @P1 LDG.E.64 R6, desc[UR20][R4.64] ;  /* 0x0000001404061981 */ /* 0x000522000c1e1b00 */
[----:B------:R-:W-:Y:S01]  /*0170*/  ISETP.NE.U32.AND P4, PT, RZ, UR10, PT ;  /* 0x0000000aff007c0c */ /* 0x000fe2000bf85070 */
[----:B------:R-:W-:-:S02]  /*0180*/  UISETP.NE.U32.AND UP4, UPT, UR10, URZ, UPT ;  /* 0x000000ff0a00728c */ /* 0x000fc4000bf85070 */
[----:B------:R-:W-:Y:S01]  /*0190*/  UISETP.NE.U32.AND UP3, UPT, UR8, URZ, UPT ;  /* 0x000000ff0800728c */ /* 0x000fe2000bf65070 */
[----:B------:R-:W-:Y:S01]  /*01a0*/  ISETP.NE.AND.EX P4, PT, RZ, UR11, PT, P4 ;  /* 0x0000000bff007c0c */ /* 0x000fe2000bf85340 */
[----:B------:R-:W-:Y:S02]  /*01b0*/  UISETP.NE.AND.EX UP4, UPT, UR11, URZ, UPT, UP4 ;  /* 0x000000ff0b00728c */ /* 0x000fe4000bf85340 */
[----:B------:R-:W-:Y:S02]  /*01c0*/  UISETP.NE.AND.EX UP3, UPT, UR9, URZ, UPT, UP3 ;  /* 0x000000ff0900728c */ /* 0x000fe4000bf65330 */
[----:B---3--:R-:W-:Y:S02]  /*01d0*/  USHF.L.U32 UR11, UR18, 0x2, URZ ;  /* 0x00000002120b7899 */ /* 0x008fe400080006ff */
[----:B------:R-:W-:Y:S01]  /*01e0*/  PLOP3.LUT P2, PT, PT, PT, UP4, 0x80, 0x8 ;  /* 0x000000000008781c */ /* 0x000fe20003f4f048 */
[----:B-1----:R-:W-:Y:S02]  /*01f0*/  UIMAD.WIDE.U32 UR14, UR18, 0x4, UR14 ;  /* 0x00000004120e78a5 */ /* 0x002fe4000f8e000e */
[----:B------:R-:W-:-:S02]  /*0200*/  ULOP3.LUT UR4, UR17, UR26, UR18, 0xfe, !UPT ;  /* 0x0000001a11047292 */ /* 0x000fc4000f8efe12 */
[----:B--2---:R-:W-:Y:S02]  /*0210*/  UISETP.NE.AND UP5, UPT, UR12, URZ, UPT ;  /* 0x000000ff0c00728c */ /* 0x004fe4000bfa5270 */
[----:B------:R-:W-:Y:S02]  /*0220*/  UISETP.EQ.U32.AND UP2, UPT, UR6, URZ, UPT ;  /* 0x000000ff0600728c */ /* 0x000fe4000bf42070 */
[----:B------:R-:W-:Y:S01]  /*0230*/  LOP3.LUT P3, RZ, R166, UR4, RZ, 0xfc, !PT ;  /* 0x00000004a6ff7c12 */ /* 0x000fe2000f86fcff */
[----:B------:R-:W-:-:S04]  /*0240*/  USHF.R.U32.HI UR10, URZ, 0x1e, UR18 ;  /* 0x0000001eff0a7899 */ /* 0x000fc80008011612 */
[----:B------:R-:W1:Y:S08]  /*0250*/  LDCU.64 UR4, c[0x0][0x478] ;  /* 0x00008f00ff0477ac */ /* 0x000e700008000a00 */
[----:B------:R-:W2:Y:S01]  /*0260*/  @!P3 LDC.64 R4, c[0x0][0x528] ;  /* 0x00014a00ff04bb82 */ /* 0x000ea20000000a00 */
[----:B------:R-:W-:Y:S02]  /*0270*/  @UP3 UIADD3 UR12, UP1, UPT, UR11, UR8, URZ ;  /* 0x000000080b0c3290 */ /* 0x000fe4000ff3e0ff */
[----:B------:R-:W-:-:S02]  /*0280*/  UISETP.EQ.OR.EX UP2, UPT, UR7, URZ, !UP5, UP2 ;  /* 0x000000ff0700728c */ /* 0x000fc4000ef42720 */
        /* <DEDUP_REMOVED lines=12> */
[----:B------:R-:W1:Y:S08]  /*0350*/  @!UP4 LDCU UR23, c[0x0][0x434] ;  /* 0x00008680ff17c7ac */ /* 0x000e700008000800 */
[----:B------:R-:W-:Y:S01]  /*0360*/  IMAD.U32 R8, RZ, RZ, UR24 ;  /* 0x00000018ff087e24 */ /* 0x000fe2000f8e00ff */
[----:B------:R-:W3:Y:S01]  /*0370*/  @!UP0 LDCU.64 UR4, c[0x0][0x488] ;  /* 0x00009100ff0487ac */ /* 0x000ee20008000a00 */
[----:B------:R-:W-:-:S02]  /*0380*/  IMAD.U32 R9, RZ, RZ, UR25 ;  /* 0x00000019ff097e24 */ /* 0x000fc4000f8e00ff */
[----:B------:R-:W-:Y:S01]  /*0390*/  @P1 IMAD.X R2, RZ, RZ, R7, P0 ;  /* 0x000000ffff021224 */ /* 0x000fe200000e0607 */
[----:B------:R-:W-:Y:S01]  /*03a0*/  PLOP3.LUT P1, PT, PT, PT, UP3, 0x80, 0x8 ;  /* 0x000000000008781c */ /* 0x000fe20003f2f038 */
[----:B------:R-:W-:Y:S01]  /*03b0*/  @!P3 IMAD.MOV.U32 R6, RZ, RZ, R3 ;  /* 0x000000ffff06b224 */ /* 0x000fe200078e0003 */
[----:B--2---:R2:W-:Y:S01]  /*03c0*/  @!P3 STG.E.64 desc[UR20][R4.64], R8 ;  /* 0x000000080400b986 */ /* 0x0045e2000c101b14 */
[----:B------:R-:W-:-:S05]  /*03d0*/  @!P3 IMAD.MOV.U32 R7, RZ, RZ, R2 ;  /* 0x000000ffff07b224 */ /* 0x000fca00078e0002 */
[----:B------:R4:W-:Y:S01]  /*03e0*/  @!P3 STG.E.64 desc[UR20][R4.64+0x8], R6 ;  /* 0x000008060400b986 */ /* 0x0009e2000c101b14 */
[----:B------:R-:W-:Y:S02]  /*03f0*/  PLOP3.LUT P3, PT, PT, PT, UP2, 0x80, 0x8 ;  /* 0x000000000008781c */ /* 0x000fe40003f6f028 */
[----:B------:R-:W-:-:S13]  /*0400*/  PLOP3.LUT P0, PT, PT, PT, UP0, 0x80, 0x8 ;  /* 0x000000000008781c */ /* 0x000fda0003f0f008 */
[----:B------:R-:W5:Y:S01]  /*0410*/  @P0 LDG.E R0, desc[UR20][R10.64] ;  /* 0x000000140a000981 */ /* 0x000f62000c1e1900 */
[----:B--2---:R-:W-:Y:S01]  /*0420*/  IMAD.U32 R8, RZ, RZ, UR14 ;  /* 0x0000000eff087e24 */ /* 0x004fe2000f8e00ff */
[----:B------:R-:W-:-:S05]  /*0430*/  MOV R9, UR15 ;  /* 0x0000000f00097c02 */ /* 0x000fca0008000f00 */
[----:B----4-:R-:W2:Y:S04]  /*0440*/  @P4 LDG.E R7, desc[UR20][R8.64] ;  /* 0x0000001408074981 */ /* 0x010ea8000c1e1900 */
[----:B------:R4:W3:Y:S02]  /*0450*/  @P2 LDG.E R4, desc[UR20][R8.64+0x4] ;  /* 0x0000041408042981 */ /* 0x0008e4000c1e1900 */
[----:B----4-:R-:W-:Y:S02]  /*0460*/  IMAD.U32 R8, RZ, RZ, UR12 ;  /* 0x0000000cff087e24 */ /* 0x010fe4000f8e00ff */
[----:B------:R-:W-:-:S05]  /*0470*/  IMAD.U32 R9, RZ, RZ, UR13 ;  /* 0x0000000dff097e24 */ /* 0x000fca000f8e00ff */
[----:B------:R4:W3:Y:S02]  /*0480*/  @P1 LDG.E R5, desc[UR20][R8.64] ;  /* 0x0000001408051981 */ /* 0x0008e4000c1e1900 */
[----:B----4-:R-:W-:Y:S01]  /*0490*/  MOV R8, UR9 ;  /* 0x0000000900087c02 */ /* 0x010fe20008000f00 */
[----:B------:R-:W-:-:S05]  /*04a0*/  IMAD.U32 R9, RZ, RZ, UR8 ;  /* 0x00000008ff097e24 */ /* 0x000fca000f8e00ff */
[----:B------:R-:W4:Y:S01]  /*04b0*/  @!P3 LDG.E R6, desc[UR20][R8.64] ;  /* 0x000000140806b981 */ /* 0x000f22000c1e1900 */
[----:B------:R-:W-:Y:S01]  /*04c0*/  UMOV UR14, 0xffffffff ;  /* 0xffffffff000e7882 */ /* 0x000fe20000000000 */
        /* <DEDUP_REMOVED lines=11> */
[----:B------:R-:W-:Y:S01]  /*0580*/  PLOP3.LUT P1, PT, PT, PT, UP2, 0x80, 0x8 ;  /* 0x000000000008781c */ /* 0x000fe20003f2f028 */
[----:B------:R-:W-:Y:S01]  /*0590*/  @!UP0 UISETP.NE.U32.AND UP2, UPT, UR4, URZ, UPT ;  /* 0x000000ff0400828c */ /* 0x000fe2000bf45070 */
        /* <DEDUP_REMOVED lines=9> */
.L_x_825:
        /* <DEDUP_REMOVED lines=22> */
[----:B------:R-:W-:-:S11]  /*0790*/  UISETP.NE.AND UP0, UPT, UR14, -0x1, UPT ;  /* 0xffffffff0e00788c */ /* 0x000fd6000bf05270 */
[----:B------:R-:W2:Y:S01]  /*07a0*/  @!UP0 LDCU.64 UR8, c[0x0][0x400] ;  /* 0x00008000ff0887ac */ /* 0x000ea20008000a00 */
[----:B-1----:R-:W-:Y:S01]  /*07b0*/  UISETP.NE.AND UP1, UPT, UR4, URZ, UPT ;  /* 0x000000ff0400728c */ /* 0x002fe2000bf25270 */
[----:B------:R-:W1:Y:S10]  /*07c0*/  @UP0 LDCU.64 UR6, c[0x0][0x408] ;  /* 0x00008100ff0607ac */ /* 0x000e740008000a00 */
[----:B------:R-:W3:Y:S01]  /*07d0*/  @UP1 LDCU.64 UR4, c[0x0][0x430] ;  /* 0x00008600ff0417ac */ /* 0x000ee20008000a00 */
[----:B--2---:R-:W-:Y:S01]  /*07e0*/  @!UP0 UIMAD.WIDE.U32 UR10, UR18, UR8, URZ ;  /* 0x00000008120a82a5 */ /* 0x004fe2000f8e00ff */
[----:B------:R-:W2:Y:S01]  /*07f0*/  @UP1 LDCU UR8, c[0x0][0x430] ;  /* 0x00008600ff0817ac */ /* 0x000ea20008000800 */
[----:B-1----:R-:W-:-:S02]  /*0800*/  @UP0 UIMAD.WIDE.U32 UR24, UR14, UR6, URZ ;  /* 0x000000060e1802a5 */ /* 0x002fc4000f8e00ff */
[----:B------:R-:W-:Y:S02]  /*0810*/  @!UP0 UIMAD UR9, UR18, UR9, UR11 ;  /* 0x00000009120982a4 */ /* 0x000fe4000f8e020b */
[----:B------:R-:W-:-:S05]  /*0820*/  @UP0 UIMAD UR9, UR14, UR7, UR25 ;  /* 0x000000070e0902a4 */ /* 0x000fca000f8e0219 */
[----:B------:R-:W1:Y:S01]  /*0830*/  LDCU.U8 UR11, c[0x0][0x548] ;  /* 0x0000a900ff0b77ac */ /* 0x000e620008000000 */
[----:B---3--:R-:W-:Y:S01]  /*0840*/  @UP1 UIMAD UR12, UR4, UR5, URZ ;  /* 0x00000005040c12a4 */ /* 0x008fe2000f8e02ff */
[----:B------:R-:W-:Y:S01]  /*0850*/  @UP1 UMOV UR7, 0x1 ;  /* 0x0000000100071882 */ /* 0x000fe20000000000 */
[----:B------:R-:W-:Y:S01]  /*0860*/  @UP0 UMOV UR10, UR24 ;  /* 0x00000018000a0c82 */ /* 0x000fe20008000000 */
[----:B--2---:R-:W-:Y:S09]  /*0870*/  BRA.U UP1, `(.L_x_827) ;  /* 0x0000000101287547 */ /* 0x004ff2000b800000 */
[----:B-1----:R-:W-:Y:S01]  /*0880*/  UISETP.NE.AND UP0, UPT, UR11, URZ, UPT ;  /* 0x000000ff0b00728c */ /* 0x002fe2000bf05270 */
        /* <DEDUP_REMOVED lines=9> */
.L_x_827:
[----:B------:R-:W2:Y:S01]  /*0920*/  LDCU.64 UR4, c[0x0][0x410] ;  /* 0x00008200ff0477ac */ /* 0x000ea20008000a00 */
[C---:B------:R-:W-:Y:S01]  /*0930*/  IMAD.SHL.U32 R2, R166.reuse, 0x8, RZ ;  /* 0x00000008a6027824 */ /* 0x040fe200078e00ff */
[----:B------:R-:W-:Y:S01]  /*0940*/  SHF.R.U32.HI R0, RZ, 0x3, R166 ;  /* 0x00000003ff007819 */ /* 0x000fe200000116a6 */
[----:B------:R-:W-:Y:S01]  /*0950*/  BSSY.RECONVERGENT B0, `(.L_x_828) ;  /* 0x0000033000007945 */ /* 0x000fe20003800200 */
[----:B------:R-:W4:Y:S01]  /*0960*/  LDCU UR6, c[0x0][0x434] ;  /* 0x00008680ff0677ac */ /* 0x000f220008000800 */
[----:B------:R-:W-:Y:S02]  /*0970*/  LOP3.LUT P6, R166, R166, 0x7, RZ, 0xc0, !PT ;  /* 0x00000007a6a67812 */ /* 0x000fe400078cc0ff */
[----:B------:R-:W-:Y:S01]  /*0980*/  LOP3.LUT R2, R2, 0x38, RZ, 0xc0, !PT ;  /* 0x0000003802027812 */ /* 0x000fe200078ec0ff */
[----:B-1----:R-:W-:Y:S01]  /*0990*/  UISETP.NE.AND UP1, UPT, UR11, URZ, !UP1 ;  /* 0x000000ff0b00728c */ /* 0x002fe2000cf25270 */
[----:B------:R-:W-:Y:S01]  /*09a0*/  VIADD R6, R0, 0x20 ;  /* 0x0000002000067836 */ /* 0x000fe20000000000 */
[----:B------:R-:W-:Y:S01]  /*09b0*/  UISETP.NE.AND UP0, UPT, UR14, -0x1, UPT ;  /* 0xffffffff0e00788c */ /* 0x000fe2000bf05270 */
[----:B------:R-:W-:Y:S01]  /*09c0*/  IADD3 R2, P1, PT, R2, UR10, RZ ;  /* 0x0000000a02027c10 */ /* 0x000fe2000ff3e0ff */
[----:B---3--:R-:W-:Y:S01]  /*09d0*/  UIMAD UR12, UR17, UR12, URZ ;  /* 0x0000000c110c72a4 */ /* 0x008fe2000f8e02ff */
[C---:B------:R-:W-:Y:S01]  /*09e0*/  VIADD R5, R0.reuse, 0x40 ;  /* 0x0000004000057836 */ /* 0x040fe20000000000 */
[----:B------:R-:W-:Y:S01]  /*09f0*/  UIMAD.WIDE.U32 UR26, UR26, 0x80, URZ ;  /* 0x000000801a1a78a5 */ /* 0x000fe2000f8e00ff */
[----:B------:R-:W-:-:S02]  /*0a00*/  VIADD R4, R0, 0x60 ;  /* 0x0000006000047836 */ /* 0x000fc40000000000 */
[----:B------:R-:W-:Y:S02]  /*0a10*/  IMAD.X R3, RZ, RZ, UR9, P1 ;  /* 0x00000009ff037e24 */ /* 0x000fe400088e06ff */
[----:B--2---:R-:W-:Y:S01]  /*0a20*/  IMAD.U32 R8, RZ, RZ, UR4 ;  /* 0x00000004ff087e24 */ /* 0x004fe2000f8e00ff */
[----:B------:R-:W-:Y:S01]  /*0a30*/  UIMAD UR4, UR19, UR8, URZ ;  /* 0x00000008130472a4 */ /* 0x000fe2000f8e02ff */
[----:B------:R-:W-:Y:S01]  /*0a40*/  IMAD.U32 R10, RZ, RZ, UR5 ;  /* 0x00000005ff0a7e24 */ /* 0x000fe2000f8e00ff */
[----:B------:R-:W-:Y:S01]  /*0a50*/  UIADD3 UR19, UPT, UPT, -UR19, UR23, URZ ;  /* 0x0000001713137290 */ /* 0x000fe2000fffe1ff */
[----:B------:R-:W-:Y:S01]  /*0a60*/  IMAD.WIDE.U32 R8, R8, UR17, R2 ;  /* 0x0000001108087c25 */ /* 0x000fe2000f8e0002 */
[----:B----4-:R-:W-:Y:S01]  /*0a70*/  UIMAD UR6, UR18, UR6, URZ ;  /* 0x00000006120672a4 */ /* 0x010fe2000f8e02ff */
[----:B------:R-:W-:Y:S01]  /*0a80*/  LOP3.LUT R3, R0, UR26, RZ, 0xfc, !PT ;  /* 0x0000001a00037c12 */ /* 0x000fe2000f8efcff */
        /* <DEDUP_REMOVED lines=14> */
[----:B------:R-:W-:-:S04]  /*0b70*/  UIADD3 UR9, UP1, UP0, UR4, UR9, UR12 ;  /* 0x0000000904097290 */ /* 0x000fc8000f83e00c */
[----:B------:R-:W-:Y:S01]  /*0b80*/  UIADD3.X UR10, UPT, UPT, UR10, UR5, UR6, UP1, UP0 ;  /* 0x000000050a0a7290 */ /* 0x000fe20008fe0406 */
[----:B------:R-:W-:Y:S11]  /*0b90*/  @P3 BRA `(.L_x_829) ;  /* 0x0000000000383947 */ /* 0x000ff60003800000 */
[----:B------:R-:W1:Y:S01]  /*0ba0*/  LDCU.64 UR4, c[0x0][0x408] ;  /* 0x00008100ff0477ac */ /* 0x000e620008000a00 */
[----:B------:R-:W-:Y:S01]  /*0bb0*/  MOV R10, R8 ;  /* 0x00000008000a7202 */ /* 0x000fe20000000f00 */
[----:B------:R-:W2:Y:S01]  /*0bc0*/  LDCU.64 UR6, c[0x0][0x3f0] ;  /* 0x00007e00ff0677ac */ /* 0x000ea20008000a00 */
[----:B-1----:R-:W-:-:S03]  /*0bd0*/  UIMAD UR11, UR27, UR4, URZ ;  /* 0x000000041b0b72a4 */ /* 0x002fc6000f8e02ff */
[----:B------:R-:W-:-:S03]  /*0be0*/  IMAD.WIDE.U32 R12, R3, UR4, R10 ;  /* 0x00000004030c7c25 */ /* 0x000fc6000f8e000a */
[----:B------:R-:W-:Y:S02]  /*0bf0*/  MOV R2, UR11 ;  /* 0x0000000b00027c02 */ /* 0x000fe40008000f00 */
[----:B--2---:R-:W-:-:S03]  /*0c00*/  LEA R14, P3, R12, UR6, 0x1 ;  /* 0x000000060c0e7c11 */ /* 0x004fc6000f8608ff */
[----:B------:R-:W-:-:S05]  /*0c10*/  IMAD R2, R3, UR5, R2 ;  /* 0x0000000503027c24 */ /* 0x000fca000f8e0202 */
[----:B------:R-:W-:-:S04]  /*0c20*/  IADD3 R2, PT, PT, R13, R2, RZ ;  /* 0x000000020d027210 */ /* 0x000fc80007ffe0ff */
[----:B------:R-:W-:-:S05]  /*0c30*/  LEA.HI.X R15, R12, UR7, R2, 0x1, P3 ;  /* 0x000000070c0f7c11 */ /* 0x000fca00098f0c02 */
[----:B------:R1:W-:Y:S04]  /*0c40*/  STG.E.128 desc[UR20][R14.64], RZ ;  /* 0x000000ff0e007986 */ /* 0x0003e8000c101d14 */
[----:B------:R1:W-:Y:S04]  /*0c50*/  STG.E.128 desc[UR20][R14.64+0x80], RZ ;  /* 0x000080ff0e007986 */ /* 0x0003e8000c101d14 */
[----:B------:R1:W-:Y:S04]  /*0c60*/  STG.E.128 desc[UR20][R14.64+0x100], RZ ;  /* 0x000100ff0e007986 */ /* 0x0003e8000c101d14 */
[----:B------:R1:W-:Y:S02]  /*0c70*/  STG.E.128 desc[UR20][R14.64+0x180], RZ ;  /* 0x000180ff0e007986 */ /* 0x0003e4000c101d14 */
.L_x_829:
[----:B------:R-:W-:Y:S05]  /*0c80*/  BSYNC.RECONVERGENT B0 ;  /* 0x0000000000007941 */ /* 0x000fea0003800200 */
.L_x_828:
        /* <DEDUP_REMOVED lines=9> */
[----:B------:R-:W-:-:S04]  /*0d20*/  IMAD.X R2, RZ, RZ, UR27, P0 ;  /* 0x0000001bff027e24 */ /* 0x000fc800080e06ff */
        /* <DEDUP_REMOVED lines=10> */
.L_x_831:
[----:B------:R-:W-:Y:S05]  /*0dd0*/  BSYNC.RECONVERGENT B0 ;  /* 0x0000000000007941 */ /* 0x000fea0003800200 */
.L_x_830:
[----:B------:R-:W-:Y:S04]  /*0de0*/  BSSY.RECONVERGENT B0, `(.L_x_832) ;  /* 0x0000012000007945 */ /* 0x000fe80003800200 */
[----:B------:R-:W-:Y:S05]  /*0df0*/  @P2 BRA `(.L_x_833) ;  /* 0x0000000000402947 */ /* 0x000fea0003800000 */
[----:B------:R-:W3:Y:S01]  /*0e00*/  LDCU.64 UR6, c[0x0][0x408] ;  /* 0x00008100ff0677ac */ /* 0x000ee20008000a00 */
[----:B------:R-:W-:Y:S01]  /*0e10*/  IADD3 R7, P0, PT, R3, 0x40, RZ ;  /* 0x0000004003077810 */ /* 0x000fe20007f1e0ff */
[----:B------:R-:W-:Y:S01]  /*0e20*/  IMAD.MOV.U32 R12, RZ, RZ, R8 ;  /* 0x000000ffff0c7224 */ /* 0x000fe200078e0008 */
[----:B------:R-:W-:Y:S01]  /*0e30*/  MOV R13, R11 ;  /* 0x0000000b000d7202 */ /* 0x000fe20000000f00 */
[----:B------:R-:W1:Y:S02]  /*0e40*/  LDCU.64 UR4, c[0x0][0x3f0] ;  /* 0x00007e00ff0477ac */ /* 0x000e640008000a00 */
[----:B------:R-:W-:-:S04]  /*0e50*/  IMAD.X R2, RZ, RZ, UR27, P0 ;  /* 0x0000001bff027e24 */ /* 0x000fc800080e06ff */
        /* <DEDUP_REMOVED lines=10> */
.L_x_833:
[----:B------:R-:W-:Y:S05]  /*0f00*/  BSYNC.RECONVERGENT B0 ;  /* 0x0000000000007941 */ /* 0x000fea0003800200 */
.L_x_832:
[----:B------:R-:W-:Y:S04]  /*0f10*/  BSSY.RECONVERGENT B0, `(.L_x_834) ;  /* 0x0000011000007945 */ /* 0x000fe80003800200 */
[----:B------:R-:W-:Y:S05]  /*0f20*/  @P1 BRA `(.L_x_835) ;  /* 0x00000000003c1947 */ /* 0x000fea0003800000 */
[----:B------:R-:W4:Y:S01]  /*0f30*/  LDCU.64 UR6, c[0x0][0x408] ;  /* 0x00008100ff0677ac */ /* 0x000f220008000a00 */
[----:B------:R-:W-:Y:S02]  /*0f40*/  IADD3 R3, P0, PT, R3, 0x60, RZ ;  /* 0x0000006003037810 */ /* 0x000fe40007f1e0ff */
[----:B------:R-:W-:Y:S01]  /*0f50*/  MOV R9, R11 ;  /* 0x0000000b00097202 */ /* 0x000fe20000000f00 */
[----:B------:R-:W5:Y:S01]  /*0f60*/  LDCU.64 UR4, c[0x0][0x3f0] ;  /* 0x00007e00ff0477ac */ /* 0x000f620008000a00 */
[----:B------:R-:W-:-:S05]  /*0f70*/  IADD3.X R2, PT, PT, RZ, UR27, RZ, P0, !PT ;  /* 0x0000001bff027c10 */ /* 0x000fca00087fe4ff */
        /* <DEDUP_REMOVED lines=10> */
.L_x_835:
[----:B------:R-:W-:Y:S05]  /*1020*/  BSYNC.RECONVERGENT B0 ;  /* 0x0000000000007941 */ /* 0x000fea0003800200 */
.L_x_834:
        /* <DEDUP_REMOVED lines=10> */
.L_x_837:
[----:B------:R-:W-:Y:S05]  /*10d0*/  BSYNC.RECONVERGENT B0 ;  /* 0x0000000000007941 */ /* 0x000fea0003800200 */
.L_x_836:
[----:B------:R-:W-:Y:S04]  /*10e0*/  BSSY.RECONVERGENT B0, `(.L_x_838) ;  /* 0x000000a000007945 */ /* 0x000fe80003800200 */
[----:B------:R-:W-:Y:S05]  /*10f0*/  @P5 BRA `(.L_x_839) ;  /* 0x0000000000205947 */ /* 0x000fea0003800000 */
[----:B------:R-:W5:Y:S01]  /*1100*/  LDCU.64 UR4, c[0x0][0x420] ;  /* 0x00008400ff0477ac */ /* 0x000f620008000a00 */
[----:B-1----:R-:W-:-:S05]  /*1110*/  IMAD R0, R6, UR8, RZ ;  /* 0x0000000806007c24 */ /* 0x002fca000f8e02ff */
[----:B------:R-:W-:-:S04]  /*1120*/  IADD3 R2, P0, PT, R0, UR9, RZ ;  /* 0x0000000900027c10 */ /* 0x000fc8000ff1e0ff */
[----:B------:R-:W-:Y:S02]  /*1130*/  LEA.HI.X.SX32 R0, R0, UR10, 0x1, P0 ;  /* 0x0000000a00007c11 */ /* 0x000fe400080f0eff */
[----:B-----5:R-:W-:-:S04]  /*1140*/  LEA R6, P0, R2, UR4, 0x2 ;  /* 0x0000000402067c11 */ /* 0x020fc8000f8010ff */
[----:B------:R-:W-:Y:S01]  /*1150*/  LEA.HI.X R7, R2, UR5, R0, 0x2, P0 ;  /* 0x0000000502077c11 */ /* 0x000fe200080f1400 */
[----:B------:R-:W-:-:S05]  /*1160*/  IMAD.MOV.U32 R0, RZ, RZ, 0x7f800000 ;  /* 0x7f800000ff007424 */ /* 0x000fca00078e00ff */
[----:B------:R1:W-:Y:S03]  /*1170*/  STG.E desc[UR20][R6.64], R0 ;  /* 0x0000000006007986 */ /* 0x0003e6000c101914 */
.L_x_839:
[----:B------:R-:W-:Y:S05]  /*1180*/  BSYNC.RECONVERGENT B0 ;  /* 0x0000000000007941 */ /* 0x000fea0003800200 */
.L_x_838:
        /* <DEDUP_REMOVED lines=10> */
.L_x_841:
[----:B------:R-:W-:Y:S05]  /*1230*/  BSYNC.RECONVERGENT B0 ;  /* 0x0000000000007941 */ /* 0x000fea0003800200 */
.L_x_840:
[----:B------:R-:W-:Y:S05]  /*1240*/  @P3 EXIT ;  /* 0x000000000000394d */ /* 0x000fea0003800000 */
[----:B------:R-:W5:Y:S01]  /*1250*/  LDCU.64 UR4, c[0x0][0x420] ;  /* 0x00008400ff0477ac */ /* 0x000f620008000a00 */
[----:B-1----:R-:W-:-:S05]  /*1260*/  IMAD R0, R4, UR8, RZ ;  /* 0x0000000804007c24 */ /* 0x002fca000f8e02ff */
[----:B------:R-:W-:-:S04]  /*1270*/  IADD3 R2, P0, PT, R0, UR9, RZ ;  /* 0x0000000900027c10 */ /* 0x000fc8000ff1e0ff */
[----:B------:R-:W-:Y:S02]  /*1280*/  LEA.HI.X.SX32 R0, R0, UR10, 0x1, P0 ;  /* 0x0000000a00007c11 */ /* 0x000fe400080f0eff */
[----:B-----5:R-:W-:-:S04]  /*1290*/  LEA R4, P0, R2, UR4, 0x2 ;  /* 0x0000000402047c11 */ /* 0x020fc8000f8010ff */
[----:B------:R-:W-:Y:S01]  /*12a0*/  LEA.HI.X R5, R2, UR5, R0, 0x2, P0 ;  /* 0x0000000502057c11 */ /* 0x000fe200080f1400 */
[----:B------:R-:W-:-:S05]  /*12b0*/  IMAD.MOV.U32 R0, RZ, RZ, 0x7f800000 ;  /* 0x7f800000ff007424 */ /* 0x000fca00078e00ff */
[----:B------:R-:W-:Y:S01]  /*12c0*/  STG.E desc[UR20][R4.64], R0 ;  /* 0x0000000004007986 */ /* 0x000fe2000c101914 */
[----:B------:R-:W-:Y:S05]  /*12d0*/  EXIT ;  /* 0x000000000000794d */ /* 0x000fea0003800000 */
.L_x_826:
        /* <DEDUP_REMOVED lines=21> */
.L_x_842:
[----:B------:R-:W1:Y:S01]  /*1430*/  LDCU.64 UR10, c[0x0][0x3b8] ;  /* 0x00007700ff0a77ac */ /* 0x000e620008000a00 */
[----:B------:R-:W-:-:S04]  /*1440*/  UIADD3 UR31, UPT, UPT, UR12, UR13, URZ ;  /* 0x0000000d0c1f7290 */ /* 0x000fc8000fffe0ff */
[----:B-1----:R-:W-:Y:S02]  /*1450*/  UIMAD.WIDE.U32 UR6, UR31, UR10, URZ ;  /* 0x0000000a1f0672a5 */ /* 0x002fe4000f8e00ff */
[----:B------:R-:W-:-:S04]  /*1460*/  UIMAD UR31, UR31, UR11, URZ ;  /* 0x0000000b1f1f72a4 */ /* 0x000fc8000f8e02ff */
[----:B------:R-:W-:Y:S02]  /*1470*/  UIADD3 UR31, UPT, UPT, UR7, UR31, URZ ;  /* 0x0000001f071f7290 */ /* 0x000fe4000fffe0ff */
.L_x_843:
        /* <DEDUP_REMOVED lines=38> */
.L_x_844:
[----:B------:R-:W1:Y:S01]  /*16e0*/  LDCU.64 UR8, c[0x0][0x3c0] ;  /* 0x00007800ff0877ac */ /* 0x000e620008000a00 */
[----:B------:R-:W-:-:S04]  /*16f0*/  UIADD3 UR12, UPT, UPT, UR12, UR13, URZ ;  /* 0x0000000d0c0c7290 */ /* 0x000fc8000fffe0ff */
[----:B-1----:R-:W-:Y:S02]  /*1700*/  UIMAD.WIDE.U32 UR32, UR12, UR8, URZ ;  /* 0x000000080c2072a5 */ /* 0x002fe4000f8e00ff */
[----:B------:R-:W-:-:S04]  /*1710*/  UIMAD UR12, UR12, UR9, URZ ;  /* 0x000000090c0c72a4 */ /* 0x000fc8000f8e02ff */
[----:B------:R-:W-:-:S12]  /*1720*/  UIADD3 UR29, UPT, UPT, UR33, UR12, URZ ;  /* 0x0000000c211d7290 */ /* 0x000fd8000fffe0ff */
.L_x_845:
[----:B------:R-:W-:Y:S01]  /*1730*/  UIADD3 UR27, UPT, UPT, -UR19, UR23, URZ ;  /* 0x00000017131b7290 */ /* 0x000fe2000fffe1ff */
[----:B------:R-:W-:Y:S01]  /*1740*/  SHF.R.U32.HI R13, RZ, 0x3, R166 ;  /* 0x00000003ff0d7819 */ /* 0x000fe200000116a6 */
[C---:B------:R-:W-:Y:S01]  /*1750*/  IMAD.SHL.U32 R196, R166.reuse, 0x8, RZ ;  /* 0x00000008a6c47824 */ /* 0x040fe200078e00ff */
[----:B------:R-:W1:Y:S01]  /*1760*/  LDCU.64 UR12, c[0x0][0x3c8] ;  /* 0x00007900ff0c77ac */ /* 0x000e620008000a00 */
[----:B------:R-:W-:Y:S01]  /*1770*/  SHF.R.S32.HI R12, RZ, 0x1f, R0 ;  /* 0x0000001fff0c7819 */ /* 0x000fe20000011400 */
[----:B------:R-:W-:Y:S01]  /*1780*/  IMAD.SHL.U32 R178, R166, 0x20, RZ ;  /* 0x00000020a6b27824 */ /* 0x000fe200078e00ff */
[C---:B------:R-:W-:Y:S01]  /*1790*/  ISETP.GE.AND P2, PT, R13.reuse, UR27, PT ;  /* 0x0000001b0d007c0c */ /* 0x040fe2000bf46270 */
[C---:B------:R-:W-:Y:S01]  /*17a0*/  VIADD R16, R13.reuse, 0x20 ;  /* 0x000000200d107836 */ /* 0x040fe20000000000 */
[C---:B------:R-:W-:Y:S01]  /*17b0*/  LOP3.LUT R167, R196.reuse, 0x38, RZ, 0xc0, !PT ;  /* 0x00000038c4a77812 */ /* 0x040fe200078ec0ff */
[C---:B------:R-:W-:Y:S01]  /*17c0*/  VIADD R5, R13.reuse, 0x40 ;  /* 0x000000400d057836 */ /* 0x040fe20000000000 */
[----:B------:R-:W-:Y:S01]  /*17d0*/  LOP3.LUT R218, R196, 0x1f8, RZ, 0xc0, !PT ;  /* 0x000001f8c4da7812 */ /* 0x000fe200078ec0ff */
[----:B------:R-:W-:Y:S01]  /*17e0*/  VIADD R4, R13, 0x60 ;  /* 0x000000600d047836 */ /* 0x000fe20000000000 */
[----:B------:R-:W-:Y:S01]  /*17f0*/  IADD3 R24, P0, PT, R167, UR6, RZ ;  /* 0x00000006a7187c10 */ /* 0x000fe2000ff1e0ff */
[----:B------:R-:W2:Y:S01]  /*1800*/  LDCU.128 UR4, c[0x0][0x3d0] ;  /* 0x00007a00ff0477ac */ /* 0x000ea20008000c00 */
[----:B------:R-:W-:Y:S01]  /*1810*/  ISETP.GE.AND P1, PT, R16, UR27, PT ;  /* 0x0000001b10007c0c */ /* 0x000fe2000bf26270 */
[----:B------:R-:W-:Y:S01]  /*1820*/  IMAD.MOV.U32 R212, RZ, RZ, 0x20 ;  /* 0x00000020ffd47424 */ /* 0x000fe200078e00ff */
[----:B------:R-:W-:Y:S01]  /*1830*/  ISETP.GE.AND P6, PT, R5, UR27, PT ;  /* 0x0000001b05007c0c */ /* 0x000fe2000bfc6270 */
[----:B------:R-:W-:Y:S01]  /*1840*/  IMAD.X R25, RZ, RZ, UR31, P0 ;  /* 0x0000001fff197e24 */ /* 0x000fe200080e06ff */
[----:B------:R-:W-:Y:S01]  /*1850*/  IADD3 R6, P0, PT, R167, UR30, RZ ;  /* 0x0000001ea7067c10 */ /* 0x000fe2000ff1e0ff */
[----:B------:R-:W3:Y:S01]  /*1860*/  @!P2 LDC.64 R10, c[0x0][0x3b0] ;  /* 0x0000ec00ff0aab82 */ /* 0x000ee20000000a00 */
[----:B------:R-:W-:Y:S01]  /*1870*/  UIMAD.WIDE.U32 UR30, UR26, 0x80, URZ ;  /* 0x000000801a1e78a5 */ /* 0x000fe2000f8e00ff */
[----:B-1----:R-:W-:Y:S01]  /*1880*/  IMAD.U32 R14, RZ, RZ, UR12 ;  /* 0x0000000cff0e7e24 */ /* 0x002fe2000f8e00ff */
[----:B------:R-:W-:Y:S01]  /*1890*/  ISETP.GE.AND P5, PT, R4, UR27, PT ;  /* 0x0000001b04007c0c */ /* 0x000fe2000bfa6270 */
[----:B------:R-:W-:Y:S01]  /*18a0*/  IMAD.X R7, RZ, RZ, UR28, P0 ;  /* 0x0000001cff077e24 */ /* 0x000fe200080e06ff */
[----:B------:R-:W-:Y:S01]  /*18b0*/  LOP3.LUT R22, R196, 0x1e00, RZ, 0xc0, !PT ;  /* 0x00001e00c4167812 */ /* 0x000fe200078ec0ff */
[----:B------:R-:W-:Y:S01]  /*18c0*/  IMAD.U32 R20, RZ, RZ, UR13 ;  /* 0x0000000dff147e24 */ /* 0x000fe2000f8e00ff */
[----:B------:R-:W1:Y:S01]  /*18d0*/  LDCU.64 UR12, c[0x0][0x388] ;  /* 0x00007100ff0c77ac */ /* 0x000e620008000a00 */
[----:B------:R-:W-:Y:S01]  /*18e0*/  IMAD.WIDE.U32 R14, R14, UR17, R6 ;  /* 0x000000110e0e7c25 */ /* 0x000fe2000f8e0006 */
[----:B------:R-:W4:Y:S01]  /*18f0*/  S2UR UR26, SR_CgaCtaId ;  /* 0x00000000001a79c3 */ /* 0x000f220000008800 */
[C---:B------:R-:W-:Y:S01]  /*1900*/  LOP3.LUT R18, R13.reuse, UR30, RZ, 0xfc, !PT ;  /* 0x0000001e0d127c12 */ /* 0x040fe2000f8efcff */
[----:B------:R-:W5:Y:S01]  /*1910*/  S2R R228, SR_CTAID.X ;  /* 0x0000000000e47919 */ /* 0x000f620000002500 */
[----:B------:R-:W-:Y:S01]  /*1920*/  IMAD.WIDE.U32 R24, R13, UR10, R24 ;  /* 0x0000000a0d187c25 */ /* 0x000fe2000f8e0018 */
[----:B------:R-:W-:-:S02]  /*1930*/  LOP3.LUT R218, R218, 0x38, R166, 0x78, !PT ;  /* 0x00000038dada7812 */ /* 0x000fc400078e78a6 */
[----:B------:R-:W-:Y:S01]  /*1940*/  @!P1 IADD3 R17, P0, PT, R18, 0x20, RZ ;  /* 0x0000002012119810 */ /* 0x000fe20007f1e0ff */
[----:B------:R-:W-:Y:S01]  /*1950*/  IMAD R25, R13, UR11, R25 ;  /* 0x0000000b0d197c24 */ /* 0x000fe2000f8e0219 */
[----:B------:R-:W5:Y:S01]  /*1960*/  @!P2 LDC.64 R8, c[0x0][0x380] ;  /* 0x0000e000ff08ab82 */ /* 0x000f620000000a00 */
[----:B--2---:R-:W-:Y:S01]  /*1970*/  IMAD R216, R12, UR4, RZ ;  /* 0x000000040cd87c24 */ /* 0x004fe2000f8e02ff */
[----:B------:R-:W-:Y:S01]  /*1980*/  LOP3.LUT R218, R218, R22, RZ, 0xfc, !PT ;  /* 0x00000016dada7212 */ /* 0x000fe200078efcff */
[----:B------:R-:W-:Y:S01]  /*1990*/  IMAD R15, R20, UR17, R15 ;  /* 0x00000011140f7c24 */ /* 0x000fe2000f8e020f */
[----:B------:R-:W-:Y:S01]  /*19a0*/  SHF.R.U32.HI R192, RZ, 0x1, R166 ;  /* 0x00000001ffc07819 */ /* 0x000fe200000116a6 */
[----:B------:R-:W-:Y:S01]  /*19b0*/  IMAD R216, R0, UR5, R216 ;  /* 0x0000000500d87c24 */ /* 0x000fe2000f8e02d8 */
[----:B------:R-:W-:Y:S01]  /*19c0*/  UMOV UR5, 0x400 ;  /* 0x0000040000057882 */ /* 0x000fe20000000000 */
[----:B---3--:R-:W-:Y:S01]  /*19d0*/  @!P2 IMAD R19, R10, UR31, RZ ;  /* 0x0000001f0a13ac24 */ /* 0x008fe2000f8e02ff */
[----:B------:R-:W2:Y:S01]  /*19e0*/  @!P1 LDC.64 R6, c[0x0][0x3b0] ;  /* 0x0000ec00ff069b82 */ /* 0x000ea20000000a00 */
[----:B------:R-:W-:Y:S01]  /*19f0*/  IMAD.WIDE.U32 R20, R0, UR4, R24 ;  /* 0x0000000400147c25 */ /* 0x000fe2000f8e0018 */
[----:B------:R-:W-:-:S02]  /*1a00*/  LOP3.LUT R179, R192, 0x8, RZ, 0xc0, !PT ;  /* 0x00000008c0b37812 */ /* 0x000fc400078ec0ff */
[----:B------:R-:W-:Y:S01]  /*1a10*/  LOP3.LUT R224, R166, 0x1f, RZ, 0xc0, !PT ;  /* 0x0000001fa6e07812 */ /* 0x000fe200078ec0ff */
[----:B------:R-:W-:Y:S02]  /*1a20*/  @!P2 IMAD R11, R18, R11, R19 ;  /* 0x0000000b120ba224 */ /* 0x000fe400078e0213 */
[----:B------:R-:W-:Y:S01]  /*1a30*/  @!P1 IMAD.X R19, RZ, RZ, UR31, P0 ;  /* 0x0000001fff139e24 */ /* 0x000fe200080e06ff */
[----:B------:R-:W3:Y:S01]  /*1a40*/  @!P1 LDC.64 R4, c[0x0][0x380] ;  /* 0x0000e000ff049b82 */ /* 0x000ee20000000a00 */
[----:B------:R-:W-:Y:S01]  /*1a50*/  IMAD.IADD R216, R21, 0x1, R216 ;  /* 0x0000000115d87824 */ /* 0x000fe200078e02d8 */
[----:B-1----:R-:W-:Y:S01]  /*1a60*/  LEA R217, P0, R20, UR12, 0x1 ;  /* 0x0000000c14d97c11 */ /* 0x002fe2000f8008ff */
[----:B------:R-:W-:Y:S01]  /*1a70*/  @!P2 IMAD.WIDE.U32 R22, R18, R10, R14 ;  /* 0x0000000a1216a225 */ /* 0x000fe200078e000e */
[----:B------:R-:W-:Y:S02]  /*1a80*/  UIADD3 UR12, UPT, UPT, UR15, -0x1, URZ ;  /* 0xffffffff0f0c7890 */ /* 0x000fe4000fffe0ff */
[----:B------:R-:W-:Y:S01]  /*1a90*/  LEA.HI.X R216, R20, UR13, R216, 0x1, P0 ;  /* 0x0000000d14d87c11 */ /* 0x000fe200080f0cd8 */
[----:B------:R-:W-:Y:S01]  /*1aa0*/  @!P2 IMAD.IADD R11, R23, 0x1, R11 ;  /* 0x00000001170ba824 */ /* 0x000fe200078e020b */
[----:B----4-:R-:W-:Y:S01]  /*1ab0*/  ULEA UR5, UR26, UR5, 0x18 ;  /* 0x000000051a057291 */ /* 0x010fe2000f8ec0ff */
[C---:B-----5:R-:W-:Y:S01]  /*1ac0*/  @!P2 LEA R8, P0, R22.reuse, R8, 0x1 ;  /* 0x000000081608a211 */ /* 0x060fe200078008ff */
[----:B------:R-:W-:Y:S01]  /*1ad0*/  @!P1 IMAD.MOV.U32 R24, RZ, RZ, R14 ;  /* 0x000000ffff189224 */ /* 0x000fe200078e000e */
[----:B------:R-:W-:Y:S01]  /*1ae0*/  USHF.L.U32 UR4, UR12, 0x6, URZ ;  /* 0x000000060c047899 */ /* 0x000fe200080006ff */
[----:B------:R-:W-:Y:S01]  /*1af0*/  @!P1 IMAD.MOV.U32 R25, RZ, RZ, R15 ;  /* 0x000000ffff199224 */ /* 0x000fe200078e000f */
[----:B------:R-:W-:Y:S01]  /*1b00*/  @!P2 LEA.HI.X R9, R22, R9, R11, 0x1, P0 ;  /* 0x000000091609a211 */ /* 0x000fe200000f0c0b */
[----:B------:R-:W-:Y:S01]  /*1b10*/  USHF.L.U64.HI UR13, UR10, 0x6, UR11 ;  /* 0x000000060a0d7899 */ /* 0x000fe2000801020b */
[----:B------:R-:W1:Y:S01]  /*1b20*/  @!P6 LDC.64 R10, c[0x0][0x3b0] ;  /* 0x0000ec00ff0aeb82 */ /* 0x000e620000000a00 */
[-C--:B--2---:R-:W-:Y:S01]  /*1b30*/  @!P1 IMAD R19, R19, R6.reuse, RZ ;  /* 0x0000000613139224 */ /* 0x084fe200078e02ff */
[----:B------:R-:W-:Y:S01]  /*1b40*/  LEA R218, R218, UR5, 0x1 ;  /* 0x00000005dada7c11 */ /* 0x000fe2000f8e08ff */
[----:B------:R-:W-:Y:S01]  /*1b50*/  @!P1 IMAD.WIDE.U32 R24, R17, R6, R24 ;  /* 0x0000000611189225 */ /* 0x000fe200078e0018 */
[----:B------:R-:W-:-:S02]  /*1b60*/  UIADD3 UR28, UPT, UPT, -UR4, UR22, URZ ;  /* 0x00000016041c7290 */ /* 0x000fc4000fffe1ff */
[----:B------:R-:W-:Y:S01]  /*1b70*/  USHF.L.U32 UR26, UR10, 0x6, URZ ;  /* 0x000000060a1a7899 */ /* 0x000fe200080006ff */
[----:B------:R-:W-:Y:S01]  /*1b80*/  @!P1 IMAD R7, R17, R7, R19 ;  /* 0x0000000711079224 */ /* 0x000fe200078e0213 */
[----:B------:R-:W-:Y:S01]  /*1b90*/  @!PT LDS RZ, [RZ] ;  /* 0x00000000fffff984 */ /* 0x000fe20000000800 */
[----:B------:R-:W-:Y:S01]  /*1ba0*/  @!PT LDS RZ, [RZ] ;  /* 0x00000000fffff984 */ /* 0x000fe20000000800 */
[----:B------:R-:W-:Y:S01]  /*1bb0*/  @!PT LDS RZ, [RZ] ;  /* 0x00000000fffff984 */ /* 0x000fe20000000800 */
[----:B------:R-:W-:Y:S01]  /*1bc0*/  @!P2 LDGSTS.E.BYPASS.LTC128B.128 [R218], desc[UR20][R8.64] ;  /* 0x0000000008daafae */ /* 0x000fe2000b981a14 */
[----:B---3--:R-:W-:Y:S01]  /*1bd0*/  @!P1 LEA R20, P0, R24, R4, 0x1 ;  /* 0x0000000418149211 */ /* 0x008fe200078008ff */
[----:B------:R-:W-:Y:S01]  /*1be0*/  UIMAD.WIDE.U32 UR34, UR26, UR12, URZ ;  /* 0x0000000c1a2272a5 */ /* 0x000fe2000f8e00ff */
[----:B------:R-:W-:Y:S01]  /*1bf0*/  @!P1 IMAD.IADD R7, R25, 0x1, R7 ;  /* 0x0000000119079824 */ /* 0x000fe200078e0207 */
[----:B------:R-:W-:Y:S01]  /*1c00*/  @!P2 LDGSTS.E.BYPASS.LTC128B.128 [R218+0x4000], desc[UR20][R8.64+0x80] ;  /* 0x0400008008daafae */ /* 0x000fe2000b981a14 */
[----:B------:R-:W-:Y:S01]  /*1c10*/  ISETP.GE.AND P4, PT, R13, UR28, PT ;  /* 0x0000001c0d007c0c */ /* 0x000fe2000bf86270 */
[----:B------:R-:W-:Y:S01]  /*1c20*/  UIMAD UR30, UR13, UR12, URZ ;  /* 0x0000000c0d1e72a4 */ /* 0x000fe2000f8e02ff */
[----:B------:R-:W-:Y:S01]  /*1c30*/  @!P6 IADD3 R19, P3, PT, R18, 0x40, RZ ;  /* 0x000000401213e810 */ /* 0x000fe20007f7e0ff */
[----:B------:R-:W-:Y:S01]  /*1c40*/  @!P2 LDGSTS.E.BYPASS.LTC128B.128 [R218+0x8000], desc[UR20][R8.64+0x100] ;  /* 0x0800010008daafae */ /* 0x000fe2000b981a14 */
[----:B------:R-:W-:Y:S01]  /*1c50*/  @!P1 LEA.HI.X R21, R24, R5, R7, 0x1, P0 ;  /* 0x0000000518159211 */ /* 0x000fe200000f0c07 */
[----:B------:R-:W-:Y:S01]  /*1c60*/  UIADD3 UR30, UPT, UPT, UR35, UR30, URZ ;  /* 0x0000001e231e7290 */ /* 0x000fe2000fffe0ff */
[----:B------:R-:W-:Y:S01]  /*1c70*/  @!P5 IADD3 R18, P0, PT, R18, 0x60, RZ ;  /* 0x000000601212d810 */ /* 0x000fe20007f1e0ff */
[----:B------:R2:W-:Y:S01]  /*1c80*/  @!P2 LDGSTS.E.BYPASS.LTC128B.128 [R218+0xc000], desc[UR20][R8.64+0x180] ;  /* 0x0c00018008daafae */ /* 0x0005e2000b981a14 */
[----:B------:R-:W-:Y:S01]  /*1c90*/  IADD3 R24, P2, PT, R167, UR32, RZ ;  /* 0x00000020a7187c10 */ /* 0x000fe2000ff5e0ff */
[----:B------:R-:W-:Y:S01]  /*1ca0*/  IMAD.U32 R22, RZ, RZ, UR34 ;  /* 0x00000022ff167e24 */ /* 0x000fe2000f8e00ff */
[----:B------:R-:W3:Y:S01]  /*1cb0*/  @!P5 LDC.64 R6, c[0x0][0x3b0] ;  /* 0x0000ec00ff06db82 */ /* 0x000ee20000000a00 */
[----:B------:R-:W-:Y:S01]  /*1cc0*/  @!P6 IMAD.X R4, RZ, RZ, UR31, P3 ;  /* 0x0000001fff04ee24 */ /* 0x000fe200098e06ff */
[----:B------:R-:W-:Y:S01]  /*1cd0*/  ISETP.GE.AND P3, PT, R16, UR28, PT ;  /* 0x0000001c10007c0c */ /* 0x000fe2000bf66270 */
[----:B------:R-:W-:Y:S01]  /*1ce0*/  IMAD.X R25, RZ, RZ, UR29, P2 ;  /* 0x0000001dff197e24 */ /* 0x000fe200090e06ff */
[----:B------:R-:W-:Y:S01]  /*1cf0*/  USHF.L.U32 UR29, UR10, 0x5, URZ ;  /* 0x000000050a1d7899 */ /* 0x000fe200080006ff */
[----:B------:R-:W-:Y:S01]  /*1d00*/  @!P5 IMAD.X R17, RZ, RZ, UR31, P0 ;  /* 0x0000001fff11de24 */ /* 0x000fe200080e06ff */
[----:B------:R-:W-:Y:S01]  /*1d10*/  @!P4 LEA R26, P0, R22, R217, 0x1 ;  /* 0x000000d9161ac211 */ /* 0x000fe200078008ff */
[C---:B------:R-:W-:Y:S01]  /*1d20*/  IMAD.WIDE.U32 R24, R13.reuse, UR8, R24 ;  /* 0x000000080d187c25 */ /* 0x040fe2000f8e0018 */
[----:B------:R-:W-:Y:S01]  /*1d30*/  ISETP.GE.AND P2, PT, R16, UR28, PT ;  /* 0x0000001c10007c0c */ /* 0x000fe2000bf46270 */
[----:B------:R-:W-:Y:S01]  /*1d40*/  @!P1 LDGSTS.E.BYPASS.LTC128B.128 [R218+0x1000], desc[UR20][R20.64] ;  /* 0x0100000014da9fae */ /* 0x000fe2000b981a14 */
[----:B------:R-:W-:Y:S01]  /*1d50*/  USHF.L.U64.HI UR28, UR10, 0x5, UR11 ;  /* 0x000000050a1c7899 */ /* 0x000fe2000801020b */
[----:B------:R-:W-:Y:S01]  /*1d60*/  IMAD.U32 R5, RZ, RZ, UR30 ;  /* 0x0000001eff057e24 */ /* 0x000fe2000f8e00ff */
[----:B------:R-:W-:Y:S01]  /*1d70*/  USHF.L.U32 UR31, UR8, 0x6, URZ ;  /* 0x00000006081f7899 */ /* 0x000fe200080006ff */
[----:B------:R-:W-:Y:S01]  /*1d80*/  IMAD R25, R13, UR9, R25 ;  /* 0x000000090d197c24 */ /* 0x000fe2000f8e0219 */
[----:B------:R-:W-:Y:S01]  /*1d90*/  @!P1 LDGSTS.E.BYPASS.LTC128B.128 [R218+0x5000], desc[UR20][R20.64+0x80] ;  /* 0x0500008014da9fae */ /* 0x000fe2000b981a14 */
[----:B-1----:R-:W-:Y:S01]  /*1da0*/  @!P6 IMAD R13, R4, R10, RZ ;  /* 0x0000000a040de224 */ /* 0x002fe200078e02ff */
[----:B------:R-:W-:Y:S01]  /*1db0*/  @!P4 LEA.HI.X R27, R22, R216, R5, 0x1, P0 ;  /* 0x000000d8161bc211 */ /* 0x000fe200000f0c05 */
[----:B------:R-:W-:Y:S01]  /*1dc0*/  @!P6 IMAD.MOV.U32 R28, RZ, RZ, R14 ;  /* 0x000000ffff1ce224 */ /* 0x000fe200078e000e */
[----:B------:R-:W1:Y:S01]  /*1dd0*/  @!P5 LDC.64 R4, c[0x0][0x380] ;  /* 0x0000e000ff04db82 */ /* 0x000e620000000a00 */
[----:B------:R-:W-:Y:S01]  /*1de0*/  @!P6 IMAD.MOV.U32 R29, RZ, RZ, R15 ;  /* 0x000000ffff1de224 */ /* 0x000fe200078e000f */
[----:B------:R-:W-:Y:S01]  /*1df0*/  VOTEU.ALL UP0, P3 ;  /* 0x0000000000ff7886 */ /* 0x000fe20001800000 */
[C---:B------:R-:W-:Y:S01]  /*1e00*/  @!P6 IMAD R11, R19.reuse, R11, R13 ;  /* 0x0000000b130be224 */ /* 0x040fe200078e020d */
[----:B------:R-:W-:Y:S01]  /*1e10*/  @!P1 LDGSTS.E.BYPASS.LTC128B.128 [R218+0x9000], desc[UR20][R20.64+0x100] ;  /* 0x0900010014da9fae */ /* 0x000fe2000b981a14 */
[----:B------:R-:W-:Y:S01]  /*1e20*/  @!P6 IMAD.WIDE.U32 R28, R19, R10, R28 ;  /* 0x0000000a131ce225 */ /* 0x000fe200078e001c */
[----:B------:R-:W-:-:S02]  /*1e30*/  UIMAD.WIDE.U32 UR32, UR31, UR12, URZ ;  /* 0x0000000c1f2072a5 */ /* 0x000fc4000f8e00ff */
[----:B--2---:R-:W2:Y:S01]  /*1e40*/  @!P6 LDC.64 R8, c[0x0][0x380] ;  /* 0x0000e000ff08eb82 */ /* 0x004ea20000000a00 */
[-C--:B---3--:R-:W-:Y:S01]  /*1e50*/  @!P5 IMAD R17, R17, R6.reuse, RZ ;  /* 0x000000061111d224 */ /* 0x088fe200078e02ff */
[----:B------:R-:W-:Y:S01]  /*1e60*/  @!UP0 UIADD3 UR34, UP1, UPT, UR29, UR34, URZ ;  /* 0x000000221d228290 */ /* 0x000fe2000ff3e0ff */
[----:B------:R-:W-:Y:S01]  /*1e70*/  @!P6 IMAD.IADD R11, R29, 0x1, R11 ;  /* 0x000000011d0be824 */ /* 0x000fe200078e020b */
[----:B------:R-:W-:Y:S01]  /*1e80*/  @!P1 LDGSTS.E.BYPASS.LTC128B.128 [R218+0xd000], desc[UR20][R20.64+0x180] ;  /* 0x0d00018014da9fae */ /* 0x000fe2000b981a14 */
[C---:B------:R-:W-:Y:S01]  /*1e90*/  @!P5 IMAD R7, R18.reuse, R7, R17 ;  /* 0x000000071207d224 */ /* 0x040fe200078e0211 */
[----:B------:R-:W-:Y:S01]  /*1ea0*/  @!UP0 UIADD3.X UR30, UPT, UPT, UR28, UR30, URZ, UP1, !UPT ;  /* 0x0000001e1c1e8290 */ /* 0x000fe20008ffe4ff */
[----:B------:R-:W-:Y:S01]  /*1eb0*/  @!P5 IMAD.WIDE.U32 R14, R18, R6, R14 ;  /* 0x00000006120ed225 */ /* 0x000fe200078e000e */
[----:B------:R-:W-:-:S03]  /*1ec0*/  UISETP.NE.AND UP1, UPT, UR15, 0x1, UPT ;  /* 0x000000010f00788c */ /* 0x000fc6000bf25270 */
[----:B------:R-:W-:Y:S02]  /*1ed0*/  @!P5 IMAD.IADD R7, R15, 0x1, R7 ;  /* 0x000000010f07d824 */ /* 0x000fe400078e0207 */
[----:B------:R-:W-:Y:S02]  /*1ee0*/  IMAD.U32 R6, RZ, RZ, UR34 ;  /* 0x00000022ff067e24 */ /* 0x000fe4000f8e00ff */
[----:B------:R-:W-:Y:S01]  /*1ef0*/  IMAD.U32 R10, RZ, RZ, UR30 ;  /* 0x0000001eff0a7e24 */ /* 0x000fe2000f8e00ff */
[----:B-1----:R-:W-:Y:S01]  /*1f00*/  @!P5 LEA R4, P1, R14, R4, 0x1 ;  /* 0x000000040e04d211 */ /* 0x002fe200078208ff */
[----:B------:R-:W-:Y:S01]  /*1f10*/  IMAD R12, R12, UR6, RZ ;  /* 0x000000060c0c7c24 */ /* 0x000fe2000f8e02ff */
[----:B------:R-:W-:Y:S01]  /*1f20*/  USHF.L.U64.HI UR30, UR8, 0x6, UR9 ;  /* 0x00000006081e7899 */ /* 0x000fe20008010209 */
[----:B------:R-:W-:Y:S01]  /*1f30*/  IMAD.WIDE.U32 R24, R0, UR6, R24 ;  /* 0x0000000600187c25 */ /* 0x000fe2000f8e0018 */
[----:B------:R-:W-:-:S03]  /*1f40*/  @!P5 LEA.HI.X R5, R14, R5, R7, 0x1, P1 ;  /* 0x000000050e05d211 */ /* 0x000fc600008f0c07 */
[----:B------:R-:W-:Y:S01]  /*1f50*/  IMAD R12, R0, UR7, R12 ;  /* 0x00000007000c7c24 */ /* 0x000fe2000f8e020c */
[----:B--2---:R-:W-:Y:S01]  /*1f60*/  @!P6 LEA R8, P0, R28, R8, 0x1 ;  /* 0x000000081c08e211 */ /* 0x004fe200078008ff */
[----:B------:R-:W1:Y:S01]  /*1f70*/  LDCU.64 UR6, c[0x0][0x390] ;  /* 0x00007200ff0677ac */ /* 0x000e620008000a00 */
[----:B------:R-:W-:Y:S02]  /*1f80*/  IMAD.SHL.U32 R0, R166, 0x40, RZ ;  /* 0x00000040a6007824 */ /* 0x000fe400078e00ff */
[----:B------:R-:W-:Y:S01]  /*1f90*/  @!P6 LEA.HI.X R9, R28, R9, R11, 0x1, P0 ;  /* 0x000000091c09e211 */ /* 0x000fe200000f0c0b */
[----:B------:R-:W-:Y:S01]  /*1fa0*/  IMAD.IADD R12, R25, 0x1, R12 ;  /* 0x00000001190c7824 */ /* 0x000fe200078e020c */
[----:B------:R-:W-:Y:S01]  /*1fb0*/  @!P3 LEA R16, P0, R6, R217, 0x1 ;  /* 0x000000d90610b211 */ /* 0x000fe200078008ff */
[----:B------:R-:W-:Y:S01]  /*1fc0*/  IMAD.U32 R11, RZ, RZ, UR33 ;  /* 0x00000021ff0b7e24 */ /* 0x000fe2000f8e00ff */
[----:B------:R-:W-:Y:S01]  /*1fd0*/  LOP3.LUT R7, R0, 0x200, RZ, 0xc0, !PT ;  /* 0x0000020000077812 */ /* 0x000fe200078ec0ff */
[----:B------:R-:W-:Y:S01]  /*1fe0*/  @!P6 LDGSTS.E.BYPASS.LTC128B.128 [R218+0x2000], desc[UR20][R8.64] ;  /* 0x0200000008daefae */ /* 0x000fe2000b981a14 */
[----:B------:R-:W-:Y:S01]  /*1ff0*/  @!P3 LEA.HI.X R17, R6, R216, R10, 0x1, P0 ;  /* 0x000000d80611b211 */ /* 0x000fe200000f0c0a */
[----:B------:R-:W-:Y:S01]  /*2000*/  IMAD.U32 R6, RZ, RZ, UR9 ;  /* 0x00000009ff067e24 */ /* 0x000fe2000f8e00ff */
[----:B------:R-:W-:Y:S01]  /*2010*/  UIMAD UR9, UR30, UR12, URZ ;  /* 0x0000000c1e0972a4 */ /* 0x000fe2000f8e02ff */
[----:B------:R-:W-:Y:S01]  /*2020*/  @!P6 LDGSTS.E.BYPASS.LTC128B.128 [R218+0x6000], desc[UR20][R8.64+0x80] ;  /* 0x0600008008daefae */ /* 0x000fe2000b981a14 */
[----:B------:R-:W-:Y:S01]  /*2030*/  IMAD.U32 R10, RZ, RZ, UR32 ;  /* 0x00000020ff0a7e24 */ /* 0x000fe2000f8e00ff */
[----:B------:R-:W-:Y:S01]  /*2040*/  LOP3.LUT R178, R7, 0x7c00, R178, 0xf8, !PT ;  /* 0x00007c0007b27812 */ /* 0x000fe200078ef8b2 */
[----:B------:R-:W-:Y:S01]  /*2050*/  UIADD3 UR9, UPT, UPT, UR33, UR9, URZ ;  /* 0x0000000921097290 */ /* 0x000fe2000fffe0ff */
[----:B------:R-:W-:Y:S01]  /*2060*/  @!P6 LDGSTS.E.BYPASS.LTC128B.128 [R218+0xa000], desc[UR20][R8.64+0x100] ;  /* 0x0a00010008daefae */ /* 0x000fe2000b981a14 */
[----:B------:R-:W-:Y:S01]  /*2070*/  LOP3.LUT R7, R166, 0x8, RZ, 0xc0, !PT ;  /* 0x00000008a6077812 */ /* 0x000fe200078ec0ff */
[----:B------:R-:W-:Y:S01]  /*2080*/  IMAD.MOV.U32 R177, RZ, RZ, 0x40 ;  /* 0x00000040ffb17424 */ /* 0x000fe200078e00ff */
[C---:B-1----:R-:W-:Y:S01]  /*2090*/  LEA R215, P1, R24.reuse, UR6, 0x1 ;  /* 0x0000000618d77c11 */ /* 0x042fe2000f8208ff */
[----:B------:R-:W-:Y:S01]  /*20a0*/  @!P6 LDGSTS.E.BYPASS.LTC128B.128 [R218+0xe000], desc[UR20][R8.64+0x180] ;  /* 0x0e00018008daefae */ /* 0x000fe2000b981a14 */
[----:B------:R-:W-:Y:S01]  /*20b0*/  LOP3.LUT R197, R167, 0x1c0, R0, 0xf8, !PT ;  /* 0x000001c0a7c57812 */ /* 0x000fe200078ef800 */
[----:B------:R-:W-:Y:S01]  /*20c0*/  IMAD.U32 R23, RZ, RZ, UR35 ;  /* 0x00000023ff177e24 */ /* 0x000fe2000f8e00ff */
[----:B------:R-:W-:Y:S01]  /*20d0*/  LEA.HI.X R214, R24, UR7, R12, 0x1, P1 ;  /* 0x0000000718d67c11 */ /* 0x000fe200088f0c0c */
[----:B------:R-:W-:Y:S01]  /*20e0*/  @!P5 LDGSTS.E.BYPASS.LTC128B.128 [R218+0x3000], desc[UR20][R4.64] ;  /* 0x0300000004dadfae */ /* 0x000fe2000b981a14 */
[----:B------:R-:W-:Y:S01]  /*20f0*/  LOP3.LUT R88, R0, 0x400, RZ, 0xc0, !PT ;  /* 0x0000040000587812 */ /* 0x000fe200078ec0ff */
[----:B------:R-:W1:Y:S01]  /*2100*/  LDCU UR6, c[0x0][0x3e0] ;  /* 0x00007c00ff0677ac */ /* 0x000e620008000800 */
[C---:B------:R-:W-:Y:S01]  /*2110*/  LOP3.LUT R7, R197.reuse, R7, RZ, 0x3c, !PT ;  /* 0x00000007c5077212 */ /* 0x040fe200078e3cff */
[----:B------:R-:W-:Y:S01]  /*2120*/  @!P5 LDGSTS.E.BYPASS.LTC128B.128 [R218+0x7000], desc[UR20][R4.64+0x80] ;  /* 0x0700008004dadfae */ /* 0x000fe2000b981a14 */
[----:B------:R-:W-:Y:S01]  /*2130*/  LOP3.LUT R179, R197, R179, RZ, 0x3c, !PT ;  /* 0x000000b3c5b37212 */ /* 0x000fe200078e3cff */
[C---:B------:R-:W-:Y:S01]  /*2140*/  IMAD.SHL.U32 R193, R166.reuse, 0x2, RZ ;  /* 0x00000002a6c17824 */ /* 0x040fe200078e00ff */
[----:B------:R-:W-:Y:S01]  /*2150*/  LOP3.LUT P6, RZ, R166, 0x2, RZ, 0xc0, !PT ;  /* 0x00000002a6ff7812 */ /* 0x000fe200078cc0ff */
[----:B------:R-:W-:Y:S01]  /*2160*/  @!P5 LDGSTS.E.BYPASS.LTC128B.128 [R218+0xb000], desc[UR20][R4.64+0x100] ;  /* 0x0b00010004dadfae */ /* 0x000fe2000b981a14 */
[----:B------:R-:W-:-:S02]  /*2170*/  IMAD R88, R7, 0x2, R88 ;  /* 0x0000000207587824 */ /* 0x000fc400078e0258 */
[----:B------:R-:W-:Y:S01]  /*2180*/  IMAD.IADD R89, R179, 0x1, R178 ;  /* 0x00000001b3597824 */ /* 0x000fe200078e02b2 */
[----:B------:R2:W-:Y:S01]  /*2190*/  @!P5 LDGSTS.E.BYPASS.LTC128B.128 [R218+0xf000], desc[UR20][R4.64+0x180] ;  /* 0x0f00018004dadfae */ /* 0x0005e2000b981a14 */
[----:B------:R-:W-:Y:S01]  /*21a0*/  SEL R176, R212, 0xffffffe0, !P6 ;  /* 0xffffffe0d4b07807 */ /* 0x000fe20007000000 */
[----:B------:R-:W-:Y:S01]  /*21b0*/  VIADD R231, R88, UR5 ;  /* 0x0000000558e77c36 */ /* 0x000fe20008000000 */
[----:B------:R-:W-:Y:S01]  /*21c0*/  LOP3.LUT R193, R193, 0x6, RZ, 0xc0, !PT ;  /* 0x00000006c1c17812 */ /* 0x000fe200078ec0ff */
[----:B------:R-:W-:Y:S01]  /*21d0*/  @!P4 LDGSTS.E.BYPASS.LTC128B.128 [R218+0x10000], desc[UR20][R26.64] ;  /* 0x100000001adacfae */ /* 0x000fe2000b981a14 */
[----:B------:R-:W-:Y:S01]  /*21e0*/  LEA R89, R89, UR5, 0x1 ;  /* 0x0000000559597c11 */ /* 0x000fe2000f8e08ff */
[--C-:B------:R-:W-:Y:S02]  /*21f0*/  IMAD.IADD R84, R231, 0x1, R176.reuse ;  /* 0x00000001e7547824 */ /* 0x100fe400078e02b0 */
[----:B------:R-:W-:Y:S01]  /*2200*/  @!P4 LDGSTS.E.BYPASS.LTC128B.128 [R218+0x12000], desc[UR20][R26.64+0x80] ;  /* 0x120000801adacfae */ /* 0x000fe2000b981a14 */
[----:B------:R-:W-:Y:S01]  /*2210*/  IMAD.U32 R194, RZ, RZ, UR22 ;  /* 0x00000016ffc27e24 */ /* 0x000fe2000f8e00ff */
[----:B-1----:R-:W-:Y:S01]  /*2220*/  UIMAD UR6, UR18, UR6, UR17 ;  /* 0x00000006120672a4 */ /* 0x002fe2000f8e0211 */
[----:B------:R-:W-:Y:S01]  /*2230*/  IMAD.IADD R87, R89, 0x1, R176 ;  /* 0x0000000159577824 */ /* 0x000fe200078e02b0 */
[----:B------:R-:W-:Y:S02]  /*2240*/  @!P4 LDGSTS.E.BYPASS.LTC128B.128 [R218+0x14000], desc[UR20][R26.64+0x100] ;  /* 0x140001001adacfae */ /* 0x000fe4000b981a14 */
[----:B------:R-:W-:-:S02]  /*2250*/  USHF.L.U32 UR6, UR6, 0x5, URZ ;  /* 0x0000000506067899 */ /* 0x000fc400080006ff */
[----:B------:R-:W-:Y:S04]  /*2260*/  @!P4 LDGSTS.E.BYPASS.LTC128B.128 [R218+0x16000], desc[UR20][R26.64+0x180] ;  /* 0x160001801adacfae */ /* 0x000fe8000b981a14 */
[----:B------:R-:W-:Y:S04]  /*2270*/  @!P3 LDGSTS.E.BYPASS.LTC128B.128 [R218+0x11000], desc[UR20][R16.64] ;  /* 0x1100000010dabfae */ /* 0x000fe8000b981a14 */
[----:B------:R-:W-:Y:S01]  /*2280*/  @!P3 LDGSTS.E.BYPASS.LTC128B.128 [R218+0x13000], desc[UR20][R16.64+0x80] ;  /* 0x1300008010dabfae */ /* 0x000fe2000b981a14 */
[----:B--2---:R-:W-:-:S03]  /*2290*/  IMAD.U32 R4, RZ, RZ, UR8 ;  /* 0x00000008ff047e24 */ /* 0x004fc6000f8e00ff */
[----:B------:R-:W-:Y:S01]  /*22a0*/  @!P3 LDGSTS.E.BYPASS.LTC128B.128 [R218+0x15000], desc[UR20][R16.64+0x100] ;  /* 0x1500010010dabfae */ /* 0x000fe2000b981a14 */
[----:B------:R-:W-:-:S03]  /*22b0*/  IMAD.U32 R5, RZ, RZ, UR8 ;  /* 0x00000008ff057e24 */ /* 0x000fc6000f8e00ff */
[----:B------:R-:W-:Y:S01]  /*22c0*/  @!P3 LDGSTS.E.BYPASS.LTC128B.128 [R218+0x17000], desc[UR20][R16.64+0x180] ;  /* 0x1700018010dabfae */ /* 0x000fe2000b981a14 */
[----:B------:R-:W-:-:S03]  /*22d0*/  @!P2 LEA R4, P0, R4, UR32, 0x5 ;  /* 0x000000200404ac11 */ /* 0x000fc6000f8028ff */
[----:B------:R-:W0:Y:S01]  /*22e0*/  LDGDEPBAR ;  /* 0x00000000000079af */ /* 0x000e220000000000 */
[----:B------:R-:W-:Y:S01]  /*22f0*/  @!P2 LEA.HI.X R5, R5, UR9, R6, 0x5, P0 ;  /* 0x000000090505ac11 */ /* 0x000fe200080f2c06 */
[----:B------:R-:W-:Y:S01]  /*2300*/  IMAD.U32 R6, RZ, RZ, UR9 ;  /* 0x00000009ff067e24 */ /* 0x000fe2000f8e00ff */
[----:B------:R-:W-:-:S04]  /*2310*/  @!P4 LEA R8, P0, R10, R215, 0x1 ;  /* 0x000000d70a08c211 */ /* 0x000fc800078008ff */
[----:B------:R-:W-:Y:S02]  /*2320*/  @!P4 LEA.HI.X R9, R10, R214, R6, 0x1, P0 ;  /* 0x000000d60a09c211 */ /* 0x000fe400000f0c06 */
[----:B------:R-:W-:-:S04]  /*2330*/  @!P2 LEA R6, P0, R4, R215, 0x1 ;  /* 0x000000d70406a211 */ /* 0x000fc800078008ff */
[----:B------:R-:W-:Y:S01]  /*2340*/  @!P2 LEA.HI.X R7, R4, R214, R5, 0x1, P0 ;  /* 0x000000d60407a211 */ /* 0x000fe200000f0c05 */
[----:B------:R-:W-:-:S04]  /*2350*/  DEPBAR.LE SB0, 0x0 ;  /* 0x000080000000791a */ /* 0x000fc80000000000 */
[----:B------:R-:W-:Y:S06]  /*2360*/  BAR.SYNC.DEFER_BLOCKING 0x0 ;  /* 0x0000000000007b1d */ /* 0x000fec0000010000 */
        /* <DEDUP_REMOVED lines=25> */
[----:B------:R-:W-:Y:S04]  /*2500*/  LDSM.16.M88.4 R64, [R87] ;  /* 0x000000005740783b */ /* 0x000fe80000000200 */
[----:B-1----:R-:W1:Y:S04]  /*2510*/  LDSM.16.M88.4 R8, [R84+0x10000] ;  /* 0x010000005408783b */ /* 0x002e680000000200 */
[----:B------:R-:W5:Y:S04]  /*2520*/  LDSM.16.M88.4 R28, [R88+UR5+0x11000] ;  /* 0x01100005581c783b */ /* 0x000f680008000200 */
[----:B------:R-:W5:Y:S04]  /*2530*/  LDSM.16.M88.4 R12, [R88+UR5+0x11800] ;  /* 0x01180005580c783b */ /* 0x000f680008000200 */
[----:B--2---:R-:W2:Y:S04]  /*2540*/  LDSM.16.M88.4 R4, [R84+0x10800] ;  /* 0x010800005404783b */ /* 0x004ea80000000200 */
[----:B------:R-:W2:Y:S04]  /*2550*/  LDSM.16.M88.4 R16, [R84+0x11000] ;  /* 0x011000005410783b */ /* 0x000ea80000000200 */
[----:B------:R-:W2:Y:S04]  /*2560*/  LDSM.16.M88.4 R68, [R84+0x11800] ;  /* 0x011800005444783b */ /* 0x000ea80000000200 */
[----:B------:R-:W0:Y:S01]  /*2570*/  LDGDEPBAR ;  /* 0x00000000000079af */ /* 0x000e220000000000 */
[C---:B---3--:R-:W-:Y:S08]  /*2580*/  HMMA.16816.F32 R48, R72.reuse, R44, RZ ;  /* 0x0000002c4830723c */ /* 0x048ff000000018ff */
[C---:B----4-:R-:W-:Y:S08]  /*2590*/  HMMA.16816.F32 R40, R72.reuse, R36, RZ ;  /* 0x000000244828723c */ /* 0x050ff000000018ff */
[C---:B------:R-:W-:Y:S08]  /*25a0*/  HMMA.16816.F32 R44, R72.reuse, R46, RZ ;  /* 0x0000002e482c723c */ /* 0x040ff000000018ff */
[----:B------:R-:W-:Y:S08]  /*25b0*/  HMMA.16816.F32 R36, R72, R38, RZ ;  /* 0x000000264824723c */ /* 0x000ff000000018ff */
[----:B-1----:R-:W-:Y:S01]  /*25c0*/  HMMA.16816.F32 R48, R64, R8, R48 ;  /* 0x000000084030723c */ /* 0x002fe20000001830 */
[----:B------:R-:W-:-:S04]  /*25d0*/  LOP3.LUT R8, R166, 0x4, RZ, 0xc0, !PT ;  /* 0x00000004a6087812 */ /* 0x000fc800078ec0ff */
[----:B------:R-:W-:-:S03]  /*25e0*/  ISETP.NE.AND P0, PT, R8, RZ, PT ;  /* 0x000000ff0800720c */ /* 0x000fc60003f05270 */
[C---:B-----5:R-:W-:Y:S01]  /*25f0*/  HMMA.16816.F32 R32, R72.reuse, R28, RZ ;  /* 0x0000001c4820723c */ /* 0x060fe200000018ff */
[----:B------:R-:W-:Y:S02]  /*2600*/  SEL R177, R177, 0xffffffc0, !P0 ;  /* 0xffffffc0b1b17807 */ /* 0x000fe40004000000 */
[----:B------:R-:W-:Y:S01]  /*2610*/  IADD3 R224, P1, P0, R3, UR6, R224 ;  /* 0x0000000603e07c10 */ /* 0x000fe2000f83e0e0 */
[----:B------:R-:W-:Y:S02]  /*2620*/  USHF.R.S32.HI UR6, URZ, 0x1f, UR6 ;  /* 0x0000001fff067899 */ /* 0x000fe40008011406 */
[--C-:B------:R-:W-:Y:S02]  /*2630*/  IMAD.IADD R86, R89, 0x1, R177.reuse ;  /* 0x0000000159567824 */ /* 0x100fe400078e02b1 */
[----:B------:R-:W-:Y:S01]  /*2640*/  IMAD.IADD R198, R231, 0x1, R177 ;  /* 0x00000001e7c67824 */ /* 0x000fe200078e02b1 */
[----:B------:R-:W-:Y:S01]  /*2650*/  HMMA.16816.F32 R28, R72, R30, RZ ;  /* 0x0000001e481c723c */ /* 0x000fe200000018ff */
[----:B------:R-:W-:-:S02]  /*2660*/  IMAD.IADD R85, R176, 0x1, R86 ;  /* 0x00000001b0557824 */ /* 0x000fc400078e0256 */
[----:B------:R-:W-:Y:S01]  /*2670*/  IMAD.IADD R165, R176, 0x1, R198 ;  /* 0x00000001b0a57824 */ /* 0x000fe200078e02c6 */
[----:B------:R-:W-:Y:S04]  /*2680*/  LDSM.16.M88.4 R60, [R198+0x10000] ;  /* 0x01000000c63c783b */ /* 0x000fe80000000200 */
[C---:B------:R-:W-:Y:S01]  /*2690*/  HMMA.16816.F32 R24, R72.reuse, R12, RZ ;  /* 0x0000000c4818723c */ /* 0x040fe200000018ff */
[----:B------:R-:W-:Y:S04]  /*26a0*/  LDSM.16.M88.4 R52, [R198+0x11800] ;  /* 0x01180000c634783b */ /* 0x000fe80000000200 */
[----:B------:R-:W-:Y:S03]  /*26b0*/  LDSM.16.M88.4 R56, [R85] ;  /* 0x000000005538783b */ /* 0x000fe60000000200 */
[----:B------:R-:W-:Y:S01]  /*26c0*/  HMMA.16816.F32 R72, R72, R14, RZ ;  /* 0x0000000e4848723c */ /* 0x000fe200000018ff */
[----:B------:R-:W-:Y:S04]  /*26d0*/  LDSM.16.M88.4 R12, [R198+0x10800] ;  /* 0x01080000c60c783b */ /* 0x000fe80000000200 */
[----:B------:R-:W-:Y:S03]  /*26e0*/  LDSM.16.M88.4 R20, [R165+0x10800] ;  /* 0x01080000a514783b */ /* 0x000fe60000000200 */
[C---:B------:R-:W-:Y:S01]  /*26f0*/  HMMA.16816.F32 R44, R64.reuse, R10, R44 ;  /* 0x0000000a402c723c */ /* 0x040fe2000000182c */
[----:B------:R-:W1:Y:S04]  /*2700*/  LDSM.16.M88.4 R8, [R86] ;  /* 0x000000005608783b */ /* 0x000e680000000200 */
[----:B------:R-:W-:Y:S03]  /*2710*/  LDSM.16.M88.4 R76, [R85+0x4000] ;  /* 0x00400000554c783b */ /* 0x000fe60000000200 */
[C---:B--2---:R-:W-:Y:S01]  /*2720*/  HMMA.16816.F32 R40, R64.reuse, R4, R40 ;  /* 0x000000044028723c */ /* 0x044fe20000001828 */
[----:B------:R-:W-:Y:S07]  /*2730*/  LDSM.16.M88.4 R80, [R165+0x13800] ;  /* 0x01380000a550783b */ /* 0x000fee0000000200 */
[C---:B------:R-:W-:Y:S01]  /*2740*/  HMMA.16816.F32 R36, R64.reuse, R6, R36 ;  /* 0x000000064024723c */ /* 0x040fe20000001824 */
[----:B------:R-:W2:Y:S07]  /*2750*/  LDSM.16.M88.4 R4, [R198+0x11000] ;  /* 0x01100000c604783b */ /* 0x000eae0000000200 */
[C---:B------:R-:W-:Y:S08]  /*2760*/  HMMA.16816.F32 R32, R64.reuse, R16, R32 ;  /* 0x000000104020723c */ /* 0x040ff00000001820 */
        /* <DEDUP_REMOVED lines=9> */
[C---:B------:R-:W-:Y:S08]  /*2800*/  HMMA.16816.F32 R40, R8.reuse, R12, R40 ;  /* 0x0000000c0828723c */ /* 0x040ff00000001828 */
[C---:B------:R-:W-:Y:S01]  /*2810*/  HMMA.16816.F32 R36, R8.reuse, R14, R36 ;  /* 0x0000000e0824723c */ /* 0x040fe20000001824 */
[----:B------:R-:W-:Y:S07]  /*2820*/  LDSM.16.M88.4 R12, [R88+UR5+0x12000] ;  /* 0x01200005580c783b */ /* 0x000fee0008000200 */
[C---:B--2---:R-:W-:Y:S08]  /*2830*/  HMMA.16816.F32 R32, R8.reuse, R4, R32 ;  /* 0x000000040820723c */ /* 0x044ff00000001820 */
[C---:B------:R-:W-:Y:S01]  /*2840*/  HMMA.16816.F32 R28, R8.reuse, R6, R28 ;  /* 0x00000006081c723c */ /* 0x040fe2000000181c */
[----:B------:R-:W1:Y:S07]  /*2850*/  LDSM.16.M88.4 R4, [R89+0x4000] ;  /* 0x004000005904783b */ /* 0x000e6e0000000200 */
[C---:B------:R-:W-:Y:S08]  /*2860*/  HMMA.16816.F32 R24, R8.reuse, R52, R24 ;  /* 0x000000340818723c */ /* 0x040ff00000001818 */
[----:B------:R-:W-:Y:S01]  /*2870*/  HMMA.16816.F32 R72, R8, R54, R72 ;  /* 0x000000360848723c */ /* 0x000fe20000001848 */
[----:B------:R-:W2:Y:S04]  /*2880*/  LDSM.16.M88.4 R8, [R88+UR5+0x12800] ;  /* 0x012800055808783b */ /* 0x000ea80008000200 */
[----:B------:R-:W2:Y:S03]  /*2890*/  LDSM.16.M88.4 R52, [R88+UR5+0x13000] ;  /* 0x013000055834783b */ /* 0x000ea60008000200 */
[C---:B---3--:R-:W-:Y:S08]  /*28a0*/  HMMA.16816.F32 R48, R56.reuse, R16, R48 ;  /* 0x000000103830723c */ /* 0x048ff00000001830 */
[C---:B------:R-:W-:Y:S01]  /*28b0*/  HMMA.16816.F32 R44, R56.reuse, R18, R44 ;  /* 0x00000012382c723c */ /* 0x040fe2000000182c */
[----:B------:R-:W3:Y:S07]  /*28c0*/  LDSM.16.M88.4 R16, [R88+UR5+0x13800] ;  /* 0x013800055810783b */ /* 0x000eee0008000200 */
        /* <DEDUP_REMOVED lines=22> */
[----:B------:R-:W3:Y:S03]  /*2a30*/  LDSM.16.M88.4 R4, [R198+0x12800] ;  /* 0x01280000c604783b */ /* 0x000ee60000000200 */
        /* <DEDUP_REMOVED lines=8> */
[----:B------:R-:W2:Y:S07]  /*2ac0*/  LDSM.16.M88.4 R8, [R165+0x12800] ;  /* 0x01280000a508783b */ /* 0x000eae0000000200 */
[C---:B---3--:R-:W-:Y:S08]  /*2ad0*/  HMMA.16816.F32 R40, R16.reuse, R4, R40 ;  /* 0x000000041028723c */ /* 0x048ff00000001828 */
[----:B------:R-:W-:Y:S01]  /*2ae0*/  HMMA.16816.F32 R36, R16, R6, R36 ;  /* 0x000000061024723c */ /* 0x000fe20000001824 */
[----:B------:R-:W3:Y:S07]  /*2af0*/  LDSM.16.M88.4 R4, [R165+0x13000] ;  /* 0x01300000a504783b */ /* 0x000eee0000000200 */
[C---:B------:R-:W-:Y:S08]  /*2b00*/  HMMA.16816.F32 R24, R60.reuse, R64, R24 ;  /* 0x000000403c18723c */ /* 0x040ff00000001818 */
[----:B------:R-:W-:Y:S01]  /*2b10*/  HMMA.16816.F32 R72, R60, R66, R72 ;  /* 0x000000423c48723c */ /* 0x000fe20000001848 */
[----:B------:R-:W4:Y:S04]  /*2b20*/  LDSM.16.M88.4 R60, [R88+UR5+0x14800] ;  /* 0x01480005583c783b */ /* 0x000f280008000200 */
[----:B------:R-:W-:Y:S03]  /*2b30*/  LDSM.16.M88.4 R64, [R88+UR5+0x14000] ;  /* 0x014000055840783b */ /* 0x000fe60008000200 */
[C---:B------:R-:W-:Y:S08]  /*2b40*/  HMMA.16816.F32 R48, R16.reuse, R56, R48 ;  /* 0x000000381030723c */ /* 0x040ff00000001830 */
[C---:B------:R-:W-:Y:S01]  /*2b50*/  HMMA.16816.F32 R44, R16.reuse, R58, R44 ;  /* 0x0000003a102c723c */ /* 0x040fe2000000182c */
[----:B------:R-:W5:Y:S07]  /*2b60*/  LDSM.16.M88.4 R56, [R88+UR5+0x15000] ;  /* 0x015000055838783b */ /* 0x000f6e0008000200 */
[C---:B------:R-:W-:Y:S08]  /*2b70*/  HMMA.16816.F32 R32, R16.reuse, R52, R32 ;  /* 0x000000341020723c */ /* 0x040ff00000001820 */
[C---:B------:R-:W-:Y:S01]  /*2b80*/  HMMA.16816.F32 R28, R16.reuse, R54, R28 ;  /* 0x00000036101c723c */ /* 0x040fe2000000181c */
[----:B------:R-:W5:Y:S07]  /*2b90*/  LDSM.16.M88.4 R52, [R88+UR5+0x15800] ;  /* 0x015800055834783b */ /* 0x000f6e0008000200 */
[C---:B-1----:R-:W-:Y:S08]  /*2ba0*/  HMMA.16816.F32 R24, R16.reuse, R20, R24 ;  /* 0x000000141018723c */ /* 0x042ff00000001818 */
[----:B------:R-:W-:Y:S01]  /*2bb0*/  HMMA.16816.F32 R72, R16, R22, R72 ;  /* 0x000000161048723c */ /* 0x000fe20000001848 */
[----:B------:R-:W-:Y:S04]  /*2bc0*/  LDSM.16.M88.4 R20, [R87+0x8000] ;  /* 0x008000005714783b */ /* 0x000fe80000000200 */
[----:B------:R-:W-:Y:S03]  /*2bd0*/  LDSM.16.M88.4 R16, [R84+0x14000] ;  /* 0x014000005410783b */ /* 0x000fe60000000200 */
[C---:B--2---:R-:W-:Y:S08]  /*2be0*/  HMMA.16816.F32 R40, R76.reuse, R8, R40 ;  /* 0x000000084c28723c */ /* 0x044ff00000001828 */
[C---:B------:R-:W-:Y:S01]  /*2bf0*/  HMMA.16816.F32 R36, R76.reuse, R10, R36 ;  /* 0x0000000a4c24723c */ /* 0x040fe20000001824 */
[----:B------:R-:W1:Y:S07]  /*2c00*/  LDSM.16.M88.4 R8, [R84+0x15000] ;  /* 0x015000005408783b */ /* 0x000e6e0000000200 */
[C---:B---3--:R-:W-:Y:S08]  /*2c10*/  HMMA.16816.F32 R32, R76.reuse, R4, R32 ;  /* 0x000000044c20723c */ /* 0x048ff00000001820 */
[C---:B------:R-:W-:Y:S01]  /*2c20*/  HMMA.16816.F32 R28, R76.reuse, R6, R28 ;  /* 0x000000064c1c723c */ /* 0x040fe2000000181c */
[----:B------:R-:W-:Y:S07]  /*2c30*/  LDSM.16.M88.4 R4, [R84+0x15800] ;  /* 0x015800005404783b */ /* 0x000fee0000000200 */
[C---:B------:R-:W-:Y:S08]  /*2c40*/  HMMA.16816.F32 R48, R76.reuse, R12, R48 ;  /* 0x0000000c4c30723c */ /* 0x040ff00000001830 */
[----:B------:R-:W-:Y:S01]  /*2c50*/  HMMA.16816.F32 R44, R76, R14, R44 ;  /* 0x0000000e4c2c723c */ /* 0x000fe2000000182c */
[----:B------:R-:W2:Y:S07]  /*2c60*/  LDSM.16.M88.4 R12, [R84+0x14800] ;  /* 0x01480000540c783b */ /* 0x000eae0000000200 */
[C---:B----4-:R-:W-:Y:S08]  /*2c70*/  HMMA.16816.F32 R40, R68.reuse, R60, R40 ;  /* 0x0000003c4428723c */ /* 0x050ff00000001828 */
[----:B------:R-:W-:Y:S08]  /*2c80*/  HMMA.16816.F32 R36, R68, R62, R36 ;  /* 0x0000003e4424723c */ /* 0x000ff00000001824 */
[C---:B------:R-:W-:Y:S08]  /*2c90*/  HMMA.16816.F32 R24, R76.reuse, R80, R24 ;  /* 0x000000504c18723c */ /* 0x040ff00000001818 */
[----:B------:R-:W-:Y:S08]  /*2ca0*/  HMMA.16816.F32 R72, R76, R82, R72 ;  /* 0x000000524c48723c */ /* 0x000ff00000001848 */
[C---:B-----5:R-:W-:Y:S08]  /*2cb0*/  HMMA.16816.F32 R32, R68.reuse, R56, R32 ;  /* 0x000000384420723c */ /* 0x060ff00000001820 */
[C---:B------:R-:W-:Y:S01]  /*2cc0*/  HMMA.16816.F32 R60, R68.reuse, R58, R28 ;  /* 0x0000003a443c723c */ /* 0x040fe2000000181c */
[----:B------:R-:W-:Y:S04]  /*2cd0*/  LDSM.16.M88.4 R56, [R86+0x8000] ;  /* 0x008000005638783b */ /* 0x000fe80000000200 */
[----:B------:R-:W3:Y:S03]  /*2ce0*/  LDSM.16.M88.4 R28, [R198+0x14000] ;  /* 0x01400000c61c783b */ /* 0x000ee60000000200 */
[C---:B------:R-:W-:Y:S08]  /*2cf0*/  HMMA.16816.F32 R48, R68.reuse, R64, R48 ;  /* 0x000000404430723c */ /* 0x040ff00000001830 */
[C---:B------:R-:W-:Y:S08]  /*2d00*/  HMMA.16816.F32 R44, R68.reuse, R66, R44 ;  /* 0x00000042442c723c */ /* 0x040ff0000000182c */
[C---:B------:R-:W-:Y:S01]  /*2d10*/  HMMA.16816.F32 R64, R68.reuse, R52, R24 ;  /* 0x000000344440723c */ /* 0x040fe20000001818 */
[----:B------:R-:W4:Y:S07]  /*2d20*/  LDSM.16.M88.4 R24, [R198+0x14800] ;  /* 0x01480000c618783b */ /* 0x000f2e0000000200 */
[----:B------:R-:W-:Y:S01]  /*2d30*/  HMMA.16816.F32 R72, R68, R54, R72 ;  /* 0x000000364448723c */ /* 0x000fe20000001848 */
[----:B------:R-:W-:Y:S07]  /*2d40*/  LDSM.16.M88.4 R52, [R89+0xc000] ;  /* 0x00c000005934783b */ /* 0x000fee0000000200 */
        /* <DEDUP_REMOVED lines=21> */
[----:B------:R-:W1:Y:S07]  /*2ea0*/  LDSM.16.M88.4 R8, [R88+UR5+0x16000] ;  /* 0x016000055808783b */ /* 0x000e6e0008000200 */
[C---:B--2---:R-:W-:Y:S01]  /*2eb0*/  HMMA.16816.F32 R68, R56.reuse, R12, R64 ;  /* 0x0000000c3844723c */ /* 0x044fe20000001840 */
[----:B------:R-:W-:Y:S07]  /*2ec0*/  LDSM.16.M88.4 R64, [R88+UR5+0x16800] ;  /* 0x016800055840783b */ /* 0x000fee0008000200 */
[----:B------:R-:W-:Y:S01]  /*2ed0*/  HMMA.16816.F32 R72, R56, R14, R72 ;  /* 0x0000000e3848723c */ /* 0x000fe20000001848 */
[----:B------:R-:W2:Y:S04]  /*2ee0*/  LDSM.16.M88.4 R12, [R88+UR5+0x17000] ;  /* 0x01700005580c783b */ /* 0x000ea80008000200 */
[----:B------:R-:W-:Y:S03]  /*2ef0*/  LDSM.16.M88.4 R88, [R88+UR5+0x17800] ;  /* 0x017800055858783b */ /* 0x000fe60008000200 */
[C---:B-----5:R-:W-:Y:S01]  /*2f00*/  HMMA.16816.F32 R48, R16.reuse, R4, R48 ;  /* 0x000000041030723c */ /* 0x060fe20000001830 */
[----:B------:R-:W-:Y:S07]  /*2f10*/  LDSM.16.M88.4 R56, [R198+0x16800] ;  /* 0x01680000c638783b */ /* 0x000fee0000000200 */
        /* <DEDUP_REMOVED lines=8> */
[C---:B----4-:R-:W-:Y:S08]  /*2fa0*/  HMMA.16816.F32 R68, R16.reuse, R24, R68 ;  /* 0x000000181044723c */ /* 0x050ff00000001844 */
[----:B------:R-:W-:Y:S01]  /*2fb0*/  HMMA.16816.F32 R72, R16, R26, R72 ;  /* 0x0000001a1048723c */ /* 0x000fe20000001848 */
[----:B------:R-:W3:Y:S04]  /*2fc0*/  LDSM.16.M88.4 R16, [R84+0x17800] ;  /* 0x017800005410783b */ /* 0x000ee80000000200 */
[----:B------:R-:W-:Y:S03]  /*2fd0*/  LDSM.16.M88.4 R24, [R86+0xc000] ;  /* 0x00c000005618783b */ /* 0x000fe60000000200 */
[C---:B-1----:R-:W-:Y:S08]  /*2fe0*/  HMMA.16816.F32 R48, R52.reuse, R8, R48 ;  /* 0x000000083430723c */ /* 0x042ff00000001830 */
[C---:B------:R-:W-:Y:S01]  /*2ff0*/  HMMA.16816.F32 R44, R52.reuse, R10, R44 ;  /* 0x0000000a342c723c */ /* 0x040fe2000000182c */
[----:B------:R-:W-:Y:S07]  /*3000*/  LDSM.16.M88.4 R8, [R84+0x16800] ;  /* 0x016800005408783b */ /* 0x000fee0000000200 */
[----:B--2---:R-:W-:Y:S08]  /*3010*/  HMMA.16816.F32 R32, R52, R12, R32 ;  /* 0x0000000c3420723c */ /* 0x004ff00000001820 */
[C---:B-----5:R-:W-:Y:S08]  /*3020*/  HMMA.16816.F32 R48, R20.reuse, R4, R48 ;  /* 0x000000041430723c */ /* 0x060ff00000001830 */
[----:B------:R-:W-:Y:S01]  /*3030*/  HMMA.16816.F32 R44, R20, R6, R44 ;  /* 0x00000006142c723c */ /* 0x000fe2000000182c */
[----:B------:R-:W-:Y:S07]  /*3040*/  LDSM.16.M88.4 R4, [R198+0x17800] ;  /* 0x01780000c604783b */ /* 0x000fee0000000200 */
[C---:B------:R-:W-:Y:S01]  /*3050*/  HMMA.16816.F32 R60, R52.reuse, R14, R60 ;  /* 0x0000000e343c723c */ /* 0x040fe2000000183c */
[----:B------:R-:W1:Y:S04]  /*3060*/  LDSM.16.M88.4 R12, [R84+0x17000] ;  /* 0x01700000540c783b */ /* 0x000e680000000200 */
[----:B------:R-:W-:Y:S03]  /*3070*/  LDSM.16.M88.4 R84, [R85+0xc000] ;  /* 0x00c000005554783b */ /* 0x000fe60000000200 */
[C---:B------:R-:W-:Y:S08]  /*3080*/  HMMA.16816.F32 R68, R52.reuse, R88, R68 ;  /* 0x000000583444723c */ /* 0x040ff00000001844 */
[C---:B------:R-:W-:Y:S08]  /*3090*/  HMMA.16816.F32 R40, R52.reuse, R64, R40 ;  /* 0x000000403428723c */ /* 0x040ff00000001828 */
[----:B------:R-:W-:Y:S01]  /*30a0*/  HMMA.16816.F32 R36, R52, R66, R36 ;  /* 0x000000423424723c */ /* 0x000fe20000001824 */
[----:B------:R-:W2:Y:S07]  /*30b0*/  LDSM.16.M88.4 R64, [R165+0x16000] ;  /* 0x01600000a540783b */ /* 0x000eae0000000200 */
[----:B---3--:R-:W-:Y:S08]  /*30c0*/  HMMA.16816.F32 R68, R20, R16, R68 ;  /* 0x000000101444723c */ /* 0x008ff00000001844 */
[----:B------:R-:W-:Y:S01]  /*30d0*/  HMMA.16816.F32 R72, R52, R90, R72 ;  /* 0x0000005a3448723c */ /* 0x000fe20000001848 */
[----:B------:R-:W3:Y:S07]  /*30e0*/  LDSM.16.M88.4 R52, [R198+0x17000] ;  /* 0x01700000c634783b */ /* 0x000eee0000000200 */
[----:B-1----:R-:W-:Y:S01]  /*30f0*/  HMMA.16816.F32 R32, R20, R12, R32 ;  /* 0x0000000c1420723c */ /* 0x002fe20000001820 */
[----:B------:R-:W-:-:S07]  /*3100*/  LOP3.LUT R12, R192, 0x1f0, RZ, 0xc0, !PT ;  /* 0x000001f0c00c7812 */ /* 0x000fce00078ec0ff */
[----:B------:R-:W-:Y:S01]  /*3110*/  HMMA.16816.F32 R68, R24, R4, R68 ;  /* 0x000000041844723c */ /* 0x000fe20000001844 */
[----:B------:R-:W-:Y:S01]  /*3120*/  IMAD.U32 R4, RZ, RZ, UR19 ;  /* 0x00000013ff047e24 */ /* 0x000fe2000f8e00ff */
[----:B------:R-:W-:-:S04]  /*3130*/  SHF.R.U32.HI R5, RZ, 0x2, R166 ;  /* 0x00000002ff057819 */ /* 0x000fc800000116a6 */
[----:B------:R-:W-:Y:S02]  /*3140*/  IADD3 R4, PT, PT, R12, 0x1, R4 ;  /* 0x000000010c047810 */ /* 0x000fe40007ffe004 */
[----:B------:R-:W-:Y:S01]  /*3150*/  HMMA.16816.F32 R40, R20, R8, R40 ;  /* 0x000000081428723c */ /* 0x000fe20000001828 */
[----:B------:R-:W-:Y:S02]  /*3160*/  SHF.R.U32.HI R12, RZ, 0x5, R166 ;  /* 0x00000005ff0c7819 */ /* 0x000fe400000116a6 */
[----:B------:R-:W-:-:S03]  /*3170*/  LOP3.LUT R5, R5, 0x7, RZ, 0xc0, !PT ;  /* 0x0000000705057812 */ /* 0x000fc600078ec0ff */
[----:B------:R-:W-:Y:S01]  /*3180*/  IMAD R228, R228, 0x8, R12 ;  /* 0x00000008e4e47824 */ /* 0x000fe200078e020c */
[----:B------:R-:W-:Y:S01]  /*3190*/  IADD3 R4, PT, PT, R4, -UR23, R5 ;  /* 0x8000001704047c10 */ /* 0x000fe2000fffe005 */
[----:B------:R-:W-:Y:S01]  /*31a0*/  HMMA.16816.F32 R36, R20, R10, R36 ;  /* 0x0000000a1424723c */ /* 0x000fe20000001824 */
[----:B------:R-:W1:Y:S01]  /*31b0*/  LDSM.16.M88.4 R8, [R165+0x16800] ;  /* 0x01680000a508783b */ /* 0x000e620000000200 */
[----:B------:R-:W-:Y:S01]  /*31c0*/  IMAD.WIDE.U32 R228, R228, -0x326172a9, RZ ;  /* 0xcd9e8d57e4e47825 */ /* 0x000fe200078e00ff */
[--C-:B------:R-:W-:Y:S02]  /*31d0*/  IADD3 R5, PT, PT, R4, UR16, R194.reuse ;  /* 0x0000001004057c10 */ /* 0x100fe4000fffe0c2 */
[----:B------:R-:W-:Y:S02]  /*31e0*/  LOP3.LUT R4, R193, UR4, RZ, 0xfc, !PT ;  /* 0x00000004c1047c12 */ /* 0x000fe4000f8efcff */
[C---:B------:R-:W-:Y:S01]  /*31f0*/  VIMNMX R195, PT, PT, R5.reuse, UR22, PT ;  /* 0x0000001605c37c48 */ /* 0x040fe2000bfe0100 */
[----:B------:R-:W-:Y:S01]  /*3200*/  HMMA.16816.F32 R48, R24, R28, R48 ;  /* 0x0000001c1830723c */ /* 0x000fe20000001830 */
[----:B------:R-:W-:-:S02]  /*3210*/  VIADDMNMX R194, R5, 0x8, R194, PT ;  /* 0x0000000805c27846 */ /* 0x000fc400038001c2 */
[C---:B------:R-:W-:Y:S02]  /*3220*/  ISETP.GE.AND P4, PT, R4.reuse, R195, PT ;  /* 0x000000c30400720c */ /* 0x040fe40003f86270 */
[----:B------:R-:W-:-:S03]  /*3230*/  ISETP.GE.AND P2, PT, R4, R194, PT ;  /* 0x000000c20400720c */ /* 0x000fc60003f46270 */
[----:B------:R-:W-:Y:S01]  /*3240*/  HMMA.16816.F32 R60, R20, R14, R60 ;  /* 0x0000000e143c723c */ /* 0x000fe2000000183c */
[----:B------:R-:W4:Y:S07]  /*3250*/  LDSM.16.M88.4 R12, [R165+0x17000] ;  /* 0x01700000a50c783b */ /* 0x000f2e0000000200 */
[C---:B------:R-:W-:Y:S08]  /*3260*/  HMMA.16816.F32 R44, R24.reuse, R30, R44 ;  /* 0x0000001e182c723c */ /* 0x040ff0000000182c */
[----:B------:R-:W-:Y:S08]  /*3270*/  HMMA.16816.F32 R40, R24, R56, R40 ;  /* 0x000000381828723c */ /* 0x000ff00000001828 */
[----:B------:R-:W-:Y:S01]  /*3280*/  HMMA.16816.F32 R72, R20, R18, R72 ;  /* 0x000000121448723c */ /* 0x000fe20000001848 */
[----:B------:R-:W5:Y:S01]  /*3290*/  LDSM.16.M88.4 R16, [R165+0x17800] ;  /* 0x01780000a510783b */ /* 0x000f620000000200 */
[----:B------:R-:W-:Y:S01]  /*32a0*/  IMAD.U32 R20, RZ, RZ, UR4 ;  /* 0x00000004ff147e24 */ /* 0x000fe2000f8e00ff */
[----:B------:R-:W-:-:S04]  /*32b0*/  DEPBAR.LE SB0, 0x0 ;  /* 0x000080000000791a */ /* 0x000fc80000000000 */
[C-C-:B------:R-:W-:Y:S01]  /*32c0*/  LOP3.LUT R3, R20.reuse, 0x1, R193.reuse, 0xfe, !PT ;  /* 0x0000000114037812 */ /* 0x140fe200078efec1 */
[----:B------:R-:W-:Y:S01]  /*32d0*/  HMMA.16816.F32 R36, R24, R58, R36 ;  /* 0x0000003a1824723c */ /* 0x000fe20000001824 */
[C-C-:B------:R-:W-:Y:S01]  /*32e0*/  LOP3.LUT R4, R20.reuse, 0x8, R193.reuse, 0xfe, !PT ;  /* 0x0000000814047812 */ /* 0x140fe200078efec1 */
[----:B------:R-:W-:Y:S01]  /*32f0*/  USHF.L.U32 UR4, UR12, 0x1, URZ ;  /* 0x000000010c047899 */ /* 0x000fe200080006ff */
[C---:B------:R-:W-:Y:S02]  /*3300*/  ISETP.GE.AND P5, PT, R3.reuse, R195, PT ;  /* 0x000000c30300720c */ /* 0x040fe40003fa6270 */
[----:B------:R-:W-:Y:S02]  /*3310*/  ISETP.GE.AND P3, PT, R3, R194, PT ;  /* 0x000000c20300720c */ /* 0x000fe40003f66270 */
[----:B------:R-:W-:Y:S01]  /*3320*/  LOP3.LUT R3, R20, 0x10, R193, 0xfe, !PT ;  /* 0x0000001014037812 */ /* 0x000fe200078efec1 */
[----:B--2---:R-:W-:Y:S08]  /*3330*/  HMMA.16816.F32 R48, R84, R64, R48 ;  /* 0x000000405430723c */ /* 0x004ff00000001830 */
[C---:B---3--:R-:W-:Y:S08]  /*3340*/  HMMA.16816.F32 R32, R24.reuse, R52, R32 ;  /* 0x000000341820723c */ /* 0x048ff00000001820 */
[----:B------:R-:W-:Y:S03]  /*3350*/  HMMA.16816.F32 R60, R24, R54, R60 ;  /* 0x00000036183c723c */ /* 0x000fe6000000183c */
[----:B------:R-:W-:-:S02]  /*3360*/  FSEL R48, R48, -INF , !P4 ;  /* 0xff80000030307808 */ /* 0x000fc40006000000 */
[----:B------:R-:W-:Y:S02]  /*3370*/  FSEL R50, R50, -INF , !P2 ;  /* 0xff80000032327808 */ /* 0x000fe40005000000 */
[CC--:B------:R-:W-:Y:S01]  /*3380*/  ISETP.GE.AND P4, PT, R4.reuse, R195.reuse, PT ;  /* 0x000000c30400720c */ /* 0x0c0fe20003f86270 */
[C---:B------:R-:W-:Y:S01]  /*3390*/  HMMA.16816.F32 R44, R84.reuse, R66, R44 ;  /* 0x00000042542c723c */ /* 0x040fe2000000182c */
[----:B------:R-:W-:Y:S02]  /*33a0*/  ISETP.GE.AND P2, PT, R4, R194, PT ;  /* 0x000000c20400720c */ /* 0x000fe40003f46270 */
[----:B------:R-:W-:Y:S02]  /*33b0*/  LOP3.LUT R4, R20, 0x9, R193, 0xfe, !PT ;  /* 0x0000000914047812 */ /* 0x000fe400078efec1 */
[----:B------:R-:W-:Y:S02]  /*33c0*/  FSEL R49, R49, -INF , !P5 ;  /* 0xff80000031317808 */ /* 0x000fe40006800000 */
[----:B------:R-:W-:Y:S01]  /*33d0*/  FSEL R51, R51, -INF , !P3 ;  /* 0xff80000033337808 */ /* 0x000fe20005800000 */
[----:B-1----:R-:W-:Y:S01]  /*33e0*/  HMMA.16816.F32 R40, R84, R8, R40 ;  /* 0x000000085428723c */ /* 0x002fe20000001828 */
[----:B------:R-:W-:-:S02]  /*33f0*/  ISETP.GE.AND P5, PT, R4, R195, PT ;  /* 0x000000c30400720c */ /* 0x000fc40003fa6270 */
[----:B------:R-:W-:Y:S02]  /*3400*/  ISETP.GE.AND P3, PT, R4, R194, PT ;  /* 0x000000c20400720c */ /* 0x000fe40003f66270 */
[----:B------:R-:W-:-:S03]  /*3410*/  LOP3.LUT R4, R20, 0x11, R193, 0xfe, !PT ;  /* 0x0000001114047812 */ /* 0x000fc600078efec1 */
[C---:B------:R-:W-:Y:S03]  /*3420*/  HMMA.16816.F32 R36, R84.reuse, R10, R36 ;  /* 0x0000000a5424723c */ /* 0x040fe60000001824 */
[----:B------:R-:W-:Y:S02]  /*3430*/  FSEL R45, R45, -INF , !P5 ;  /* 0xff8000002d2d7808 */ /* 0x000fe40006800000 */
[----:B------:R-:W-:Y:S02]  /*3440*/  FSEL R47, R47, -INF , !P3 ;  /* 0xff8000002f2f7808 */ /* 0x000fe40005800000 */
[C---:B------:R-:W-:Y:S01]  /*3450*/  ISETP.GE.AND P5, PT, R4.reuse, R195, PT ;  /* 0x000000c30400720c */ /* 0x040fe20003fa6270 */
[----:B----4-:R-:W-:Y:S01]  /*3460*/  HMMA.16816.F32 R32, R84, R12, R32 ;  /* 0x0000000c5420723c */ /* 0x010fe20000001820 */
[----:B------:R-:W-:Y:S02]  /*3470*/  ISETP.GE.AND P3, PT, R4, R194, PT ;  /* 0x000000c20400720c */ /* 0x000fe40003f66270 */
[----:B------:R-:W-:-:S02]  /*3480*/  FSEL R44, R44, -INF , !P4 ;  /* 0xff8000002c2c7808 */ /* 0x000fc40006000000 */
[----:B------:R-:W-:Y:S02]  /*3490*/  FSEL R46, R46, -INF , !P2 ;  /* 0xff8000002e2e7808 */ /* 0x000fe40005000000 */
[CC--:B------:R-:W-:Y:S01]  /*34a0*/  ISETP.GE.AND P4, PT, R3.reuse, R195.reuse, PT ;  /* 0x000000c30300720c */ /* 0x0c0fe20003f86270 */
[----:B------:R-:W-:Y:S01]  /*34b0*/  HMMA.16816.F32 R72, R24, R6, R72 ;  /* 0x000000061848723c */ /* 0x000fe20000001848 */
[C-C-:B------:R-:W-:Y:S02]  /*34c0*/  LOP3.LUT R6, R20.reuse, 0x19, R193.reuse, 0xfe, !PT ;  /* 0x0000001914067812 */ /* 0x140fe400078efec1 */
[----:B------:R-:W-:Y:S02]  /*34d0*/  ISETP.GE.AND P2, PT, R3, R194, PT ;  /* 0x000000c20300720c */ /* 0x000fe40003f46270 */
[----:B------:R-:W-:Y:S02]  /*34e0*/  LOP3.LUT R3, R20, 0x18, R193, 0xfe, !PT ;  /* 0x0000001814037812 */ /* 0x000fe400078efec1 */
[----:B------:R-:W-:Y:S01]  /*34f0*/  FSEL R8, R41, -INF , !P5 ;  /* 0xff80000029087808 */ /* 0x000fe20006800000 */
[----:B------:R-:W-:Y:S01]  /*3500*/  HMMA.16816.F32 R60, R84, R14, R60 ;  /* 0x0000000e543c723c */ /* 0x000fe2000000183c */
[----:B------:R-:W-:Y:S01]  /*3510*/  FSEL R4, R43, -INF , !P3 ;  /* 0xff8000002b047808 */ /* 0x000fe20005800000 */
[----:B------:R-:W-:Y:S01]  /*3520*/  BAR.SYNC.DEFER_BLOCKING 0x0 ;  /* 0x0000000000007b1d */ /* 0x000fe20000010000 */
[----:B------:R-:W-:-:S02]  /*3530*/  ISETP.GE.AND P5, PT, R6, R195, PT ;  /* 0x000000c30600720c */ /* 0x000fc40003fa6270 */
[-C--:B------:R-:W-:Y:S02]  /*3540*/  ISETP.GE.AND P3, PT, R6, R194.reuse, PT ;  /* 0x000000c20600720c */ /* 0x080fe40003f66270 */
[--C-:B------:R-:W-:Y:S01]  /*3550*/  LOP3.LUT R12, R20, 0x21, R193.reuse, 0xfe, !PT ;  /* 0x00000021140c7812 */ /* 0x100fe200078efec1 */
[C---:B-----5:R-:W-:Y:S01]  /*3560*/  HMMA.16816.F32 R68, R84.reuse, R16, R68 ;  /* 0x000000105444723c */ /* 0x060fe20000001844 */
[----:B------:R-:W-:Y:S02]  /*3570*/  FSEL R9, R40, -INF , !P4 ;  /* 0xff80000028097808 */ /* 0x000fe40006000000 */
[----:B------:R-:W-:Y:S02]  /*3580*/  FSEL R5, R42, -INF , !P2 ;  /* 0xff8000002a057808 */ /* 0x000fe40005000000 */
[C---:B------:R-:W-:Y:S02]  /*3590*/  ISETP.GE.AND P4, PT, R3.reuse, R195, PT ;  /* 0x000000c30300720c */ /* 0x040fe40003f86270 */
[----:B------:R-:W-:Y:S01]  /*35a0*/  ISETP.GE.AND P2, PT, R3, R194, PT ;  /* 0x000000c20300720c */ /* 0x000fe20003f46270 */
[----:B------:R-:W-:Y:S01]  /*35b0*/  HMMA.16816.F32 R72, R84, R18, R72 ;  /* 0x000000125448723c */ /* 0x000fe20000001848 */
[----:B------:R-:W-:-:S02]  /*35c0*/  LOP3.LUT R3, R20, 0x20, R193, 0xfe, !PT ;  /* 0x0000002014037812 */ /* 0x000fc400078efec1 */
[----:B------:R-:W-:Y:S02]  /*35d0*/  FSEL R10, R37, -INF , !P5 ;  /* 0xff800000250a7808 */ /* 0x000fe40006800000 */
[----:B------:R-:W-:Y:S02]  /*35e0*/  FSEL R6, R39, -INF , !P3 ;  /* 0xff80000027067808 */ /* 0x000fe40005800000 */
[C---:B------:R-:W-:Y:S02]  /*35f0*/  ISETP.GE.AND P5, PT, R12.reuse, R195, PT ;  /* 0x000000c30c00720c */ /* 0x040fe40003fa6270 */
[----:B------:R-:W-:Y:S02]  /*3600*/  ISETP.GE.AND P3, PT, R12, R194, PT ;  /* 0x000000c20c00720c */ /* 0x000fe40003f66270 */
[----:B------:R-:W-:Y:S02]  /*3610*/  LOP3.LUT R12, R20, 0x29, R193, 0xfe, !PT ;  /* 0x00000029140c7812 */ /* 0x000fe400078efec1 */
[----:B------:R-:W-:-:S02]  /*3620*/  FSEL R11, R36, -INF , !P4 ;  /* 0xff800000240b7808 */ /* 0x000fc40006000000 */
[----:B------:R-:W-:Y:S02]  /*3630*/  FSEL R7, R38, -INF , !P2 ;  /* 0xff80000026077808 */ /* 0x000fe40005000000 */
[C---:B------:R-:W-:Y:S02]  /*3640*/  ISETP.GE.AND P4, PT, R3.reuse, R195, PT ;  /* 0x000000c30300720c */ /* 0x040fe40003f86270 */
[----:B------:R-:W-:Y:S02]  /*3650*/  ISETP.GE.AND P2, PT, R3, R194, PT ;  /* 0x000000c20300720c */ /* 0x000fe40003f46270 */
[----:B------:R-:W-:Y:S02]  /*3660*/  LOP3.LUT R3, R20, 0x28, R193, 0xfe, !PT ;  /* 0x0000002814037812 */ /* 0x000fe400078efec1 */
[----:B------:R-:W-:Y:S02]  /*3670*/  FSEL R234, R33, -INF , !P5 ;  /* 0xff80000021ea7808 */ /* 0x000fe40006800000 */
[----:B------:R-:W-:-:S02]  /*3680*/  FSEL R232, R35, -INF , !P3 ;  /* 0xff80000023e87808 */ /* 0x000fc40005800000 */
[CC--:B------:R-:W-:Y:S02]  /*3690*/  ISETP.GE.AND P5, PT, R12.reuse, R195.reuse, PT ;  /* 0x000000c30c00720c */ /* 0x0c0fe40003fa6270 */
[----:B------:R-:W-:Y:S02]  /*36a0*/  ISETP.GE.AND P3, PT, R12, R194, PT ;  /* 0x000000c20c00720c */ /* 0x000fe40003f66270 */
[----:B------:R-:W-:Y:S02]  /*36b0*/  LOP3.LUT R12, R20, 0x31, R193, 0xfe, !PT ;  /* 0x00000031140c7812 */ /* 0x000fe400078efec1 */
[----:B------:R-:W-:Y:S02]  /*36c0*/  FSEL R235, R32, -INF , !P4 ;  /* 0xff80000020eb7808 */ /* 0x000fe40006000000 */
[----:B------:R-:W-:Y:S02]  /*36d0*/  FSEL R233, R34, -INF , !P2 ;  /* 0xff80000022e97808 */ /* 0x000fe40005000000 */
[----:B------:R-:W-:-:S02]  /*36e0*/  ISETP.GE.AND P4, PT, R3, R195, PT ;  /* 0x000000c30300720c */ /* 0x000fc40003f86270 */
[-C--:B------:R-:W-:Y:S02]  /*36f0*/  ISETP.GE.AND P2, PT, R3, R194.reuse, PT ;  /* 0x000000c20300720c */ /* 0x080fe40003f46270 */
[----:B------:R-:W-:Y:S02]  /*3700*/  LOP3.LUT R3, R20, 0x30, R193, 0xfe, !PT ;  /* 0x0000003014037812 */ /* 0x000fe400078efec1 */
[----:B------:R-:W-:Y:S02]  /*3710*/  FSEL R227, R61, -INF , !P5 ;  /* 0xff8000003de37808 */ /* 0x000fe40006800000 */
[----:B------:R-:W-:Y:S02]  /*3720*/  FSEL R219, R63, -INF , !P3 ;  /* 0xff8000003fdb7808 */ /* 0x000fe40005800000 */
[C---:B------:R-:W-:Y:S02]  /*3730*/  ISETP.GE.AND P5, PT, R12.reuse, R195, PT ;  /* 0x000000c30c00720c */ /* 0x040fe40003fa6270 */
[----:B------:R-:W-:-:S02]  /*3740*/  ISETP.GE.AND P3, PT, R12, R194, PT ;  /* 0x000000c20c00720c */ /* 0x000fc40003f66270 */
[----:B------:R-:W-:Y:S02]  /*3750*/  FMNMX3.FTZ R12, R48, R49, R44, !PT ;  /* 0x00000031300c7276 */ /* 0x000fe4000781002c */
[----:B------:R-:W-:Y:S02]  /*3760*/  FSEL R230, R60, -INF , !P4 ;  /* 0xff8000003ce67808 */ /* 0x000fe40006000000 */
[----:B------:R-:W-:Y:S02]  /*3770*/  FSEL R226, R62, -INF , !P2 ;  /* 0xff8000003ee27808 */ /* 0x000fe40005000000 */
[C---:B------:R-:W-:Y:S02]  /*3780*/  ISETP.GE.AND P4, PT, R3.reuse, R195, PT ;  /* 0x000000c30300720c */ /* 0x040fe40003f86270 */
[----:B------:R-:W-:Y:S02]  /*3790*/  ISETP.GE.AND P2, PT, R3, R194, PT ;  /* 0x000000c20300720c */ /* 0x000fe40003f46270 */
[----:B------:R-:W-:-:S02]  /*37a0*/  LOP3.LUT R3, R20, 0x38, R193, 0xfe, !PT ;  /* 0x0000003814037812 */ /* 0x000fc400078efec1 */
        /* <DEDUP_REMOVED lines=9> */
[----:B------:R-:W-:Y:S02]  /*3840*/  LOP3.LUT R20, R20, 0x39, R193, 0xfe, !PT ;  /* 0x0000003914147812 */ /* 0x000fe400078efec1 */
[----:B------:R-:W-:Y:S02]  /*3850*/  FMNMX3.FTZ R3, R3, R4, R7, !PT ;  /* 0x0000000403037276 */ /* 0x000fe40007810007 */
        /* <DEDUP_REMOVED lines=10> */
[----:B------:R-:W-:Y:S02]  /*3900*/  FMNMX3.FTZ R13, R13, R211, R210, !PT ;  /* 0x000000d30d0d7276 */ /* 0x000fe400078100d2 */
[----:B------:R-:W-:Y:S02]  /*3910*/  FSEL R175, R74, -INF , !P2 ;  /* 0xff8000004aaf7808 */ /* 0x000fe40005000000 */
[----:B------:R-:W-:-:S02]  /*3920*/  FSEL R174, R75, -INF , !P3 ;  /* 0xff8000004bae7808 */ /* 0x000fc40005800000 */
[----:B------:R-:W-:Y:S02]  /*3930*/  IADD3.X R3, PT, PT, R2, UR6, RZ, P1, P0 ;  /* 0x0000000602037c10 */ /* 0x000fe40008fe04ff */
        /* <DEDUP_REMOVED lines=8> */
[----:B------:R-:W-:Y:S02]  /*39c0*/  IMAD.U32 R16, RZ, RZ, UR16 ;  /* 0x00000010ff107e24 */ /* 0x000fe4000f8e00ff */
[----:B------:R-:W-:Y:S01]  /*39d0*/  IMAD.U32 R17, RZ, RZ, UR17 ;  /* 0x00000011ff117e24 */ /* 0x000fe2000f8e00ff */
[----:B------:R-:W-:Y:S01]  /*39e0*/  UIADD3.X UR28, UPT, UPT, UR28, UR6, URZ, UP0, !UPT ;  /* 0x000000061c1c7290 */ /* 0x000fe200087fe4ff */
[----:B------:R-:W-:Y:S01]  /*39f0*/  MOV R12, UR29 ;  /* 0x0000001d000c7c02 */ /* 0x000fe20008000f00 */
[----:B------:R-:W-:Y:S01]  /*3a00*/  IMAD.U32 R14, RZ, RZ, UR6 ;  /* 0x00000006ff0e7e24 */ /* 0x000fe2000f8e00ff */
[----:B------:R-:W-:-:S02]  /*3a10*/  LEA R20, P1, R16, R217, 0x1 ;  /* 0x000000d910147211 */ /* 0x000fc400078208ff */
[----:B------:R-:W-:Y:S02]  /*3a20*/  LEA R18, P0, R12, R217, 0x1 ;  /* 0x000000d90c127211 */ /* 0x000fe400078008ff */
[----:B------:R-:W-:Y:S02]  /*3a30*/  MOV R2, UR28 ;  /* 0x0000001c00027c02 */ /* 0x000fe40008000f00 */
        /* <DEDUP_REMOVED lines=14> */
.L_x_846:
[----:B------:R-:W-:Y:S01]  /*3b20*/  FMNMX3.FTZ R15, R15, R206, R175, !PT ;  /* 0x000000ce0f0f7276 */ /* 0x000fe200078100af */
[----:B------:R-:W2:Y:S01]  /*3b30*/  SHFL.BFLY PT, R2, R13, 0x2, 0x1f ;  /* 0x0c401f000d027f89 */ /* 0x000ea200000e0000 */
[----:B------:R-:W-:Y:S01]  /*3b40*/  LOP3.LUT R222, R3, UR24, R229, 0x96, !PT ;  /* 0x0000001803de7c12 */ /* 0x000fe2000f8e96e5 */
[----:B------:R-:W-:Y:S01]  /*3b50*/  IMAD.U32 R3, RZ, RZ, UR4 ;  /* 0x00000004ff037e24 */ /* 0x000fe2000f8e00ff */
[----:B-1----:R-:W-:Y:S01]  /*3b60*/  FMNMX.FTZ R20, R174, R15, !PT ;  /* 0x0000000fae147209 */ /* 0x002fe20007810000 */
[----:B------:R-:W-:Y:S01]  /*3b70*/  IMAD.WIDE.U32 R224, R224, -0x2daee0ad, RZ ;  /* 0xd2511f53e0e07825 */ /* 0x000fe200078e00ff */
[----:B------:R-:W-:Y:S01]  /*3b80*/  UIADD3 UR18, UPT, UPT, UR24, -0x61c88647, URZ ;  /* 0x9e3779b918127890 */ /* 0x000fe2000fffe0ff */
[----:B------:R-:W1:Y:S01]  /*3b90*/  LDC R172, c[0x0][0x4f8] ;  /* 0x00013e00ffac7b82 */ /* 0x000e620000000800 */
[----:B------:R-:W-:Y:S01]  /*3ba0*/  UIADD3 UR6, UPT, UPT, UR25, -0x4498517b, URZ ;  /* 0xbb67ae8519067890 */ /* 0x000fe2000fffe0ff */
[----:B------:R-:W3:Y:S01]  /*3bb0*/  SHFL.BFLY PT, R12, R20, 0x2, 0x1f ;  /* 0x0c401f00140c7f89 */ /* 0x000ee200000e0000 */
[----:B------:R-:W-:Y:S01]  /*3bc0*/  LOP3.LUT R3, R3, UR25, R225, 0x96, !PT ;  /* 0x0000001903037c12 */ /* 0x000fe2000f8e96e1 */
[----:B------:R-:W-:Y:S01]  /*3bd0*/  IMAD.WIDE.U32 R222, R222, -0x2daee0ad, RZ ;  /* 0xd2511f53dede7825 */ /* 0x000fe200078e00ff */
[----:B------:R-:W-:-:S02]  /*3be0*/  UIADD3 UR26, UPT, UPT, UR25, 0x76cf5d0a, URZ ;  /* 0x76cf5d0a191a7890 */ /* 0x000fc4000fffe0ff */
[----:B------:R-:W-:Y:S01]  /*3bf0*/  UIADD3 UR17, UPT, UPT, UR24, 0x3c6ef372, URZ ;  /* 0x3c6ef37218117890 */ /* 0x000fe2000fffe0ff */
[----:B------:R-:W-:Y:S01]  /*3c00*/  IMAD.WIDE.U32 R18, R3, -0x326172a9, RZ ;  /* 0xcd9e8d5703127825 */ /* 0x000fe200078e00ff */
[----:B------:R-:W-:Y:S01]  /*3c10*/  LOP3.LUT R220, R224, UR6, R223, 0x96, !PT ;  /* 0x00000006e0dc7c12 */ /* 0x000fe2000f8e96df */
[----:B------:R-:W-:Y:S02]  /*3c20*/  UIADD3 UR23, UPT, UPT, UR25, 0x32370b8f, URZ ;  /* 0x32370b8f19177890 */ /* 0x000fe4000fffe0ff */
[----:B------:R-:W4:Y:S01]  /*3c30*/  LDCU UR6, c[0x0][0x45c] ;  /* 0x00008b80ff0677ac */ /* 0x000f220008000800 */
[----:B------:R-:W-:Y:S01]  /*3c40*/  LOP3.LUT R3, R228, UR18, R19, 0x96, !PT ;  /* 0x00000012e4037c12 */ /* 0x000fe2000f8e9613 */
[----:B------:R-:W-:Y:S01]  /*3c50*/  IMAD.WIDE.U32 R220, R220, -0x326172a9, RZ ;  /* 0xcd9e8d57dcdc7825 */ /* 0x000fe200078e00ff */
[----:B------:R-:W-:-:S03]  /*3c60*/  UIADD3 UR16, UPT, UPT, UR24, -0x255992d5, URZ ;  /* 0xdaa66d2b18107890 */ /* 0x000fc6000fffe0ff */
[----:B------:R-:W-:Y:S01]  /*3c70*/  IMAD.WIDE.U32 R16, R3, -0x2daee0ad, RZ ;  /* 0xd2511f5303107825 */ /* 0x000fe200078e00ff */
[----:B--2---:R-:W-:Y:S01]  /*3c80*/  FMNMX.FTZ R2, R13, R2, !PT ;  /* 0x000000020d027209 */ /* 0x004fe20007810000 */
[----:B------:R-:W-:Y:S01]  /*3c90*/  UIADD3 UR13, UPT, UPT, UR24, 0x78dde6e4, URZ ;  /* 0x78dde6e4180d7890 */ /* 0x000fe2000fffe0ff */
[----:B------:R-:W-:Y:S01]  /*3ca0*/  LOP3.LUT R18, R18, UR17, R221, 0x96, !PT ;  /* 0x0000001112127c12 */ /* 0x000fe2000f8e96dd */
[----:B------:R-:W-:Y:S01]  /*3cb0*/  UIADD3 UR22, UPT, UPT, UR25, -0x126145ec, URZ ;  /* 0xed9eba1419167890 */ /* 0x000fe2000fffe0ff */
[----:B------:R-:W-:Y:S01]  /*3cc0*/  LOP3.LUT R3, R222, UR26, R17, 0x96, !PT ;  /* 0x0000001ade037c12 */ /* 0x000fe2000f8e9611 */
[----:B------:R-:W2:Y:S01]  /*3cd0*/  SHFL.BFLY PT, R164, R2, 0x1, 0x1f ;  /* 0x0c201f0002a47f89 */ /* 0x000ea200000e0000 */
[----:B------:R-:W-:Y:S01]  /*3ce0*/  UIADD3 UR19, UPT, UPT, UR25, -0x56f99767, URZ ;  /* 0xa906689919137890 */ /* 0x000fe2000fffe0ff */
[----:B---3--:R-:W-:Y:S01]  /*3cf0*/  FMNMX.FTZ R20, R20, R12, !PT ;  /* 0x0000000c14147209 */ /* 0x008fe20007810000 */
[----:B------:R-:W-:Y:S01]  /*3d00*/  IMAD.WIDE.U32 R18, R18, -0x2daee0ad, RZ ;  /* 0xd2511f5312127825 */ /* 0x000fe200078e00ff */
[----:B------:R-:W-:Y:S01]  /*3d10*/  UIADD3 UR9, UPT, UPT, UR24, -0x4ab325aa, URZ ;  /* 0xb54cda5618097890 */ /* 0x000fe2000fffe0ff */
[----:B-1----:R-:W-:Y:S01]  /*3d20*/  LOP3.LUT R172, R172, 0xff, RZ, 0xc0, !PT ;  /* 0x000000ffacac7812 */ /* 0x002fe200078ec0ff */
[----:B------:R-:W-:Y:S01]  /*3d30*/  UIADD3 UR12, UPT, UPT, UR24, 0x1715609d, URZ ;  /* 0x1715609d180c7890 */ /* 0x000fe2000fffe0ff */
[----:B------:R-:W-:Y:S01]  /*3d40*/  IMAD.WIDE.U32 R14, R3, -0x326172a9, RZ ;  /* 0xcd9e8d57030e7825 */ /* 0x000fe200078e00ff */
[----:B------:R-:W-:Y:S01]  /*3d50*/  LOP3.LUT R16, R16, UR23, R19, 0x96, !PT ;  /* 0x0000001710107c12 */ /* 0x000fe2000f8e9613 */
[----:B------:R-:W1:Y:S01]  /*3d60*/  SHFL.BFLY PT, R3, R20, 0x1, 0x1f ;  /* 0x0c201f0014037f89 */ /* 0x000e6200000e0000 */
[----:B------:R-:W-:Y:S01]  /*3d70*/  UIADD3 UR7, UPT, UPT, UR25, 0x646e171e, URZ ;  /* 0x646e171e19077890 */ /* 0x000fe2000fffe0ff */
[----:B------:R-:W-:Y:S01]  /*3d80*/  IMAD R172, R172, 0x10000, R172 ;  /* 0x00010000acac7824 */ /* 0x000fe200078e02ac */
[----:B------:R-:W-:Y:S01]  /*3d90*/  LOP3.LUT R12, R220, UR16, R15, 0x96, !PT ;  /* 0x00000010dc0c7c12 */ /* 0x000fe2000f8e960f */
[----:B------:R-:W-:Y:S01]  /*3da0*/  IMAD.WIDE.U32 R16, R16, -0x326172a9, RZ ;  /* 0xcd9e8d5710107825 */ /* 0x000fe200078e00ff */
[----:B------:R-:W-:-:S03]  /*3db0*/  UIADD3 UR4, UPT, UPT, UR4, 0x1, URZ ;  /* 0x0000000104047890 */ /* 0x000fc6000fffe0ff */
[----:B------:R-:W-:Y:S01]  /*3dc0*/  IMAD.WIDE.U32 R22, R12, -0x2daee0ad, RZ ;  /* 0xd2511f530c167825 */ /* 0x000fe200078e00ff */
[----:B------:R-:W-:-:S04]  /*3dd0*/  LOP3.LUT R14, R14, UR13, R17, 0x96, !PT ;  /* 0x0000000d0e0e7c12 */ /* 0x000fc8000f8e9611 */
[----:B------:R-:W-:Y:S01]  /*3de0*/  LOP3.LUT R12, R18, UR22, R23, 0x96, !PT ;  /* 0x00000016120c7c12 */ /* 0x000fe2000f8e9617 */
[----:B------:R-:W-:Y:S01]  /*3df0*/  IMAD.WIDE.U32 R14, R14, -0x2daee0ad, RZ ;  /* 0xd2511f530e0e7825 */ /* 0x000fe200078e00ff */
[----:B--2---:R-:W-:Y:S02]  /*3e00*/  FMNMX.FTZ R164, R2, R164, !PT ;  /* 0x000000a402a47209 */ /* 0x004fe40007810000 */
[----:B------:R-:W-:Y:S01]  /*3e10*/  LOP3.LUT R2, R179, 0x200, R0, 0xf8, !PT ;  /* 0x00000200b3027812 */ /* 0x000fe200078ef800 */
[----:B------:R-:W-:Y:S01]  /*3e20*/  IMAD.WIDE.U32 R12, R12, -0x326172a9, RZ ;  /* 0xcd9e8d570c0c7825 */ /* 0x000fe200078e00ff */
[----:B------:R-:W-:-:S03]  /*3e30*/  FSETP.NEU.FTZ.AND P0, PT, R164, -INF , PT ;  /* 0xff800000a400780b */ /* 0x000fc60003f1d000 */
[----:B----4-:R-:W-:Y:S01]  /*3e40*/  FMUL.FTZ R208, R164, UR6 ;  /* 0x00000006a4d07c20 */ /* 0x010fe20008410000 */
[----:B------:R-:W-:Y:S02]  /*3e50*/  LOP3.LUT R18, R22, UR19, R15, 0x96, !PT ;  /* 0x0000001316127c12 */ /* 0x000fe4000f8e960f */
[----:B------:R-:W-:Y:S02]  /*3e60*/  LEA R205, R2, UR5, 0x1 ;  /* 0x0000000502cd7c11 */ /* 0x000fe4000f8e08ff */
[----:B-1----:R-:W-:Y:S01]  /*3e70*/  FMNMX.FTZ R3, R20, R3, !PT ;  /* 0x0000000314037209 */ /* 0x002fe20007810000 */
[----:B------:R-:W-:Y:S01]  /*3e80*/  IMAD.WIDE.U32 R18, R18, -0x326172a9, RZ ;  /* 0xcd9e8d5712127825 */ /* 0x000fe200078e00ff */
[----:B------:R-:W-:Y:S01]  /*3e90*/  FSEL R208, R208, RZ, P0 ;  /* 0x000000ffd0d07208 */ /* 0x000fe20000000000 */
[----:B------:R-:W-:Y:S01]  /*3ea0*/  LDSM.16.MT88.4 R96, [R205+0x1c000] ;  /* 0x01c00000cd60783b */ /* 0x000fe20000004200 */
[C---:B------:R-:W-:Y:S01]  /*3eb0*/  FSETP.NEU.FTZ.AND P0, PT, R3.reuse, -INF , PT ;  /* 0xff8000000300780b */ /* 0x040fe20003f1d000 */
[----:B------:R-:W-:Y:S01]  /*3ec0*/  FMUL.FTZ R173, R3, UR6 ;  /* 0x0000000603ad7c20 */ /* 0x000fe20008410000 */
[----:B------:R-:W-:Y:S01]  /*3ed0*/  LOP3.LUT R145, R12, UR9, R19, 0x96, !PT ;  /* 0x000000090c917c12 */ /* 0x000fe2000f8e9613 */
[----:B------:R-:W-:-:S02]  /*3ee0*/  IMAD.IADD R12, R176, 0x1, R205 ;  /* 0x00000001b00c7824 */ /* 0x000fc400078e02cd */
[--C-:B------:R-:W-:Y:S01]  /*3ef0*/  FFMA.FTZ R200, R44, UR6, -R208.reuse ;  /* 0x000000062cc87c23 */ /* 0x100fe200080108d0 */
[----:B------:R-:W-:Y:S01]  /*3f00*/  FFMA.FTZ R190, R45, UR6, -R208 ;  /* 0x000000062dbe7c23 */ /* 0x000fe200080108d0 */
[----:B------:R-:W-:Y:S01]  /*3f10*/  FSEL R173, R173, RZ, P0 ;  /* 0x000000ffadad7208 */ /* 0x000fe20000000000 */
[----:B------:R-:W-:Y:S01]  /*3f20*/  IMAD.IADD R204, R177, 0x1, R205 ;  /* 0x00000001b1cc7824 */ /* 0x000fe200078e02cd */
[C---:B------:R-:W-:Y:S01]  /*3f30*/  PRMT R147, R18.reuse, 0x7773, RZ ;  /* 0x0000777312937816 */ /* 0x040fe200000000ff */
[----:B------:R-:W1:Y:S01]  /*3f40*/  LDSM.16.MT88.4 R72, [R12+0x1a000] ;  /* 0x01a000000c48783b */ /* 0x000e620000004200 */
[----:B------:R-:W-:Y:S01]  /*3f50*/  PRMT R15, R18, 0x7772, RZ ;  /* 0x00007772120f7816 */ /* 0x000fe200000000ff */
[--C-:B------:R-:W-:Y:S01]  /*3f60*/  FFMA.FTZ R188, R46, UR6, -R173.reuse ;  /* 0x000000062ebc7c23 */ /* 0x100fe200080108ad */
[----:B------:R-:W-:Y:S01]  /*3f70*/  FFMA.FTZ R187, R47, UR6, -R173 ;  /* 0x000000062fbb7c23 */ /* 0x000fe200080108ad */
[----:B------:R-:W-:Y:S01]  /*3f80*/  IMAD.MOV.U32 R17, RZ, RZ, R18 ;  /* 0x000000ffff117224 */ /* 0x000fe200078e0012 */
[----:B------:R-:W-:Y:S01]  /*3f90*/  PRMT R147, R15, 0x5410, R147 ;  /* 0x000054100f937816 */ /* 0x000fe20000000093 */
[----:B------:R-:W-:Y:S01]  /*3fa0*/  MUFU.EX2 R200, R200 ;  /* 0x000000c800c87308 */ /* 0x000fe20000000800 */
[----:B------:R-:W-:-:S02]  /*3fb0*/  IMAD.IADD R203, R176, 0x1, R204 ;  /* 0x00000001b0cb7824 */ /* 0x000fc400078e02cc */
[--C-:B------:R-:W-:Y:S01]  /*3fc0*/  FFMA.FTZ R199, R50, UR6, -R173.reuse ;  /* 0x0000000632c77c23 */ /* 0x100fe200080108ad */
[----:B------:R-:W-:Y:S01]  /*3fd0*/  FFMA.FTZ R191, R51, UR6, -R173 ;  /* 0x0000000633bf7c23 */ /* 0x000fe200080108ad */
[----:B------:R-:W-:Y:S01]  /*3fe0*/  MUFU.EX2 R188, R188 ;  /* 0x000000bc00bc7308 */ /* 0x000fe20000000800 */
[----:B------:R-:W-:Y:S01]  /*3ff0*/  LOP3.LUT R147, R147, 0xff00ff, RZ, 0xc0, !PT ;  /* 0x00ff00ff93937812 */ /* 0x000fe200078ec0ff */
[----:B------:R-:W2:Y:S01]  /*4000*/  LDSM.16.MT88.4 R24, [R203+0x1e000] ;  /* 0x01e00000cb18783b */ /* 0x000ea20000004200 */
[----:B------:R-:W-:Y:S01]  /*4010*/  PRMT R146, R18, 0x7771, RZ ;  /* 0x0000777112927816 */ /* 0x000fe200000000ff */
[----:B------:R-:W3:Y:S01]  /*4020*/  MUFU.EX2 R187, R187 ;  /* 0x000000bb00bb7308 */ /* 0x000ee20000000800 */
[----:B------:R-:W-:Y:S01]  /*4030*/  LOP3.LUT R17, R17, 0xff, RZ, 0xc0, !PT ;  /* 0x000000ff11117812 */ /* 0x000fe200078ec0ff */
[--C-:B------:R-:W-:Y:S01]  /*4040*/  FFMA.FTZ R202, R48, UR6, -R208.reuse ;  /* 0x0000000630ca7c23 */ /* 0x100fe200080108d0 */
[----:B------:R-:W-:Y:S01]  /*4050*/  FFMA.FTZ R201, R49, UR6, -R208 ;  /* 0x0000000631c97c23 */ /* 0x000fe200080108d0 */
[----:B------:R-:W4:Y:S01]  /*4060*/  MUFU.EX2 R190, R190 ;  /* 0x000000be00be7308 */ /* 0x000f220000000800 */
[----:B------:R-:W-:Y:S01]  /*4070*/  PRMT R146, R17, 0x5410, R146 ;  /* 0x0000541011927816 */ /* 0x000fe20000000092 */
[--C-:B------:R-:W-:Y:S01]  /*4080*/  FFMA.FTZ R189, R9, UR6, -R208.reuse ;  /* 0x0000000609bd7c23 */ /* 0x100fe200080108d0 */
[--C-:B------:R-:W-:Y:S01]  /*4090*/  HSET2.LE.AND R147, R147, R172.reuse, PT ;  /* 0x000000ac93937233 */ /* 0x100fe20003803000 */
[----:B------:R-:W-:Y:S01]  /*40a0*/  MUFU.EX2 R199, R199 ;  /* 0x000000c700c77308 */ /* 0x000fe20000000800 */
[C---:B------:R-:W-:Y:S01]  /*40b0*/  PRMT R15, R145.reuse, 0x7632, R15 ;  /* 0x00007632910f7816 */ /* 0x040fe2000000000f */
[--C-:B------:R-:W-:Y:S01]  /*40c0*/  FFMA.FTZ R186, R8, UR6, -R208.reuse ;  /* 0x0000000608ba7c23 */ /* 0x100fe200080108d0 */
[C---:B------:R-:W-:Y:S01]  /*40d0*/  LOP3.LUT R17, R145.reuse, 0xffff, RZ, 0xc0, !PT ;  /* 0x0000ffff91117812 */ /* 0x040fe200078ec0ff */
[----:B------:R-:W5:Y:S01]  /*40e0*/  MUFU.EX2 R191, R191 ;  /* 0x000000bf00bf7308 */ /* 0x000f620000000800 */
[----:B------:R-:W-:Y:S01]  /*40f0*/  LOP3.LUT R144, R145, 0xff, RZ, 0xc0, !PT ;  /* 0x000000ff91907812 */ /* 0x000fe200078ec0ff */
[--C-:B------:R-:W-:Y:S01]  /*4100*/  FFMA.FTZ R185, R11, UR6, -R208.reuse ;  /* 0x000000060bb97c23 */ /* 0x100fe200080108d0 */
[----:B---3--:R-:W-:Y:S01]  /*4110*/  F2FP.F16.F32.PACK_AB R18, R187, R188 ;  /* 0x000000bcbb12723e */ /* 0x008fe200000000ff */
[----:B------:R-:W-:Y:S01]  /*4120*/  MUFU.EX2 R202, R202 ;  /* 0x000000ca00ca7308 */ /* 0x000fe20000000800 */
[----:B------:R-:W-:Y:S01]  /*4130*/  SHF.R.U32.HI R145, RZ, 0x18, R145 ;  /* 0x00000018ff917819 */ /* 0x000fe20000011691 */
[----:B------:R-:W-:Y:S01]  /*4140*/  FFMA.FTZ R182, R10, UR6, -R208 ;  /* 0x000000060ab67c23 */ /* 0x000fe200080108d0 */
[----:B------:R-:W-:Y:S01]  /*4150*/  LOP3.LUT R15, R15, 0xff, RZ, 0xc0, !PT ;  /* 0x000000ff0f0f7812 */ /* 0x000fe200078ec0ff */
[----:B------:R-:W3:Y:S01]  /*4160*/  MUFU.EX2 R201, R201 ;  /* 0x000000c900c97308 */ /* 0x000ee20000000800 */
[----:B------:R-:W-:Y:S01]  /*4170*/  HSET2.LE.AND R146, R146, R172, PT ;  /* 0x000000ac92927233 */ /* 0x000fe20003803000 */
[----:B------:R-:W-:Y:S01]  /*4180*/  LDSM.16.MT88.4 R8, [R12+0x1a800] ;  /* 0x01a800000c08783b */ /* 0x000fe20000004200 */
[----:B------:R-:W-:Y:S01]  /*4190*/  LOP3.LUT R147, R18, R147, RZ, 0xc0, !PT ;  /* 0x0000009312937212 */ /* 0x000fe200078ec0ff */
[----:B------:R-:W-:Y:S01]  /*41a0*/  FFMA.FTZ R181, R7, UR6, -R173 ;  /* 0x0000000607b57c23 */ /* 0x000fe200080108ad */
[----:B----4-:R-:W-:Y:S01]  /*41b0*/  F2FP.F16.F32.PACK_AB R19, R190, R200 ;  /* 0x000000c8be13723e */ /* 0x010fe200000000ff */
[----:B------:R-:W4:Y:S01]  /*41c0*/  LDSM.16.MT88.4 R40, [R12+0x18000] ;  /* 0x018000000c28783b */ /* 0x000f220000004200 */
[----:B------:R-:W-:Y:S01]  /*41d0*/  LOP3.LUT R18, R16, UR12, R13, 0x96, !PT ;  /* 0x0000000c10127c12 */ /* 0x000fe2000f8e960d */
[----:B------:R-:W-:Y:S01]  /*41e0*/  FFMA.FTZ R180, R6, UR6, -R173 ;  /* 0x0000000606b47c23 */ /* 0x000fe200080108ad */
[----:B------:R-:W-:Y:S01]  /*41f0*/  SHF.R.U32.HI R17, RZ, 0x8, R17 ;  /* 0x00000008ff117819 */ /* 0x000fe20000011611 */
[----:B------:R-:W4:Y:S01]  /*4200*/  LDSM.16.MT88.4 R104, [R12+0x1c000] ;  /* 0x01c000000c68783b */ /* 0x000f220000004200 */
[----:B------:R-:W-:Y:S01]  /*4210*/  PRMT R145, R15, 0x5410, R145 ;  /* 0x000054100f917816 */ /* 0x000fe20000000091 */
[----:B------:R-:W-:Y:S01]  /*4220*/  FFMA.FTZ R184, R5, UR6, -R173 ;  /* 0x0000000605b87c23 */ /* 0x000fe200080108ad */
[----:B------:R-:W-:Y:S01]  /*4230*/  LOP3.LUT R146, R19, R146, RZ, 0xc0, !PT ;  /* 0x0000009213927212 */ /* 0x000fe200078ec0ff */
[----:B------:R-:W-:Y:S01]  /*4240*/  IMAD.WIDE.U32 R18, R18, -0x2daee0ad, RZ ;  /* 0xd2511f5312127825 */ /* 0x000fe200078e00ff */
[----:B------:R-:W-:-:S03]  /*4250*/  PRMT R144, R144, 0x5410, R17 ;  /* 0x0000541090907816 */ /* 0x000fc60000000011 */
[----:B------:R-:W-:Y:S01]  /*4260*/  FFMA.FTZ R183, R4, UR6, -R173 ;  /* 0x0000000604b77c23 */ /* 0x000fe200080108ad */
[--C-:B------:R-:W-:Y:S01]  /*4270*/  HSET2.LE.AND R145, R145, R172.reuse, PT ;  /* 0x000000ac91917233 */ /* 0x100fe20003803000 */
[----:B------:R-:W-:Y:S01]  /*4280*/  IMAD.MOV.U32 R16, RZ, RZ, R18 ;  /* 0x000000ffff107224 */ /* 0x000fe200078e0012 */
[----:B-----5:R-:W-:Y:S01]  /*4290*/  F2FP.F16.F32.PACK_AB R15, R191, R199 ;  /* 0x000000c7bf0f723e */ /* 0x020fe200000000ff */
[----:B------:R-:W-:Y:S01]  /*42a0*/  MUFU.EX2 R185, R185 ;  /* 0x000000b900b97308 */ /* 0x000fe20000000800 */
[--C-:B------:R-:W-:Y:S01]  /*42b0*/  HSET2.LE.AND R144, R144, R172.reuse, PT ;  /* 0x000000ac90907233 */ /* 0x100fe20003803000 */
[----:B------:R-:W5:Y:S01]  /*42c0*/  LDSM.16.MT88.4 R136, [R12+0x1e000] ;  /* 0x01e000000c88783b */ /* 0x000f620000004200 */
[----:B---3--:R-:W-:Y:S01]  /*42d0*/  F2FP.F16.F32.PACK_AB R17, R201, R202 ;  /* 0x000000cac911723e */ /* 0x008fe200000000ff */
[----:B------:R-:W3:Y:S01]  /*42e0*/  MUFU.EX2 R182, R182 ;  /* 0x000000b600b67308 */ /* 0x000ee20000000800 */
[----:B------:R-:W-:Y:S01]  /*42f0*/  LOP3.LUT R145, R15, R145, RZ, 0xc0, !PT ;  /* 0x000000910f917212 */ /* 0x000fe200078ec0ff */
[----:B------:R-:W5:Y:S01]  /*4300*/  LDSM.16.MT88.4 R20, [R12+0x18800] ;  /* 0x018800000c14783b */ /* 0x000f620000004200 */
[----:B------:R-:W-:Y:S01]  /*4310*/  PRMT R15, R18, 0x7771, RZ ;  /* 0x00007771120f7816 */ /* 0x000fe200000000ff */
[----:B------:R-:W-:Y:S01]  /*4320*/  MUFU.EX2 R181, R181 ;  /* 0x000000b500b57308 */ /* 0x000fe20000000800 */
[----:B------:R-:W-:Y:S01]  /*4330*/  LOP3.LUT R16, R16, 0xff, RZ, 0xc0, !PT ;  /* 0x000000ff10107812 */ /* 0x000fe200078ec0ff */
[----:B------:R-:W-:Y:S01]  /*4340*/  LDSM.16.MT88.4 R80, [R204+0x1a000] ;  /* 0x01a00000cc50783b */ /* 0x000fe20000004200 */
[----:B------:R-:W-:Y:S01]  /*4350*/  LOP3.LUT R14, R14, UR7, R19, 0x96, !PT ;  /* 0x000000070e0e7c12 */ /* 0x000fe2000f8e9613 */
[----:B------:R-:W4:Y:S01]  /*4360*/  MUFU.EX2 R180, R180 ;  /* 0x000000b400b47308 */ /* 0x000f220000000800 */
[----:B------:R-:W-:Y:S01]  /*4370*/  LOP3.LUT R144, R17, R144, RZ, 0xc0, !PT ;  /* 0x0000009011907212 */ /* 0x000fe200078ec0ff */
[----:B------:R-:W-:Y:S01]  /*4380*/  LDSM.16.MT88.4 R56, [R203+0x18000] ;  /* 0x01800000cb38783b */ /* 0x000fe20000004200 */
[C---:B------:R-:W-:Y:S01]  /*4390*/  PRMT R17, R18.reuse, 0x7773, RZ ;  /* 0x0000777312117816 */ /* 0x040fe200000000ff */
[----:B------:R-:W-:Y:S01]  /*43a0*/  MUFU.EX2 R189, R189 ;  /* 0x000000bd00bd7308 */ /* 0x000fe20000000800 */
[----:B------:R-:W-:Y:S01]  /*43b0*/  PRMT R13, R18, 0x7772, RZ ;  /* 0x00007772120d7816 */ /* 0x000fe200000000ff */
[----:B------:R-:W-:Y:S01]  /*43c0*/  LDSM.16.MT88.4 R112, [R204+0x1c000] ;  /* 0x01c00000cc70783b */ /* 0x000fe20000004200 */
[--C-:B------:R-:W-:Y:S01]  /*43d0*/  PRMT R6, R16, 0x5410, R15.reuse ;  /* 0x0000541010067816 */ /* 0x100fe2000000000f */
[----:B------:R-:W4:Y:S01]  /*43e0*/  MUFU.EX2 R186, R186 ;  /* 0x000000ba00ba7308 */ /* 0x000f220000000800 */
[C---:B------:R-:W-:Y:S01]  /*43f0*/  LOP3.LUT R18, R14.reuse, 0xffff, RZ, 0xc0, !PT ;  /* 0x0000ffff0e127812 */ /* 0x040fe200078ec0ff */
[C---:B-1----:R-:W-:Y:S01]  /*4400*/  HMMA.16816.F32 R68, R144.reuse, R72, RZ ;  /* 0x000000489044723c */ /* 0x042fe200000018ff */
[C---:B------:R-:W-:Y:S01]  /*4410*/  PRMT R15, R14.reuse, 0x7632, R15 ;  /* 0x000076320e0f7816 */ /* 0x040fe2000000000f */
[----:B------:R-:W-:Y:S01]  /*4420*/  MUFU.EX2 R184, R184 ;  /* 0x000000b800b87308 */ /* 0x000fe20000000800 */
[----:B------:R-:W-:Y:S01]  /*4430*/  PRMT R13, R13, 0x5410, R17 ;  /* 0x000054100d0d7816 */ /* 0x000fe20000000011 */
[----:B------:R-:W-:Y:S01]  /*4440*/  LDSM.16.MT88.4 R88, [R203+0x1a000] ;  /* 0x01a00000cb58783b */ /* 0x000fe20000004200 */
[----:B------:R-:W-:Y:S01]  /*4450*/  LOP3.LUT R17, R14, 0xff, RZ, 0xc0, !PT ;  /* 0x000000ff0e117812 */ /* 0x000fe200078ec0ff */
[----:B------:R-:W1:Y:S01]  /*4460*/  MUFU.EX2 R183, R183 ;  /* 0x000000b700b77308 */ /* 0x000e620000000800 */
[----:B------:R-:W-:Y:S01]  /*4470*/  SHF.R.U32.HI R5, RZ, 0x18, R14 ;  /* 0x00000018ff057819 */ /* 0x000fe2000001160e */
[C---:B------:R-:W-:Y:S01]  /*4480*/  HMMA.16816.F32 R72, R144.reuse, R74, RZ ;  /* 0x0000004a9048723c */ /* 0x040fe200000018ff */
[----:B------:R-:W-:Y:S01]  /*4490*/  SHF.R.U32.HI R18, RZ, 0x8, R18 ;  /* 0x00000008ff127819 */ /* 0x000fe20000011612 */
[----:B------:R-:W-:Y:S01]  /*44a0*/  LDSM.16.MT88.4 R156, [R205+0x18000] ;  /* 0x01800000cd9c783b */ /* 0x000fe20000004200 */
[----:B------:R-:W-:Y:S01]  /*44b0*/  LOP3.LUT R14, R15, 0xff, RZ, 0xc0, !PT ;  /* 0x000000ff0f0e7812 */ /* 0x000fe200078ec0ff */
[----:B------:R-:W-:Y:S01]  /*44c0*/  FFMA.FTZ R230, R230, UR6, -R208 ;  /* 0x00000006e6e67c23 */ /* 0x000fe200080108d0 */
[----:B------:R-:W-:Y:S01]  /*44d0*/  LOP3.LUT R4, R13, 0xff00ff, RZ, 0xc0, !PT ;  /* 0x00ff00ff0d047812 */ /* 0x000fe200078ec0ff */
[----:B------:R-:W-:Y:S01]  /*44e0*/  LDSM.16.MT88.4 R64, [R205+0x1a000] ;  /* 0x01a00000cd40783b */ /* 0x000fe20000004200 */
[----:B------:R-:W-:Y:S01]  /*44f0*/  PRMT R7, R17, 0x5410, R18 ;  /* 0x0000541011077816 */ /* 0x000fe20000000012 */
[C---:B--2---:R-:W-:Y:S01]  /*4500*/  HMMA.16816.F32 R148, R144.reuse, R24, RZ ;  /* 0x000000189094723c */ /* 0x044fe200000018ff */
[----:B------:R-:W-:Y:S01]  /*4510*/  PRMT R5, R14, 0x5410, R5 ;  /* 0x000054100e057816 */ /* 0x000fe20000000005 */
[----:B------:R-:W2:Y:S01]  /*4520*/  LDSM.16.MT88.4 R16, [R12+0x1c800] ;  /* 0x01c800000c10783b */ /* 0x000ea20000004200 */
[--C-:B------:R-:W-:Y:S01]  /*4530*/  HSET2.LE.AND R6, R6, R172.reuse, PT ;  /* 0x000000ac06067233 */ /* 0x100fe20003803000 */
[--C-:B------:R-:W-:Y:S01]  /*4540*/  FFMA.FTZ R235, R235, UR6, -R208.reuse ;  /* 0x00000006ebeb7c23 */ /* 0x100fe200080108d0 */
[----:B---3--:R-:W-:Y:S01]  /*4550*/  F2FP.F16.F32.PACK_AB R29, R182, R185 ;  /* 0x000000b9b61d723e */ /* 0x008fe200000000ff */
[----:B------:R-:W-:Y:S01]  /*4560*/  LDSM.16.MT88.4 R12, [R12+0x1e800] ;  /* 0x01e800000c0c783b */ /* 0x000fe20000004200 */
[--C-:B------:R-:W-:Y:S01]  /*4570*/  HSET2.LE.AND R4, R4, R172.reuse, PT ;  /* 0x000000ac04047233 */ /* 0x100fe20003803000 */
[C---:B----4-:R-:W-:Y:S01]  /*4580*/  HMMA.16816.F32 R36, R144.reuse, R40, RZ ;  /* 0x000000289024723c */ /* 0x050fe200000018ff */
[----:B------:R-:W-:Y:S01]  /*4590*/  F2FP.F16.F32.PACK_AB R28, R180, R181 ;  /* 0x000000b5b41c723e */ /* 0x000fe200000000ff */
[----:B------:R-:W-:Y:S01]  /*45a0*/  LDSM.16.MT88.4 R128, [R205+0x1e000] ;  /* 0x01e00000cd80783b */ /* 0x000fe20000004200 */
[----:B------:R-:W-:Y:S01]  /*45b0*/  LOP3.LUT R6, R29, R6, RZ, 0xc0, !PT ;  /* 0x000000061d067212 */ /* 0x000fe200078ec0ff */
[--C-:B------:R-:W-:Y:S01]  /*45c0*/  FFMA.FTZ R234, R234, UR6, -R208.reuse ;  /* 0x00000006eaea7c23 */ /* 0x100fe200080108d0 */
[--C-:B------:R-:W-:Y:S01]  /*45d0*/  HSET2.LE.AND R25, R7, R172.reuse, PT ;  /* 0x000000ac07197233 */ /* 0x100fe20003803000 */
[----:B------:R-:W-:Y:S01]  /*45e0*/  LDSM.16.MT88.4 R48, [R204+0x18000] ;  /* 0x01800000cc30783b */ /* 0x000fe20000004200 */
[----:B------:R-:W-:Y:S01]  /*45f0*/  HSET2.LE.AND R5, R5, R172, PT ;  /* 0x000000ac05057233 */ /* 0x000fe20003803000 */
[C---:B------:R-:W-:Y:S01]  /*4600*/  HMMA.16816.F32 R40, R144.reuse, R42, RZ ;  /* 0x0000002a9028723c */ /* 0x040fe200000018ff */
[----:B------:R-:W-:Y:S01]  /*4610*/  F2FP.F16.F32.PACK_AB R29, R186, R189 ;  /* 0x000000bdba1d723e */ /* 0x000fe200000000ff */
[----:B------:R-:W-:Y:S01]  /*4620*/  LDSM.16.MT88.4 R120, [R203+0x1c000] ;  /* 0x01c00000cb78783b */ /* 0x000fe20000004200 */
[----:B-1----:R-:W-:Y:S01]  /*4630*/  F2FP.F16.F32.PACK_AB R24, R183, R184 ;  /* 0x000000b8b718723e */ /* 0x002fe200000000ff */
[--C-:B------:R-:W-:Y:S01]  /*4640*/  FFMA.FTZ R233, R233, UR6, -R173.reuse ;  /* 0x00000006e9e97c23 */ /* 0x100fe200080108ad */
[----:B------:R-:W-:Y:S01]  /*4650*/  LOP3.LUT R7, R28, R4, RZ, 0xc0, !PT ;  /* 0x000000041c077212 */ /* 0x000fe200078ec0ff */
[----:B------:R-:W-:Y:S01]  /*4660*/  LDSM.16.MT88.4 R152, [R204+0x1e000] ;  /* 0x01e00000cc98783b */ /* 0x000fe20000004200 */
[----:B------:R-:W-:Y:S01]  /*4670*/  LOP3.LUT R4, R29, R25, RZ, 0xc0, !PT ;  /* 0x000000191d047212 */ /* 0x000fe200078ec0ff */
[----:B------:R-:W-:Y:S01]  /*4680*/  HMMA.16816.F32 R100, R144, R104, RZ ;  /* 0x000000689064723c */ /* 0x000fe200000018ff */
[----:B------:R-:W-:Y:S01]  /*4690*/  LOP3.LUT R5, R24, R5, RZ, 0xc0, !PT ;  /* 0x0000000518057212 */ /* 0x000fe200078ec0ff */
[----:B------:R-:W-:Y:S01]  /*46a0*/  LDSM.16.MT88.4 R168, [R205+0x18800] ;  /* 0x01880000cda8783b */ /* 0x000fe20000004200 */
[----:B------:R-:W-:Y:S01]  /*46b0*/  FFMA.FTZ R232, R232, UR6, -R173 ;  /* 0x00000006e8e87c23 */ /* 0x000fe200080108ad */
[----:B------:R-:W-:Y:S01]  /*46c0*/  MUFU.EX2 R235, R235 ;  /* 0x000000eb00eb7308 */ /* 0x000fe20000000800 */
[--C-:B------:R-:W-:Y:S01]  /*46d0*/  FFMA.FTZ R213, R213, UR6, -R208.reuse ;  /* 0x00000006d5d57c23 */ /* 0x100fe200080108d0 */
[----:B------:R-:W-:Y:S01]  /*46e0*/  LDSM.16.MT88.4 R32, [R205+0x1a800] ;  /* 0x01a80000cd20783b */ /* 0x000fe20000004200 */
[----:B------:R-:W-:Y:S01]  /*46f0*/  FFMA.FTZ R209, R209, UR6, -R208 ;  /* 0x00000006d1d17c23 */ /* 0x000fe200080108d0 */
[C---:B------:R-:W-:Y:S01]  /*4700*/  HMMA.16816.F32 R68, R4.reuse, R8, R68 ;  /* 0x000000080444723c */ /* 0x040fe20000001844 */
[----:B------:R-:W-:Y:S01]  /*4710*/  MUFU.EX2 R234, R234 ;  /* 0x000000ea00ea7308 */ /* 0x000fe20000000800 */
[----:B------:R-:W-:Y:S01]  /*4720*/  LDSM.16.MT88.4 R28, [R205+0x1e800] ;  /* 0x01e80000cd1c783b */ /* 0x000fe20000004200 */
[----:B------:R-:W-:Y:S01]  /*4730*/  FADD.FTZ R201, R202, R201 ;  /* 0x000000c9cac97221 */ /* 0x000fe20000010000 */
[----:B------:R-:W-:Y:S01]  /*4740*/  FADD.FTZ R191, R199, R191 ;  /* 0x000000bfc7bf7221 */ /* 0x000fe20000010000 */
[----:B------:R-:W1:Y:S02]  /*4750*/  MUFU.EX2 R233, R233 ;  /* 0x000000e900e97308 */ /* 0x000e640000000800 */
[----:B------:R-:W-:Y:S01]  /*4760*/  FADD.FTZ R200, R200, R201 ;  /* 0x000000c9c8c87221 */ /* 0x000fe20000010000 */
[----:B------:R-:W-:Y:S01]  /*4770*/  HMMA.16816.F32 R72, R4, R10, R72 ;  /* 0x0000000a0448723c */ /* 0x000fe20000001848 */
[----:B------:R-:W3:Y:S01]  /*4780*/  LDSM.16.MT88.4 R8, [R205+0x1c800] ;  /* 0x01c80000cd08783b */ /* 0x000ee20000004200 */
[----:B------:R-:W4:Y:S01]  /*4790*/  MUFU.EX2 R232, R232 ;  /* 0x000000e800e87308 */ /* 0x000f220000000800 */
[----:B------:R-:W-:Y:S01]  /*47a0*/  FADD.FTZ R191, R188, R191 ;  /* 0x000000bfbcbf7221 */ /* 0x000fe20000010000 */
[----:B------:R-:W-:-:S03]  /*47b0*/  FADD.FTZ R200, R190, R200 ;  /* 0x000000c8bec87221 */ /* 0x000fc60000010000 */
[----:B------:R-:W-:Y:S01]  /*47c0*/  FADD.FTZ R187, R187, R191 ;  /* 0x000000bfbbbb7221 */ /* 0x000fe20000010000 */
[C---:B------:R-:W-:Y:S01]  /*47d0*/  HMMA.16816.F32 R104, R144.reuse, R106, RZ ;  /* 0x0000006a9068723c */ /* 0x040fe200000018ff */
[----:B------:R-:W-:Y:S02]  /*47e0*/  FADD.FTZ R189, R189, R200 ;  /* 0x000000c8bdbd7221 */ /* 0x000fe40000010000 */
[----:B------:R-:W-:Y:S02]  /*47f0*/  FADD.FTZ R187, R184, R187 ;  /* 0x000000bbb8bb7221 */ /* 0x000fe40000010000 */
[----:B------:R-:W-:Y:S02]  /*4800*/  FADD.FTZ R189, R186, R189 ;  /* 0x000000bdbabd7221 */ /* 0x000fe40000010000 */
[----:B------:R-:W-:Y:S01]  /*4810*/  FADD.FTZ R183, R183, R187 ;  /* 0x000000bbb7b77221 */ /* 0x000fe20000010000 */
[----:B------:R-:W-:Y:S01]  /*4820*/  HMMA.16816.F32 R92, R144, R96, RZ ;  /* 0x00000060905c723c */ /* 0x000fe200000018ff */
[----:B------:R-:W-:-:S02]  /*4830*/  FADD.FTZ R185, R185, R189 ;  /* 0x000000bdb9b97221 */ /* 0x000fc40000010000 */
[----:B------:R-:W-:Y:S02]  /*4840*/  FADD.FTZ R183, R181, R183 ;  /* 0x000000b7b5b77221 */ /* 0x000fe40000010000 */
[----:B------:R-:W-:Y:S02]  /*4850*/  FADD.FTZ R185, R182, R185 ;  /* 0x000000b9b6b97221 */ /* 0x000fe40000010000 */
[----:B------:R-:W-:Y:S01]  /*4860*/  FADD.FTZ R180, R180, R183 ;  /* 0x000000b7b4b47221 */ /* 0x000fe20000010000 */
[----:B------:R-:W-:Y:S03]  /*4870*/  HMMA.16816.F32 R96, R144, R98, RZ ;  /* 0x000000629060723c */ /* 0x000fe600000018ff */
[----:B-1----:R-:W-:-:S05]  /*4880*/  FADD.FTZ R180, R233, R180 ;  /* 0x000000b4e9b47221 */ /* 0x002fca0000010000 */
[----:B-----5:R-:W-:Y:S08]  /*4890*/  HMMA.16816.F32 R132, R144, R136, RZ ;  /* 0x000000889084723c */ /* 0x020ff000000018ff */
[C---:B------:R-:W-:Y:S08]  /*48a0*/  HMMA.16816.F32 R36, R4.reuse, R20, R36 ;  /* 0x000000140424723c */ /* 0x040ff00000001824 */
[----:B------:R-:W-:Y:S01]  /*48b0*/  HMMA.16816.F32 R40, R4, R22, R40 ;  /* 0x000000160428723c */ /* 0x000fe20000001828 */
[----:B------:R-:W1:Y:S07]  /*48c0*/  LDSM.16.MT88.4 R20, [R204+0x1a800] ;  /* 0x01a80000cc14783b */ /* 0x000e6e0000004200 */
[----:B------:R-:W-:Y:S08]  /*48d0*/  HMMA.16816.F32 R136, R144, R138, RZ ;  /* 0x0000008a9088723c */ /* 0x000ff000000018ff */
[C---:B--2---:R-:W-:Y:S08]  /*48e0*/  HMMA.16816.F32 R100, R4.reuse, R16, R100 ;  /* 0x000000100464723c */ /* 0x044ff00000001864 */
[C---:B------:R-:W-:Y:S01]  /*48f0*/  HMMA.16816.F32 R104, R4.reuse, R18, R104 ;  /* 0x000000120468723c */ /* 0x040fe20000001868 */
[----:B------:R-:W2:Y:S07]  /*4900*/  LDSM.16.MT88.4 R16, [R203+0x18800] ;  /* 0x01880000cb10783b */ /* 0x000eae0000004200 */
[C---:B---3--:R-:W-:Y:S08]  /*4910*/  HMMA.16816.F32 R92, R4.reuse, R8, R92 ;  /* 0x00000008045c723c */ /* 0x048ff0000000185c */
[----:B------:R-:W-:Y:S01]  /*4920*/  HMMA.16816.F32 R96, R4, R10, R96 ;  /* 0x0000000a0460723c */ /* 0x000fe20000001860 */
[----:B------:R-:W3:Y:S07]  /*4930*/  LDSM.16.MT88.4 R8, [R204+0x1c800] ;  /* 0x01c80000cc08783b */ /* 0x000eee0000004200 */
[----:B------:R-:W-:Y:S08]  /*4940*/  HMMA.16816.F32 R76, R144, R80, RZ ;  /* 0x00000050904c723c */ /* 0x000ff000000018ff */
[C---:B------:R-:W-:Y:S08]  /*4950*/  HMMA.16816.F32 R132, R4.reuse, R12, R132 ;  /* 0x0000000c0484723c */ /* 0x040ff00000001884 */
[----:B------:R-:W-:Y:S01]  /*4960*/  HMMA.16816.F32 R136, R4, R14, R136 ;  /* 0x0000000e0488723c */ /* 0x000fe20000001888 */
[----:B------:R-:W5:Y:S07]  /*4970*/  LDSM.16.MT88.4 R12, [R203+0x1a800] ;  /* 0x01a80000cb0c783b */ /* 0x000f6e0000004200 */
[C---:B------:R-:W-:Y:S08]  /*4980*/  HMMA.16816.F32 R52, R144.reuse, R56, RZ ;  /* 0x000000389034723c */ /* 0x040ff000000018ff */
[C---:B------:R-:W-:Y:S08]  /*4990*/  HMMA.16816.F32 R56, R144.reuse, R58, RZ ;  /* 0x0000003a9038723c */ /* 0x040ff000000018ff */
[C---:B------:R-:W-:Y:S08]  /*49a0*/  HMMA.16816.F32 R108, R144.reuse, R112, RZ ;  /* 0x00000070906c723c */ /* 0x040ff000000018ff */
[----:B------:R-:W-:Y:S08]  /*49b0*/  HMMA.16816.F32 R84, R144, R88, RZ ;  /* 0x000000589054723c */ /* 0x000ff000000018ff */
[----:B-1----:R-:W-:Y:S01]  /*49c0*/  HMMA.16816.F32 R76, R4, R20, R76 ;  /* 0x00000014044c723c */ /* 0x002fe2000000184c */
[----:B------:R-:W-:-:S05]  /*49d0*/  IMAD.U32 R20, RZ, RZ, UR4 ;  /* 0x00000004ff147e24 */ /* 0x000fca000f8e00ff */
[----:B------:R-:W-:Y:S02]  /*49e0*/  LOP3.LUT R20, R20, UR25, R225, 0x96, !PT ;  /* 0x0000001914147c12 */ /* 0x000fe4000f8e96e1 */
[----:B------:R-:W-:Y:S03]  /*49f0*/  HMMA.16816.F32 R88, R144, R90, RZ ;  /* 0x0000005a9058723c */ /* 0x000fe600000018ff */
[----:B------:R-:W-:-:S05]  /*4a00*/  IMAD.WIDE.U32 R20, R20, -0x326172a9, RZ ;  /* 0xcd9e8d5714147825 */ /* 0x000fca00078e00ff */
[----:B------:R-:W-:Y:S01]  /*4a10*/  HMMA.16816.F32 R112, R144, R114, RZ ;  /* 0x000000729070723c */ /* 0x000fe200000018ff */
[----:B------:R-:W-:-:S07]  /*4a20*/  LOP3.LUT R20, R20, UR17, R221, 0x96, !PT ;  /* 0x0000001114147c12 */ /* 0x000fce000f8e96dd */
[C---:B--2---:R-:W-:Y:S08]  /*4a30*/  HMMA.16816.F32 R52, R4.reuse, R16, R52 ;  /* 0x000000100434723c */ /* 0x044ff00000001834 */
[----:B------:R-:W-:Y:S01]  /*4a40*/  HMMA.16816.F32 R56, R4, R18, R56 ;  /* 0x000000120438723c */ /* 0x000fe20000001838 */
[----:B------:R-:W1:Y:S07]  /*4a50*/  LDSM.16.MT88.4 R16, [R203+0x1c800] ;  /* 0x01c80000cb10783b */ /* 0x000e6e0000004200 */
[----:B------:R-:W-:Y:S08]  /*4a60*/  HMMA.16816.F32 R80, R144, R82, RZ ;  /* 0x000000529050723c */ /* 0x000ff000000018ff */
[----:B---3--:R-:W-:Y:S01]  /*4a70*/  HMMA.16816.F32 R108, R4, R8, R108 ;  /* 0x00000008046c723c */ /* 0x008fe2000000186c */
[----:B------:R-:W-:Y:S01]  /*4a80*/  LOP3.LUT R8, R228, UR18, R21, 0x96, !PT ;  /* 0x00000012e4087c12 */ /* 0x000fe2000f8e9615 */
[----:B------:R-:W-:-:S04]  /*4a90*/  IMAD.WIDE.U32 R20, R20, -0x2daee0ad, RZ ;  /* 0xd2511f5314147825 */ /* 0x000fc800078e00ff */
[----:B------:R-:W-:Y:S02]  /*4aa0*/  IMAD.WIDE.U32 R236, R8, -0x2daee0ad, RZ ;  /* 0xd2511f5308ec7825 */ /* 0x000fe400078e00ff */
[----:B------:R-:W-:Y:S01]  /*4ab0*/  HMMA.16816.F32 R160, R144, R156, RZ ;  /* 0x0000009c90a0723c */ /* 0x000fe200000018ff */
[----:B------:R-:W-:-:S07]  /*4ac0*/  LOP3.LUT R236, R236, UR23, R21, 0x96, !PT ;  /* 0x00000017ecec7c12 */ /* 0x000fce000f8e9615 */
        /* <DEDUP_REMOVED lines=12> */
[----:B------:R-:W2:Y:S07]  /*4b90*/  LDSM.16.MT88.4 R24, [R204+0x18800] ;  /* 0x01880000cc18783b */ /* 0x000eae0000004200 */
[C---:B-----5:R-:W-:Y:S08]  /*4ba0*/  HMMA.16816.F32 R84, R4.reuse, R12, R84 ;  /* 0x0000000c0454723c */ /* 0x060ff00000001854 */
[C---:B------:R-:W-:Y:S01]  /*4bb0*/  HMMA.16816.F32 R88, R4.reuse, R14, R88 ;  /* 0x0000000e0458723c */ /* 0x040fe20000001858 */
[----:B------:R-:W3:Y:S07]  /*4bc0*/  LDSM.16.MT88.4 R12, [R204+0x1e800] ;  /* 0x01e80000cc0c783b */ /* 0x000eee0000004200 */
[C---:B------:R-:W-:Y:S01]  /*4bd0*/  HMMA.16816.F32 R112, R4.reuse, R10, R112 ;  /* 0x0000000a0470723c */ /* 0x040fe20000001870 */
[----:B------:R-:W5:Y:S07]  /*4be0*/  LDSM.16.MT88.4 R8, [R203+0x1e800] ;  /* 0x01e80000cb08783b */ /* 0x000f6e0000004200 */
[----:B------:R-:W-:Y:S01]  /*4bf0*/  HMMA.16816.F32 R80, R4, R22, R80 ;  /* 0x000000160450723c */ /* 0x000fe20000001850 */
[----:B------:R-:W-:Y:S01]  /*4c00*/  LOP3.LUT R22, R222, UR26, R237, 0x96, !PT ;  /* 0x0000001ade167c12 */ /* 0x000fe2000f8e96ed */
[----:B------:R-:W-:-:S04]  /*4c10*/  IMAD.WIDE.U32 R236, R236, -0x326172a9, RZ ;  /* 0xcd9e8d57ecec7825 */ /* 0x000fc800078e00ff */
[----:B------:R-:W-:Y:S02]  /*4c20*/  IMAD.WIDE.U32 R22, R22, -0x326172a9, RZ ;  /* 0xcd9e8d5716167825 */ /* 0x000fe400078e00ff */
[----:B------:R-:W-:Y:S01]  /*4c30*/  HMMA.16816.F32 R156, R4, R170, R156 ;  /* 0x000000aa049c723c */ /* 0x000fe2000000189c */
[----:B------:R-:W-:-:S07]  /*4c40*/  LOP3.LUT R170, R22, UR13, R237, 0x96, !PT ;  /* 0x0000000d16aa7c12 */ /* 0x000fce000f8e96ed */
[----:B-1----:R-:W-:Y:S01]  /*4c50*/  HMMA.16816.F32 R116, R4, R16, R116 ;  /* 0x000000100474723c */ /* 0x002fe20000001874 */
[----:B------:R-:W-:Y:S01]  /*4c60*/  LOP3.LUT R16, R220, UR16, R23, 0x96, !PT ;  /* 0x00000010dc107c12 */ /* 0x000fe2000f8e9617 */
[----:B------:R-:W-:-:S04]  /*4c70*/  IMAD.WIDE.U32 R170, R170, -0x2daee0ad, RZ ;  /* 0xd2511f53aaaa7825 */ /* 0x000fc800078e00ff */
[----:B------:R-:W-:Y:S02]  /*4c80*/  IMAD.WIDE.U32 R16, R16, -0x2daee0ad, RZ ;  /* 0xd2511f5310107825 */ /* 0x000fe400078e00ff */
[C---:B------:R-:W-:Y:S01]  /*4c90*/  HMMA.16816.F32 R160, R4.reuse, R168, R160 ;  /* 0x000000a804a0723c */ /* 0x040fe200000018a0 */
[----:B------:R-:W-:Y:S01]  /*4ca0*/  LOP3.LUT R16, R16, UR19, R171, 0x96, !PT ;  /* 0x0000001310107c12 */ /* 0x000fe2000f8e96ab */
[----:B------:R-:W-:Y:S01]  /*4cb0*/  UMOV UR19, 0xffffffff ;  /* 0xffffffff00137882 */ /* 0x000fe20000000000 */
[----:B------:R-:W-:Y:S02]  /*4cc0*/  LOP3.LUT R168, R20, UR22, R17, 0x96, !PT ;  /* 0x0000001614a87c12 */ /* 0x000fe4000f8e9611 */
[----:B----4-:R-:W-:Y:S01]  /*4cd0*/  F2FP.F16.F32.PACK_AB R171, R232, R233 ;  /* 0x000000e9e8ab723e */ /* 0x010fe200000000ff */
[----:B------:R-:W-:Y:S02]  /*4ce0*/  IMAD.WIDE.U32 R16, R16, -0x326172a9, RZ ;  /* 0xcd9e8d5710107825 */ /* 0x000fe400078e00ff */
[----:B------:R-:W-:Y:S02]  /*4cf0*/  HMMA.16816.F32 R60, R4, R32, R60 ;  /* 0x00000020043c723c */ /* 0x000fe4000000183c */
[----:B------:R-:W-:Y:S01]  /*4d00*/  FADD.FTZ R232, R232, R180 ;  /* 0x000000b4e8e87221 */ /* 0x000fe20000010000 */
[----:B------:R-:W-:-:S05]  /*4d10*/  IMAD.WIDE.U32 R168, R168, -0x326172a9, RZ ;  /* 0xcd9e8d57a8a87825 */ /* 0x000fca00078e00ff */
[C---:B------:R-:W-:Y:S08]  /*4d20*/  HMMA.16816.F32 R64, R4.reuse, R34, R64 ;  /* 0x000000220440723c */ /* 0x040ff00000001840 */
[C---:B------:R-:W-:Y:S08]  /*4d30*/  HMMA.16816.F32 R124, R4.reuse, R28, R124 ;  /* 0x0000001c047c723c */ /* 0x040ff0000000187c */
[C---:B------:R-:W-:Y:S08]  /*4d40*/  HMMA.16816.F32 R128, R4.reuse, R30, R128 ;  /* 0x0000001e0480723c */ /* 0x040ff00000001880 */
[----:B--2---:R-:W-:Y:S01]  /*4d50*/  HMMA.16816.F32 R44, R4, R24, R44 ;  /* 0x00000018042c723c */ /* 0x004fe2000000182c */
[----:B------:R-:W-:Y:S01]  /*4d60*/  F2FP.F16.F32.PACK_AB R24, R234, R235 ;  /* 0x000000ebea18723e */ /* 0x000fe200000000ff */
[----:B------:R-:W-:-:S04]  /*4d70*/  FADD.FTZ R235, R235, R185 ;  /* 0x000000b9ebeb7221 */ /* 0x000fc80000010000 */
[----:B------:R-:W-:Y:S02]  /*4d80*/  FADD.FTZ R235, R234, R235 ;  /* 0x000000ebeaeb7221 */ /* 0x000fe40000010000 */
[----:B------:R-:W-:Y:S01]  /*4d90*/  HMMA.16816.F32 R48, R4, R26, R48 ;  /* 0x0000001a0430723c */ /* 0x000fe20000001830 */
[----:B------:R-:W-:-:S07]  /*4da0*/  PRMT R26, R16, 0x7771, RZ ;  /* 0x00007771101a7816 */ /* 0x000fce00000000ff */
[C---:B------:R-:W-:Y:S08]  /*4db0*/  HMMA.16816.F32 R120, R4.reuse, R18, R120 ;  /* 0x000000120478723c */ /* 0x040ff00000001878 */
[----:B---3--:R-:W-:Y:S01]  /*4dc0*/  HMMA.16816.F32 R140, R4, R12, R140 ;  /* 0x0000000c048c723c */ /* 0x008fe2000000188c */
[----:B------:R-:W-:Y:S01]  /*4dd0*/  IMAD.MOV.U32 R13, RZ, RZ, R16 ;  /* 0x000000ffff0d7224 */ /* 0x000fe200078e0010 */
[----:B------:R-:W-:-:S04]  /*4de0*/  PRMT R12, R16, 0x7772, RZ ;  /* 0x00007772100c7816 */ /* 0x000fc800000000ff */
[----:B------:R-:W-:Y:S02]  /*4df0*/  LOP3.LUT R13, R13, 0xff, RZ, 0xc0, !PT ;  /* 0x000000ff0d0d7812 */ /* 0x000fe400078ec0ff */
[C---:B------:R-:W-:Y:S01]  /*4e00*/  HMMA.16816.F32 R152, R4.reuse, R14, R152 ;  /* 0x0000000e0498723c */ /* 0x040fe20000001898 */
[----:B------:R-:W-:Y:S01]  /*4e10*/  LOP3.LUT R14, R168, UR9, R17, 0x96, !PT ;  /* 0x00000009a80e7c12 */ /* 0x000fe2000f8e9611 */
[----:B------:R-:W-:Y:S01]  /*4e20*/  FFMA.FTZ R17, R227, UR6, -R208 ;  /* 0x00000006e3117c23 */ /* 0x000fe200080108d0 */
[----:B------:R-:W-:Y:S01]  /*4e30*/  PRMT R15, R16, 0x7773, RZ ;  /* 0x00007773100f7816 */ /* 0x000fe200000000ff */
[----:B------:R1:W-:Y:S01]  /*4e40*/  MUFU.EX2 R227, R230 ;  /* 0x000000e600e37308 */ /* 0x0003e20000000800 */
[----:B------:R-:W-:Y:S01]  /*4e50*/  PRMT R26, R13, 0x5410, R26 ;  /* 0x000054100d1a7816 */ /* 0x000fe2000000001a */
[----:B------:R-:W-:Y:S01]  /*4e60*/  FFMA.FTZ R13, R226, UR6, -R173 ;  /* 0x00000006e20d7c23 */ /* 0x000fe200080108ad */
[----:B------:R-:W-:Y:S01]  /*4e70*/  PRMT R12, R12, 0x5410, R15 ;  /* 0x000054100c0c7816 */ /* 0x000fe2000000000f */
[----:B-----5:R-:W-:Y:S01]  /*4e80*/  HMMA.16816.F32 R148, R4, R8, R148 ;  /* 0x000000080494723c */ /* 0x020fe20000001894 */
[C---:B------:R-:W-:Y:S01]  /*4e90*/  LOP3.LUT R15, R14.reuse, 0xffff, RZ, 0xc0, !PT ;  /* 0x0000ffff0e0f7812 */ /* 0x040fe200078ec0ff */
[----:B------:R2:W-:Y:S01]  /*4ea0*/  MUFU.EX2 R226, R17 ;  /* 0x0000001100e27308 */ /* 0x0005e20000000800 */
[----:B------:R-:W-:Y:S01]  /*4eb0*/  PRMT R16, R14, 0x7632, R16 ;  /* 0x000076320e107816 */ /* 0x000fe20000000010 */
[----:B------:R-:W-:Y:S01]  /*4ec0*/  IMAD.IADD R168, R176, 0x1, R205 ;  /* 0x00000001b0a87824 */ /* 0x000fe200078e02cd */
[----:B------:R-:W-:-:S02]  /*4ed0*/  LOP3.LUT R9, R14, 0xff, RZ, 0xc0, !PT ;  /* 0x000000ff0e097812 */ /* 0x000fc400078ec0ff */
[----:B------:R-:W-:Y:S01]  /*4ee0*/  SHF.R.U32.HI R8, RZ, 0x18, R14 ;  /* 0x00000018ff087819 */ /* 0x000fe2000001160e */
[----:B------:R-:W-:Y:S01]  /*4ef0*/  HMMA.16816.F32 R144, R4, R10, R144 ;  /* 0x0000000a0490723c */ /* 0x000fe20000001890 */
[----:B------:R-:W3:Y:S01]  /*4f00*/  LDSM.16.MT88.4 R4, [R205+0x19000] ;  /* 0x01900000cd04783b */ /* 0x000ee20000004200 */
[----:B-1----:R-:W-:Y:S01]  /*4f10*/  FFMA.FTZ R230, R219, UR6, -R173 ;  /* 0x00000006dbe67c23 */ /* 0x002fe200080108ad */
[----:B------:R-:W-:Y:S01]  /*4f20*/  SHF.R.U32.HI R15, RZ, 0x8, R15 ;  /* 0x00000008ff0f7819 */ /* 0x000fe2000001160f */
[----:B------:R-:W1:Y:S01]  /*4f30*/  MUFU.EX2 R219, R13 ;  /* 0x0000000d00db7308 */ /* 0x000e620000000800 */
[----:B------:R-:W-:Y:S01]  /*4f40*/  LOP3.LUT R14, R16, 0xff, RZ, 0xc0, !PT ;  /* 0x000000ff100e7812 */ /* 0x000fe200078ec0ff */
[----:B------:R-:W4:Y:S01]  /*4f50*/  LDSM.16.MT88.4 R28, [R168+0x1b000] ;  /* 0x01b00000a81c783b */ /* 0x000f220000004200 */
[----:B------:R-:W-:Y:S01]  /*4f60*/  PRMT R9, R9, 0x5410, R15 ;  /* 0x0000541009097816 */ /* 0x000fe2000000000f */
[----:B------:R-:W5:Y:S01]  /*4f70*/  MUFU.EX2 R230, R230 ;  /* 0x000000e600e67308 */ /* 0x000f620000000800 */
[----:B------:R-:W-:Y:S01]  /*4f80*/  PRMT R8, R14, 0x5410, R8 ;  /* 0x000054100e087816 */ /* 0x000fe20000000008 */
[----:B--2---:R-:W-:Y:S01]  /*4f90*/  LDSM.16.MT88.4 R16, [R168+0x1f000] ;  /* 0x01f00000a810783b */ /* 0x004fe20000004200 */
[----:B------:R-:W-:-:S02]  /*4fa0*/  LOP3.LUT R12, R12, 0xff00ff, RZ, 0xc0, !PT ;  /* 0x00ff00ff0c0c7812 */ /* 0x000fc400078ec0ff */
[--C-:B------:R-:W-:Y:S01]  /*4fb0*/  HSET2.LE.AND R26, R26, R172.reuse, PT ;  /* 0x000000ac1a1a7233 */ /* 0x100fe20003803000 */
[----:B------:R-:W-:Y:S01]  /*4fc0*/  LDSM.16.MT88.4 R32, [R168+0x19000] ;  /* 0x01900000a820783b */ /* 0x000fe20000004200 */
[--C-:B------:R-:W-:Y:S02]  /*4fd0*/  HSET2.LE.AND R9, R9, R172.reuse, PT ;  /* 0x000000ac09097233 */ /* 0x100fe40003803000 */
[--C-:B------:R-:W-:Y:S01]  /*4fe0*/  HSET2.LE.AND R27, R12, R172.reuse, PT ;  /* 0x000000ac0c1b7233 */ /* 0x100fe20003803000 */
[----:B------:R-:W-:Y:S01]  /*4ff0*/  LDSM.16.MT88.4 R20, [R168+0x1d000] ;  /* 0x01d00000a814783b */ /* 0x000fe20000004200 */
[----:B------:R-:W-:Y:S01]  /*5000*/  HSET2.LE.AND R25, R8, R172, PT ;  /* 0x000000ac08197233 */ /* 0x000fe20003803000 */
[----:B-1----:R-:W-:Y:S01]  /*5010*/  FADD.FTZ R232, R219, R232 ;  /* 0x000000e8dbe87221 */ /* 0x002fe20000010000 */
[----:B------:R-:W-:Y:S01]  /*5020*/  F2FP.F16.F32.PACK_AB R11, R226, R227 ;  /* 0x000000e3e20b723e */ /* 0x000fe200000000ff */
[----:B------:R-:W1:Y:S01]  /*5030*/  LDSM.16.MT88.4 R12, [R205+0x1b000] ;  /* 0x01b00000cd0c783b */ /* 0x000e620000004200 */
[C---:B-----5:R-:W-:Y:S01]  /*5040*/  F2FP.F16.F32.PACK_AB R10, R230.reuse, R219 ;  /* 0x000000dbe60a723e */ /* 0x060fe200000000ff */
[----:B------:R-:W-:Y:S01]  /*5050*/  FADD.FTZ R227, R227, R235 ;  /* 0x000000ebe3e37221 */ /* 0x000fe20000010000 */
[----:B------:R-:W-:Y:S01]  /*5060*/  LOP3.LUT R26, R11, R26, RZ, 0xc0, !PT ;  /* 0x0000001a0b1a7212 */ /* 0x000fe200078ec0ff */
[----:B------:R-:W-:Y:S01]  /*5070*/  FADD.FTZ R230, R230, R232 ;  /* 0x000000e8e6e67221 */ /* 0x000fe20000010000 */
[----:B------:R-:W-:Y:S01]  /*5080*/  LOP3.LUT R27, R10, R27, RZ, 0xc0, !PT ;  /* 0x0000001b0a1b7212 */ /* 0x000fe200078ec0ff */
[----:B------:R-:W-:Y:S01]  /*5090*/  FADD.FTZ R227, R226, R227 ;  /* 0x000000e3e2e37221 */ /* 0x000fe20000010000 */
[----:B------:R-:W-:-:S02]  /*50a0*/  LOP3.LUT R24, R24, R9, RZ, 0xc0, !PT ;  /* 0x0000000918187212 */ /* 0x000fc400078ec0ff */
[----:B------:R-:W-:Y:S01]  /*50b0*/  LOP3.LUT R25, R171, R25, RZ, 0xc0, !PT ;  /* 0x00000019ab197212 */ /* 0x000fe200078ec0ff */
[----:B------:R-:W2:Y:S06]  /*50c0*/  LDSM.16.MT88.4 R8, [R205+0x1d000] ;  /* 0x01d00000cd08783b */ /* 0x000eac0000004200 */
        /* <DEDUP_REMOVED lines=18> */
[----:B-1----:R-:W-:Y:S01]  /*51f0*/  HMMA.16816.F32 R108, R24, R12, R108 ;  /* 0x0000000c186c723c */ /* 0x002fe2000000186c */
[----:B------:R-:W-:Y:S01]  /*5200*/  LOP3.LUT R12, R236, UR12, R169, 0x96, !PT ;  /* 0x0000000cec0c7c12 */ /* 0x000fe2000f8e96a9 */
[----:B------:R-:W-:-:S04]  /*5210*/  FFMA.FTZ R236, R206, UR6, -R173 ;  /* 0x00000006ceec7c23 */ /* 0x000fc800080108ad */
[----:B------:R-:W-:Y:S02]  /*5220*/  IMAD.WIDE.U32 R12, R12, -0x2daee0ad, RZ ;  /* 0xd2511f530c0c7825 */ /* 0x000fe400078e00ff */
[----:B----4-:R-:W-:Y:S01]  /*5230*/  HMMA.16816.F32 R44, R24, R28, R44 ;  /* 0x0000001c182c723c */ /* 0x010fe2000000182c */
[----:B------:R-:W-:Y:S02]  /*5240*/  MUFU.EX2 R236, R236 ;  /* 0x000000ec00ec7308 */ /* 0x000fe40000000800 */
[----:B------:R-:W-:-:S05]  /*5250*/  LOP3.LUT R170, R170, UR7, R13, 0x96, !PT ;  /* 0x00000007aaaa7c12 */ /* 0x000fca000f8e960d */
[C---:B------:R-:W-:Y:S01]  /*5260*/  HMMA.16816.F32 R48, R24.reuse, R30, R48 ;  /* 0x0000001e1830723c */ /* 0x040fe20000001830 */
[----:B------:R-:W1:Y:S07]  /*5270*/  LDSM.16.MT88.4 R28, [R203+0x1f000] ;  /* 0x01f00000cb1c783b */ /* 0x000e6e0000004200 */
[----:B--2---:R-:W-:Y:S01]  /*5280*/  HMMA.16816.F32 R116, R24, R8, R116 ;  /* 0x000000081874723c */ /* 0x004fe20000001874 */
[----:B------:R-:W-:Y:S01]  /*5290*/  IMAD.MOV.U32 R9, RZ, RZ, R12 ;  /* 0x000000ffff097224 */ /* 0x000fe200078e000c */
[----:B------:R-:W-:-:S04]  /*52a0*/  PRMT R8, R12, 0x7773, RZ ;  /* 0x000077730c087816 */ /* 0x000fc800000000ff */
[----:B------:R-:W-:Y:S02]  /*52b0*/  LOP3.LUT R9, R9, 0xff, RZ, 0xc0, !PT ;  /* 0x000000ff09097812 */ /* 0x000fe400078ec0ff */
[C---:B---3--:R-:W-:Y:S01]  /*52c0*/  HMMA.16816.F32 R140, R24.reuse, R4, R140 ;  /* 0x00000004188c723c */ /* 0x048fe2000000188c */
[--C-:B------:R-:W-:Y:S01]  /*52d0*/  FFMA.FTZ R4, R207, UR6, -R173.reuse ;  /* 0x00000006cf047c23 */ /* 0x100fe200080108ad */
[----:B------:R-:W-:Y:S01]  /*52e0*/  SHF.R.U32.HI R5, RZ, 0x18, R170 ;  /* 0x00000018ff057819 */ /* 0x000fe200000116aa */
[----:B------:R2:W-:Y:S04]  /*52f0*/  MUFU.EX2 R207, R209 ;  /* 0x000000d100cf7308 */ /* 0x0005e80000000800 */
[----:B------:R3:W4:Y:S01]  /*5300*/  MUFU.EX2 R206, R4 ;  /* 0x0000000400ce7308 */ /* 0x0007220000000800 */
[C---:B------:R-:W-:Y:S08]  /*5310*/  HMMA.16816.F32 R36, R24.reuse, R32, R36 ;  /* 0x000000201824723c */ /* 0x040ff00000001824 */
[----:B------:R-:W-:Y:S01]  /*5320*/  HMMA.16816.F32 R40, R24, R34, R40 ;  /* 0x000000221828723c */ /* 0x000fe20000001828 */
[----:B------:R-:W1:Y:S01]  /*5330*/  LDSM.16.MT88.4 R32, [R205+0x1f000] ;  /* 0x01f00000cd20783b */ /* 0x000e620000004200 */
[----:B--2---:R-:W-:Y:S01]  /*5340*/  FFMA.FTZ R209, R174, UR6, -R173 ;  /* 0x00000006aed17c23 */ /* 0x004fe200080108ad */
[----:B---3--:R-:W-:Y:S01]  /*5350*/  LOP3.LUT R4, R170, 0xffff, RZ, 0xc0, !PT ;  /* 0x0000ffffaa047812 */ /* 0x008fe200078ec0ff */
[----:B----4-:R-:W-:-:S04]  /*5360*/  FADD.FTZ R230, R206, R230 ;  /* 0x000000e6cee67221 */ /* 0x010fc80000010000 */
[C---:B-----5:R-:W-:Y:S01]  /*5370*/  HMMA.16816.F32 R84, R24.reuse, R16, R84 ;  /* 0x000000101854723c */ /* 0x060fe20000001854 */
[C---:B------:R-:W-:Y:S01]  /*5380*/  PRMT R16, R12.reuse, 0x7771, RZ ;  /* 0x000077710c107816 */ /* 0x040fe200000000ff */
[----:B------:R-:W-:Y:S01]  /*5390*/  MUFU.EX2 R209, R209 ;  /* 0x000000d100d17308 */ /* 0x000fe20000000800 */
[----:B------:R-:W-:Y:S01]  /*53a0*/  PRMT R17, R12, 0x7772, RZ ;  /* 0x000077720c117816 */ /* 0x000fe200000000ff */
[----:B------:R-:W-:Y:S01]  /*53b0*/  FADD.FTZ R230, R236, R230 ;  /* 0x000000e6ece67221 */ /* 0x000fe20000010000 */
[----:B------:R-:W-:Y:S02]  /*53c0*/  PRMT R16, R9, 0x5410, R16 ;  /* 0x0000541009107816 */ /* 0x000fe40000000010 */
[----:B------:R-:W-:Y:S01]  /*53d0*/  PRMT R17, R17, 0x5410, R8 ;  /* 0x0000541011117816 */ /* 0x000fe20000000008 */
[----:B------:R-:W-:Y:S01]  /*53e0*/  HMMA.16816.F32 R152, R24, R6, R152 ;  /* 0x000000061898723c */ /* 0x000fe20000001898 */
[----:B------:R-:W-:Y:S02]  /*53f0*/  PRMT R6, R170, 0x7632, R6 ;  /* 0x00007632aa067816 */ /* 0x000fe40000000006 */
[----:B------:R-:W-:-:S02]  /*5400*/  SHF.R.U32.HI R4, RZ, 0x8, R4 ;  /* 0x00000008ff047819 */ /* 0x000fc40000011604 */
[----:B------:R-:W-:Y:S02]  /*5410*/  LOP3.LUT R6, R6, 0xff, RZ, 0xc0, !PT ;  /* 0x000000ff06067812 */ /* 0x000fe400078ec0ff */
[----:B------:R-:W-:Y:S01]  /*5420*/  LOP3.LUT R7, R17, 0xff00ff, RZ, 0xc0, !PT ;  /* 0x00ff00ff11077812 */ /* 0x000fe200078ec0ff */
[C---:B------:R-:W-:Y:S01]  /*5430*/  HMMA.16816.F32 R88, R24.reuse, R18, R88 ;  /* 0x000000121858723c */ /* 0x040fe20000001858 */
[----:B------:R-:W-:Y:S02]  /*5440*/  LOP3.LUT R18, R170, 0xff, RZ, 0xc0, !PT ;  /* 0x000000ffaa127812 */ /* 0x000fe400078ec0ff */
[----:B------:R-:W-:Y:S02]  /*5450*/  PRMT R5, R6, 0x5410, R5 ;  /* 0x0000541006057816 */ /* 0x000fe40000000005 */
[----:B------:R-:W-:Y:S02]  /*5460*/  PRMT R4, R18, 0x5410, R4 ;  /* 0x0000541012047816 */ /* 0x000fe40000000004 */
[--C-:B------:R-:W-:Y:S01]  /*5470*/  HSET2.LE.AND R6, R16, R172.reuse, PT ;  /* 0x000000ac10067233 */ /* 0x100fe20003803000 */
[----:B------:R-:W-:Y:S01]  /*5480*/  HMMA.16816.F32 R120, R24, R10, R120 ;  /* 0x0000000a1878723c */ /* 0x000fe20000001878 */
[--C-:B------:R-:W-:Y:S01]  /*5490*/  FFMA.FTZ R10, R211, UR6, -R208.reuse ;  /* 0x00000006d30a7c23 */ /* 0x100fe200080108d0 */
[----:B------:R-:W-:Y:S01]  /*54a0*/  FFMA.FTZ R11, R210, UR6, -R208 ;  /* 0x00000006d20b7c23 */ /* 0x000fe200080108d0 */
[----:B------:R-:W2:Y:S01]  /*54b0*/  LDSM.16.MT88.4 R16, [R168+0x1f800] ;  /* 0x01f80000a810783b */ /* 0x000ea20000004200 */
[----:B------:R3:W-:Y:S01]  /*54c0*/  MUFU.EX2 R211, R213 ;  /* 0x000000d500d37308 */ /* 0x0007e20000000800 */
[----:B------:R-:W-:-:S02]  /*54d0*/  HSET2.LE.AND R4, R4, R172, PT ;  /* 0x000000ac04047233 */ /* 0x000fc40003803000 */
[--C-:B------:R-:W-:Y:S01]  /*54e0*/  HSET2.LE.AND R7, R7, R172.reuse, PT ;  /* 0x000000ac07077233 */ /* 0x100fe20003803000 */
[----:B------:R-:W-:Y:S01]  /*54f0*/  HMMA.16816.F32 R100, R24, R20, R100 ;  /* 0x000000141864723c */ /* 0x000fe20000001864 */
[----:B------:R-:W4:Y:S01]  /*5500*/  MUFU.EX2 R210, R10 ;  /* 0x0000000a00d27308 */ /* 0x000f220000000800 */
[----:B------:R-:W-:-:S03]  /*5510*/  HSET2.LE.AND R5, R5, R172, PT ;  /* 0x000000ac05057233 */ /* 0x000fc60003803000 */
[----:B------:R5:W4:Y:S03]  /*5520*/  MUFU.EX2 R208, R11 ;  /* 0x0000000b00d07308 */ /* 0x000b260000000800 */
[----:B------:R-:W-:Y:S01]  /*5530*/  HMMA.16816.F32 R104, R24, R22, R104 ;  /* 0x000000161868723c */ /* 0x000fe20000001868 */
[----:B------:R-:W2:Y:S01]  /*5540*/  LDSM.16.MT88.4 R20, [R204+0x1b000] ;  /* 0x01b00000cc14783b */ /* 0x000ea20000004200 */
[----:B---3--:R-:W-:-:S03]  /*5550*/  FFMA.FTZ R213, R175, UR6, -R173 ;  /* 0x00000006afd57c23 */ /* 0x008fc600080108ad */
[----:B------:R-:W-:Y:S03]  /*5560*/  LDSM.16.MT88.4 R172, [R205+0x1b800] ;  /* 0x01b80000cdac783b */ /* 0x000fe60000004200 */
[C---:B------:R-:W-:Y:S01]  /*5570*/  HMMA.16816.F32 R112, R24.reuse, R14, R112 ;  /* 0x0000000e1870723c */ /* 0x040fe20000001870 */
[----:B------:R-:W3:Y:S01]  /*5580*/  LDSM.16.MT88.4 R12, [R168+0x19800] ;  /* 0x01980000a80c783b */ /* 0x000ee20000004200 */
[----:B------:R-:W4:Y:S03]  /*5590*/  MUFU.EX2 R213, R213 ;  /* 0x000000d500d57308 */ /* 0x000f260000000800 */
[----:B-----5:R-:W5:Y:S03]  /*55a0*/  LDSM.16.MT88.4 R8, [R168+0x1b800] ;  /* 0x01b80000a808783b */ /* 0x020f660000004200 */
[----:B-1----:R-:W-:Y:S01]  /*55b0*/  HMMA.16816.F32 R148, R24, R28, R148 ;  /* 0x0000001c1894723c */ /* 0x002fe20000001894 */
[----:B----4-:R-:W-:Y:S01]  /*55c0*/  F2FP.F16.F32.PACK_AB R28, R210, R211 ;  /* 0x000000d3d21c723e */ /* 0x010fe200000000ff */
[----:B------:R-:W-:Y:S01]  /*55d0*/  FADD.FTZ R211, R211, R227 ;  /* 0x000000e3d3d37221 */ /* 0x000fe20000010000 */
[----:B------:R-:W-:-:S02]  /*55e0*/  F2FP.F16.F32.PACK_AB R29, R207, R208 ;  /* 0x000000d0cf1d723e */ /* 0x000fc400000000ff */
[----:B------:R-:W-:Y:S01]  /*55f0*/  LOP3.LUT R4, R28, R4, RZ, 0xc0, !PT ;  /* 0x000000041c047212 */ /* 0x000fe200078ec0ff */
[----:B------:R-:W-:Y:S01]  /*5600*/  FADD.FTZ R211, R210, R211 ;  /* 0x000000d3d2d37221 */ /* 0x000fe20000010000 */
[----:B------:R-:W-:Y:S01]  /*5610*/  LOP3.LUT R6, R29, R6, RZ, 0xc0, !PT ;  /* 0x000000061d067212 */ /* 0x000fe200078ec0ff */
[C---:B------:R-:W-:Y:S01]  /*5620*/  HMMA.16816.F32 R124, R24.reuse, R32, R124 ;  /* 0x00000020187c723c */ /* 0x040fe2000000187c */
        /* <DEDUP_REMOVED lines=8> */
[----:B------:R-:W-:Y:S01]  /*56b0*/  LDSM.16.MT88.4 R32, [R205+0x1f800] ;  /* 0x01f80000cd20783b */ /* 0x000fe20000004200 */
[----:B------:R-:W-:-:S06]  /*56c0*/  FADD.FTZ R219, R209, R230 ;  /* 0x000000e6d1db7221 */ /* 0x000fcc0000010000 */
[----:B--2---:R-:W-:Y:S08]  /*56d0*/  HMMA.16816.F32 R132, R4, R16, R132 ;  /* 0x000000100484723c */ /* 0x004ff00000001884 */
[C---:B------:R-:W-:Y:S08]  /*56e0*/  HMMA.16816.F32 R76, R24.reuse, R20, R76 ;  /* 0x00000014184c723c */ /* 0x040ff0000000184c */
[----:B------:R-:W-:Y:S01]  /*56f0*/  HMMA.16816.F32 R80, R24, R22, R80 ;  /* 0x000000161850723c */ /* 0x000fe20000001850 */
[----:B------:R-:W1:Y:S04]  /*5700*/  LDSM.16.MT88.4 R20, [R168+0x1d800] ;  /* 0x01d80000a814783b */ /* 0x000e680000004200 */
[----:B------:R-:W-:Y:S03]  /*5710*/  LDSM.16.MT88.4 R168, [R205+0x1d800] ;  /* 0x01d80000cda8783b */ /* 0x000fe60000004200 */
[C---:B---3--:R-:W-:Y:S08]  /*5720*/  HMMA.16816.F32 R36, R4.reuse, R12, R36 ;  /* 0x0000000c0424723c */ /* 0x048ff00000001824 */
[C---:B------:R-:W-:Y:S01]  /*5730*/  HMMA.16816.F32 R40, R4.reuse, R14, R40 ;  /* 0x0000000e0428723c */ /* 0x040fe20000001828 */
[----:B------:R-:W2:Y:S07]  /*5740*/  LDSM.16.MT88.4 R12, [R205+0x19800] ;  /* 0x01980000cd0c783b */ /* 0x000eae0000004200 */
[C---:B-----5:R-:W-:Y:S08]  /*5750*/  HMMA.16816.F32 R68, R4.reuse, R8, R68 ;  /* 0x000000080444723c */ /* 0x060ff00000001844 */
[C---:B------:R-:W-:Y:S01]  /*5760*/  HMMA.16816.F32 R72, R4.reuse, R10, R72 ;  /* 0x0000000a0448723c */ /* 0x040fe20000001848 */
[----:B------:R-:W3:Y:S07]  /*5770*/  LDSM.16.MT88.4 R8, [R204+0x19800] ;  /* 0x01980000cc08783b */ /* 0x000eee0000004200 */
        /* <DEDUP_REMOVED lines=37> */
[----:B------:R-:W1:Y:S01]  /*59d0*/  LDCU UR4, c[0x0][0x3c4] ;  /* 0x00007880ff0477ac */ /* 0x000e620008000800 */
[----:B------:R-:W-:-:S04]  /*59e0*/  DEPBAR.LE SB0, 0x0 ;  /* 0x000080000000791a */ /* 0x000fc80000000000 */
[----:B------:R-:W-:Y:S01]  /*59f0*/  UIADD3 UR6, UPT, UPT, UR15, -0x2, URZ ;  /* 0xfffffffe0f067890 */ /* 0x000fe2000fffe0ff */
[----:B------:R-:W-:Y:S01]  /*5a00*/  LOP3.LUT R218, R196, 0x1f8, RZ, 0xc0, !PT ;  /* 0x000001f8c4da7812 */ /* 0x000fe200078ec0ff */
[----:B------:R-:W-:Y:S01]  /*5a10*/  ULEA UR26, UR15, 0xfffffffc, 0x1 ;  /* 0xfffffffc0f1a7891 */ /* 0x000fe2000f8e08ff */
[----:B------:R-:W-:Y:S01]  /*5a20*/  LOP3.LUT R236, R178, R179, RZ, 0xfc, !PT ;  /* 0x000000b3b2ec7212 */ /* 0x000fe200078efcff */
[----:B------:R-:W-:Y:S01]  /*5a30*/  UIMAD.WIDE.U32 UR28, UR6, UR8, URZ ;  /* 0x00000008061c72a5 */ /* 0x000fe2000f8e00ff */
[----:B------:R-:W-:Y:S01]  /*5a40*/  LOP3.LUT R218, R218, 0x38, R166, 0x78, !PT ;  /* 0x00000038dada7812 */ /* 0x000fe200078e78a6 */
[----:B------:R-:W-:Y:S01]  /*5a50*/  UISETP.GE.U32.AND UP1, UPT, UR15, 0x3, UPT ;  /* 0x000000030f00788c */ /* 0x000fe2000bf26070 */
[----:B------:R-:W-:Y:S01]  /*5a60*/  LEA R236, R236, UR5, 0x1 ;  /* 0x00000005ecec7c11 */ /* 0x000fe2000f8e08ff */
[----:B------:R-:W-:Y:S01]  /*5a70*/  USHF.L.U32 UR22, UR28, 0x6, URZ ;  /* 0x000000061c167899 */ /* 0x000fe200080006ff */
[----:B------:R-:W-:Y:S01]  /*5a80*/  LOP3.LUT R218, R218, 0x1e00, R196, 0xf8, !PT ;  /* 0x00001e00dada7812 */ /* 0x000fe200078ef8c4 */
[----:B------:R-:W-:Y:S01]  /*5a90*/  IMAD.U32 R12, RZ, RZ, UR28 ;  /* 0x0000001cff0c7e24 */ /* 0x000fe2000f8e00ff */
[----:B------:R-:W-:Y:S01]  /*5aa0*/  SEL R213, R212, 0xffffffe0, !P6 ;  /* 0xffffffe0d4d57807 */ /* 0x000fe20007000000 */
[----:B------:R-:W-:Y:S01]  /*5ab0*/  ULEA UR22, UP0, UR8, UR22, 0x5 ;  /* 0x0000001608167291 */ /* 0x000fe2000f8028ff */
[----:B------:R-:W-:Y:S01]  /*5ac0*/  LEA R218, R218, UR5, 0x1 ;  /* 0x00000005dada7c11 */ /* 0x000fe2000f8e08ff */
[----:B-1----:R-:W-:Y:S01]  /*5ad0*/  UIMAD UR6, UR6, UR4, UR29 ;  /* 0x00000004060672a4 */ /* 0x002fe2000f8e021d */
[----:B------:R-:W-:Y:S01]  /*5ae0*/  LEA R10, P1, R12, R215, 0x7 ;  /* 0x000000d70c0a7211 */ /* 0x000fe200078238ff */
[----:B------:R-:W-:-:S02]  /*5af0*/  IMAD.U32 R13, RZ, RZ, UR29 ;  /* 0x0000001dff0d7e24 */ /* 0x000fc4000f8e00ff */
[----:B------:R-:W-:Y:S01]  /*5b00*/  USHF.L.U64.HI UR7, UR28, 0x6, UR6 ;  /* 0x000000061c077899 */ /* 0x000fe20008010206 */
[----:B------:R-:W-:Y:S02]  /*5b10*/  IMAD.U32 R5, RZ, RZ, UR22 ;  /* 0x00000016ff057e24 */ /* 0x000fe4000f8e00ff */
[----:B------:R-:W-:Y:S01]  /*5b20*/  IMAD.U32 R6, RZ, RZ, UR6 ;  /* 0x00000006ff067e24 */ /* 0x000fe2000f8e00ff */
[----:B------:R-:W-:Y:S01]  /*5b30*/  ULEA.HI.X UR7, UR8, UR7, UR4, 0x5, UP0 ;  /* 0x0000000708077291 */ /* 0x000fe200080f2c04 */
[----:B------:R-:W-:Y:S01]  /*5b40*/  IMAD.IADD R230, R176, 0x1, R236 ;  /* 0x00000001b0e67824 */ /* 0x000fe200078e02ec */
[----:B------:R-:W-:Y:S01]  /*5b50*/  BAR.SYNC.DEFER_BLOCKING 0x0 ;  /* 0x0000000000007b1d */ /* 0x000fe20000010000 */
[----:B------:R-:W-:Y:S01]  /*5b60*/  LEA R8, P0, R5, R215, 0x1 ;  /* 0x000000d705087211 */ /* 0x000fe200078008ff */
[----:B------:R-:W-:Y:S01]  /*5b70*/  IMAD.IADD R213, R231, 0x1, R213 ;  /* 0x00000001e7d57824 */ /* 0x000fe200078e02d5 */
[----:B------:R-:W-:Y:S01]  /*5b80*/  LEA.HI.X R11, R12, R214, R6, 0x7, P1 ;  /* 0x000000d60c0b7211 */ /* 0x000fe200008f3c06 */
[----:B------:R-:W-:Y:S01]  /*5b90*/  IMAD.U32 R4, RZ, RZ, UR7 ;  /* 0x00000007ff047e24 */ /* 0x000fe2000f8e00ff */
[----:B------:R-:W-:Y:S01]  /*5ba0*/  UIADD3 UR4, UPT, UPT, UR15, -0x1, URZ ;  /* 0xffffffff0f047890 */ /* 0x000fe2000fffe0ff */
[----:B------:R-:W-:-:S03]  /*5bb0*/  IMAD.IADD R227, R177, 0x1, R236 ;  /* 0x00000001b1e37824 */ /* 0x000fc600078e02ec */
[----:B------:R-:W-:Y:S01]  /*5bc0*/  LEA.HI.X R9, R5, R214, R4, 0x1, P0 ;  /* 0x000000d605097211 */ /* 0x000fe200000f0c04 */
[----:B------:R-:W-:Y:S01]  /*5bd0*/  IMAD.IADD R199, R176, 0x1, R227 ;  /* 0x00000001b0c77824 */ /* 0x000fe200078e02e3 */
        /* <DEDUP_REMOVED lines=12> */
[----:B------:R-:W2:Y:S04]  /*5ca0*/  LDSM.16.M88.4 R20, [R231+0x10000] ;  /* 0x01000000e714783b */ /* 0x000ea80000000200 */
[----:B------:R-:W3:Y:S04]  /*5cb0*/  LDSM.16.M88.4 R12, [R231+0x10800] ;  /* 0x01080000e70c783b */ /* 0x000ee80000000200 */
[----:B------:R-:W4:Y:S04]  /*5cc0*/  LDSM.16.M88.4 R188, [R231+0x11000] ;  /* 0x01100000e7bc783b */ /* 0x000f280000000200 */
[----:B------:R-:W5:Y:S04]  /*5cd0*/  LDSM.16.M88.4 R28, [R231+0x11800] ;  /* 0x01180000e71c783b */ /* 0x000f680000000200 */
[----:B------:R-:W-:Y:S04]  /*5ce0*/  LDSM.16.M88.4 R4, [R230] ;  /* 0x00000000e604783b */ /* 0x000fe80000000200 */
[----:B------:R-:W5:Y:S04]  /*5cf0*/  LDSM.16.M88.4 R32, [R213+0x10000] ;  /* 0x01000000d520783b */ /* 0x000f680000000200 */
[----:B------:R-:W5:Y:S04]  /*5d00*/  LDSM.16.M88.4 R172, [R213+0x10800] ;  /* 0x01080000d5ac783b */ /* 0x000f680000000200 */
[----:B-1----:R-:W1:Y:S04]  /*5d10*/  LDSM.16.M88.4 R8, [R213+0x11000] ;  /* 0x01100000d508783b */ /* 0x002e680000000200 */
[----:B------:R-:W-:Y:S04]  /*5d20*/  LDSM.16.M88.4 R168, [R227] ;  /* 0x00000000e3a8783b */ /* 0x000fe80000000200 */
        /* <DEDUP_REMOVED lines=20> */
[C---:B-1----:R-:W-:Y:S08]  /*5e70*/  HMMA.16816.F32 R200, R4.reuse, R8, R200 ;  /* 0x0000000804c8723c */ /* 0x042ff000000018c8 */
[C---:B------:R-:W-:Y:S01]  /*5e80*/  HMMA.16816.F32 R188, R4.reuse, R10, R188 ;  /* 0x0000000a04bc723c */ /* 0x040fe200000018bc */
[----:B------:R-:W1:Y:S07]  /*5e90*/  LDSM.16.M88.4 R8, [R199] ;  /* 0x00000000c708783b */ /* 0x000e6e0000000200 */
[C---:B--2---:R-:W-:Y:S08]  /*5ea0*/  HMMA.16816.F32 R184, R4.reuse, R28, R184 ;  /* 0x0000001c04b8723c */ /* 0x044ff000000018b8 */
[----:B------:R-:W-:Y:S01]  /*5eb0*/  HMMA.16816.F32 R180, R4, R30, R180 ;  /* 0x0000001e04b4723c */ /* 0x000fe200000018b4 */
[----:B------:R-:W2:Y:S04]  /*5ec0*/  LDSM.16.M88.4 R28, [R165+0x10800] ;  /* 0x01080000a51c783b */ /* 0x000ea80000000200 */
[----:B------:R-:W5:Y:S03]  /*5ed0*/  LDSM.16.M88.4 R4, [R165+0x11000] ;  /* 0x01100000a504783b */ /* 0x000f660000000200 */
        /* <DEDUP_REMOVED lines=24> */
[----:B------:R-:W3:Y:S04]  /*6060*/  LDSM.16.M88.4 R32, [R213+0x12800] ;  /* 0x01280000d520783b */ /* 0x000ee80000000200 */
[----:B------:R-:W5:Y:S03]  /*6070*/  LDSM.16.M88.4 R8, [R213+0x13000] ;  /* 0x01300000d508783b */ /* 0x000f660000000200 */
[C---:B----4-:R-:W-:Y:S08]  /*6080*/  HMMA.16816.F32 R24, R168.reuse, R172, R24 ;  /* 0x000000aca818723c */ /* 0x050ff00000001818 */
        /* <DEDUP_REMOVED lines=20> */
[----:B------:R-:W3:Y:S07]  /*61d0*/  LDSM.16.M88.4 R8, [R199+0x4000] ;  /* 0x00400000c708783b */ /* 0x000eee0000000200 */
[C---:B----4-:R-:W-:Y:S08]  /*61e0*/  HMMA.16816.F32 R184, R4.reuse, R172, R184 ;  /* 0x000000ac04b8723c */ /* 0x050ff000000018b8 */
[----:B------:R-:W-:Y:S01]  /*61f0*/  HMMA.16816.F32 R180, R4, R174, R180 ;  /* 0x000000ae04b4723c */ /* 0x000fe200000018b4 */
[----:B------:R-:W4:Y:S04]  /*6200*/  LDSM.16.M88.4 R4, [R165+0x12800] ;  /* 0x01280000a504783b */ /* 0x000f280000000200 */
[----:B------:R-:W5:Y:S03]  /*6210*/  LDSM.16.M88.4 R172, [R165+0x13000] ;  /* 0x01300000a5ac783b */ /* 0x000f660000000200 */
[C---:B-1----:R-:W-:Y:S08]  /*6220*/  HMMA.16816.F32 R24, R176.reuse, R208, R24 ;  /* 0x000000d0b018723c */ /* 0x042ff00000001818 */
[C---:B------:R-:W-:Y:S01]  /*6230*/  HMMA.16816.F32 R20, R176.reuse, R210, R20 ;  /* 0x000000d2b014723c */ /* 0x040fe20000001814 */
[----:B------:R-:W-:Y:S07]  /*6240*/  LDSM.16.M88.4 R208, [R236+0x8000] ;  /* 0x00800000ecd0783b */ /* 0x000fee0000000200 */
[C---:B--2---:R-:W-:Y:S08]  /*6250*/  HMMA.16816.F32 R16, R176.reuse, R28, R16 ;  /* 0x0000001cb010723c */ /* 0x044ff00000001810 */
[----:B------:R-:W-:Y:S01]  /*6260*/  HMMA.16816.F32 R12, R176, R30, R12 ;  /* 0x0000001eb00c723c */ /* 0x000fe2000000180c */
[----:B------:R-:W1:Y:S07]  /*6270*/  LDSM.16.M88.4 R28, [R165+0x13800] ;  /* 0x01380000a51c783b */ /* 0x000e6e0000000200 */
[C---:B---3--:R-:W-:Y:S08]  /*6280*/  HMMA.16816.F32 R24, R8.reuse, R32, R24 ;  /* 0x000000200818723c */ /* 0x048ff00000001818 */
[C---:B------:R-:W-:Y:S01]  /*6290*/  HMMA.16816.F32 R20, R8.reuse, R34, R20 ;  /* 0x000000220814723c */ /* 0x040fe20000001814 */
[----:B------:R-:W2:Y:S07]  /*62a0*/  LDSM.16.M88.4 R32, [R231+0x14800] ;  /* 0x01480000e720783b */ /* 0x000eae0000000200 */
[C---:B----4-:R-:W-:Y:S08]  /*62b0*/  HMMA.16816.F32 R16, R8.reuse, R4, R16 ;  /* 0x000000040810723c */ /* 0x050ff00000001810 */
[----:B------:R-:W-:Y:S01]  /*62c0*/  HMMA.16816.F32 R12, R8, R6, R12 ;  /* 0x00000006080c723c */ /* 0x000fe2000000180c */
        /* <DEDUP_REMOVED lines=8> */
[C---:B-----5:R-:W-:Y:S08]  /*6350*/  HMMA.16816.F32 R200, R8.reuse, R172, R200 ;  /* 0x000000ac08c8723c */ /* 0x060ff000000018c8 */
        /* <DEDUP_REMOVED lines=21> */
[----:B------:R-:W-:Y:S07]  /*64b0*/  LDSM.16.M88.4 R204, [R165+0x15800] ;  /* 0x01580000a5cc783b */ /* 0x000fee0000000200 */
[C---:B-----5:R-:W-:Y:S08]  /*64c0*/  HMMA.16816.F32 R200, R28.reuse, R8, R200 ;  /* 0x000000081cc8723c */ /* 0x060ff000000018c8 */
[C---:B------:R-:W-:Y:S01]  /*64d0*/  HMMA.16816.F32 R188, R28.reuse, R10, R188 ;  /* 0x0000000a1cbc723c */ /* 0x040fe200000018bc */
[----:B------:R-:W1:Y:S07]  /*64e0*/  LDSM.16.M88.4 R8, [R198+0x15000] ;  /* 0x01500000c608783b */ /* 0x000e6e0000000200 */
[C---:B------:R-:W-:Y:S08]  /*64f0*/  HMMA.16816.F32 R16, R28.reuse, R176, R16 ;  /* 0x000000b01c10723c */ /* 0x040ff00000001810 */
[C---:B------:R-:W-:Y:S01]  /*6500*/  HMMA.16816.F32 R12, R28.reuse, R178, R12 ;  /* 0x000000b21c0c723c */ /* 0x040fe2000000180c */
[----:B------:R-:W-:Y:S07]  /*6510*/  LDSM.16.M88.4 R176, [R199+0x8000] ;  /* 0x00800000c7b0783b */ /* 0x000fee0000000200 */
[C---:B------:R-:W-:Y:S08]  /*6520*/  HMMA.16816.F32 R184, R28.reuse, R172, R184 ;  /* 0x000000ac1cb8723c */ /* 0x040ff000000018b8 */
[----:B------:R-:W-:Y:S01]  /*6530*/  HMMA.16816.F32 R180, R28, R174, R180 ;  /* 0x000000ae1cb4723c */ /* 0x000fe200000018b4 */
[----:B------:R-:W3:Y:S04]  /*6540*/  LDSM.16.M88.4 R28, [R165+0x14000] ;  /* 0x01400000a51c783b */ /* 0x000ee80000000200 */
[----:B------:R-:W-:Y:S03]  /*6550*/  LDSM.16.M88.4 R172, [R231+0x16000] ;  /* 0x01600000e7ac783b */ /* 0x000fe60000000200 */
[C---:B--2---:R-:W-:Y:S08]  /*6560*/  HMMA.16816.F32 R24, R32.reuse, R4, R24 ;  /* 0x000000042018723c */ /* 0x044ff00000001818 */
[C---:B------:R-:W-:Y:S01]  /*6570*/  HMMA.16816.F32 R20, R32.reuse, R6, R20 ;  /* 0x000000062014723c */ /* 0x040fe20000001814 */
[----:B------:R-:W2:Y:S07]  /*6580*/  LDSM.16.M88.4 R4, [R165+0x15000] ;  /* 0x01500000a504783b */ /* 0x000eae0000000200 */
[C---:B-1----:R-:W-:Y:S08]  /*6590*/  HMMA.16816.F32 R200, R32.reuse, R8, R200 ;  /* 0x0000000820c8723c */ /* 0x042ff000000018c8 */
[C---:B------:R-:W-:Y:S01]  /*65a0*/  HMMA.16816.F32 R188, R32.reuse, R10, R188 ;  /* 0x0000000a20bc723c */ /* 0x040fe200000018bc */
[----:B------:R-:W1:Y:S04]  /*65b0*/  LDSM.16.M88.4 R8, [R236+0xc000] ;  /* 0x00c00000ec08783b */ /* 0x000e680000000200 */
[----:B------:R-:W-:Y:S03]  /*65c0*/  LDSM.16.M88.4 R236, [R213+0x16800] ;  /* 0x01680000d5ec783b */ /* 0x000fe60000000200 */
[C---:B------:R-:W-:Y:S08]  /*65d0*/  HMMA.16816.F32 R16, R32.reuse, R168, R16 ;  /* 0x000000a82010723c */ /* 0x040ff00000001810 */
[C---:B------:R-:W-:Y:S01]  /*65e0*/  HMMA.16816.F32 R12, R32.reuse, R170, R12 ;  /* 0x000000aa200c723c */ /* 0x040fe2000000180c */
[----:B------:R-:W-:Y:S07]  /*65f0*/  LDSM.16.M88.4 R168, [R231+0x16800] ;  /* 0x01680000e7a8783b */ /* 0x000fee0000000200 */
[C---:B------:R-:W-:Y:S08]  /*6600*/  HMMA.16816.F32 R184, R32.reuse, R232, R184 ;  /* 0x000000e820b8723c */ /* 0x040ff000000018b8 */
[----:B------:R-:W-:Y:S01]  /*6610*/  HMMA.16816.F32 R180, R32, R234, R180 ;  /* 0x000000ea20b4723c */ /* 0x000fe200000018b4 */
[----:B------:R-:W4:Y:S04]  /*6620*/  LDSM.16.M88.4 R32, [R231+0x17000] ;  /* 0x01700000e720783b */ /* 0x000f280000000200 */
[----:B------:R-:W-:Y:S03]  /*6630*/  LDSM.16.M88.4 R232, [R230+0xc000] ;  /* 0x00c00000e6e8783b */ /* 0x000fe60000000200 */
[C---:B---3--:R-:W-:Y:S08]  /*6640*/  HMMA.16816.F32 R24, R176.reuse, R28, R24 ;  /* 0x0000001cb018723c */ /* 0x048ff00000001818 */
[C---:B------:R-:W-:Y:S01]  /*6650*/  HMMA.16816.F32 R20, R176.reuse, R30, R20 ;  /* 0x0000001eb014723c */ /* 0x040fe20000001814 */
[----:B------:R-:W3:Y:S07]  /*6660*/  LDSM.16.M88.4 R28, [R231+0x17800] ;  /* 0x01780000e71c783b */ /* 0x000eee0000000200 */
        /* <DEDUP_REMOVED lines=19> */
[C---:B---3--:R-:W-:Y:S08]  /*67a0*/  HMMA.16816.F32 R184, R8.reuse, R28, R184 ;  /* 0x0000001c08b8723c */ /* 0x048ff000000018b8 */
[----:B------:R-:W-:Y:S01]  /*67b0*/  HMMA.16816.F32 R180, R8, R30, R180 ;  /* 0x0000001e08b4723c */ /* 0x000fe200000018b4 */
[----:B------:R-:W3:Y:S04]  /*67c0*/  LDSM.16.M88.4 R28, [R198+0x17800] ;  /* 0x01780000c61c783b */ /* 0x000ee80000000200 */
[----:B------:R-:W-:Y:S03]  /*67d0*/  LDSM.16.M88.4 R8, [R199+0xc000] ;  /* 0x00c00000c708783b */ /* 0x000fe60000000200 */
[C---:B--2---:R-:W-:Y:S08]  /*67e0*/  HMMA.16816.F32 R24, R232.reuse, R4, R24 ;  /* 0x00000004e818723c */ /* 0x044ff00000001818 */
[C---:B------:R-:W-:Y:S01]  /*67f0*/  HMMA.16816.F32 R20, R232.reuse, R6, R20 ;  /* 0x00000006e814723c */ /* 0x040fe20000001814 */
[----:B------:R-:W2:Y:S07]  /*6800*/  LDSM.16.M88.4 R4, [R165+0x16000] ;  /* 0x01600000a504783b */ /* 0x000eae0000000200 */
[C---:B-----5:R-:W-:Y:S08]  /*6810*/  HMMA.16816.F32 R200, R232.reuse, R208, R200 ;  /* 0x000000d0e8c8723c */ /* 0x060ff000000018c8 */
[C---:B------:R-:W-:Y:S08]  /*6820*/  HMMA.16816.F32 R188, R232.reuse, R210, R188 ;  /* 0x000000d2e8bc723c */ /* 0x040ff000000018bc */
[----:B------:R-:W-:Y:S08]  /*6830*/  HMMA.16816.F32 R184, R232, R204, R184 ;  /* 0x000000cce8b8723c */ /* 0x000ff000000018b8 */
[----:B-1----:R-:W-:Y:S08]  /*6840*/  HMMA.16816.F32 R24, R176, R172, R24 ;  /* 0x000000acb018723c */ /* 0x002ff00000001818 */
[C---:B------:R-:W-:Y:S01]  /*6850*/  HMMA.16816.F32 R204, R232.reuse, R206, R180 ;  /* 0x000000cee8cc723c */ /* 0x040fe200000018b4 */
[----:B------:R-:W1:Y:S07]  /*6860*/  LDSM.16.M88.4 R180, [R165+0x16800] ;  /* 0x01680000a5b4783b */ /* 0x000e6e0000000200 */
[C---:B------:R-:W-:Y:S08]  /*6870*/  HMMA.16816.F32 R16, R232.reuse, R236, R16 ;  /* 0x000000ece810723c */ /* 0x040ff00000001810 */
[----:B------:R-:W-:Y:S08]  /*6880*/  HMMA.16816.F32 R12, R232, R238, R12 ;  /* 0x000000eee80c723c */ /* 0x000ff0000000180c */
[C---:B----4-:R-:W-:Y:S08]  /*6890*/  HMMA.16816.F32 R200, R176.reuse, R32, R200 ;  /* 0x00000020b0c8723c */ /* 0x050ff000000018c8 */
[C---:B------:R-:W-:Y:S01]  /*68a0*/  HMMA.16816.F32 R188, R176.reuse, R34, R188 ;  /* 0x00000022b0bc723c */ /* 0x040fe200000018bc */
[----:B------:R-:W4:Y:S07]  /*68b0*/  LDSM.16.M88.4 R32, [R165+0x17000] ;  /* 0x01700000a520783b */ /* 0x000f2e0000000200 */
[C---:B------:R-:W-:Y:S08]  /*68c0*/  HMMA.16816.F32 R20, R176.reuse, R174, R20 ;  /* 0x000000aeb014723c */ /* 0x040ff00000001814 */
[----:B---3--:R-:W-:Y:S01]  /*68d0*/  HMMA.16816.F32 R184, R176, R28, R184 ;  /* 0x0000001cb0b8723c */ /* 0x008fe200000018b8 */
[----:B------:R-:W-:-:S04]  /*68e0*/  IMAD.U32 R28, RZ, RZ, UR4 ;  /* 0x00000004ff1c7e24 */ /* 0x000fc8000f8e00ff */
[----:B------:R-:W-:-:S03]  /*68f0*/  IMAD R193, R28, 0x40, R193 ;  /* 0x000000401cc17824 */ /* 0x000fc600078e02c1 */
[----:B--2---:R-:W-:Y:S01]  /*6900*/  HMMA.16816.F32 R24, R8, R4, R24 ;  /* 0x000000040818723c */ /* 0x004fe20000001818 */
[C---:B------:R-:W-:Y:S02]  /*6910*/  VIADD R4, R193.reuse, 0xffffffc0 ;  /* 0xffffffc0c1047836 */ /* 0x040fe40000000000 */
[C---:B------:R-:W-:Y:S02]  /*6920*/  VIADD R5, R193.reuse, 0xffffffc1 ;  /* 0xffffffc1c1057836 */ /* 0x040fe40000000000 */
[C---:B------:R-:W-:Y:S01]  /*6930*/  VIADD R29, R193.reuse, 0xffffffd0 ;  /* 0xffffffd0c11d7836 */ /* 0x040fe20000000000 */
[CC--:B------:R-:W-:Y:S01]  /*6940*/  ISETP.GE.AND P3, PT, R4.reuse, R195.reuse, PT ;  /* 0x000000c30400720c */ /* 0x0c0fe20003f66270 */
[C---:B------:R-:W-:Y:S01]  /*6950*/  VIADD R28, R193.reuse, 0xffffffd1 ;  /* 0xffffffd1c11c7836 */ /* 0x040fe20000000000 */
[----:B------:R-:W-:Y:S01]  /*6960*/  HMMA.16816.F32 R16, R176, R168, R16 ;  /* 0x000000a8b010723c */ /* 0x000fe20000001810 */
[----:B------:R-:W-:Y:S01]  /*6970*/  ISETP.GE.AND P0, PT, R4, R194, PT ;  /* 0x000000c20400720c */ /* 0x000fe20003f06270 */
[----:B------:R-:W-:Y:S01]  /*6980*/  VIADD R4, R193, 0xffffffc8 ;  /* 0xffffffc8c1047836 */ /* 0x000fe20000000000 */
[----:B------:R-:W-:-:S02]  /*6990*/  ISETP.GE.AND P5, PT, R5, R195, PT ;  /* 0x000000c30500720c */ /* 0x000fc40003fa6270 */
[-C--:B------:R-:W-:Y:S01]  /*69a0*/  ISETP.GE.AND P2, PT, R5, R194.reuse, PT ;  /* 0x000000c20500720c */ /* 0x080fe20003f46270 */
[----:B------:R-:W-:Y:S01]  /*69b0*/  VIADD R5, R193, 0xffffffc9 ;  /* 0xffffffc9c1057836 */ /* 0x000fe20000000000 */
[CC--:B------:R-:W-:Y:S01]  /*69c0*/  ISETP.GE.AND P4, PT, R4.reuse, R195.reuse, PT ;  /* 0x000000c30400720c */ /* 0x0c0fe20003f86270 */
[----:B------:R-:W-:Y:S01]  /*69d0*/  HMMA.16816.F32 R12, R176, R170, R12 ;  /* 0x000000aab00c723c */ /* 0x000fe2000000180c */
[-C--:B------:R-:W-:Y:S02]  /*69e0*/  ISETP.GE.AND P1, PT, R4, R194.reuse, PT ;  /* 0x000000c20400720c */ /* 0x080fe40003f26270 */
[----:B------:R-:W-:Y:S02]  /*69f0*/  FSEL R24, R24, -INF , !P3 ;  /* 0xff80000018187808 */ /* 0x000fe40005800000 */
[----:B------:R-:W-:Y:S02]  /*6a00*/  FSEL R26, R26, -INF , !P0 ;  /* 0xff8000001a1a7808 */ /* 0x000fe40004000000 */
[C---:B------:R-:W-:Y:S01]  /*6a10*/  ISETP.GE.AND P3, PT, R5.reuse, R195, PT ;  /* 0x000000c30500720c */ /* 0x040fe20003f66270 */
[----:B------:R-:W-:Y:S01]  /*6a20*/  HMMA.16816.F32 R20, R8, R6, R20 ;  /* 0x000000060814723c */ /* 0x000fe20000001814 */
[----:B------:R-:W-:-:S02]  /*6a30*/  ISETP.GE.AND P0, PT, R5, R194, PT ;  /* 0x000000c20500720c */ /* 0x000fc40003f06270 */
[----:B------:R-:W2:Y:S01]  /*6a40*/  LDSM.16.M88.4 R4, [R165+0x17800] ;  /* 0x01780000a504783b */ /* 0x000ea20000000200 */
[----:B------:R-:W-:Y:S01]  /*6a50*/  FSEL R25, R25, -INF , !P5 ;  /* 0xff80000019197808 */ /* 0x000fe20006800000 */
[----:B------:R-:W-:-:S04]  /*6a60*/  DEPBAR.LE SB0, 0x0 ;  /* 0x000080000000791a */ /* 0x000fc80000000000 */
[C---:B-1----:R-:W-:Y:S01]  /*6a70*/  HMMA.16816.F32 R16, R8.reuse, R180, R16 ;  /* 0x000000b40810723c */ /* 0x042fe20000001810 */
[----:B------:R-:W-:Y:S02]  /*6a80*/  FSEL R27, R27, -INF , !P2 ;  /* 0xff8000001b1b7808 */ /* 0x000fe40005000000 */
[C---:B------:R-:W-:Y:S02]  /*6a90*/  ISETP.GE.AND P5, PT, R29.reuse, R195, PT ;  /* 0x000000c31d00720c */ /* 0x040fe40003fa6270 */
[----:B------:R-:W-:Y:S01]  /*6aa0*/  ISETP.GE.AND P2, PT, R29, R194, PT ;  /* 0x000000c21d00720c */ /* 0x000fe20003f46270 */
[----:B------:R-:W-:Y:S02]  /*6ab0*/  VIADD R29, R193, 0xffffffd8 ;  /* 0xffffffd8c11d7836 */ /* 0x000fe40000000000 */
[----:B------:R-:W-:Y:S02]  /*6ac0*/  HMMA.16816.F32 R12, R8, R182, R12 ;  /* 0x000000b6080c723c */ /* 0x000fe4000000180c */
[----:B------:R-:W-:-:S02]  /*6ad0*/  FSEL R20, R20, -INF , !P4 ;  /* 0xff80000014147808 */ /* 0x000fc40006000000 */
[----:B------:R-:W-:Y:S02]  /*6ae0*/  FSEL R22, R22, -INF , !P1 ;  /* 0xff80000016167808 */ /* 0x000fe40004800000 */
[CC--:B------:R-:W-:Y:S02]  /*6af0*/  ISETP.GE.AND P4, PT, R28.reuse, R195.reuse, PT ;  /* 0x000000c31c00720c */ /* 0x0c0fe40003f86270 */
[C---:B----4-:R-:W-:Y:S01]  /*6b00*/  HMMA.16816.F32 R200, R8.reuse, R32, R200 ;  /* 0x0000002008c8723c */ /* 0x050fe200000018c8 */
[-C--:B------:R-:W-:Y:S01]  /*6b10*/  ISETP.GE.AND P1, PT, R28, R194.reuse, PT ;  /* 0x000000c21c00720c */ /* 0x080fe20003f26270 */
[----:B------:R-:W-:Y:S01]  /*6b20*/  VIADD R28, R193, 0xffffffd9 ;  /* 0xffffffd9c11c7836 */ /* 0x000fe20000000000 */
[----:B------:R-:W-:Y:S02]  /*6b30*/  FSEL R21, R21, -INF , !P3 ;  /* 0xff80000015157808 */ /* 0x000fe40005800000 */
[----:B------:R-:W-:Y:S02]  /*6b40*/  FSEL R23, R23, -INF , !P0 ;  /* 0xff80000017177808 */ /* 0x000fe40004000000 */
[----:B------:R-:W-:Y:S01]  /*6b50*/  FSEL R168, R18, -INF , !P2 ;  /* 0xff80000012a87808 */ /* 0x000fe20005000000 */
[----:B------:R-:W-:Y:S01]  /*6b60*/  HMMA.16816.F32 R188, R8, R34, R188 ;  /* 0x0000002208bc723c */ /* 0x000fe200000018bc */
[----:B------:R-:W-:Y:S01]  /*6b70*/  ISETP.GE.AND P3, PT, R29, R195, PT ;  /* 0x000000c31d00720c */ /* 0x000fe20003f66270 */
[----:B------:R-:W-:Y:S01]  /*6b80*/  VIADD R18, R193, 0xffffffe0 ;  /* 0xffffffe0c1127836 */ /* 0x000fe20000000000 */
[----:B------:R-:W-:Y:S01]  /*6b90*/  BAR.SYNC.DEFER_BLOCKING 0x0 ;  /* 0x0000000000007b1d */ /* 0x000fe20000010000 */
[----:B------:R-:W-:-:S02]  /*6ba0*/  ISETP.GE.AND P0, PT, R29, R194, PT ;  /* 0x000000c21d00720c */ /* 0x000fc40003f06270 */
[----:B------:R-:W-:Y:S01]  /*6bb0*/  FSEL R171, R16, -INF , !P5 ;  /* 0xff80000010ab7808 */ /* 0x000fe20006800000 */
[----:B------:R-:W-:Y:S01]  /*6bc0*/  VIADD R16, R193, 0xffffffe1 ;  /* 0xffffffe1c1107836 */ /* 0x000fe20000000000 */
[----:B------:R-:W-:Y:S01]  /*6bd0*/  FSEL R173, R17, -INF , !P4 ;  /* 0xff80000011ad7808 */ /* 0x000fe20006000000 */
[----:B------:R-:W-:Y:S01]  /*6be0*/  HMMA.16816.F32 R204, R176, R30, R204 ;  /* 0x0000001eb0cc723c */ /* 0x000fe200000018cc */
[----:B------:R-:W-:Y:S02]  /*6bf0*/  FSEL R169, R19, -INF , !P1 ;  /* 0xff80000013a97808 */ /* 0x000fe40004800000 */
[----:B------:R-:W-:Y:S01]  /*6c00*/  FSEL R172, R12, -INF , !P3 ;  /* 0xff8000000cac7808 */ /* 0x000fe20005800000 */
[C---:B------:R-:W-:Y:S01]  /*6c10*/  VIADD R12, R193.reuse, 0xffffffe9 ;  /* 0xffffffe9c10c7836 */ /* 0x040fe20000000000 */
        /* <DEDUP_REMOVED lines=8> */
[----:B------:R-:W-:-:S02]  /*6ca0*/  FSEL R181, R200, -INF , !P4 ;  /* 0xff800000c8b57808 */ /* 0x000fc40006000000 */
[----:B------:R-:W-:Y:S02]  /*6cb0*/  FSEL R180, R202, -INF , !P1 ;  /* 0xff800000cab47808 */ /* 0x000fe40004800000 */
[CC--:B------:R-:W-:Y:S02]  /*6cc0*/  ISETP.GE.AND P5, PT, R14.reuse, R195.reuse, PT ;  /* 0x000000c30e00720c */ /* 0x0c0fe40003fa6270 */
[-C--:B------:R-:W-:Y:S02]  /*6cd0*/  ISETP.GE.AND P2, PT, R14, R194.reuse, PT ;  /* 0x000000c20e00720c */ /* 0x080fe40003f46270 */
[C---:B------:R-:W-:Y:S02]  /*6ce0*/  ISETP.GE.AND P4, PT, R12.reuse, R195, PT ;  /* 0x000000c30c00720c */ /* 0x040fe40003f86270 */
[----:B------:R-:W-:Y:S02]  /*6cf0*/  ISETP.GE.AND P1, PT, R12, R194, PT ;  /* 0x000000c20c00720c */ /* 0x000fe40003f26270 */
[----:B--2---:R-:W-:Y:S01]  /*6d00*/  HMMA.16816.F32 R12, R8, R4, R184 ;  /* 0x00000004080c723c */ /* 0x004fe200000018b8 */
[C---:B------:R-:W-:Y:S01]  /*6d10*/  VIADD R4, R193.reuse, 0xfffffff1 ;  /* 0xfffffff1c1047836 */ /* 0x040fe20000000000 */
[----:B------:R-:W-:Y:S01]  /*6d20*/  FSEL R186, R188, -INF , !P5 ;  /* 0xff800000bcba7808 */ /* 0x000fe20006800000 */
[----:B------:R-:W-:Y:S01]  /*6d30*/  VIADD R5, R193, 0xfffffff0 ;  /* 0xfffffff0c1057836 */ /* 0x000fe20000000000 */
[----:B------:R-:W-:-:S02]  /*6d40*/  FSEL R182, R190, -INF , !P2 ;  /* 0xff800000beb67808 */ /* 0x000fc40005000000 */
[CC--:B------:R-:W-:Y:S02]  /*6d50*/  ISETP.GE.AND P5, PT, R4.reuse, R195.reuse, PT ;  /* 0x000000c30400720c */ /* 0x0c0fe40003fa6270 */
[-C--:B------:R-:W-:Y:S01]  /*6d60*/  ISETP.GE.AND P2, PT, R4, R194.reuse, PT ;  /* 0x000000c20400720c */ /* 0x080fe20003f46270 */
[C---:B------:R-:W-:Y:S01]  /*6d70*/  VIADD R4, R193.reuse, 0xfffffff8 ;  /* 0xfffffff8c1047836 */ /* 0x040fe20000000000 */
[C---:B------:R-:W-:Y:S01]  /*6d80*/  ISETP.GE.AND P3, PT, R16.reuse, R195, PT ;  /* 0x000000c31000720c */ /* 0x040fe20003f66270 */
[----:B------:R-:W-:Y:S01]  /*6d90*/  VIADD R193, R193, 0xfffffff9 ;  /* 0xfffffff9c1c17836 */ /* 0x000fe20000000000 */
[----:B------:R-:W-:Y:S02]  /*6da0*/  ISETP.GE.AND P0, PT, R16, R194, PT ;  /* 0x000000c21000720c */ /* 0x000fe40003f06270 */
        /* <DEDUP_REMOVED lines=8> */
[----:B------:R-:W-:Y:S01]  /*6e30*/  HMMA.16816.F32 R4, R8, R6, R204 ;  /* 0x000000060804723c */ /* 0x000fe200000018cc */
[----:B------:R-:W-:Y:S01]  /*6e40*/  FMNMX3.FTZ R9, R164, R24, R25, !PT ;  /* 0x00000018a4097276 */ /* 0x000fe20007810019 */
[----:B------:R-:W-:Y:S01]  /*6e50*/  IMAD.U32 R8, RZ, RZ, UR26 ;  /* 0x0000001aff087e24 */ /* 0x000fe2000f8e00ff */
[----:B------:R-:W-:Y:S02]  /*6e60*/  FSEL R235, R12, -INF , !P3 ;  /* 0xff8000000ceb7808 */ /* 0x000fe40005800000 */
[----:B------:R-:W-:Y:S02]  /*6e70*/  FMNMX3.FTZ R9, R9, R20, R21, !PT ;  /* 0x0000001409097276 */ /* 0x000fe40007810015 */
[----:B------:R-:W-:Y:S02]  /*6e80*/  LOP3.LUT R12, R8, UR25, R225, 0x96, !PT ;  /* 0x00000019080c7c12 */ /* 0x000fe4000f8e96e1 */
[----:B------:R-:W-:Y:S02]  /*6e90*/  FMNMX3.FTZ R9, R9, R171, R173, !PT ;  /* 0x000000ab09097276 */ /* 0x000fe400078100ad */
[----:B------:R-:W-:-:S02]  /*6ea0*/  FMNMX3.FTZ R8, R3, R26, R27, !PT ;  /* 0x0000001a03087276 */ /* 0x000fc4000781001b */
[----:B------:R-:W-:Y:S02]  /*6eb0*/  FMNMX3.FTZ R9, R9, R172, R175, !PT ;  /* 0x000000ac09097276 */ /* 0x000fe400078100af */
[----:B------:R-:W-:Y:S02]  /*6ec0*/  FMNMX3.FTZ R8, R8, R22, R23, !PT ;  /* 0x0000001608087276 */ /* 0x000fe40007810017 */
[----:B------:R-:W-:Y:S02]  /*6ed0*/  FMNMX3.FTZ R9, R9, R181, R185, !PT ;  /* 0x000000b509097276 */ /* 0x000fe400078100b9 */
[----:B------:R-:W-:Y:S02]  /*6ee0*/  ISETP.GE.AND P3, PT, R193, R195, PT ;  /* 0x000000c3c100720c */ /* 0x000fe40003f66270 */
[----:B------:R-:W-:Y:S01]  /*6ef0*/  FSEL R234, R13, -INF , !P5 ;  /* 0xff8000000dea7808 */ /* 0x000fe20006800000 */
[----:B------:R-:W-:Y:S01]  /*6f00*/  IMAD.WIDE.U32 R12, R12, -0x326172a9, RZ ;  /* 0xcd9e8d570c0c7825 */ /* 0x000fe200078e00ff */
[----:B------:R-:W-:-:S02]  /*6f10*/  FMNMX3.FTZ R8, R8, R168, R169, !PT ;  /* 0x000000a808087276 */ /* 0x000fc400078100a9 */
[----:B------:R-:W-:Y:S02]  /*6f20*/  FMNMX3.FTZ R9, R9, R186, R187, !PT ;  /* 0x000000ba09097276 */ /* 0x000fe400078100bb */
[----:B------:R-:W-:Y:S02]  /*6f30*/  FSEL R207, R5, -INF , !P3 ;  /* 0xff80000005cf7808 */ /* 0x000fe40005800000 */
[----:B------:R-:W-:Y:S02]  /*6f40*/  FSEL R232, R4, -INF , !P4 ;  /* 0xff80000004e87808 */ /* 0x000fe40006000000 */
[----:B------:R-:W-:Y:S02]  /*6f50*/  FMNMX3.FTZ R8, R8, R170, R174, !PT ;  /* 0x000000aa08087276 */ /* 0x000fe400078100ae */
[----:B------:R-:W-:Y:S02]  /*6f60*/  FMNMX3.FTZ R5, R9, R235, R234, !PT ;  /* 0x000000eb09057276 */ /* 0x000fe400078100ea */
[----:B------:R-:W-:-:S02]  /*6f70*/  FSEL R191, R14, -INF , !P0 ;  /* 0xff8000000ebf7808 */ /* 0x000fc40004000000 */
[----:B------:R-:W-:Y:S02]  /*6f80*/  ISETP.GE.AND P0, PT, R193, R194, PT ;  /* 0x000000c2c100720c */ /* 0x000fe40003f06270 */
        /* <DEDUP_REMOVED lines=12> */
[----:B------:R-:W-:Y:S01]  /*7050*/  IMAD.U32 R10, RZ, RZ, UR4 ;  /* 0x00000004ff0a7e24 */ /* 0x000fe2000f8e00ff */
[----:B------:R-:W-:Y:S01]  /*7060*/  LEA R18, P3, R14, R217, 0x7 ;  /* 0x000000d90e127211 */ /* 0x000fe200078638ff */
[----:B------:R-:W-:Y:S01]  /*7070*/  ULEA.HI.X UR5, UR10, UR5, UR11, 0x5, UP0 ;  /* 0x000000050a057291 */ /* 0x000fe200080f2c0b */
[----:B------:R-:W-:-:S02]  /*7080*/  MOV R9, UR6 ;  /* 0x0000000600097c02 */ /* 0x000fc40008000f00 */
[-C--:B------:R-:W-:Y:S02]  /*7090*/  LEA.HI.X R19, R14, R216.reuse, R10, 0x7, P3 ;  /* 0x000000d80e137211 */ /* 0x080fe400018f3c0a */
[C---:B------:R-:W-:Y:S02]  /*70a0*/  LEA R16, P2, R9.reuse, R217, 0x1 ;  /* 0x000000d909107211 */ /* 0x040fe400078408ff */
[----:B------:R-:W-:Y:S01]  /*70b0*/  MOV R4, UR5 ;  /* 0x0000000500047c02 */ /* 0x000fe20008000f00 */
        /* <DEDUP_REMOVED lines=13> */
.L_x_848:
[----:B------:R-:W-:Y:S01]  /*7190*/  FMNMX3.FTZ R8, R8, R182, R183, !PT ;  /* 0x000000b608087276 */ /* 0x000fe200078100b7 */
[----:B------:R-:W2:Y:S01]  /*71a0*/  SHFL.BFLY PT, R4, R5, 0x2, 0x1f ;  /* 0x0c401f0005047f89 */ /* 0x000ea200000e0000 */
[----:B------:R-:W-:Y:S01]  /*71b0*/  FSEL R179, R6, -INF , !P1 ;  /* 0xff80000006b37808 */ /* 0x000fe20004800000 */
[----:B------:R-:W-:Y:S01]  /*71c0*/  UIADD3 UR22, UPT, UPT, UR25, 0x76cf5d0a, URZ ;  /* 0x76cf5d0a19167890 */ /* 0x000fe2000fffe0ff */
[----:B------:R-:W-:Y:S01]  /*71d0*/  FSEL R178, R7, -INF , !P0 ;  /* 0xff80000007b27808 */ /* 0x000fe20004000000 */
[----:B------:R-:W-:Y:S01]  /*71e0*/  UIADD3 UR8, UPT, UPT, UR25, 0x32370b8f, URZ ;  /* 0x32370b8f19087890 */ /* 0x000fe2000fffe0ff */
[----:B------:R-:W-:Y:S01]  /*71f0*/  FMNMX3.FTZ R6, R8, R191, R190, !PT ;  /* 0x000000bf08067276 */ /* 0x000fe200078100be */
[----:B------:R-:W3:Y:S01]  /*7200*/  LDCU UR23, c[0x0][0x45c] ;  /* 0x00008b80ff1777ac */ /* 0x000ee20008000800 */
[----:B------:R-:W-:Y:S01]  /*7210*/  LOP3.LUT R7, R228, UR18, R13, 0x96, !PT ;  /* 0x00000012e4077c12 */ /* 0x000fe2000f8e960d */
[----:B------:R-:W4:Y:S01]  /*7220*/  S2UR UR4, SR_CgaCtaId ;  /* 0x00000000000479c3 */ /* 0x000f220000008800 */
[----:B------:R-:W-:Y:S01]  /*7230*/  FMNMX3.FTZ R6, R6, R179, R178, !PT ;  /* 0x000000b306067276 */ /* 0x000fe200078100b2 */
[----:B------:R-:W-:Y:S01]  /*7240*/  UIADD3 UR6, UPT, UPT, UR25, -0x56f99767, URZ ;  /* 0xa906689919067890 */ /* 0x000fe2000fffe0ff */
[----:B------:R-:W-:Y:S01]  /*7250*/  LOP3.LUT R210, R12, UR17, R221, 0x96, !PT ;  /* 0x000000110cd27c12 */ /* 0x000fe2000f8e96dd */
[----:B------:R-:W-:Y:S01]  /*7260*/  IMAD.WIDE.U32 R230, R7, -0x2daee0ad, RZ ;  /* 0xd2511f5307e67825 */ /* 0x000fe200078e00ff */
[----:B------:R-:W-:Y:S01]  /*7270*/  UMOV UR5, 0x400 ;  /* 0x0000040000057882 */ /* 0x000fe20000000000 */
[----:B------:R-:W5:Y:S01]  /*7280*/  SHFL.BFLY PT, R9, R6, 0x2, 0x1f ;  /* 0x0c401f0006097f89 */ /* 0x000f6200000e0000 */
[----:B------:R-:W-:Y:S01]  /*7290*/  UIADD3 UR7, UPT, UPT, UR25, -0x126145ec, URZ ;  /* 0xed9eba1419077890 */ /* 0x000fe2000fffe0ff */
[----:B------:R-:W-:Y:S01]  /*72a0*/  IMAD.WIDE.U32 R210, R210, -0x2daee0ad, RZ ;  /* 0xd2511f53d2d27825 */ /* 0x000fe200078e00ff */
[----:B------:R-:W-:Y:S01]  /*72b0*/  LOP3.LUT R7, R222, UR22, R231, 0x96, !PT ;  /* 0x00000016de077c12 */ /* 0x000fe2000f8e96e7 */
[----:B------:R-:W-:Y:S01]  /*72c0*/  UIADD3 UR26, UPT, UPT, UR26, 0x1, URZ ;  /* 0x000000011a1a7890 */ /* 0x000fe2000fffe0ff */
[----:B------:R-:W-:-:S02]  /*72d0*/  LOP3.LUT P5, RZ, R166, 0x4, RZ, 0xc0, !PT ;  /* 0x00000004a6ff7812 */ /* 0x000fc400078ac0ff */
[----:B------:R-:W-:Y:S01]  /*72e0*/  LOP3.LUT R230, R230, UR8, R211, 0x96, !PT ;  /* 0x00000008e6e67c12 */ /* 0x000fe2000f8e96d3 */
[----:B------:R-:W-:Y:S01]  /*72f0*/  IMAD.WIDE.U32 R208, R7, -0x326172a9, RZ ;  /* 0xcd9e8d5707d07825 */ /* 0x000fe200078e00ff */
[----:B------:R-:W-:Y:S02]  /*7300*/  SEL R206, R212, 0xffffffe0, !P6 ;  /* 0xffffffe0d4ce7807 */ /* 0x000fe40007000000 */
[----:B--2---:R-:W-:Y:S01]  /*7310*/  FMNMX.FTZ R4, R5, R4, !PT ;  /* 0x0000000405047209 */ /* 0x004fe20007810000 */
[----:B------:R-:W-:Y:S01]  /*7320*/  IMAD.WIDE.U32 R230, R230, -0x326172a9, RZ ;  /* 0xcd9e8d57e6e67825 */ /* 0x000fe200078e00ff */
[----:B------:R-:W-:-:S03]  /*7330*/  LOP3.LUT R5, R220, UR16, R209, 0x96, !PT ;  /* 0x00000010dc057c12 */ /* 0x000fc6000f8e96d1 */
[----:B------:R-:W2:Y:S01]  /*7340*/  SHFL.BFLY PT, R193, R4, 0x1, 0x1f ;  /* 0x0c201f0004c17f89 */ /* 0x000ea200000e0000 */
[----:B------:R-:W-:Y:S01]  /*7350*/  LOP3.LUT R208, R208, UR13, R231, 0x96, !PT ;  /* 0x0000000dd0d07c12 */ /* 0x000fe2000f8e96e7 */
[----:B------:R-:W-:Y:S01]  /*7360*/  IMAD.WIDE.U32 R10, R5, -0x2daee0ad, RZ ;  /* 0xd2511f53050a7825 */ /* 0x000fe200078e00ff */
[----:B----4-:R-:W-:Y:S02]  /*7370*/  ULEA UR5, UR4, UR5, 0x18 ;  /* 0x0000000504057291 */ /* 0x010fe4000f8ec0ff */
[----:B------:R-:W-:Y:S01]  /*7380*/  UIADD3 UR4, UPT, UPT, UR25, 0x646e171e, URZ ;  /* 0x646e171e19047890 */ /* 0x000fe2000fffe0ff */
[----:B------:R-:W-:Y:S01]  /*7390*/  IMAD.WIDE.U32 R208, R208, -0x2daee0ad, RZ ;  /* 0xd2511f53d0d07825 */ /* 0x000fe200078e00ff */
[----:B------:R-:W-:Y:S02]  /*73a0*/  LOP3.LUT R210, R210, UR7, R11, 0x96, !PT ;  /* 0x00000007d2d27c12 */ /* 0x000fe4000f8e960b */
[----:B-----5:R-:W-:Y:S02]  /*73b0*/  FMNMX.FTZ R9, R6, R9, !PT ;  /* 0x0000000906097209 */ /* 0x020fe40007810000 */
[----:B------:R-:W-:Y:S01]  /*73c0*/  LOP3.LUT R5, R10, UR6, R209, 0x96, !PT ;  /* 0x000000060a057c12 */ /* 0x000fe2000f8e96d1 */
[----:B------:R-:W-:Y:S01]  /*73d0*/  IMAD.WIDE.U32 R210, R210, -0x326172a9, RZ ;  /* 0xcd9e8d57d2d27825 */ /* 0x000fe200078e00ff */
[----:B------:R-:W4:Y:S01]  /*73e0*/  LDC R10, c[0x0][0x4f8] ;  /* 0x00013e00ff0a7b82 */ /* 0x000f220000000800 */
[----:B------:R-:W5:Y:S01]  /*73f0*/  SHFL.BFLY PT, R165, R9, 0x1, 0x1f ;  /* 0x0c201f0009a57f89 */ /* 0x000f6200000e0000 */
[----:B------:R-:W-:Y:S01]  /*7400*/  LEA R2, R2, UR5, 0x1 ;  /* 0x0000000502027c11 */ /* 0x000fe2000f8e08ff */
[----:B------:R-:W-:-:S03]  /*7410*/  IMAD.WIDE.U32 R6, R5, -0x326172a9, RZ ;  /* 0xcd9e8d5705067825 */ /* 0x000fc600078e00ff */
[----:B------:R-:W-:Y:S02]  /*7420*/  IADD3 R189, PT, PT, R206, R2, RZ ;  /* 0x00000002cebd7210 */ /* 0x000fe40007ffe0ff */
[----:B------:R-:W-:Y:S02]  /*7430*/  MOV R12, R6 ;  /* 0x00000006000c7202 */ /* 0x000fe40000000f00 */
[----:B------:R-:W-:Y:S02]  /*7440*/  PRMT R5, R6, 0x7771, RZ ;  /* 0x0000777106057816 */ /* 0x000fe400000000ff */
[----:B--2---:R-:W-:Y:S02]  /*7450*/  FMNMX.FTZ R193, R4, R193, !PT ;  /* 0x000000c104c17209 */ /* 0x004fe40007810000 */
[C---:B------:R-:W-:Y:S02]  /*7460*/  PRMT R8, R6.reuse, 0x7773, RZ ;  /* 0x0000777306087816 */ /* 0x040fe400000000ff */
[----:B------:R-:W-:Y:S01]  /*7470*/  PRMT R6, R6, 0x7772, RZ ;  /* 0x0000777206067816 */ /* 0x000fe200000000ff */
[C---:B---3--:R-:W-:Y:S01]  /*7480*/  FMUL.FTZ R177, R193.reuse, UR23 ;  /* 0x00000017c1b17c20 */ /* 0x048fe20008410000 */
[----:B------:R-:W-:-:S02]  /*7490*/  FSETP.NEU.FTZ.AND P0, PT, R193, -INF , PT ;  /* 0xff800000c100780b */ /* 0x000fc40003f1d000 */
[----:B------:R-:W-:Y:S02]  /*74a0*/  PRMT R6, R6, 0x5410, R8 ;  /* 0x0000541006067816 */ /* 0x000fe40000000008 */
[----:B------:R-:W-:Y:S02]  /*74b0*/  FSEL R8, R193, RZ, P0 ;  /* 0x000000ffc1087208 */ /* 0x000fe40000000000 */
[----:B------:R-:W-:Y:S02]  /*74c0*/  FSEL R177, R177, RZ, P0 ;  /* 0x000000ffb1b17208 */ /* 0x000fe40000000000 */
[----:B-----5:R-:W-:Y:S01]  /*74d0*/  FMNMX.FTZ R165, R9, R165, !PT ;  /* 0x000000a509a57209 */ /* 0x020fe20007810000 */
[----:B------:R-:W-:Y:S01]  /*74e0*/  FADD.FTZ R8, R164, -R8 ;  /* 0x80000008a4087221 */ /* 0x000fe20000010000 */
[----:B-1----:R-:W-:Y:S01]  /*74f0*/  IADD3 R16, PT, PT, R2, 0x18000, RZ ;  /* 0x0001800002107810 */ /* 0x002fe20007ffe0ff */
[--C-:B------:R-:W-:Y:S01]  /*7500*/  FFMA.FTZ R21, R21, UR23, -R177.reuse ;  /* 0x0000001715157c23 */ /* 0x100fe200080108b1 */
[C---:B------:R-:W-:Y:S01]  /*7510*/  FSETP.NEU.FTZ.AND P0, PT, R165.reuse, -INF , PT ;  /* 0xff800000a500780b */ /* 0x040fe20003f1d000 */
[----:B------:R-:W-:Y:S01]  /*7520*/  FMUL.FTZ R205, R8, UR23 ;  /* 0x0000001708cd7c20 */ /* 0x000fe20008410000 */
[C---:B------:R-:W-:Y:S01]  /*7530*/  FMUL.FTZ R233, R165.reuse, UR23 ;  /* 0x00000017a5e97c20 */ /* 0x040fe20008410000 */
[--C-:B------:R-:W-:Y:S01]  /*7540*/  FFMA.FTZ R164, R20, UR23, -R177.reuse ;  /* 0x0000001714a47c23 */ /* 0x100fe200080108b1 */
[----:B------:R-:W-:Y:S01]  /*7550*/  FSEL R9, R165, RZ, P0 ;  /* 0x000000ffa5097208 */ /* 0x000fe20000000000 */
[----:B------:R-:W-:Y:S01]  /*7560*/  FFMA.FTZ R199, R24, UR23, -R177 ;  /* 0x0000001718c77c23 */ /* 0x000fe200080108b1 */
[----:B------:R-:W-:Y:S01]  /*7570*/  LOP3.LUT R7, R210, UR9, R7, 0x96, !PT ;  /* 0x00000009d2077c12 */ /* 0x000fe2000f8e9607 */
[----:B------:R-:W1:Y:S01]  /*7580*/  MUFU.EX2 R205, R205 ;  /* 0x000000cd00cd7308 */ /* 0x000e620000000800 */
[----:B------:R-:W-:Y:S01]  /*7590*/  FSEL R233, R233, RZ, P0 ;  /* 0x000000ffe9e97208 */ /* 0x000fe20000000000 */
[----:B------:R-:W-:Y:S01]  /*75a0*/  FADD.FTZ R9, R3, -R9 ;  /* 0x8000000903097221 */ /* 0x000fe20000010000 */
[----:B------:R-:W-:Y:S01]  /*75b0*/  IADD3 R188, PT, PT, R2, 0x18040, RZ ;  /* 0x0001804002bc7810 */ /* 0x000fe20007ffe0ff */
[----:B------:R2:W-:Y:S01]  /*75c0*/  MUFU.EX2 R3, R21 ;  /* 0x0000001500037308 */ /* 0x0005e20000000800 */
[----:B------:R-:W-:Y:S01]  /*75d0*/  @P5 IADD3 R188, PT, PT, R16, -0x40, RZ ;  /* 0xffffffc010bc5810 */ /* 0x000fe20007ffe0ff */
[----:B------:R-:W-:Y:S01]  /*75e0*/  FMUL.FTZ R9, R9, UR23 ;  /* 0x0000001709097c20 */ /* 0x000fe20008410000 */
[--C-:B------:R-:W-:Y:S01]  /*75f0*/  FFMA.FTZ R201, R22, UR23, -R233.reuse ;  /* 0x0000001716c97c23 */ /* 0x100fe200080108e9 */
[----:B------:R-:W-:Y:S01]  /*7600*/  FFMA.FTZ R200, R23, UR23, -R233 ;  /* 0x0000001717c87c23 */ /* 0x000fe200080108e9 */
[----:B------:R-:W-:Y:S01]  /*7610*/  LOP3.LUT R4, R7, 0xffff, RZ, 0xc0, !PT ;  /* 0x0000ffff07047812 */ /* 0x000fe200078ec0ff */
[----:B------:R-:W3:Y:S01]  /*7620*/  MUFU.EX2 R204, R9 ;  /* 0x0000000900cc7308 */ /* 0x000ee20000000800 */
[----:B------:R-:W-:Y:S01]  /*7630*/  FFMA.FTZ R198, R25, UR23, -R177 ;  /* 0x0000001719c67c23 */ /* 0x000fe200080108b1 */
[--C-:B------:R-:W-:Y:S01]  /*7640*/  FFMA.FTZ R203, R26, UR23, -R233.reuse ;  /* 0x000000171acb7c23 */ /* 0x100fe200080108e9 */
[----:B------:R-:W-:Y:S01]  /*7650*/  FFMA.FTZ R202, R27, UR23, -R233 ;  /* 0x000000171bca7c23 */ /* 0x000fe200080108e9 */
[----:B------:R-:W-:Y:S01]  /*7660*/  LDSM.16.MT88.4 R28, [R188] ;  /* 0x00000000bc1c783b */ /* 0x000fe20000004200 */
[-C--:B-1----:R-:W-:Y:S01]  /*7670*/  FMUL.FTZ R24, R44, R205.reuse ;  /* 0x000000cd2c187220 */ /* 0x082fe20000410000 */
[-C--:B------:R-:W-:Y:S01]  /*7680*/  FMUL.FTZ R25, R45, R205.reuse ;  /* 0x000000cd2d197220 */ /* 0x080fe20000410000 */
[----:B------:R-:W-:Y:S01]  /*7690*/  LOP3.LUT R11, R7, 0xff, RZ, 0xc0, !PT ;  /* 0x000000ff070b7812 */ /* 0x000fe200078ec0ff */
[----:B--2---:R-:W1:Y:S01]  /*76a0*/  LDSM.16.MT88.4 R20, [R189+0x18000] ;  /* 0x01800000bd14783b */ /* 0x004e620000004200 */
[----:B------:R-:W-:Y:S01]  /*76b0*/  SHF.R.U32.HI R4, RZ, 0x8, R4 ;  /* 0x00000008ff047819 */ /* 0x000fe20000011604 */
[----:B------:R-:W2:Y:S01]  /*76c0*/  MUFU.EX2 R164, R164 ;  /* 0x000000a400a47308 */ /* 0x000ea20000000800 */
[----:B----4-:R-:W-:Y:S01]  /*76d0*/  LOP3.LUT R10, R10, 0xff, RZ, 0xc0, !PT ;  /* 0x000000ff0a0a7812 */ /* 0x010fe200078ec0ff */
[-C--:B------:R-:W-:Y:S01]  /*76e0*/  FMUL.FTZ R16, R36, R205.reuse ;  /* 0x000000cd24107220 */ /* 0x080fe20000410000 */
[----:B------:R-:W-:Y:S01]  /*76f0*/  LOP3.LUT R12, R12, 0xff, RZ, 0xc0, !PT ;  /* 0x000000ff0c0c7812 */ /* 0x000fe200078ec0ff */
[-C--:B---3--:R-:W-:Y:S01]  /*7700*/  FMUL.FTZ R26, R46, R204.reuse ;  /* 0x000000cc2e1a7220 */ /* 0x088fe20000410000 */
[----:B------:R-:W-:Y:S01]  /*7710*/  FMUL.FTZ R27, R47, R204 ;  /* 0x000000cc2f1b7220 */ /* 0x000fe20000410000 */
[----:B------:R-:W-:Y:S01]  /*7720*/  PRMT R4, R11, 0x5410, R4 ;  /* 0x000054100b047816 */ /* 0x000fe20000000004 */
[----:B------:R-:W3:Y:S01]  /*7730*/  LDSM.16.MT88.4 R44, [R2+0x1a000] ;  /* 0x01a00000022c783b */ /* 0x000ee20000004200 */
[----:B------:R-:W-:Y:S01]  /*7740*/  MUFU.EX2 R199, R199 ;  /* 0x000000c700c77308 */ /* 0x000fe20000000800 */
[----:B------:R-:W-:Y:S01]  /*7750*/  PRMT R11, R7, 0x7632, R11 ;  /* 0x00007632070b7816 */ /* 0x000fe2000000000b */
[-C--:B------:R-:W-:Y:S01]  /*7760*/  FMUL.FTZ R17, R37, R205.reuse ;  /* 0x000000cd25117220 */ /* 0x080fe20000410000 */
[----:B------:R-:W-:Y:S01]  /*7770*/  LEA R176, R10, R10, 0x10 ;  /* 0x0000000a0ab07211 */ /* 0x000fe200078e80ff */
[----:B------:R-:W4:Y:S01]  /*7780*/  MUFU.EX2 R198, R198 ;  /* 0x000000c600c67308 */ /* 0x000f220000000800 */
[----:B------:R-:W-:Y:S01]  /*7790*/  PRMT R5, R12, 0x5410, R5 ;  /* 0x000054100c057816 */ /* 0x000fe20000000005 */
[-C--:B------:R-:W-:Y:S01]  /*77a0*/  FMUL.FTZ R18, R38, R204.reuse ;  /* 0x000000cc26127220 */ /* 0x080fe20000410000 */
[----:B------:R-:W-:Y:S01]  /*77b0*/  SHF.R.U32.HI R10, RZ, 0x18, R7 ;  /* 0x00000018ff0a7819 */ /* 0x000fe20000011607 */
[----:B------:R-:W-:Y:S01]  /*77c0*/  MUFU.EX2 R203, R203 ;  /* 0x000000cb00cb7308 */ /* 0x000fe20000000800 */
[----:B------:R-:W-:Y:S01]  /*77d0*/  LOP3.LUT R7, R6, 0xff00ff, RZ, 0xc0, !PT ;  /* 0x00ff00ff06077812 */ /* 0x000fe200078ec0ff */
[----:B------:R-:W-:Y:S01]  /*77e0*/  FMUL.FTZ R19, R39, R204 ;  /* 0x000000cc27137220 */ /* 0x000fe20000410000 */
[----:B------:R-:W-:Y:S01]  /*77f0*/  LOP3.LUT R6, R11, 0xff, RZ, 0xc0, !PT ;  /* 0x000000ff0b067812 */ /* 0x000fe200078ec0ff */
[----:B------:R-:W-:Y:S01]  /*7800*/  MUFU.EX2 R201, R201 ;  /* 0x000000c900c97308 */ /* 0x000fe20000000800 */
[----:B------:R-:W-:Y:S01]  /*7810*/  IADD3 R206, PT, PT, R206, R188, RZ ;  /* 0x000000bccece7210 */ /* 0x000fe20007ffe0ff */
[-C--:B------:R-:W-:Y:S01]  /*7820*/  FMUL.FTZ R40, R40, R205.reuse ;  /* 0x000000cd28287220 */ /* 0x080fe20000410000 */
[--C-:B------:R-:W-:Y:S01]  /*7830*/  HSET2.LE.AND R8, R5, R176.reuse, PT ;  /* 0x000000b005087233 */ /* 0x100fe20003803000 */
[----:B------:R-:W5:Y:S01]  /*7840*/  MUFU.EX2 R200, R200 ;  /* 0x000000c800c87308 */ /* 0x000f620000000800 */
[----:B------:R-:W-:Y:S01]  /*7850*/  PRMT R5, R6, 0x5410, R10 ;  /* 0x0000541006057816 */ /* 0x000fe2000000000a */
[----:B------:R-:W3:Y:S01]  /*7860*/  LDSM.16.MT88.4 R36, [R206] ;  /* 0x00000000ce24783b */ /* 0x000ee20000004200 */
[----:B--2---:R-:W-:Y:S01]  /*7870*/  F2FP.F16.F32.PACK_AB R11, R3, R164 ;  /* 0x000000a4030b723e */ /* 0x004fe200000000ff */
[----:B------:R-:W2:Y:S01]  /*7880*/  MUFU.EX2 R202, R202 ;  /* 0x000000ca00ca7308 */ /* 0x000ea20000000800 */
[--C-:B------:R-:W-:Y:S01]  /*7890*/  HSET2.LE.AND R7, R7, R176.reuse, PT ;  /* 0x000000b007077233 */ /* 0x100fe20003803000 */
[-C--:B------:R-:W-:Y:S01]  /*78a0*/  FMUL.FTZ R41, R41, R205.reuse ;  /* 0x000000cd29297220 */ /* 0x080fe20000410000 */
[----:B------:R-:W-:Y:S01]  /*78b0*/  LOP3.LUT R6, R11, R8, RZ, 0xc0, !PT ;  /* 0x000000080b067212 */ /* 0x000fe200078ec0ff */
[-C--:B------:R-:W-:Y:S01]  /*78c0*/  FMUL.FTZ R42, R42, R204.reuse ;  /* 0x000000cc2a2a7220 */ /* 0x080fe20000410000 */
[--C-:B------:R-:W-:Y:S01]  /*78d0*/  HSET2.LE.AND R4, R4, R176.reuse, PT ;  /* 0x000000b004047233 */ /* 0x100fe20003803000 */
[-C--:B------:R-:W-:Y:S01]  /*78e0*/  FMUL.FTZ R43, R43, R204.reuse ;  /* 0x000000cc2b2b7220 */ /* 0x080fe20000410000 */
[----:B------:R-:W-:Y:S01]  /*78f0*/  HSET2.LE.AND R5, R5, R176, PT ;  /* 0x000000b005057233 */ /* 0x000fe20003803000 */
[----:B------:R-:W-:Y:S01]  /*7900*/  FMUL.FTZ R32, R52, R205 ;  /* 0x000000cd34207220 */ /* 0x000fe20000410000 */
[----:B----4-:R-:W-:Y:S01]  /*7910*/  F2FP.F16.F32.PACK_AB R9, R198, R199 ;  /* 0x000000c7c609723e */ /* 0x010fe200000000ff */
[----:B------:R-:W-:Y:S01]  /*7920*/  FMUL.FTZ R33, R53, R205 ;  /* 0x000000cd35217220 */ /* 0x000fe20000410000 */
[----:B-----5:R-:W-:Y:S01]  /*7930*/  F2FP.F16.F32.PACK_AB R10, R200, R201 ;  /* 0x000000c9c80a723e */ /* 0x020fe200000000ff */
[----:B------:R-:W-:Y:S01]  /*7940*/  FMUL.FTZ R34, R54, R204 ;  /* 0x000000cc36227220 */ /* 0x000fe20000410000 */
[----:B------:R-:W-:Y:S01]  /*7950*/  LOP3.LUT R4, R9, R4, RZ, 0xc0, !PT ;  /* 0x0000000409047212 */ /* 0x000fe200078ec0ff */
[-C--:B------:R-:W-:Y:S01]  /*7960*/  FMUL.FTZ R35, R55, R204.reuse ;  /* 0x000000cc37237220 */ /* 0x080fe20000410000 */
[----:B--2---:R-:W-:Y:S01]  /*7970*/  F2FP.F16.F32.PACK_AB R8, R202, R203 ;  /* 0x000000cbca08723e */ /* 0x004fe200000000ff */
[----:B------:R-:W2:Y:S01]  /*7980*/  LDSM.16.MT88.4 R52, [R189+0x1a000] ;  /* 0x01a00000bd34783b */ /* 0x000ea20000004200 */
        /* <DEDUP_REMOVED lines=73> */
[C---:B--2---:R-:W-:Y:S01]  /*7e20*/  HMMA.16816.F32 R48, R4.reuse, R52, R48 ;  /* 0x000000340430723c */ /* 0x044fe20000001830 */
        /* <DEDUP_REMOVED lines=15> */
[C---:B-1----:R-:W-:Y:S01]  /*7f20*/  HMMA.16816.F32 R56, R4.reuse, R60, R56 ;  /* 0x0000003c0438723c */ /* 0x042fe20000001838 */
[----:B------:R-:W-:Y:S01]  /*7f30*/  MUFU.EX2 R209, R209 ;  /* 0x000000d100d17308 */ /* 0x000fe20000000800 */
[----:B------:R-:W-:Y:S01]  /*7f40*/  LDSM.16.MT88.4 R12, [R2+0x18000] ;  /* 0x01800000020c783b */ /* 0x000fe20000004200 */
[-C--:B------:R-:W-:Y:S01]  /*7f50*/  FMUL.FTZ R9, R161, R205.reuse ;  /* 0x000000cda1097220 */ /* 0x080fe20000410000 */
[-C--:B------:R-:W-:Y:S01]  /*7f60*/  FMUL.FTZ R10, R162, R204.reuse ;  /* 0x000000cca20a7220 */ /* 0x080fe20000410000 */
[-C--:B------:R-:W-:Y:S01]  /*7f70*/  FMUL.FTZ R11, R163, R204.reuse ;  /* 0x000000cca30b7220 */ /* 0x080fe20000410000 */
[----:B------:R-:W-:Y:S01]  /*7f80*/  FFMA.FTZ R210, R173, UR23, -R177 ;  /* 0x00000017add27c23 */ /* 0x000fe200080108b1 */
[----:B------:R-:W-:Y:S01]  /*7f90*/  LDSM.16.MT88.4 R160, [R206+0x6000] ;  /* 0x00600000cea0783b */ /* 0x000fe20000004200 */
[C---:B------:R-:W-:Y:S01]  /*7fa0*/  HMMA.16816.F32 R60, R4.reuse, R62, R80 ;  /* 0x0000003e043c723c */ /* 0x040fe20000001850 */
[-C--:B------:R-:W-:Y:S01]  /*7fb0*/  FMUL.FTZ R80, R100, R205.reuse ;  /* 0x000000cd64507220 */ /* 0x080fe20000410000 */
[-C--:B------:R-:W-:Y:S01]  /*7fc0*/  FMUL.FTZ R81, R101, R205.reuse ;  /* 0x000000cd65517220 */ /* 0x080fe20000410000 */
[-C--:B------:R-:W-:Y:S01]  /*7fd0*/  FMUL.FTZ R82, R102, R204.reuse ;  /* 0x000000cc66527220 */ /* 0x080fe20000410000 */
[-C--:B------:R-:W-:Y:S01]  /*7fe0*/  FMUL.FTZ R83, R103, R204.reuse ;  /* 0x000000cc67537220 */ /* 0x080fe20000410000 */
[--C-:B------:R-:W-:Y:S01]  /*7ff0*/  FFMA.FTZ R231, R168, UR23, -R233.reuse ;  /* 0x00000017a8e77c23 */ /* 0x100fe200080108e9 */
[----:B------:R-:W1:Y:S01]  /*8000*/  LDSM.16.MT88.4 R100, [R206+0x4000] ;  /* 0x00400000ce64783b */ /* 0x000e620000004200 */
[----:B------:R-:W-:Y:S01]  /*8010*/  FFMA.FTZ R213, R169, UR23, -R233 ;  /* 0x00000017a9d57c23 */ /* 0x000fe200080108e9 */
        /* <DEDUP_REMOVED lines=23> */
[----:B------:R-:W-:Y:S01]  /*8190*/  FFMA.FTZ R238, R181, UR23, -R177 ;  /* 0x00000017b5ee7c23 */ /* 0x000fe200080108b1 */
[C---:B------:R-:W-:Y:S01]  /*81a0*/  HMMA.16816.F32 R84, R4.reuse, R86, R104 ;  /* 0x000000560454723c */ /* 0x040fe20000001868 */
[-C--:B------:R-:W-:Y:S01]  /*81b0*/  FMUL.FTZ R104, R124, R205.reuse ;  /* 0x000000cd7c687220 */ /* 0x080fe20000410000 */
[-C--:B------:R-:W-:Y:S01]  /*81c0*/  FMUL.FTZ R105, R125, R205.reuse ;  /* 0x000000cd7d697220 */ /* 0x080fe20000410000 */
[-C--:B------:R-:W-:Y:S01]  /*81d0*/  FMUL.FTZ R106, R126, R204.reuse ;  /* 0x000000cc7e6a7220 */ /* 0x080fe20000410000 */
[-C--:B------:R-:W-:Y:S01]  /*81e0*/  FMUL.FTZ R107, R127, R204.reuse ;  /* 0x000000cc7f6b7220 */ /* 0x080fe20000410000 */
[--C-:B------:R-:W-:Y:S01]  /*81f0*/  FFMA.FTZ R243, R180, UR23, -R233.reuse ;  /* 0x00000017b4f37c23 */ /* 0x100fe200080108e9 */
[----:B------:R-:W3:Y:S01]  /*8200*/  LDSM.16.MT88.4 R124, [R188+0x6000] ;  /* 0x00600000bc7c783b */ /* 0x000ee20000004200 */
[--C-:B------:R-:W-:Y:S01]  /*8210*/  FFMA.FTZ R241, R182, UR23, -R233.reuse ;  /* 0x00000017b6f17c23 */ /* 0x100fe200080108e9 */
[C---:B-----5:R-:W-:Y:S01]  /*8220*/  HMMA.16816.F32 R72, R4.reuse, R76, R72 ;  /* 0x0000004c0448723c */ /* 0x060fe20000001848 */
[----:B------:R-:W-:Y:S01]  /*8230*/  FFMA.FTZ R240, R183, UR23, -R233 ;  /* 0x00000017b7f07c23 */ /* 0x000fe200080108e9 */
[--C-:B------:R-:W-:Y:S01]  /*8240*/  FFMA.FTZ R236, R185, UR23, -R177.reuse ;  /* 0x00000017b9ec7c23 */ /* 0x100fe200080108b1 */
[----:B------:R-:W-:Y:S01]  /*8250*/  LDSM.16.MT88.4 R180, [R189+0x19000] ;  /* 0x01900000bdb4783b */ /* 0x000fe20000004200 */
[--C-:B------:R-:W-:Y:S01]  /*8260*/  FFMA.FTZ R237, R186, UR23, -R177.reuse ;  /* 0x00000017baed7c23 */ /* 0x100fe200080108b1 */
[----:B------:R-:W-:Y:S01]  /*8270*/  FFMA.FTZ R239, R187, UR23, -R177 ;  /* 0x00000017bbef7c23 */ /* 0x000fe200080108b1 */
[----:B------:R-:W-:Y:S01]  /*8280*/  FFMA.FTZ R242, R184, UR23, -R233 ;  /* 0x00000017b8f27c23 */ /* 0x000fe200080108e9 */
[----:B------:R-:W-:Y:S01]  /*8290*/  MUFU.EX2 R238, R238 ;  /* 0x000000ee00ee7308 */ /* 0x000fe20000000800 */
        /* <DEDUP_REMOVED lines=8> */
[----:B--2---:R-:W-:Y:S01]  /*8320*/  HMMA.16816.F32 R88, R4, R92, R88 ;  /* 0x0000005c0458723c */ /* 0x004fe20000001858 */
[----:B------:R-:W-:Y:S01]  /*8330*/  MUFU.EX2 R237, R237 ;  /* 0x000000ed00ed7308 */ /* 0x000fe20000000800 */
[----:B------:R-:W-:Y:S01]  /*8340*/  FFMA.FTZ R199, R226, R205, R199 ;  /* 0x000000cde2c77223 */ /* 0x000fe200000100c7 */
[----:B------:R-:W-:-:S02]  /*8350*/  FFMA.FTZ R203, R219, R204, R203 ;  /* 0x000000ccdbcb7223 */ /* 0x000fc400000100cb */
[----:B------:R-:W-:Y:S01]  /*8360*/  MUFU.EX2 R239, R239 ;  /* 0x000000ef00ef7308 */ /* 0x000fe20000000800 */
[----:B------:R-:W-:Y:S01]  /*8370*/  FADD.FTZ R199, R198, R199 ;  /* 0x000000c7c6c77221 */ /* 0x000fe20000010000 */
[----:B------:R-:W-:Y:S01]  /*8380*/  FADD.FTZ R203, R202, R203 ;  /* 0x000000cbcacb7221 */ /* 0x000fe20000010000 */
[C---:B------:R-:W-:Y:S01]  /*8390*/  HMMA.16816.F32 R92, R4.reuse, R94, R112 ;  /* 0x0000005e045c723c */ /* 0x040fe20000001870 */
[-C--:B------:R-:W-:Y:S01]  /*83a0*/  FMUL.FTZ R112, R132, R205.reuse ;  /* 0x000000cd84707220 */ /* 0x080fe20000410000 */
[----:B------:R-:W-:Y:S01]  /*83b0*/  LOP3.LUT R132, R230, UR12, R211, 0x96, !PT ;  /* 0x0000000ce6847c12 */ /* 0x000fe2000f8e96d3 */
[-C--:B------:R-:W-:Y:S01]  /*83c0*/  FMUL.FTZ R113, R133, R205.reuse ;  /* 0x000000cd85717220 */ /* 0x080fe20000410000 */
[-C--:B------:R-:W-:Y:S01]  /*83d0*/  FMUL.FTZ R114, R134, R204.reuse ;  /* 0x000000cc86727220 */ /* 0x080fe20000410000 */
[----:B------:R-:W-:Y:S01]  /*83e0*/  FFMA.FTZ R211, R170, UR23, -R233 ;  /* 0x00000017aad37c23 */ /* 0x000fe200080108e9 */
[-C--:B------:R-:W-:Y:S01]  /*83f0*/  FMUL.FTZ R115, R135, R204.reuse ;  /* 0x000000cc87737220 */ /* 0x080fe20000410000 */
[----:B------:R-:W-:Y:S01]  /*8400*/  IMAD.WIDE.U32 R132, R132, -0x2daee0ad, RZ ;  /* 0xd2511f5384847825 */ /* 0x000fe200078e00ff */
[C---:B-1----:R-:W-:Y:S03]  /*8410*/  HMMA.16816.F32 R96, R4.reuse, R100, R96 ;  /* 0x000000640460723c */ /* 0x042fe60000001860 */
[----:B------:R-:W-:Y:S01]  /*8420*/  FFMA.FTZ R230, R171, UR23, -R177 ;  /* 0x00000017abe67c23 */ /* 0x000fe200080108b1 */
[----:B------:R-:W-:Y:S01]  /*8430*/  MUFU.EX2 R243, R243 ;  /* 0x000000f300f37308 */ /* 0x000fe20000000800 */
[----:B------:R-:W-:Y:S01]  /*8440*/  LDSM.16.MT88.4 R168, [R2+0x1a800] ;  /* 0x01a8000002a8783b */ /* 0x000fe20000004200 */
[----:B------:R-:W-:Y:S01]  /*8450*/  PRMT R134, R132, 0x7771, RZ ;  /* 0x0000777184867816 */ /* 0x000fe200000000ff */
[----:B------:R-:W-:Y:S01]  /*8460*/  FADD.FTZ R164, R164, R199 ;  /* 0x000000c7a4a47221 */ /* 0x000fe20000010000 */
[----:B------:R-:W-:Y:S01]  /*8470*/  MUFU.EX2 R211, R211 ;  /* 0x000000d300d37308 */ /* 0x000fe20000000800 */
[----:B------:R-:W-:Y:S01]  /*8480*/  FADD.FTZ R201, R201, R203 ;  /* 0x000000cbc9c97221 */ /* 0x000fe20000010000 */
[C---:B------:R-:W-:Y:S01]  /*8490*/  HMMA.16816.F32 R100, R4.reuse, R102, R120 ;  /* 0x000000660464723c */ /* 0x040fe20000001878 */
[-C--:B------:R-:W-:Y:S01]  /*84a0*/  FMUL.FTZ R120, R140, R205.reuse ;  /* 0x000000cd8c787220 */ /* 0x080fe20000410000 */
[----:B------:R-:W-:Y:S01]  /*84b0*/  FMUL.FTZ R121, R141, R205 ;  /* 0x000000cd8d797220 */ /* 0x000fe20000410000 */
[-C--:B------:R-:W-:Y:S01]  /*84c0*/  FMUL.FTZ R122, R142, R204.reuse ;  /* 0x000000cc8e7a7220 */ /* 0x080fe20000410000 */
[----:B------:R-:W-:Y:S01]  /*84d0*/  FMUL.FTZ R123, R143, R204 ;  /* 0x000000cc8f7b7220 */ /* 0x000fe20000410000 */
[----:B------:R-:W1:Y:S01]  /*84e0*/  MUFU.EX2 R230, R230 ;  /* 0x000000e600e67308 */ /* 0x000e620000000800 */
[----:B------:R-:W2:Y:S01]  /*84f0*/  LDSM.16.MT88.4 R140, [R189+0x18800] ;  /* 0x01880000bd8c783b */ /* 0x000ea20000004200 */
[----:B------:R-:W-:Y:S01]  /*8500*/  FADD.FTZ R164, R3, R164 ;  /* 0x000000a403a47221 */ /* 0x000fe20000010000 */
[----:B----4-:R-:W-:Y:S01]  /*8510*/  HMMA.16816.F32 R104, R4, R108, R104 ;  /* 0x0000006c0468723c */ /* 0x010fe20000001868 */
[----:B------:R-:W-:Y:S01]  /*8520*/  MUFU.EX2 R241, R241 ;  /* 0x000000f100f17308 */ /* 0x000fe20000000800 */
[----:B------:R-:W-:Y:S01]  /*8530*/  FADD.FTZ R201, R200, R201 ;  /* 0x000000c9c8c97221 */ /* 0x000fe20000010000 */
[----:B------:R-:W-:-:S02]  /*8540*/  MOV R3, R165 ;  /* 0x000000a500037202 */ /* 0x000fc40000000f00 */
[----:B------:R-:W-:Y:S03]  /*8550*/  MUFU.EX2 R240, R240 ;  /* 0x000000f000f07308 */ /* 0x000fe60000000800 */
[C---:B------:R-:W-:Y:S01]  /*8560*/  HMMA.16816.F32 R108, R4.reuse, R110, R128 ;  /* 0x0000006e046c723c */ /* 0x040fe20000001880 */
[----:B------:R-:W-:Y:S01]  /*8570*/  PRMT R128, R132, 0x7772, RZ ;  /* 0x0000777284807816 */ /* 0x000fe200000000ff */
[----:B------:R-:W-:Y:S01]  /*8580*/  FMUL.FTZ R129, R149, R205 ;  /* 0x000000cd95817220 */ /* 0x000fe20000410000 */
[----:B------:R-:W-:Y:S01]  /*8590*/  FMUL.FTZ R130, R150, R204 ;  /* 0x000000cc96827220 */ /* 0x000fe20000410000 */
[----:B-1----:R-:W-:Y:S01]  /*85a0*/  F2FP.F16.F32.PACK_AB R150, R210, R230 ;  /* 0x000000e6d296723e */ /* 0x002fe200000000ff */
[----:B------:R-:W-:Y:S01]  /*85b0*/  FMUL.FTZ R131, R151, R204 ;  /* 0x000000cc97837220 */ /* 0x000fe20000410000 */
[----:B------:R-:W-:Y:S01]  /*85c0*/  MUFU.EX2 R242, R242 ;  /* 0x000000f200f27308 */ /* 0x000fe20000000800 */
[----:B------:R-:W-:Y:S01]  /*85d0*/  FADD.FTZ R230, R230, R164 ;  /* 0x000000a4e6e67221 */ /* 0x000fe20000010000 */
[----:B---3--:R-:W-:Y:S01]  /*85e0*/  HMMA.16816.F32 R120, R4, R124, R120 ;  /* 0x0000007c0478723c */ /* 0x008fe20000001878 */
[----:B------:R-:W-:-:S02]  /*85f0*/  MOV R124, R132 ;  /* 0x00000084007c7202 */ /* 0x000fc40000000f00 */
[----:B------:R-:W-:Y:S01]  /*8600*/  PRMT R125, R132, 0x7773, RZ ;  /* 0x00007773847d7816 */ /* 0x000fe200000000ff */
[----:B------:R-:W-:Y:S01]  /*8610*/  FADD.FTZ R230, R210, R230 ;  /* 0x000000e6d2e67221 */ /* 0x000fe20000010000 */
[----:B------:R-:W-:Y:S01]  /*8620*/  LOP3.LUT R132, R208, UR4, R133, 0x96, !PT ;  /* 0x00000004d0847c12 */ /* 0x000fe2000f8e9685 */
[----:B------:R-:W-:Y:S01]  /*8630*/  FFMA.FTZ R208, R174, UR23, -R233 ;  /* 0x00000017aed07c23 */ /* 0x000fe200080108e9 */
[----:B------:R-:W-:Y:S01]  /*8640*/  LOP3.LUT R124, R124, 0xff, RZ, 0xc0, !PT ;  /* 0x000000ff7c7c7812 */ /* 0x000fe200078ec0ff */
[----:B-----5:R-:W-:Y:S01]  /*8650*/  HMMA.16816.F32 R112, R4, R116, R112 ;  /* 0x000000740470723c */ /* 0x020fe20000001870 */
[----:B------:R-:W-:Y:S01]  /*8660*/  PRMT R128, R128, 0x5410, R125 ;  /* 0x0000541080807816 */ /* 0x000fe2000000007d */
[----:B------:R-:W-:Y:S01]  /*8670*/  LDSM.16.MT88.4 R172, [R206+0x800] ;  /* 0x00080000ceac783b */ /* 0x000fe20000004200 */
[----:B------:R-:W-:Y:S01]  /*8680*/  PRMT R134, R124, 0x5410, R134 ;  /* 0x000054107c867816 */ /* 0x000fe20000000086 */
[----:B------:R-:W1:Y:S01]  /*8690*/  MUFU.EX2 R208, R208 ;  /* 0x000000d000d07308 */ /* 0x000e620000000800 */
[----:B------:R-:W-:-:S02]  /*86a0*/  LOP3.LUT R128, R128, 0xff00ff, RZ, 0xc0, !PT ;  /* 0x00ff00ff80807812 */ /* 0x000fc400078ec0ff */
[C---:B------:R-:W-:Y:S01]  /*86b0*/  LOP3.LUT R133, R132.reuse, 0xff, RZ, 0xc0, !PT ;  /* 0x000000ff84857812 */ /* 0x040fe200078ec0ff */
[C---:B------:R-:W-:Y:S01]  /*86c0*/  HMMA.16816.F32 R116, R4.reuse, R118, R136 ;  /* 0x000000760474723c */ /* 0x040fe20000001888 */
[C---:B------:R-:W-:Y:S02]  /*86d0*/  LOP3.LUT R138, R132.reuse, 0xffff, RZ, 0xc0, !PT ;  /* 0x0000ffff848a7812 */ /* 0x040fe400078ec0ff */
[----:B------:R-:W-:Y:S02]  /*86e0*/  PRMT R136, R132, 0x7632, R136 ;  /* 0x0000763284887816 */ /* 0x000fe40000000088 */
[----:B------:R-:W-:Y:S02]  /*86f0*/  SHF.R.U32.HI R138, RZ, 0x8, R138 ;  /* 0x00000008ff8a7819 */ /* 0x000fe4000001168a */
[----:B------:R-:W-:Y:S01]  /*8700*/  LOP3.LUT R136, R136, 0xff, RZ, 0xc0, !PT ;  /* 0x000000ff88887812 */ /* 0x000fe200078ec0ff */
[----:B------:R-:W-:Y:S01]  /*8710*/  HMMA.16816.F32 R8, R4, R12, R8 ;  /* 0x0000000c0408723c */ /* 0x000fe20000001808 */
[----:B------:R-:W-:-:S02]  /*8720*/  HSET2.LE.AND R134, R134, R176, PT ;  /* 0x000000b086867233 */ /* 0x000fc40003803000 */
[----:B------:R-:W-:Y:S01]  /*8730*/  HSET2.LE.AND R135, R128, R176, PT ;  /* 0x000000b080877233 */ /* 0x000fe20003803000 */
[----:B------:R-:W-:Y:S01]  /*8740*/  FMUL.FTZ R128, R148, R205 ;  /* 0x000000cd94807220 */ /* 0x000fe20000410000 */
[----:B------:R-:W-:Y:S01]  /*8750*/  F2FP.F16.F32.PACK_AB R137, R209, R227 ;  /* 0x000000e3d189723e */ /* 0x000fe200000000ff */
[----:B------:R-:W-:Y:S01]  /*8760*/  FADD.FTZ R227, R227, R230 ;  /* 0x000000e6e3e37221 */ /* 0x000fe20000010000 */
[----:B-1----:R-:W-:Y:S01]  /*8770*/  F2FP.F16.F32.PACK_AB R139, R208, R211 ;  /* 0x000000d3d08b723e */ /* 0x002fe200000000ff */
[----:B------:R-:W-:Y:S01]  /*8780*/  HMMA.16816.F32 R12, R4, R14, R156 ;  /* 0x0000000e040c723c */ /* 0x000fe2000000189c */
[----:B------:R-:W-:Y:S01]  /*8790*/  SHF.R.U32.HI R132, RZ, 0x18, R132 ;  /* 0x00000018ff847819 */ /* 0x000fe20000011684 */
[----:B------:R-:W-:Y:S01]  /*87a0*/  LDSM.16.MT88.4 R156, [R2+0x18800] ;  /* 0x01880000029c783b */ /* 0x000fe20000004200 */
[----:B------:R-:W-:Y:S01]  /*87b0*/  PRMT R133, R133, 0x5410, R138 ;  /* 0x0000541085857816 */ /* 0x000fe2000000008a */
[----:B------:R-:W-:Y:S01]  /*87c0*/  FADD.FTZ R227, R209, R227 ;  /* 0x000000e3d1e37221 */ /* 0x000fe20000010000 */
[----:B------:R-:W-:-:S02]  /*87d0*/  PRMT R132, R136, 0x5410, R132 ;  /* 0x0000541088847816 */ /* 0x000fc40000000084 */
[----:B------:R-:W-:Y:S01]  /*87e0*/  LOP3.LUT R134, R137, R134, RZ, 0xc0, !PT ;  /* 0x0000008689867212 */ /* 0x000fe200078ec0ff */
[C---:B------:R-:W-:Y:S01]  /*87f0*/  HMMA.16816.F32 R124, R4.reuse, R126, R152 ;  /* 0x0000007e047c723c */ /* 0x040fe20000001898 */
[----:B------:R-:W-:Y:S01]  /*8800*/  LOP3.LUT R135, R139, R135, RZ, 0xc0, !PT ;  /* 0x000000878b877212 */ /* 0x000fe200078ec0ff */
[----:B------:R-:W-:Y:S01]  /*8810*/  LDSM.16.MT88.4 R152, [R189+0x1a800] ;  /* 0x01a80000bd98783b */ /* 0x000fe20000004200 */
[--C-:B------:R-:W-:Y:S02]  /*8820*/  HSET2.LE.AND R149, R133, R176.reuse, PT ;  /* 0x000000b085957233 */ /* 0x100fe40003803000 */
[----:B------:R-:W-:Y:S01]  /*8830*/  HSET2.LE.AND R133, R132, R176, PT ;  /* 0x000000b084857233 */ /* 0x000fe20003803000 */
[----:B------:R-:W1:Y:S01]  /*8840*/  LDSM.16.MT88.4 R136, [R188+0x800] ;  /* 0x00080000bc88783b */ /* 0x000e620000004200 */
[----:B------:R-:W-:Y:S01]  /*8850*/  F2FP.F16.F32.PACK_AB R148, R213, R231 ;  /* 0x000000e7d594723e */ /* 0x000fe200000000ff */
[----:B------:R-:W-:Y:S01]  /*8860*/  HMMA.16816.F32 R128, R4, R160, R128 ;  /* 0x000000a00480723c */ /* 0x000fe20000001880 */
[----:B------:R-:W-:Y:S01]  /*8870*/  LOP3.LUT R132, R150, R149, RZ, 0xc0, !PT ;  /* 0x0000009596847212 */ /* 0x000fe200078ec0ff */
[----:B------:R-:W-:Y:S01]  /*8880*/  FADD.FTZ R231, R231, R201 ;  /* 0x000000c9e7e77221 */ /* 0x000fe20000010000 */
[----:B------:R-:W-:-:S02]  /*8890*/  LOP3.LUT R133, R148, R133, RZ, 0xc0, !PT ;  /* 0x0000008594857212 */ /* 0x000fc400078ec0ff */
[----:B------:R-:W-:Y:S01]  /*88a0*/  LDSM.16.MT88.4 R148, [R2+0x1c800] ;  /* 0x01c800000294783b */ /* 0x000fe20000004200 */
[----:B------:R-:W-:Y:S01]  /*88b0*/  FADD.FTZ R231, R213, R231 ;  /* 0x000000e7d5e77221 */ /* 0x000fe20000010000 */
[----:B------:R-:W-:Y:S01]  /*88c0*/  MOV R164, R193 ;  /* 0x000000c100a47202 */ /* 0x000fe20000000f00 */
[----:B------:R-:W-:Y:S01]  /*88d0*/  HMMA.16816.F32 R4, R4, R162, R144 ;  /* 0x000000a20404723c */ /* 0x000fe20000001890 */
[----:B------:R-:W3:Y:S01]  /*88e0*/  LDSM.16.MT88.4 R144, [R189+0x1c800] ;  /* 0x01c80000bd90783b */ /* 0x000ee20000004200 */
[----:B------:R-:W-:-:S03]  /*88f0*/  FADD.FTZ R211, R211, R231 ;  /* 0x000000e7d3d37221 */ /* 0x000fc60000010000 */
[----:B------:R-:W4:Y:S01]  /*8900*/  LDSM.16.MT88.4 R160, [R188+0x2800] ;  /* 0x00280000bca0783b */ /* 0x000f220000004200 */
[----:B------:R-:W-:Y:S02]  /*8910*/  FADD.FTZ R211, R208, R211 ;  /* 0x000000d3d0d37221 */ /* 0x000fe40000010000 */
[C---:B--2---:R-:W-:Y:S08]  /*8920*/  HMMA.16816.F32 R16, R132.reuse, R140, R16 ;  /* 0x0000008c8410723c */ /* 0x044ff00000001810 */
[C---:B------:R-:W-:Y:S01]  /*8930*/  HMMA.16816.F32 R20, R132.reuse, R142, R20 ;  /* 0x0000008e8414723c */ /* 0x040fe20000001814 */
[----:B------:R-:W2:Y:S07]  /*8940*/  LDSM.16.MT88.4 R140, [R188+0x4800] ;  /* 0x00480000bc8c783b */ /* 0x000eae0000004200 */
[C---:B------:R-:W-:Y:S08]  /*8950*/  HMMA.16816.F32 R40, R132.reuse, R168, R40 ;  /* 0x000000a88428723c */ /* 0x040ff00000001828 */
[C---:B-1----:R-:W-:Y:S08]  /*8960*/  HMMA.16816.F32 R24, R132.reuse, R136, R24 ;  /* 0x000000888418723c */ /* 0x042ff00000001818 */
[C---:B------:R-:W-:Y:S01]  /*8970*/  HMMA.16816.F32 R28, R132.reuse, R138, R28 ;  /* 0x0000008a841c723c */ /* 0x040fe2000000181c */
[----:B------:R-:W1:Y:S07]  /*8980*/  LDSM.16.MT88.4 R136, [R206+0x4800] ;  /* 0x00480000ce88783b */ /* 0x000e6e0000004200 */
[----:B---3--:R-:W-:Y:S01]  /*8990*/  HMMA.16816.F32 R80, R132, R144, R80 ;  /* 0x000000908450723c */ /* 0x008fe20000001850 */
[----:B------:R-:W-:-:S04]  /*89a0*/  MOV R144, UR26 ;  /* 0x0000001a00907c02 */ /* 0x000fc80008000f00 */
[----:B------:R-:W-:-:S03]  /*89b0*/  LOP3.LUT R144, R144, UR25, R225, 0x96, !PT ;  /* 0x0000001990907c12 */ /* 0x000fc6000f8e96e1 */
[----:B----4-:R-:W-:Y:S02]  /*89c0*/  HMMA.16816.F32 R56, R132, R160, R56 ;  /* 0x000000a08438723c */ /* 0x010fe40000001838 */
[----:B------:R-:W-:-:S03]  /*89d0*/  IMAD.WIDE.U32 R144, R144, -0x326172a9, RZ ;  /* 0xcd9e8d5790907825 */ /* 0x000fc600078e00ff */
[----:B------:R-:W-:-:S03]  /*89e0*/  LOP3.LUT R144, R144, UR17, R221, 0x96, !PT ;  /* 0x0000001190907c12 */ /* 0x000fc6000f8e96dd */
[C---:B--2---:R-:W-:Y:S08]  /*89f0*/  HMMA.16816.F32 R88, R132.reuse, R140, R88 ;  /* 0x0000008c8458723c */ /* 0x044ff00000001858 */
[C---:B------:R-:W-:Y:S01]  /*8a00*/  HMMA.16816.F32 R92, R132.reuse, R142, R92 ;  /* 0x0000008e845c723c */ /* 0x040fe2000000185c */
[----:B------:R-:W2:Y:S07]  /*8a10*/  LDSM.16.MT88.4 R140, [R189+0x1e800] ;  /* 0x01e80000bd8c783b */ /* 0x000eae0000004200 */
        /* <DEDUP_REMOVED lines=9> */
[----:B------:R-:W-:Y:S01]  /*8ab0*/  IMAD.WIDE.U32 R246, R136, -0x326172a9, RZ ;  /* 0xcd9e8d5788f67825 */ /* 0x000fe200078e00ff */
[----:B------:R-:W-:Y:S03]  /*8ac0*/  HMMA.16816.F32 R48, R132, R152, R48 ;  /* 0x000000988430723c */ /* 0x000fe60000001830 */
[----:B------:R-:W-:Y:S01]  /*8ad0*/  IMAD.WIDE.U32 R244, R244, -0x326172a9, RZ ;  /* 0xcd9e8d57f4f47825 */ /* 0x000fe200078e00ff */
[----:B------:R-:W-:-:S04]  /*8ae0*/  LOP3.LUT R136, R220, UR16, R247, 0x96, !PT ;  /* 0x00000010dc887c12 */ /* 0x000fc8000f8e96f7 */
[----:B------:R-:W-:Y:S01]  /*8af0*/  HMMA.16816.F32 R52, R132, R154, R52 ;  /* 0x0000009a8434723c */ /* 0x000fe20000001834 */
[----:B------:R-:W-:Y:S01]  /*8b00*/  IMAD.WIDE.U32 R248, R136, -0x2daee0ad, RZ ;  /* 0xd2511f5388f87825 */ /* 0x000fe200078e00ff */
[----:B------:R-:W-:Y:S01]  /*8b10*/  LDSM.16.MT88.4 R152, [R2+0x1e800] ;  /* 0x01e800000298783b */ /* 0x000fe20000004200 */
[----:B------:R-:W-:Y:S02]  /*8b20*/  LOP3.LUT R246, R246, UR13, R245, 0x96, !PT ;  /* 0x0000000df6f67c12 */ /* 0x000fe4000f8e96f5 */
[----:B------:R-:W-:-:S03]  /*8b30*/  FFMA.FTZ R245, R190, UR23, -R233 ;  /* 0x00000017bef57c23 */ /* 0x000fc600080108e9 */
[C---:B--2---:R-:W-:Y:S01]  /*8b40*/  HMMA.16816.F32 R136, R132.reuse, R142, R116 ;  /* 0x0000008e8488723c */ /* 0x044fe20000001874 */
[----:B------:R-:W1:Y:S01]  /*8b50*/  LDSM.16.MT88.4 R116, [R206+0x6800] ;  /* 0x00680000ce74783b */ /* 0x000e620000004200 */
[----:B------:R-:W-:Y:S01]  /*8b60*/  IMAD.WIDE.U32 R246, R246, -0x2daee0ad, RZ ;  /* 0xd2511f53f6f67825 */ /* 0x000fe200078e00ff */
[----:B------:R-:W-:Y:S05]  /*8b70*/  MUFU.EX2 R245, R245 ;  /* 0x000000f500f57308 */ /* 0x000fea0000000800 */
[----:B------:R-:W-:Y:S01]  /*8b80*/  HMMA.16816.F32 R84, R132, R146, R84 ;  /* 0x000000928454723c */ /* 0x000fe20000001854 */
[----:B------:R-:W-:Y:S01]  /*8b90*/  LOP3.LUT R146, R248, UR6, R247, 0x96, !PT ;  /* 0x00000006f8927c12 */ /* 0x000fe2000f8e96f7 */
[----:B------:R-:W-:Y:S01]  /*8ba0*/  FFMA.FTZ R247, R191, UR23, -R233 ;  /* 0x00000017bff77c23 */ /* 0x000fe200080108e9 */
[----:B------:R-:W-:-:S03]  /*8bb0*/  LOP3.LUT R248, R144, UR7, R249, 0x96, !PT ;  /* 0x0000000790f87c12 */ /* 0x000fc6000f8e96f9 */
[----:B------:R-:W-:Y:S02]  /*8bc0*/  IMAD.WIDE.U32 R146, R146, -0x326172a9, RZ ;  /* 0xcd9e8d5792927825 */ /* 0x000fe400078e00ff */
[----:B------:R-:W-:Y:S01]  /*8bd0*/  HMMA.16816.F32 R44, R132, R170, R44 ;  /* 0x000000aa842c723c */ /* 0x000fe2000000182c */
[----:B------:R-:W-:Y:S01]  /*8be0*/  MUFU.EX2 R247, R247 ;  /* 0x000000f700f77308 */ /* 0x000fe20000000800 */
[----:B------:R-:W-:Y:S01]  /*8bf0*/  IMAD.WIDE.U32 R248, R248, -0x326172a9, RZ ;  /* 0xcd9e8d57f8f87825 */ /* 0x000fe200078e00ff */
[C---:B------:R-:W-:Y:S02]  /*8c00*/  PRMT R145, R146.reuse, 0x7771, RZ ;  /* 0x0000777192917816 */ /* 0x040fe400000000ff */
[----:B------:R-:W-:-:S03]  /*8c10*/  PRMT R144, R146, 0x7772, RZ ;  /* 0x0000777292907816 */ /* 0x000fc600000000ff */
[C---:B------:R-:W-:Y:S08]  /*8c20*/  HMMA.16816.F32 R112, R132.reuse, R140, R112 ;  /* 0x0000008c8470723c */ /* 0x040ff00000001870 */
[----:B---3--:R-:W-:Y:S01]  /*8c30*/  HMMA.16816.F32 R140, R132, R160, R120 ;  /* 0x000000a0848c723c */ /* 0x008fe20000001878 */
[----:B------:R-:W-:Y:S02]  /*8c40*/  MOV R121, R146 ;  /* 0x0000009200797202 */ /* 0x000fe40000000f00 */
[----:B------:R-:W-:-:S02]  /*8c50*/  PRMT R120, R146, 0x7773, RZ ;  /* 0x0000777392787816 */ /* 0x000fc400000000ff */
[----:B------:R-:W-:Y:S02]  /*8c60*/  LOP3.LUT R146, R248, UR9, R147, 0x96, !PT ;  /* 0x00000009f8927c12 */ /* 0x000fe4000f8e9693 */
[----:B------:R-:W-:Y:S01]  /*8c70*/  LOP3.LUT R121, R121, 0xff, RZ, 0xc0, !PT ;  /* 0x000000ff79797812 */ /* 0x000fe200078ec0ff */
[C---:B------:R-:W-:Y:S01]  /*8c80*/  HMMA.16816.F32 R160, R132.reuse, R162, R124 ;  /* 0x000000a284a0723c */ /* 0x040fe2000000187c */
[C---:B------:R-:W-:Y:S02]  /*8c90*/  LOP3.LUT R127, R146.reuse, 0xffff, RZ, 0xc0, !PT ;  /* 0x0000ffff927f7812 */ /* 0x040fe400078ec0ff */
[----:B------:R-:W-:Y:S02]  /*8ca0*/  PRMT R126, R146, 0x7632, R126 ;  /* 0x00007632927e7816 */ /* 0x000fe4000000007e */
[----:B------:R-:W-:Y:S02]  /*8cb0*/  PRMT R145, R121, 0x5410, R145 ;  /* 0x0000541079917816 */ /* 0x000fe40000000091 */
[----:B------:R-:W-:Y:S01]  /*8cc0*/  PRMT R144, R144, 0x5410, R120 ;  /* 0x0000541090907816 */ /* 0x000fe20000000078 */
[----:B-1----:R-:W-:Y:S01]  /*8cd0*/  HMMA.16816.F32 R168, R132, R116, R128 ;  /* 0x0000007484a8723c */ /* 0x002fe20000001880 */
[----:B------:R-:W1:Y:S01]  /*8ce0*/  LDSM.16.MT88.4 R128, [R2+0x1b000] ;  /* 0x01b000000280783b */ /* 0x000e620000004200 */
[----:B------:R-:W-:-:S02]  /*8cf0*/  LOP3.LUT R125, R146, 0xff, RZ, 0xc0, !PT ;  /* 0x000000ff927d7812 */ /* 0x000fc400078ec0ff */
[----:B------:R-:W-:Y:S01]  /*8d00*/  SHF.R.U32.HI R124, RZ, 0x18, R146 ;  /* 0x00000018ff7c7819 */ /* 0x000fe20000011692 */
[----:B------:R-:W-:Y:S01]  /*8d10*/  LDSM.16.MT88.4 R120, [R2+0x19000] ;  /* 0x019000000278783b */ /* 0x000fe20000004200 */
[----:B------:R-:W-:Y:S02]  /*8d20*/  SHF.R.U32.HI R146, RZ, 0x8, R127 ;  /* 0x00000008ff927819 */ /* 0x000fe4000001167f */
[----:B------:R-:W-:Y:S01]  /*8d30*/  LOP3.LUT R126, R126, 0xff, RZ, 0xc0, !PT ;  /* 0x000000ff7e7e7812 */ /* 0x000fe200078ec0ff */
[----:B------:R-:W-:Y:S01]  /*8d40*/  HMMA.16816.F32 R8, R132, R156, R8 ;  /* 0x0000009c8408723c */ /* 0x000fe20000001808 */
[----:B------:R-:W-:Y:S02]  /*8d50*/  F2FP.F16.F32.PACK_AB R127, R239, R237 ;  /* 0x000000edef7f723e */ /* 0x000fe400000000ff */
[----:B------:R-:W-:-:S05]  /*8d60*/  F2FP.F16.F32.PACK_AB R116, R240, R241 ;  /* 0x000000f1f074723e */ /* 0x000fca00000000ff */
[C---:B------:R-:W-:Y:S01]  /*8d70*/  HMMA.16816.F32 R12, R132.reuse, R158, R12 ;  /* 0x0000009e840c723c */ /* 0x040fe2000000180c */
[----:B------:R-:W2:Y:S07]  /*8d80*/  LDSM.16.MT88.4 R156, [R206+0x2800] ;  /* 0x00280000ce9c783b */ /* 0x000eae0000004200 */
[----:B------:R-:W-:Y:S01]  /*8d90*/  HMMA.16816.F32 R36, R132, R174, R36 ;  /* 0x000000ae8424723c */ /* 0x000fe20000001824 */
[----:B------:R-:W-:Y:S02]  /*8da0*/  HSET2.LE.AND R174, R145, R176, PT ;  /* 0x000000b091ae7233 */ /* 0x000fe40003803000 */
[----:B------:R-:W-:-:S02]  /*8db0*/  LOP3.LUT R175, R144, 0xff00ff, RZ, 0xc0, !PT ;  /* 0x00ff00ff90af7812 */ /* 0x000fc400078ec0ff */
[----:B------:R-:W-:Y:S02]  /*8dc0*/  PRMT R145, R125, 0x5410, R146 ;  /* 0x000054107d917816 */ /* 0x000fe40000000092 */
[----:B------:R-:W-:Y:S01]  /*8dd0*/  PRMT R144, R126, 0x5410, R124 ;  /* 0x000054107e907816 */ /* 0x000fe2000000007c */
[C---:B------:R-:W-:Y:S01]  /*8de0*/  HMMA.16816.F32 R104, R132.reuse, R152, R104 ;  /* 0x000000988468723c */ /* 0x040fe20000001868 */
[--C-:B------:R-:W-:Y:S02]  /*8df0*/  HSET2.LE.AND R175, R175, R176.reuse, PT ;  /* 0x000000b0afaf7233 */ /* 0x100fe40003803000 */
[--C-:B------:R-:W-:Y:S02]  /*8e00*/  HSET2.LE.AND R145, R145, R176.reuse, PT ;  /* 0x000000b091917233 */ /* 0x100fe40003803000 */
[----:B------:R-:W-:Y:S02]  /*8e10*/  HSET2.LE.AND R144, R144, R176, PT ;  /* 0x000000b090907233 */ /* 0x000fe40003803000 */
[----:B------:R-:W-:Y:S01]  /*8e20*/  LOP3.LUT R174, R127, R174, RZ, 0xc0, !PT ;  /* 0x000000ae7fae7212 */ /* 0x000fe200078ec0ff */
[----:B------:R-:W-:Y:S01]  /*8e30*/  HMMA.16816.F32 R108, R132, R154, R108 ;  /* 0x0000009a846c723c */ /* 0x000fe2000000186c */
[----:B------:R-:W3:Y:S01]  /*8e40*/  LDSM.16.MT88.4 R152, [R188+0x1000] ;  /* 0x00100000bc98783b */ /* 0x000ee20000004200 */
[----:B------:R-:W-:-:S03]  /*8e50*/  LOP3.LUT R175, R116, R175, RZ, 0xc0, !PT ;  /* 0x000000af74af7212 */ /* 0x000fc600078ec0ff */
[----:B------:R-:W4:Y:S03]  /*8e60*/  LDSM.16.MT88.4 R124, [R206+0x1000] ;  /* 0x00100000ce7c783b */ /* 0x000f260000004200 */
        /* <DEDUP_REMOVED lines=10> */
[----:B------:R-:W-:Y:S01]  /*8f10*/  FADD.FTZ R243, R242, R243 ;  /* 0x000000f3f2f37221 */ /* 0x000fe20000010000 */
[----:B------:R-:W-:-:S03]  /*8f20*/  FADD.FTZ R237, R237, R238 ;  /* 0x000000eeeded7221 */ /* 0x000fc60000010000 */
[----:B------:R-:W-:Y:S01]  /*8f30*/  FADD.FTZ R241, R241, R243 ;  /* 0x000000f3f1f17221 */ /* 0x000fe20000010000 */
[----:B------:R-:W-:Y:S01]  /*8f40*/  FADD.FTZ R237, R239, R237 ;  /* 0x000000edefed7221 */ /* 0x000fe20000010000 */
[----:B------:R-:W-:Y:S02]  /*8f50*/  HMMA.16816.F32 R184, R172, R180, R16 ;  /* 0x000000b4acb8723c */ /* 0x000fe40000001810 */
[----:B------:R-:W-:-:S06]  /*8f60*/  FADD.FTZ R241, R240, R241 ;  /* 0x000000f1f0f17221 */ /* 0x000fcc0000010000 */
[----:B-1----:R-:W-:Y:S01]  /*8f70*/  HMMA.16816.F32 R16, R172, R128, R40 ;  /* 0x00000080ac10723c */ /* 0x002fe20000001828 */
[----:B------:R-:W1:Y:S07]  /*8f80*/  LDSM.16.MT88.4 R40, [R188+0x5000] ;  /* 0x00500000bc28783b */ /* 0x000e6e0000004200 */
[C---:B--2---:R-:W-:Y:S08]  /*8f90*/  HMMA.16816.F32 R64, R132.reuse, R156, R64 ;  /* 0x0000009c8440723c */ /* 0x044ff00000001840 */
[C---:B------:R-:W-:Y:S08]  /*8fa0*/  HMMA.16816.F32 R68, R132.reuse, R158, R68 ;  /* 0x0000009e8444723c */ /* 0x040ff00000001844 */
[C---:B------:R-:W-:Y:S08]  /*8fb0*/  HMMA.16816.F32 R76, R132.reuse, R150, R76 ;  /* 0x00000096844c723c */ /* 0x040ff0000000184c */
[----:B------:R-:W-:Y:S01]  /*8fc0*/  HMMA.16816.F32 R132, R132, R118, R4 ;  /* 0x000000768484723c */ /* 0x000fe20000001804 */
[----:B------:R-:W2:Y:S07]  /*8fd0*/  LDSM.16.MT88.4 R116, [R189+0x1b000] ;  /* 0x01b00000bd74783b */ /* 0x000eae0000004200 */
[C---:B---3--:R-:W-:Y:S01]  /*8fe0*/  HMMA.16816.F32 R156, R172.reuse, R152, R24 ;  /* 0x00000098ac9c723c */ /* 0x048fe20000001818 */
[----:B------:R-:W-:Y:S07]  /*8ff0*/  LDSM.16.MT88.4 R24, [R2+0x1d000] ;  /* 0x01d000000218783b */ /* 0x000fee0000004200 */
[C---:B------:R-:W-:Y:S01]  /*9000*/  HMMA.16816.F32 R152, R172.reuse, R154, R28 ;  /* 0x0000009aac98723c */ /* 0x040fe2000000181c */
[----:B------:R-:W3:Y:S07]  /*9010*/  LDSM.16.MT88.4 R28, [R206+0x3000] ;  /* 0x00300000ce1c783b */ /* 0x000eee0000004200 */
[C---:B------:R-:W-:Y:S08]  /*9020*/  HMMA.16816.F32 R8, R172.reuse, R120, R8 ;  /* 0x00000078ac08723c */ /* 0x040ff00000001808 */
[C---:B------:R-:W-:Y:S01]  /*9030*/  HMMA.16816.F32 R12, R172.reuse, R122, R12 ;  /* 0x0000007aac0c723c */ /* 0x040fe2000000180c */
[----:B------:R-:W5:Y:S07]  /*9040*/  LDSM.16.MT88.4 R120, [R188+0x3000] ;  /* 0x00300000bc78783b */ /* 0x000f6e0000004200 */
[C---:B------:R-:W-:Y:S08]  /*9050*/  HMMA.16816.F32 R180, R172.reuse, R182, R20 ;  /* 0x000000b6acb4723c */ /* 0x040ff00000001814 */
[C---:B----4-:R-:W-:Y:S01]  /*9060*/  HMMA.16816.F32 R20, R172.reuse, R126, R36 ;  /* 0x0000007eac14723c */ /* 0x050fe20000001824 */
[----:B------:R-:W4:Y:S07]  /*9070*/  LDSM.16.MT88.4 R36, [R189+0x1f000] ;  /* 0x01f00000bd24783b */ /* 0x000f2e0000004200 */
[C---:B------:R-:W-:Y:S01]  /*9080*/  HMMA.16816.F32 R32, R172.reuse, R124, R32 ;  /* 0x0000007cac20723c */ /* 0x040fe20000001820 */
[----:B------:R-:W4:Y:S07]  /*9090*/  LDSM.16.MT88.4 R124, [R189+0x1d000] ;  /* 0x01d00000bd7c783b */ /* 0x000f2e0000004200 */
[C---:B-1----:R-:W-:Y:S08]  /*90a0*/  HMMA.16816.F32 R88, R172.reuse, R40, R88 ;  /* 0x00000028ac58723c */ /* 0x042ff00000001858 */
[C---:B------:R-:W-:Y:S01]  /*90b0*/  HMMA.16816.F32 R92, R172.reuse, R42, R92 ;  /* 0x0000002aac5c723c */ /* 0x040fe2000000185c */
[----:B------:R-:W1:Y:S07]  /*90c0*/  LDSM.16.MT88.4 R40, [R188+0x7000] ;  /* 0x00700000bc28783b */ /* 0x000e6e0000004200 */
[C---:B--2---:R-:W-:Y:S08]  /*90d0*/  HMMA.16816.F32 R48, R172.reuse, R116, R48 ;  /* 0x00000074ac30723c */ /* 0x044ff00000001830 */
[C---:B------:R-:W-:Y:S08]  /*90e0*/  HMMA.16816.F32 R52, R172.reuse, R118, R52 ;  /* 0x00000076ac34723c */ /* 0x040ff00000001834 */
[----:B---3--:R-:W-:Y:S01]  /*90f0*/  HMMA.16816.F32 R116, R172, R30, R68 ;  /* 0x0000001eac74723c */ /* 0x008fe20000001844 */
[----:B------:R-:W-:Y:S01]  /*9100*/  LOP3.LUT R68, R244, UR12, R249, 0x96, !PT ;  /* 0x0000000cf4447c12 */ /* 0x000fe2000f8e96f9 */
[--C-:B------:R-:W-:Y:S01]  /*9110*/  FFMA.FTZ R244, R179, UR23, -R233.reuse ;  /* 0x00000017b3f47c23 */ /* 0x100fe200080108e9 */
[----:B------:R-:W-:-:S03]  /*9120*/  FFMA.FTZ R233, R178, UR23, -R233 ;  /* 0x00000017b2e97c23 */ /* 0x000fc600080108e9 */
[----:B------:R-:W-:Y:S02]  /*9130*/  IMAD.WIDE.U32 R68, R68, -0x2daee0ad, RZ ;  /* 0xd2511f5344447825 */ /* 0x000fe400078e00ff */
[C---:B-----5:R-:W-:Y:S01]  /*9140*/  HMMA.16816.F32 R56, R172.reuse, R120, R56 ;  /* 0x00000078ac38723c */ /* 0x060fe20000001838 */
[----:B------:R-:W-:Y:S04]  /*9150*/  MUFU.EX2 R244, R244 ;  /* 0x000000f400f47308 */ /* 0x000fe80000000800 */
[----:B------:R-:W-:Y:S03]  /*9160*/  MUFU.EX2 R233, R233 ;  /* 0x000000e900e97308 */ /* 0x000fe60000000800 */
[C---:B------:R-:W-:Y:S08]  /*9170*/  HMMA.16816.F32 R60, R172.reuse, R122, R60 ;  /* 0x0000007aac3c723c */ /* 0x040ff0000000183c */
[C---:B------:R-:W-:Y:S08]  /*9180*/  HMMA.16816.F32 R120, R172.reuse, R28, R64 ;  /* 0x0000001cac78723c */ /* 0x040ff00000001840 */
[----:B------:R-:W-:Y:S01]  /*9190*/  HMMA.16816.F32 R28, R172, R24, R72 ;  /* 0x00000018ac1c723c */ /* 0x000fe20000001848 */
[----:B------:R-:W-:Y:S01]  /*91a0*/  LOP3.LUT R72, R246, UR4, R69, 0x96, !PT ;  /* 0x00000004f6487c12 */ /* 0x000fe2000f8e9645 */
[----:B------:R-:W-:Y:S01]  /*91b0*/  FFMA.FTZ R246, R207, UR23, -R177 ;  /* 0x00000017cff67c23 */ /* 0x000fe200080108b1 */
[----:B------:R-:W-:-:S02]  /*91c0*/  MOV R73, R68 ;  /* 0x0000004400497202 */ /* 0x000fc40000000f00 */
[----:B------:R-:W-:-:S03]  /*91d0*/  PRMT R69, R68, 0x7773, RZ ;  /* 0x0000777344457816 */ /* 0x000fc600000000ff */
[C---:B------:R-:W-:Y:S01]  /*91e0*/  HMMA.16816.F32 R24, R172.reuse, R26, R76 ;  /* 0x0000001aac18723c */ /* 0x040fe2000000184c */
[----:B------:R-:W2:Y:S01]  /*91f0*/  LDSM.16.MT88.4 R76, [R206+0x7000] ;  /* 0x00700000ce4c783b */ /* 0x000ea20000004200 */
[----:B------:R-:W-:Y:S06]  /*9200*/  MUFU.EX2 R246, R246 ;  /* 0x000000f600f67308 */ /* 0x000fec0000000800 */
[C---:B----4-:R-:W-:Y:S01]  /*9210*/  HMMA.16816.F32 R64, R172.reuse, R36, R112 ;  /* 0x00000024ac40723c */ /* 0x050fe20000001870 */
[C---:B------:R-:W-:Y:S01]  /*9220*/  PRMT R36, R68.reuse, 0x7772, RZ ;  /* 0x0000777244247816 */ /* 0x040fe200000000ff */
[----:B------:R-:W-:Y:S01]  /*9230*/  LDSM.16.MT88.4 R112, [R188+0x5800] ;  /* 0x00580000bc70783b */ /* 0x000fe20000004200 */
[----:B------:R-:W-:Y:S01]  /*9240*/  PRMT R37, R68, 0x7771, RZ ;  /* 0x0000777144257816 */ /* 0x000fe200000000ff */
[----:B------:R-:W-:Y:S01]  /*9250*/  FFMA.FTZ R68, R234, UR23, -R177 ;  /* 0x00000017ea447c23 */ /* 0x000fe200080108b1 */
[----:B------:R-:W-:Y:S01]  /*9260*/  PRMT R36, R36, 0x5410, R69 ;  /* 0x0000541024247816 */ /* 0x000fe20000000045 */
[----:B------:R3:W-:Y:S02]  /*9270*/  MUFU.EX2 R234, R235 ;  /* 0x000000eb00ea7308 */ /* 0x0007e40000000800 */
[----:B------:R-:W-:Y:S01]  /*9280*/  HMMA.16816.F32 R4, R172, R130, R44 ;  /* 0x00000082ac04723c */ /* 0x000fe2000000182c */
[----:B------:R-:W4:Y:S01]  /*9290*/  LDSM.16.MT88.4 R128, [R2+0x1f000] ;  /* 0x01f000000280783b */ /* 0x000f220000004200 */
[----:B------:R-:W-:-:S05]  /*92a0*/  LOP3.LUT R36, R36, 0xff00ff, RZ, 0xc0, !PT ;  /* 0x00ff00ff24247812 */ /* 0x000fca00078ec0ff */
[----:B------:R-:W-:Y:S01]  /*92b0*/  HSET2.LE.AND R36, R36, R176, PT ;  /* 0x000000b024247233 */ /* 0x000fe20003803000 */
[----:B------:R-:W-:Y:S01]  /*92c0*/  HMMA.16816.F32 R44, R172, R126, R84 ;  /* 0x0000007eac2c723c */ /* 0x000fe20000001854 */
[----:B------:R-:W-:Y:S01]  /*92d0*/  LOP3.LUT R84, R72, 0xffff, RZ, 0xc0, !PT ;  /* 0x0000ffff48547812 */ /* 0x000fe200078ec0ff */
[----:B---3--:R-:W-:-:S03]  /*92e0*/  FFMA.FTZ R235, R232, UR23, -R177 ;  /* 0x00000017e8eb7c23 */ /* 0x008fc600080108b1 */
[----:B------:R-:W-:Y:S01]  /*92f0*/  SHF.R.U32.HI R84, RZ, 0x8, R84 ;  /* 0x00000008ff547819 */ /* 0x000fe20000011654 */
[----:B------:R3:W5:Y:S02]  /*9300*/  MUFU.EX2 R232, R68 ;  /* 0x0000004400e87308 */ /* 0x0007640000000800 */
[C---:B------:R-:W-:Y:S01]  /*9310*/  HMMA.16816.F32 R136, R172.reuse, R38, R136 ;  /* 0x00000026ac88723c */ /* 0x040fe20000001888 */
[C---:B------:R-:W-:Y:S01]  /*9320*/  LOP3.LUT R39, R72.reuse, 0xff, RZ, 0xc0, !PT ;  /* 0x000000ff48277812 */ /* 0x040fe200078ec0ff */
[----:B------:R-:W2:Y:S01]  /*9330*/  MUFU.EX2 R235, R235 ;  /* 0x000000eb00eb7308 */ /* 0x000ea20000000800 */
[----:B------:R-:W-:Y:S02]  /*9340*/  SHF.R.U32.HI R38, RZ, 0x18, R72 ;  /* 0x00000018ff267819 */ /* 0x000fe40000011648 */
[----:B------:R-:W-:Y:S02]  /*9350*/  PRMT R39, R39, 0x5410, R84 ;  /* 0x0000541027277816 */ /* 0x000fe40000000054 */
[----:B------:R-:W-:Y:S01]  /*9360*/  LDSM.16.MT88.4 R84, [R206+0x1800] ;  /* 0x00180000ce54783b */ /* 0x000fe20000004200 */
[----:B-1----:R-:W-:Y:S01]  /*9370*/  HMMA.16816.F32 R140, R172, R40, R140 ;  /* 0x00000028ac8c723c */ /* 0x002fe2000000188c */
[----:B------:R-:W-:-:S02]  /*9380*/  PRMT R40, R72, 0x7632, R40 ;  /* 0x0000763248287816 */ /* 0x000fc40000000028 */
[----:B------:R-:W-:Y:S01]  /*9390*/  LOP3.LUT R41, R73, 0xff, RZ, 0xc0, !PT ;  /* 0x000000ff49297812 */ /* 0x000fe200078ec0ff */
[----:B---3--:R-:W1:Y:S01]  /*93a0*/  LDSM.16.MT88.4 R68, [R189+0x19800] ;  /* 0x01980000bd44783b */ /* 0x008e620000004200 */
[----:B------:R-:W-:Y:S02]  /*93b0*/  LOP3.LUT R40, R40, 0xff, RZ, 0xc0, !PT ;  /* 0x000000ff28287812 */ /* 0x000fe400078ec0ff */
[----:B------:R-:W-:Y:S01]  /*93c0*/  PRMT R37, R41, 0x5410, R37 ;  /* 0x0000541029257816 */ /* 0x000fe20000000025 */
[----:B------:R-:W3:Y:S01]  /*93d0*/  LDSM.16.MT88.4 R72, [R189+0x1b800] ;  /* 0x01b80000bd48783b */ /* 0x000ee20000004200 */
[----:B------:R-:W-:Y:S01]  /*93e0*/  PRMT R38, R40, 0x5410, R38 ;  /* 0x0000541028267816 */ /* 0x000fe20000000026 */
[----:B------:R-:W-:Y:S01]  /*93f0*/  HMMA.16816.F32 R80, R172, R124, R80 ;  /* 0x0000007cac50723c */ /* 0x000fe20000001850 */
[--C-:B------:R-:W-:Y:S02]  /*9400*/  HSET2.LE.AND R39, R39, R176.reuse, PT ;  /* 0x000000b027277233 */ /* 0x100fe40003803000 */
[----:B------:R-:W-:-:S02]  /*9410*/  HSET2.LE.AND R37, R37, R176, PT ;  /* 0x000000b025257233 */ /* 0x000fc40003803000 */
[----:B------:R-:W-:Y:S02]  /*9420*/  HSET2.LE.AND R38, R38, R176, PT ;  /* 0x000000b026267233 */ /* 0x000fe40003803000 */
[----:B-----5:R-:W-:Y:S01]  /*9430*/  F2FP.F16.F32.PACK_AB R40, R232, R234 ;  /* 0x000000eae828723e */ /* 0x020fe200000000ff */
[C---:B--2---:R-:W-:Y:S01]  /*9440*/  HMMA.16816.F32 R176, R172.reuse, R76, R168 ;  /* 0x0000004cacb0723c */ /* 0x044fe200000018a8 */
[----:B------:R-:W-:Y:S01]  /*9450*/  F2FP.F16.F32.PACK_AB R169, R245, R247 ;  /* 0x000000f7f5a9723e */ /* 0x000fe200000000ff */
[----:B------:R-:W-:Y:S01]  /*9460*/  FADD.FTZ R234, R234, R237 ;  /* 0x000000edeaea7221 */ /* 0x000fe20000010000 */
[----:B------:R-:W-:Y:S01]  /*9470*/  F2FP.F16.F32.PACK_AB R170, R246, R235 ;  /* 0x000000ebf6aa723e */ /* 0x000fe200000000ff */
[----:B------:R-:W-:Y:S01]  /*9480*/  FADD.FTZ R247, R247, R241 ;  /* 0x000000f1f7f77221 */ /* 0x000fe20000010000 */
[----:B------:R-:W-:Y:S01]  /*9490*/  F2FP.F16.F32.PACK_AB R171, R233, R244 ;  /* 0x000000f4e9ab723e */ /* 0x000fe200000000ff */
[----:B------:R-:W-:Y:S01]  /*94a0*/  FADD.FTZ R234, R232, R234 ;  /* 0x000000eae8ea7221 */ /* 0x000fe20000010000 */
[----:B------:R-:W-:Y:S01]  /*94b0*/  LOP3.LUT R168, R40, R39, RZ, 0xc0, !PT ;  /* 0x0000002728a87212 */ /* 0x000fe200078ec0ff */
[----:B------:R-:W-:Y:S01]  /*94c0*/  HMMA.16816.F32 R148, R172, R144, R96 ;  /* 0x00000090ac94723c */ /* 0x000fe20000001860 */
[----:B------:R-:W-:Y:S01]  /*94d0*/  LOP3.LUT R169, R169, R38, RZ, 0xc0, !PT ;  /* 0x00000026a9a97212 */ /* 0x000fe200078ec0ff */
[----:B------:R-:W2:Y:S01]  /*94e0*/  LDSM.16.MT88.4 R96, [R189+0x1f800] ;  /* 0x01f80000bd60783b */ /* 0x000ea20000004200 */
[----:B------:R-:W-:Y:S01]  /*94f0*/  LOP3.LUT R170, R170, R37, RZ, 0xc0, !PT ;  /* 0x00000025aaaa7212 */ /* 0x000fe200078ec0ff */
[----:B------:R-:W-:Y:S01]  /*9500*/  FADD.FTZ R247, R245, R247 ;  /* 0x000000f7f5f77221 */ /* 0x000fe20000010000 */
[----:B------:R-:W-:Y:S01]  /*9510*/  LOP3.LUT R171, R171, R36, RZ, 0xc0, !PT ;  /* 0x00000024abab7212 */ /* 0x000fe200078ec0ff */
[----:B------:R-:W-:-:S02]  /*9520*/  FADD.FTZ R234, R235, R234 ;  /* 0x000000eaebea7221 */ /* 0x000fc40000010000 */
[----:B----4-:R-:W-:Y:S01]  /*9530*/  HMMA.16816.F32 R124, R172, R128, R104 ;  /* 0x00000080ac7c723c */ /* 0x010fe20000001868 */
[----:B------:R-:W-:Y:S01]  /*9540*/  LDSM.16.MT88.4 R104, [R189+0x1d800] ;  /* 0x01d80000bd68783b */ /* 0x000fe20000004200 */
[----:B------:R-:W-:Y:S01]  /*9550*/  FADD.FTZ R247, R244, R247 ;  /* 0x000000f7f4f77221 */ /* 0x000fe20000010000 */
[----:B------:R-:W-:-:S03]  /*9560*/  FADD.FTZ R226, R246, R234 ;  /* 0x000000eaf6e27221 */ /* 0x000fc60000010000 */
[----:B------:R-:W-:Y:S02]  /*9570*/  FADD.FTZ R219, R233, R247 ;  /* 0x000000f7e9db7221 */ /* 0x000fe40000010000 */
[C---:B------:R-:W-:Y:S08]  /*9580*/  HMMA.16816.F32 R144, R172.reuse, R146, R100 ;  /* 0x00000092ac90723c */ /* 0x040ff00000001864 */
[C---:B------:R-:W-:Y:S01]  /*9590*/  HMMA.16816.F32 R128, R172.reuse, R130, R108 ;  /* 0x00000082ac80723c */ /* 0x040fe2000000186c */
[----:B------:R-:W-:Y:S07]  /*95a0*/  LDSM.16.MT88.4 R108, [R188+0x3800] ;  /* 0x00380000bc6c783b */ /* 0x000fee0000004200 */
[C---:B------:R-:W-:Y:S08]  /*95b0*/  HMMA.16816.F32 R160, R172.reuse, R42, R160 ;  /* 0x0000002aaca0723c */ /* 0x040ff000000018a0 */
[----:B------:R-:W-:Y:S01]  /*95c0*/  HMMA.16816.F32 R172, R172, R78, R132 ;  /* 0x0000004eacac723c */ /* 0x000fe20000001884 */
[----:B------:R-:W4:Y:S04]  /*95d0*/  LDSM.16.MT88.4 R76, [R188+0x1800] ;  /* 0x00180000bc4c783b */ /* 0x000f280000004200 */
[----:B------:R-:W5:Y:S03]  /*95e0*/  LDSM.16.MT88.4 R188, [R188+0x7800] ;  /* 0x00780000bcbc783b */ /* 0x000f660000004200 */
[C---:B-1----:R-:W-:Y:S01]  /*95f0*/  HMMA.16816.F32 R36, R168.reuse, R68, R184 ;  /* 0x00000044a824723c */ /* 0x042fe200000018b8 */
[----:B------:R-:W-:Y:S07]  /*9600*/  LDSM.16.MT88.4 R184, [R206+0x3800] ;  /* 0x00380000ceb8783b */ /* 0x000fee0000004200 */
[C---:B------:R-:W-:Y:S01]  /*9610*/  HMMA.16816.F32 R40, R168.reuse, R70, R180 ;  /* 0x00000046a828723c */ /* 0x040fe200000018b4 */
[----:B------:R-:W-:Y:S04]  /*9620*/  LDSM.16.MT88.4 R180, [R206+0x5800] ;  /* 0x00580000ceb4783b */ /* 0x000fe80000004200 */
[----:B------:R-:W-:Y:S03]  /*9630*/  LDSM.16.MT88.4 R204, [R206+0x7800] ;  /* 0x00780000cecc783b */ /* 0x000fe60000004200 */
[C---:B---3--:R-:W-:Y:S08]  /*9640*/  HMMA.16816.F32 R68, R168.reuse, R72, R48 ;  /* 0x00000048a844723c */ /* 0x048ff00000001830 */
[C---:B------:R-:W-:Y:S01]  /*9650*/  HMMA.16816.F32 R72, R168.reuse, R74, R52 ;  /* 0x0000004aa848723c */ /* 0x040fe20000001834 */
[----:B------:R-:W1:Y:S07]  /*9660*/  LDSM.16.MT88.4 R52, [R2+0x19800] ;  /* 0x019800000234783b */ /* 0x000e6e0000004200 */
[C---:B--2---:R-:W-:Y:S01]  /*9670*/  HMMA.16816.F32 R132, R168.reuse, R96, R64 ;  /* 0x00000060a884723c */ /* 0x044fe20000001840 */
[----:B------:R-:W2:Y:S07]  /*9680*/  LDSM.16.MT88.4 R64, [R2+0x1b800] ;  /* 0x01b800000240783b */ /* 0x000eae0000004200 */
[C---:B----4-:R-:W-:Y:S08]  /*9690*/  HMMA.16816.F32 R48, R168.reuse, R78, R152 ;  /* 0x0000004ea830723c */ /* 0x050ff00000001898 */
[C---:B------:R-:W-:Y:S01]  /*96a0*/  HMMA.16816.F32 R136, R168.reuse, R98, R136 ;  /* 0x00000062a888723c */ /* 0x040fe20000001888 */
[----:B------:R-:W3:Y:S07]  /*96b0*/  LDSM.16.MT88.4 R96, [R2+0x1d800] ;  /* 0x01d800000260783b */ /* 0x000eee0000004200 */
[C---:B-----5:R-:W-:Y:S08]  /*96c0*/  HMMA.16816.F32 R152, R168.reuse, R190, R160 ;  /* 0x000000bea898723c */ /* 0x060ff000000018a0 */
[C---:B------:R-:W-:Y:S08]  /*96d0*/  HMMA.16816.F32 R100, R168.reuse, R104, R80 ;  /* 0x00000068a864723c */ /* 0x040ff00000001850 */
[C---:B-1----:R-:W-:Y:S01]  /*96e0*/  HMMA.16816.F32 R160, R168.reuse, R52, R8 ;  /* 0x00000034a8a0723c */ /* 0x042fe20000001808 */
[----:B------:R-:W1:Y:S07]  /*96f0*/  LDSM.16.MT88.4 R8, [R2+0x1f800] ;  /* 0x01f800000208783b */ /* 0x000e6e0000004200 */
        /* <DEDUP_REMOVED lines=12> */
[C---:B---3--:R-:W-:Y:S08]  /*97c0*/  HMMA.16816.F32 R92, R168.reuse, R96, R28 ;  /* 0x00000060a85c723c */ /* 0x048ff0000000181c */
        /* <DEDUP_REMOVED lines=8> */
[----:B------:R-:W-:Y:S01]  /*9850*/  HMMA.16816.F32 R144, R168, R206, R172 ;  /* 0x000000cea890723c */ /* 0x000fe200000018ac */
[----:B------:R-:W-:-:S04]  /*9860*/  NOP ;  /* 0x0000000000007918 */ /* 0x000fc80000000000 */
[----:B------:R-:W-:-:S15]  /*9870*/  BRA.U !UP1, `(.L_x_847) ;  /* 0x0000003d09ac7547 */ /* 0x000fde000b800000 */
[----:B------:R-:W1:Y:S01]  /*9880*/  LDC.64 R4, c[0x0][0x3c0] ;  /* 0x0000f000ff047b82 */ /* 0x000e620000000a00 */
[----:B------:R-:W-:Y:S01]  /*9890*/  UIADD3 UR4, UPT, UPT, UR15, -0x3, URZ ;  /* 0xfffffffd0f047890 */ /* 0x000fe2000fffe0ff */
[----:B------:R-:W-:-:S04]  /*98a0*/  DEPBAR.LE SB0, 0x0 ;  /* 0x000080000000791a */ /* 0x000fc80000000000 */
[----:B------:R-:W-:Y:S01]  /*98b0*/  IMAD.SHL.U32 R3, R166, 0x20, RZ ;  /* 0x00000020a6037824 */ /* 0x000fe200078e00ff */
[C---:B------:R-:W-:Y:S01]  /*98c0*/  LOP3.LUT R9, R0.reuse, 0x200, RZ, 0xc0, !PT ;  /* 0x0000020000097812 */ /* 0x040fe200078ec0ff */
[----:B------:R-:W-:Y:S01]  /*98d0*/  IMAD.MOV.U32 R32, RZ, RZ, 0x40 ;  /* 0x00000040ff207424 */ /* 0x000fe200078e00ff */
[----:B------:R-:W-:Y:S01]  /*98e0*/  SHF.R.U32.HI R192, RZ, 0x1, R166 ;  /* 0x00000001ffc07819 */ /* 0x000fe200000116a6 */
[----:B------:R-:W-:Y:S01]  /*98f0*/  UISETP.NE.AND UP0, UPT, UR15, 0x3, UPT ;  /* 0x000000030f00788c */ /* 0x000fe2000bf05270 */
[----:B------:R-:W-:Y:S02]  /*9900*/  LOP3.LUT R3, R9, 0x7c00, R3, 0xf8, !PT ;  /* 0x00007c0009037812 */ /* 0x000fe400078ef803 */
[----:B------:R-:W-:Y:S02]  /*9910*/  LOP3.LUT R227, R0, 0x400, RZ, 0xc0, !PT ;  /* 0x0000040000e37812 */ /* 0x000fe400078ec0ff */
[----:B------:R-:W-:Y:S01]  /*9920*/  SEL R32, R32, 0xffffffc0, !P5 ;  /* 0xffffffc020207807 */ /* 0x000fe20006800000 */
[----:B-1----:R-:W-:-:S04]  /*9930*/  IMAD.WIDE.U32 R10, R4, UR4, RZ ;  /* 0x00000004040a7c25 */ /* 0x002fc8000f8e00ff */
[----:B------:R-:W-:Y:S01]  /*9940*/  IMAD R6, R5, UR4, R11 ;  /* 0x0000000405067c24 */ /* 0x000fe2000f8e020b */
[----:B------:R-:W-:Y:S01]  /*9950*/  BAR.SYNC.DEFER_BLOCKING 0x0 ;  /* 0x0000000000007b1d */ /* 0x000fe20000010000 */
[C---:B------:R-:W-:Y:S01]  /*9960*/  IMAD.SHL.U32 R7, R10.reuse, 0x40, RZ ;  /* 0x000000400a077824 */ /* 0x040fe200078e00ff */
[C---:B------:R-:W-:Y:S01]  /*9970*/  LEA R18, P1, R10.reuse, R215, 0x7 ;  /* 0x000000d70a127211 */ /* 0x040fe200078238ff */
[----:B------:R-:W-:Y:S01]  /*9980*/  USHF.L.U32 UR4, UR15, 0x1, URZ ;  /* 0x000000010f047899 */ /* 0x000fe200080006ff */
[--C-:B------:R-:W-:Y:S02]  /*9990*/  SHF.L.U64.HI R8, R10, 0x6, R6.reuse ;  /* 0x000000060a087819 */ /* 0x100fe40000010206 */
[----:B------:R-:W-:Y:S01]  /*99a0*/  LEA R7, P0, R4, R7, 0x5 ;  /* 0x0000000704077211 */ /* 0x000fe200078028ff */
[----:B------:R-:W-:Y:S01]  /*99b0*/  UIADD3 UR6, UPT, UPT, UR4, -0x6, URZ ;  /* 0xfffffffa04067890 */ /* 0x000fe2000fffe0ff */
[----:B------:R-:W-:Y:S02]  /*99c0*/  LEA.HI.X R19, R10, R214, R6, 0x7, P1 ;  /* 0x000000d60a137211 */ /* 0x000fe400008f3c06 */
[----:B------:R-:W-:-:S02]  /*99d0*/  LEA.HI.X R5, R4, R8, R5, 0x5, P0 ;  /* 0x0000000804057211 */ /* 0x000fc400000f2c05 */
[----:B------:R-:W-:Y:S02]  /*99e0*/  LOP3.LUT R4, R192, 0x8, RZ, 0xc0, !PT ;  /* 0x00000008c0047812 */ /* 0x000fe400078ec0ff */
[----:B------:R-:W-:Y:S02]  /*99f0*/  LEA R16, P0, R7, R215, 0x1 ;  /* 0x000000d707107211 */ /* 0x000fe400078008ff */
[----:B------:R-:W-:Y:S02]  /*9a00*/  LOP3.LUT R8, R197, 0x8, R166, 0x78, !PT ;  /* 0x00000008c5087812 */ /* 0x000fe400078e78a6 */
[----:B------:R-:W-:Y:S02]  /*9a10*/  LOP3.LUT R3, R3, R197, R4, 0xf6, !PT ;  /* 0x000000c503037212 */ /* 0x000fe400078ef604 */
        /* <DEDUP_REMOVED lines=8> */
[----:B------:R-:W-:-:S02]  /*9aa0*/  VIADD R164, R227, UR5 ;  /* 0x00000005e3a47c36 */ /* 0x000fc40008000000 */
[----:B------:R-:W-:Y:S01]  /*9ab0*/  IMAD.IADD R199, R230, 0x1, R32 ;  /* 0x00000001e6c77824 */ /* 0x000fe200078e0220 */
[----:B------:R-:W-:Y:S01]  /*9ac0*/  LDGSTS.E.BYPASS.LTC128B.128 [R218+0x1a000], desc[UR20][R18.64+0x80] ;  /* 0x1a00008012da7fae */ /* 0x000fe2000b981a14 */
[----:B------:R-:W-:-:S03]  /*9ad0*/  SEL R3, R3, 0xffffffe0, !P6 ;  /* 0xffffffe003037807 */ /* 0x000fc60007000000 */
[----:B------:R-:W-:Y:S02]  /*9ae0*/  LDGSTS.E.BYPASS.LTC128B.128 [R218+0x1c000], desc[UR20][R18.64+0x100] ;  /* 0x1c00010012da7fae */ /* 0x000fe4000b981a14 */
[C---:B------:R-:W-:Y:S02]  /*9af0*/  IMAD.IADD R213, R3.reuse, 0x1, R230 ;  /* 0x0000000103d57824 */ /* 0x040fe400078e02e6 */
[----:B------:R-:W-:Y:S01]  /*9b00*/  LDGSTS.E.BYPASS.LTC128B.128 [R218+0x1e000], desc[UR20][R18.64+0x180] ;  /* 0x1e00018012da7fae */ /* 0x000fe2000b981a14 */
[C---:B------:R-:W-:Y:S02]  /*9b10*/  IMAD.IADD R198, R164.reuse, 0x1, R3 ;  /* 0x00000001a4c67824 */ /* 0x040fe400078e0203 */
[----:B------:R-:W-:Y:S01]  /*9b20*/  IMAD.IADD R164, R164, 0x1, R32 ;  /* 0x00000001a4a47824 */ /* 0x000fe200078e0220 */
[----:B------:R-:W-:Y:S01]  /*9b30*/  LDGSTS.E.BYPASS.LTC128B.128 [R218+0x19000], desc[UR20][R16.64] ;  /* 0x1900000010da7fae */ /* 0x000fe2000b981a14 */
[C---:B------:R-:W-:Y:S02]  /*9b40*/  IMAD.IADD R197, R3.reuse, 0x1, R199 ;  /* 0x0000000103c57824 */ /* 0x040fe400078e02c7 */
[----:B------:R-:W-:Y:S01]  /*9b50*/  IMAD.IADD R3, R3, 0x1, R164 ;  /* 0x0000000103037824 */ /* 0x000fe200078e02a4 */
[----:B------:R-:W-:Y:S04]  /*9b60*/  LDGSTS.E.BYPASS.LTC128B.128 [R218+0x1b000], desc[UR20][R16.64+0x80] ;  /* 0x1b00008010da7fae */ /* 0x000fe8000b981a14 */
[----:B------:R-:W-:Y:S04]  /*9b70*/  LDGSTS.E.BYPASS.LTC128B.128 [R218+0x1d000], desc[UR20][R16.64+0x100] ;  /* 0x1d00010010da7fae */ /* 0x000fe8000b981a14 */
[----:B------:R1:W-:Y:S04]  /*9b80*/  LDGSTS.E.BYPASS.LTC128B.128 [R218+0x1f000], desc[UR20][R16.64+0x180] ;  /* 0x1f00018010da7fae */ /* 0x0003e8000b981a14 */
[----:B------:R-:W-:Y:S04]  /*9b90*/  LDSM.16.M88.4 R172, [R230] ;  /* 0x00000000e6ac783b */ /* 0x000fe80000000200 */
[----:B------:R-:W1:Y:S04]  /*9ba0*/  LDSM.16.M88.4 R12, [R227+UR5+0x10000] ;  /* 0x01000005e30c783b */ /* 0x000e680008000200 */
[----:B------:R-:W2:Y:S04]  /*9bb0*/  LDSM.16.M88.4 R188, [R227+UR5+0x10800] ;  /* 0x01080005e3bc783b */ /* 0x000ea80008000200 */
[----:B------:R-:W3:Y:S04]  /*9bc0*/  LDSM.16.M88.4 R180, [R227+UR5+0x11000] ;  /* 0x01100005e3b4783b */ /* 0x000ee80008000200 */
[----:B------:R-:W4:Y:S04]  /*9bd0*/  LDSM.16.M88.4 R24, [R227+UR5+0x11800] ;  /* 0x01180005e318783b */ /* 0x000f280008000200 */
[----:B------:R-:W-:Y:S04]  /*9be0*/  LDSM.16.M88.4 R4, [R213] ;  /* 0x00000000d504783b */ /* 0x000fe80000000200 */
[----:B------:R-:W5:Y:S04]  /*9bf0*/  LDSM.16.M88.4 R8, [R198+0x10000] ;  /* 0x01000000c608783b */ /* 0x000f680000000200 */
[----:B------:R-:W5:Y:S04]  /*9c00*/  LDSM.16.M88.4 R20, [R198+0x10800] ;  /* 0x01080000c614783b */ /* 0x000f680000000200 */
[----:B------:R-:W5:Y:S04]  /*9c10*/  LDSM.16.M88.4 R28, [R198+0x11000] ;  /* 0x01100000c61c783b */ /* 0x000f680000000200 */
[----:B------:R-:W-:Y:S04]  /*9c20*/  LDSM.16.M88.4 R168, [R164+0x10000] ;  /* 0x01000000a4a8783b */ /* 0x000fe80000000200 */
[----:B------:R-:W-:Y:S01]  /*9c30*/  LDSM.16.M88.4 R32, [R164+0x11000] ;  /* 0x01100000a420783b */ /* 0x000fe20000000200 */
[C---:B-1----:R-:W-:Y:S03]  /*9c40*/  HMMA.16816.F32 R16, R172.reuse, R12, RZ ;  /* 0x0000000cac10723c */ /* 0x042fe600000018ff */
[----:B------:R-:W-:Y:S04]  /*9c50*/  LDSM.16.M88.4 R232, [R227+UR5+0x12000] ;  /* 0x01200005e3e8783b */ /* 0x000fe80008000200 */
[----:B------:R-:W-:Y:S01]  /*9c60*/  LDSM.16.M88.4 R208, [R227+UR5+0x12800] ;  /* 0x01280005e3d0783b */ /* 0x000fe20008000200 */
[C---:B--2---:R-:W-:Y:S03]  /*9c70*/  HMMA.16816.F32 R200, R172.reuse, R188, RZ ;  /* 0x000000bcacc8723c */ /* 0x044fe600000018ff */
[----:B------:R-:W-:Y:S04]  /*9c80*/  LDSM.16.M88.4 R204, [R198+0x12000] ;  /* 0x01200000c6cc783b */ /* 0x000fe80000000200 */
[----:B------:R-:W-:Y:S01]  /*9c90*/  LDSM.16.M88.4 R236, [R164+0x13800] ;  /* 0x01380000a4ec783b */ /* 0x000fe20000000200 */
[C---:B---3--:R-:W-:Y:S03]  /*9ca0*/  HMMA.16816.F32 R184, R172.reuse, R180, RZ ;  /* 0x000000b4acb8723c */ /* 0x048fe600000018ff */
[----:B------:R-:W-:Y:S04]  /*9cb0*/  LDSM.16.M88.4 R240, [R198+0x16000] ;  /* 0x01600000c6f0783b */ /* 0x000fe80000000200 */
[----:B------:R-:W0:Y:S01]  /*9cc0*/  LDGDEPBAR ;  /* 0x00000000000079af */ /* 0x000e220000000000 */
[C---:B------:R-:W-:Y:S08]  /*9cd0*/  HMMA.16816.F32 R12, R172.reuse, R14, RZ ;  /* 0x0000000eac0c723c */ /* 0x040ff000000018ff */
[C---:B------:R-:W-:Y:S08]  /*9ce0*/  HMMA.16816.F32 R188, R172.reuse, R190, RZ ;  /* 0x000000beacbc723c */ /* 0x040ff000000018ff */
        /* <DEDUP_REMOVED lines=15> */
[----:B------:R-:W-:Y:S04]  /*9de0*/  LDSM.16.M88.4 R24, [R197] ;  /* 0x00000000c518783b */ /* 0x000fe80000000200 */
        /* <DEDUP_REMOVED lines=12> */
[----:B------:R-:W-:Y:S04]  /*9eb0*/  LDSM.16.M88.4 R28, [R227+UR5+0x13000] ;  /* 0x01300005e31c783b */ /* 0x000fe80008000200 */
        /* <DEDUP_REMOVED lines=20> */
[C---:B------:R-:W-:Y:S08]  /*a000*/  HMMA.16816.F32 R184, R4.reuse, R28, R184 ;  /* 0x0000001c04b8723c */ /* 0x040ff000000018b8 */
[C---:B------:R-:W-:Y:S01]  /*a010*/  HMMA.16816.F32 R180, R4.reuse, R30, R180 ;  /* 0x0000001e04b4723c */ /* 0x040fe200000018b4 */
        /* <DEDUP_REMOVED lines=26> */
[----:B------:R-:W5:Y:S07]  /*a1c0*/  LDSM.16.M88.4 R4, [R227+UR5+0x15000] ;  /* 0x01500005e304783b */ /* 0x000f6e0008000200 */
[C---:B--2---:R-:W-:Y:S08]  /*a1d0*/  HMMA.16816.F32 R16, R204.reuse, R168, R16 ;  /* 0x000000a8cc10723c */ /* 0x044ff00000001810 */
[C---:B------:R-:W-:Y:S01]  /*a1e0*/  HMMA.16816.F32 R12, R204.reuse, R170, R12 ;  /* 0x000000aacc0c723c */ /* 0x040fe2000000180c */
[----:B------:R-:W-:Y:S07]  /*a1f0*/  LDSM.16.M88.4 R168, [R213+0x8000] ;  /* 0x00800000d5a8783b */ /* 0x000fee0000000200 */
[C---:B---3--:R-:W-:Y:S08]  /*a200*/  HMMA.16816.F32 R200, R204.reuse, R24, R200 ;  /* 0x00000018ccc8723c */ /* 0x048ff000000018c8 */
[C---:B------:R-:W-:Y:S01]  /*a210*/  HMMA.16816.F32 R188, R204.reuse, R26, R188 ;  /* 0x0000001accbc723c */ /* 0x040fe200000018bc */
[----:B------:R-:W2:Y:S07]  /*a220*/  LDSM.16.M88.4 R24, [R198+0x14000] ;  /* 0x01400000c618783b */ /* 0x000eae0000000200 */
[C---:B----4-:R-:W-:Y:S08]  /*a230*/  HMMA.16816.F32 R184, R204.reuse, R20, R184 ;  /* 0x00000014ccb8723c */ /* 0x050ff000000018b8 */
[----:B------:R-:W-:Y:S01]  /*a240*/  HMMA.16816.F32 R180, R204, R22, R180 ;  /* 0x00000016ccb4723c */ /* 0x000fe200000018b4 */
[----:B------:R-:W3:Y:S07]  /*a250*/  LDSM.16.M88.4 R20, [R198+0x14800] ;  /* 0x01480000c614783b */ /* 0x000eee0000000200 */
[C---:B------:R-:W-:Y:S08]  /*a260*/  HMMA.16816.F32 R176, R232.reuse, R236, R176 ;  /* 0x000000ece8b0723c */ /* 0x040ff000000018b0 */
[----:B------:R-:W-:Y:S01]  /*a270*/  HMMA.16816.F32 R172, R232, R238, R172 ;  /* 0x000000eee8ac723c */ /* 0x000fe200000018ac */
[----:B------:R-:W4:Y:S04]  /*a280*/  LDSM.16.M88.4 R232, [R227+UR5+0x15800] ;  /* 0x01580005e3e8783b */ /* 0x000f280008000200 */
[----:B------:R-:W-:Y:S03]  /*a290*/  LDSM.16.M88.4 R236, [R213+0xc000] ;  /* 0x00c00000d5ec783b */ /* 0x000fe60000000200 */
[----:B-1----:R-:W-:Y:S08]  /*a2a0*/  HMMA.16816.F32 R16, R32, R28, R16 ;  /* 0x0000001c2010723c */ /* 0x002ff00000001810 */
[C---:B------:R-:W-:Y:S08]  /*a2b0*/  HMMA.16816.F32 R176, R204.reuse, R208, R176 ;  /* 0x000000d0ccb0723c */ /* 0x040ff000000018b0 */
[----:B------:R-:W-:Y:S01]  /*a2c0*/  HMMA.16816.F32 R172, R204, R210, R172 ;  /* 0x000000d2ccac723c */ /* 0x000fe200000018ac */
[----:B------:R-:W1:Y:S04]  /*a2d0*/  LDSM.16.M88.4 R208, [R198+0x15000] ;  /* 0x01500000c6d0783b */ /* 0x000e680000000200 */
[----:B------:R-:W1:Y:S03]  /*a2e0*/  LDSM.16.M88.4 R204, [R198+0x15800] ;  /* 0x01580000c6cc783b */ /* 0x000e660000000200 */
        /* <DEDUP_REMOVED lines=8> */
[C---:B--2---:R-:W-:Y:S08]  /*a370*/  HMMA.16816.F32 R16, R168.reuse, R24, R16 ;  /* 0x00000018a810723c */ /* 0x044ff00000001810 */
[C---:B------:R-:W-:Y:S01]  /*a380*/  HMMA.16816.F32 R12, R168.reuse, R26, R12 ;  /* 0x0000001aa80c723c */ /* 0x040fe2000000180c */
[----:B------:R-:W2:Y:S07]  /*a390*/  LDSM.16.M88.4 R24, [R164+0x15000] ;  /* 0x01500000a418783b */ /* 0x000eae0000000200 */
[C---:B---3--:R-:W-:Y:S08]  /*a3a0*/  HMMA.16816.F32 R200, R168.reuse, R20, R200 ;  /* 0x00000014a8c8723c */ /* 0x048ff000000018c8 */
[----:B------:R-:W-:Y:S01]  /*a3b0*/  HMMA.16816.F32 R188, R168, R22, R188 ;  /* 0x00000016a8bc723c */ /* 0x000fe200000018bc */
        /* <DEDUP_REMOVED lines=9> */
[----:B------:R-:W-:Y:S01]  /*a450*/  HMMA.16816.F32 R172, R168, R206, R172 ;  /* 0x000000cea8ac723c */ /* 0x000fe200000018ac */
[----:B------:R-:W1:Y:S04]  /*a460*/  LDSM.16.M88.4 R204, [R3+0x15000] ;  /* 0x0150000003cc783b */ /* 0x000e680000000200 */
[----:B------:R-:W1:Y:S03]  /*a470*/  LDSM.16.M88.4 R168, [R3+0x15800] ;  /* 0x0158000003a8783b */ /* 0x000e660000000200 */
[C---:B-----5:R-:W-:Y:S08]  /*a480*/  HMMA.16816.F32 R16, R8.reuse, R28, R16 ;  /* 0x0000001c0810723c */ /* 0x060ff00000001810 */
[C---:B------:R-:W-:Y:S01]  /*a490*/  HMMA.16816.F32 R12, R8.reuse, R30, R12 ;  /* 0x0000001e080c723c */ /* 0x040fe2000000180c */
[----:B------:R-:W-:Y:S07]  /*a4a0*/  LDSM.16.M88.4 R28, [R227+UR5+0x16000] ;  /* 0x01600005e31c783b */ /* 0x000fee0008000200 */
[C---:B------:R-:W-:Y:S08]  /*a4b0*/  HMMA.16816.F32 R200, R8.reuse, R4, R200 ;  /* 0x0000000408c8723c */ /* 0x040ff000000018c8 */
[C---:B------:R-:W-:Y:S01]  /*a4c0*/  HMMA.16816.F32 R188, R8.reuse, R6, R188 ;  /* 0x0000000608bc723c */ /* 0x040fe200000018bc */
[----:B------:R-:W5:Y:S07]  /*a4d0*/  LDSM.16.M88.4 R4, [R230+0xc000] ;  /* 0x00c00000e604783b */ /* 0x000f6e0000000200 */
[C---:B--2---:R-:W-:Y:S08]  /*a4e0*/  HMMA.16816.F32 R184, R8.reuse, R24, R184 ;  /* 0x0000001808b8723c */ /* 0x044ff000000018b8 */
[C---:B------:R-:W-:Y:S01]  /*a4f0*/  HMMA.16816.F32 R180, R8.reuse, R26, R180 ;  /* 0x0000001a08b4723c */ /* 0x040fe200000018b4 */
[----:B------:R-:W2:Y:S07]  /*a500*/  LDSM.16.M88.4 R24, [R227+UR5+0x16800] ;  /* 0x01680005e318783b */ /* 0x000eae0008000200 */
[C---:B---3--:R-:W-:Y:S08]  /*a510*/  HMMA.16816.F32 R176, R8.reuse, R20, R176 ;  /* 0x0000001408b0723c */ /* 0x048ff000000018b0 */
[----:B------:R-:W-:Y:S01]  /*a520*/  HMMA.16816.F32 R172, R8, R22, R172 ;  /* 0x0000001608ac723c */ /* 0x000fe200000018ac */
[----:B------:R-:W3:Y:S04]  /*a530*/  LDSM.16.M88.4 R20, [R227+UR5+0x17000] ;  /* 0x01700005e314783b */ /* 0x000ee80008000200 */
[----:B------:R-:W3:Y:S03]  /*a540*/  LDSM.16.M88.4 R8, [R227+UR5+0x17800] ;  /* 0x01780005e308783b */ /* 0x000ee60008000200 */
[C---:B----4-:R-:W-:Y:S08]  /*a550*/  HMMA.16816.F32 R16, R32.reuse, R232, R16 ;  /* 0x000000e82010723c */ /* 0x050ff00000001810 */
[C---:B------:R-:W-:Y:S01]  /*a560*/  HMMA.16816.F32 R12, R32.reuse, R234, R12 ;  /* 0x000000ea200c723c */ /* 0x040fe2000000180c */
[----:B------:R-:W-:Y:S07]  /*a570*/  LDSM.16.M88.4 R232, [R198+0x16800] ;  /* 0x01680000c6e8783b */ /* 0x000fee0000000200 */
[C---:B-1----:R-:W-:Y:S08]  /*a580*/  HMMA.16816.F32 R200, R32.reuse, R208, R200 ;  /* 0x000000d020c8723c */ /* 0x042ff000000018c8 */
[C---:B------:R-:W-:Y:S01]  /*a590*/  HMMA.16816.F32 R188, R32.reuse, R210, R188 ;  /* 0x000000d220bc723c */ /* 0x040fe200000018bc */
[----:B------:R-:W-:Y:S07]  /*a5a0*/  LDSM.16.M88.4 R208, [R198+0x17000] ;  /* 0x01700000c6d0783b */ /* 0x000fee0000000200 */
[C---:B------:R-:W-:Y:S08]  /*a5b0*/  HMMA.16816.F32 R184, R32.reuse, R204, R184 ;  /* 0x000000cc20b8723c */ /* 0x040ff000000018b8 */
[C---:B------:R-:W-:Y:S01]  /*a5c0*/  HMMA.16816.F32 R180, R32.reuse, R206, R180 ;  /* 0x000000ce20b4723c */ /* 0x040fe200000018b4 */
[----:B------:R-:W1:Y:S07]  /*a5d0*/  LDSM.16.M88.4 R204, [R198+0x17800] ;  /* 0x01780000c6cc783b */ /* 0x000e6e0000000200 */
[C---:B------:R-:W-:Y:S08]  /*a5e0*/  HMMA.16816.F32 R176, R32.reuse, R168, R176 ;  /* 0x000000a820b0723c */ /* 0x040ff000000018b0 */
[----:B------:R-:W-:Y:S01]  /*a5f0*/  HMMA.16816.F32 R172, R32, R170, R172 ;  /* 0x000000aa20ac723c */ /* 0x000fe200000018ac */
[----:B------:R-:W-:Y:S04]  /*a600*/  LDSM.16.M88.4 R168, [R199+0xc000] ;  /* 0x00c00000c7a8783b */ /* 0x000fe80000000200 */
[----:B------:R-:W4:Y:S03]  /*a610*/  LDSM.16.M88.4 R32, [R164+0x16000] ;  /* 0x01600000a420783b */ /* 0x000f260000000200 */
[C---:B-----5:R-:W-:Y:S08]  /*a620*/  HMMA.16816.F32 R16, R4.reuse, R28, R16 ;  /* 0x0000001c0410723c */ /* 0x060ff00000001810 */
        /* <DEDUP_REMOVED lines=14> */
[----:B-1----:R-:W-:Y:S08]  /*a710*/  HMMA.16816.F32 R176, R236, R204, R176 ;  /* 0x000000ccecb0723c */ /* 0x002ff000000018b0 */
[----:B----4-:R-:W-:Y:S08]  /*a720*/  HMMA.16816.F32 R16, R168, R32, R16 ;  /* 0x00000020a810723c */ /* 0x010ff00000001810 */
[C---:B------:R-:W-:Y:S08]  /*a730*/  HMMA.16816.F32 R172, R236.reuse, R206, R172 ;  /* 0x000000ceecac723c */ /* 0x040ff000000018ac */
[C---:B------:R-:W-:Y:S08]  /*a740*/  HMMA.16816.F32 R180, R236.reuse, R210, R180 ;  /* 0x000000d2ecb4723c */ /* 0x040ff000000018b4 */
[C---:B------:R-:W-:Y:S01]  /*a750*/  HMMA.16816.F32 R184, R236.reuse, R208, R184 ;  /* 0x000000d0ecb8723c */ /* 0x040fe200000018b8 */
[----:B------:R-:W1:Y:S07]  /*a760*/  LDSM.16.M88.4 R208, [R3+0x16800] ;  /* 0x0168000003d0783b */ /* 0x000e6e0000000200 */
[C---:B------:R-:W-:Y:S08]  /*a770*/  HMMA.16816.F32 R200, R236.reuse, R232, R200 ;  /* 0x000000e8ecc8723c */ /* 0x040ff000000018c8 */
[----:B------:R-:W-:Y:S08]  /*a780*/  HMMA.16816.F32 R188, R236, R234, R188 ;  /* 0x000000eaecbc723c */ /* 0x000ff000000018bc */
[----:B------:R-:W-:Y:S08]  /*a790*/  HMMA.16816.F32 R12, R168, R34, R12 ;  /* 0x00000022a80c723c */ /* 0x000ff0000000180c */
[----:B--2---:R-:W-:Y:S01]  /*a7a0*/  HMMA.16816.F32 R16, R8, R4, R16 ;  /* 0x000000040810723c */ /* 0x004fe20000001810 */
[----:B------:R-:W-:-:S05]  /*a7b0*/  IMAD.SHL.U32 R4, R166, 0x2, RZ ;  /* 0x00000002a6047824 */ /* 0x000fca00078e00ff */
[----:B------:R-:W-:Y:S02]  /*a7c0*/  LOP3.LUT R4, R4, 0x6, RZ, 0xc0, !PT ;  /* 0x0000000604047812 */ /* 0x000fe400078ec0ff */
[C---:B------:R-:W-:Y:S08]  /*a7d0*/  HMMA.16816.F32 R176, R168.reuse, R20, R176 ;  /* 0x00000014a8b0723c */ /* 0x040ff000000018b0 */
[C---:B------:R-:W-:Y:S01]  /*a7e0*/  HMMA.16816.F32 R172, R168.reuse, R22, R172 ;  /* 0x00000016a8ac723c */ /* 0x040fe200000018ac */
[----:B------:R-:W2:Y:S07]  /*a7f0*/  LDSM.16.M88.4 R20, [R3+0x17000] ;  /* 0x017000000314783b */ /* 0x000eae0000000200 */
[----:B------:R-:W-:Y:S01]  /*a800*/  HMMA.16816.F32 R180, R168, R26, R180 ;  /* 0x0000001aa8b4723c */ /* 0x000fe200000018b4 */
[----:B------:R-:W-:-:S04]  /*a810*/  IMAD.U32 R26, RZ, RZ, UR15 ;  /* 0x0000000fff1a7e24 */ /* 0x000fc8000f8e00ff */
[----:B------:R-:W-:-:S03]  /*a820*/  IMAD R26, R26, 0x40, R4 ;  /* 0x000000401a1a7824 */ /* 0x000fc600078e0204 */
[C---:B------:R-:W-:Y:S01]  /*a830*/  HMMA.16816.F32 R200, R168.reuse, R28, R200 ;  /* 0x0000001ca8c8723c */ /* 0x040fe200000018c8 */
[C---:B------:R-:W-:Y:S02]  /*a840*/  VIADD R4, R26.reuse, 0xffffff40 ;  /* 0xffffff401a047836 */ /* 0x040fe40000000000 */
[C---:B------:R-:W-:Y:S02]  /*a850*/  VIADD R5, R26.reuse, 0xffffff48 ;  /* 0xffffff481a057836 */ /* 0x040fe40000000000 */
[----:B------:R-:W-:Y:S01]  /*a860*/  VIADD R27, R26, 0xffffff50 ;  /* 0xffffff501a1b7836 */ /* 0x000fe20000000000 */
[C---:B------:R-:W-:Y:S02]  /*a870*/  ISETP.GE.AND P1, PT, R4.reuse, R195, PT ;  /* 0x000000c30400720c */ /* 0x040fe40003f26270 */
[----:B------:R-:W-:Y:S01]  /*a880*/  HMMA.16816.F32 R188, R168, R30, R188 ;  /* 0x0000001ea8bc723c */ /* 0x000fe200000018bc */
[----:B------:R-:W-:Y:S02]  /*a890*/  ISETP.GE.AND P0, PT, R4, R194, PT ;  /* 0x000000c20400720c */ /* 0x000fe40003f06270 */
[----:B------:R-:W-:-:S02]  /*a8a0*/  FSEL R16, R16, -INF , !P1 ;  /* 0xff80000010107808 */ /* 0x000fc40004800000 */
[C---:B------:R-:W-:Y:S02]  /*a8b0*/  ISETP.GE.AND P3, PT, R5.reuse, R195, PT ;  /* 0x000000c30500720c */ /* 0x040fe40003f66270 */
[----:B------:R-:W-:Y:S01]  /*a8c0*/  ISETP.GE.AND P1, PT, R5, R194, PT ;  /* 0x000000c20500720c */ /* 0x000fe20003f26270 */
[----:B------:R-:W-:Y:S01]  /*a8d0*/  HMMA.16816.F32 R12, R8, R6, R12 ;  /* 0x00000006080c723c */ /* 0x000fe2000000180c */
[----:B------:R-:W-:Y:S01]  /*a8e0*/  VIADD R6, R26, 0xffffff41 ;  /* 0xffffff411a067836 */ /* 0x000fe20000000000 */
[----:B------:R-:W-:-:S04]  /*a8f0*/  FSEL R18, R18, -INF , !P0 ;  /* 0xff80000012127808 */ /* 0x000fc80004000000 */
[C---:B------:R-:W-:Y:S02]  /*a900*/  ISETP.GE.AND P2, PT, R6.reuse, R195, PT ;  /* 0x000000c30600720c */ /* 0x040fe40003f46270 */
[----:B------:R-:W-:Y:S01]  /*a910*/  HMMA.16816.F32 R184, R168, R24, R184 ;  /* 0x00000018a8b8723c */ /* 0x000fe200000018b8 */
[----:B------:R-:W-:Y:S01]  /*a920*/  ISETP.GE.AND P4, PT, R6, R194, PT ;  /* 0x000000c20600720c */ /* 0x000fe20003f86270 */
[----:B------:R-:W-:Y:S01]  /*a930*/  VIADD R24, R26, 0xffffff49 ;  /* 0xffffff491a187836 */ /* 0x000fe20000000000 */
[----:B------:R3:W4:Y:S01]  /*a940*/  LDSM.16.M88.4 R4, [R3+0x17800] ;  /* 0x017800000304783b */ /* 0x0007220000000200 */
[----:B------:R-:W-:Y:S01]  /*a950*/  FSEL R17, R17, -INF , !P2 ;  /* 0xff80000011117808 */ /* 0x000fe20005000000 */
[----:B------:R-:W-:-:S04]  /*a960*/  DEPBAR.LE SB0, 0x0 ;  /* 0x000080000000791a */ /* 0x000fc80000000000 */
[C---:B-1----:R-:W-:Y:S01]  /*a970*/  HMMA.16816.F32 R200, R8.reuse, R208, R200 ;  /* 0x000000d008c8723c */ /* 0x042fe200000018c8 */
[----:B------:R-:W-:Y:S02]  /*a980*/  FSEL R19, R19, -INF , !P4 ;  /* 0xff80000013137808 */ /* 0x000fe40006000000 */
[----:B------:R-:W-:Y:S01]  /*a990*/  FSEL R25, R12, -INF , !P3 ;  /* 0xff8000000c197808 */ /* 0x000fe20005800000 */
[----:B------:R-:W-:Y:S01]  /*a9a0*/  VIADD R12, R26, 0xffffff58 ;  /* 0xffffff581a0c7836 */ /* 0x000fe20000000000 */
[C---:B------:R-:W-:Y:S02]  /*a9b0*/  ISETP.GE.AND P2, PT, R24.reuse, R194, PT ;  /* 0x000000c21800720c */ /* 0x040fe40003f46270 */
[-C--:B------:R-:W-:Y:S01]  /*a9c0*/  ISETP.GE.AND P4, PT, R27, R195.reuse, PT ;  /* 0x000000c31b00720c */ /* 0x080fe20003f86270 */
[----:B------:R-:W-:Y:S01]  /*a9d0*/  HMMA.16816.F32 R188, R8, R210, R188 ;  /* 0x000000d208bc723c */ /* 0x000fe200000018bc */
[----:B------:R-:W-:Y:S01]  /*a9e0*/  BAR.SYNC.DEFER_BLOCKING 0x0 ;  /* 0x0000000000007b1d */ /* 0x000fe20000010000 */
[----:B------:R-:W-:-:S02]  /*a9f0*/  ISETP.GE.AND P0, PT, R24, R195, PT ;  /* 0x000000c31800720c */ /* 0x000fc40003f06270 */
[----:B------:R-:W-:Y:S02]  /*aa00*/  ISETP.GE.AND P3, PT, R27, R194, PT ;  /* 0x000000c21b00720c */ /* 0x000fe40003f66270 */
[----:B------:R-:W-:Y:S02]  /*aa10*/  FSEL R24, R15, -INF , !P2 ;  /* 0xff8000000f187808 */ /* 0x000fe40005000000 */
[----:B--2---:R-:W-:Y:S01]  /*aa20*/  HMMA.16816.F32 R184, R8, R20, R184 ;  /* 0x0000001408b8723c */ /* 0x004fe200000018b8 */
[----:B---3--:R-:W-:Y:S01]  /*aa30*/  VIADD R3, R26, 0xffffff51 ;  /* 0xffffff511a037836 */ /* 0x008fe20000000000 */
[----:B------:R-:W-:Y:S02]  /*aa40*/  FSEL R27, R14, -INF , !P1 ;  /* 0xff8000000e1b7808 */ /* 0x000fe40004800000 */
[----:B------:R-:W-:Y:S02]  /*aa50*/  FSEL R171, R200, -INF , !P4 ;  /* 0xff800000c8ab7808 */ /* 0x000fe40006000000 */
[----:B------:R-:W-:-:S02]  /*aa60*/  FSEL R28, R13, -INF , !P0 ;  /* 0xff8000000d1c7808 */ /* 0x000fc40004000000 */
[CC--:B------:R-:W-:Y:S01]  /*aa70*/  ISETP.GE.AND P2, PT, R12.reuse, R195.reuse, PT ;  /* 0x000000c30c00720c */ /* 0x0c0fe20003f46270 */
[C---:B------:R-:W-:Y:S01]  /*aa80*/  HMMA.16816.F32 R180, R8.reuse, R22, R180 ;  /* 0x0000001608b4723c */ /* 0x040fe200000018b4 */
[-C--:B------:R-:W-:Y:S01]  /*aa90*/  ISETP.GE.AND P4, PT, R12, R194.reuse, PT ;  /* 0x000000c20c00720c */ /* 0x080fe20003f86270 */
[C---:B------:R-:W-:Y:S01]  /*aaa0*/  VIADD R12, R26.reuse, 0xffffff60 ;  /* 0xffffff601a0c7836 */ /* 0x040fe20000000000 */
[C---:B------:R-:W-:Y:S02]  /*aab0*/  ISETP.GE.AND P1, PT, R3.reuse, R195, PT ;  /* 0x000000c30300720c */ /* 0x040fe40003f26270 */
[----:B------:R-:W-:Y:S01]  /*aac0*/  ISETP.GE.AND P0, PT, R3, R194, PT ;  /* 0x000000c20300720c */ /* 0x000fe20003f06270 */
[----:B------:R-:W-:Y:S01]  /*aad0*/  VIADD R3, R26, 0xffffff59 ;  /* 0xffffff591a037836 */ /* 0x000fe20000000000 */
[----:B------:R-:W-:Y:S02]  /*aae0*/  FSEL R206, R188, -INF , !P2 ;  /* 0xff800000bcce7808 */ /* 0x000fe40005000000 */
[----:B------:R-:W-:Y:S01]  /*aaf0*/  FSEL R168, R203, -INF , !P0 ;  /* 0xff800000cba87808 */ /* 0x000fe20004000000 */
[----:B----4-:R-:W-:Y:S01]  /*ab00*/  HMMA.16816.F32 R172, R8, R6, R172 ;  /* 0x0000000608ac723c */ /* 0x010fe200000018ac */
[----:B------:R-:W-:-:S02]  /*ab10*/  FSEL R205, R201, -INF , !P1 ;  /* 0xff800000c9cd7808 */ /* 0x000fc40004800000 */
[CC--:B------:R-:W-:Y:S02]  /*ab20*/  ISETP.GE.AND P0, PT, R12.reuse, R195.reuse, PT ;  /* 0x000000c30c00720c */ /* 0x0c0fe40003f06270 */
[-C--:B------:R-:W-:Y:S01]  /*ab30*/  ISETP.GE.AND P2, PT, R12, R194.reuse, PT ;  /* 0x000000c20c00720c */ /* 0x080fe20003f46270 */
[----:B------:R-:W-:Y:S01]  /*ab40*/  VIADD R12, R26, 0xffffff68 ;  /* 0xffffff681a0c7836 */ /* 0x000fe20000000000 */
[C---:B------:R-:W-:Y:S02]  /*ab50*/  ISETP.GE.AND P1, PT, R3.reuse, R194, PT ;  /* 0x000000c20300720c */ /* 0x040fe40003f26270 */
[----:B------:R-:W-:Y:S02]  /*ab60*/  FSEL R169, R202, -INF , !P3 ;  /* 0xff800000caa97808 */ /* 0x000fe40005800000 */
[----:B------:R-:W-:Y:S01]  /*ab70*/  ISETP.GE.AND P3, PT, R3, R195, PT ;  /* 0x000000c30300720c */ /* 0x000fe20003f66270 */
[----:B------:R-:W-:Y:S01]  /*ab80*/  VIADD R3, R26, 0xffffff61 ;  /* 0xffffff611a037836 */ /* 0x000fe20000000000 */
[----:B------:R-:W-:-:S02]  /*ab90*/  FSEL R170, R191, -INF , !P1 ;  /* 0xff800000bfaa7808 */ /* 0x000fc40004800000 */
[----:B------:R-:W-:Y:S02]  /*aba0*/  FSEL R200, R184, -INF , !P0 ;  /* 0xff800000b8c87808 */ /* 0x000fe40004000000 */
[CC--:B------:R-:W-:Y:S02]  /*abb0*/  ISETP.GE.AND P1, PT, R12.reuse, R195.reuse, PT ;  /* 0x000000c30c00720c */ /* 0x0c0fe40003f26270 */
[----:B------:R-:W-:Y:S02]  /*abc0*/  ISETP.GE.AND P0, PT, R12, R194, PT ;  /* 0x000000c20c00720c */ /* 0x000fe40003f06270 */
[----:B------:R-:W-:Y:S01]  /*abd0*/  HMMA.16816.F32 R12, R8, R4, R176 ;  /* 0x00000004080c723c */ /* 0x000fe200000018b0 */
[----:B------:R-:W-:Y:S01]  /*abe0*/  FSEL R204, R190, -INF , !P4 ;  /* 0xff800000becc7808 */ /* 0x000fe20006000000 */
[----:B------:R-:W-:Y:S01]  /*abf0*/  VIADD R4, R26, 0xffffff70 ;  /* 0xffffff701a047836 */ /* 0x000fe20000000000 */
[----:B------:R-:W-:Y:S02]  /*ac00*/  FSEL R207, R189, -INF , !P3 ;  /* 0xff800000bdcf7808 */ /* 0x000fe40005800000 */
[----:B------:R-:W-:-:S02]  /*ac10*/  ISETP.GE.AND P4, PT, R3, R195, PT ;  /* 0x000000c30300720c */ /* 0x000fc40003f86270 */
        /* <DEDUP_REMOVED lines=8> */
[----:B------:R-:W-:Y:S02]  /*aca0*/  FSEL R201, R180, -INF , !P1 ;  /* 0xff800000b4c97808 */ /* 0x000fe40004800000 */
[C---:B------:R-:W-:Y:S02]  /*acb0*/  ISETP.GE.AND P3, PT, R4.reuse, R195, PT ;  /* 0x000000c30400720c */ /* 0x040fe40003f66270 */
[----:B------:R-:W-:Y:S02]  /*acc0*/  ISETP.GE.AND P1, PT, R4, R194, PT ;  /* 0x000000c20400720c */ /* 0x000fe40003f26270 */
[----:B------:R-:W-:Y:S02]  /*acd0*/  FSEL R178, R182, -INF , !P0 ;  /* 0xff800000b6b27808 */ /* 0x000fe40004000000 */
[----:B------:R-:W-:Y:S02]  /*ace0*/  FSEL R203, R181, -INF , !P2 ;  /* 0xff800000b5cb7808 */ /* 0x000fe40005000000 */
[----:B------:R-:W-:-:S02]  /*acf0*/  FMNMX3.FTZ R4, R193, R16, R17, !PT ;  /* 0x00000010c1047276 */ /* 0x000fc40007810011 */
[C---:B------:R-:W-:Y:S02]  /*ad00*/  ISETP.GE.AND P0, PT, R3.reuse, R195, PT ;  /* 0x000000c30300720c */ /* 0x040fe40003f06270 */
[----:B------:R-:W-:Y:S01]  /*ad10*/  ISETP.GE.AND P2, PT, R3, R194, PT ;  /* 0x000000c20300720c */ /* 0x000fe20003f46270 */
[----:B------:R-:W-:Y:S01]  /*ad20*/  VIADD R3, R26, 0xffffff78 ;  /* 0xffffff781a037836 */ /* 0x000fe20000000000 */
[----:B------:R-:W-:Y:S01]  /*ad30*/  FMNMX3.FTZ R4, R4, R25, R28, !PT ;  /* 0x0000001904047276 */ /* 0x000fe2000781001c */
        /* <DEDUP_REMOVED lines=11> */
[----:B------:R-:W-:Y:S02]  /*adf0*/  FSEL R191, R12, -INF , !P3 ;  /* 0xff8000000cbf7808 */ /* 0x000fe40005800000 */
[----:B------:R-:W-:Y:S02]  /*ae00*/  ISETP.GE.AND P3, PT, R26, R195, PT ;  /* 0x000000c31a00720c */ /* 0x000fe40003f66270 */
[----:B------:R-:W-:Y:S02]  /*ae10*/  FSEL R190, R13, -INF , !P0 ;  /* 0xff8000000dbe7808 */ /* 0x000fe40004000000 */
[----:B------:R-:W-:Y:S01]  /*ae20*/  FMNMX3.FTZ R8, R3, R204, R170, !PT ;  /* 0x000000cc03087276 */ /* 0x000fe200078100aa */
[----:B------:R-:W-:Y:S01]  /*ae30*/  IMAD.U32 R3, RZ, RZ, UR6 ;  /* 0x00000006ff037e24 */ /* 0x000fe2000f8e00ff */
[----:B------:R-:W-:-:S02]  /*ae40*/  FMNMX3.FTZ R4, R4, R201, R203, !PT ;  /* 0x000000c904047276 */ /* 0x000fc400078100cb */
        /* <DEDUP_REMOVED lines=39> */
.L_x_849:
[----:B------:R-:W-:Y:S01]  /*b0c0*/  FMNMX3.FTZ R5, R8, R182, R185, !PT ;  /* 0x000000b608057276 */ /* 0x000fe200078100b9 */
[----:B------:R-:W2:Y:S01]  /*b0d0*/  SHFL.BFLY PT, R6, R7, 0x2, 0x1f ;  /* 0x0c401f0007067f89 */ /* 0x000ea200000e0000 */
[----:B------:R-:W-:Y:S01]  /*b0e0*/  LOP3.LUT R3, R3, UR25, R225, 0x96, !PT ;  /* 0x0000001903037c12 */ /* 0x000fe2000f8e96e1 */
[----:B------:R-:W-:Y:S01]  /*b0f0*/  UIADD3 UR11, UPT, UPT, UR25, 0x76cf5d0a, URZ ;  /* 0x76cf5d0a190b7890 */ /* 0x000fe2000fffe0ff */
[----:B------:R-:W-:Y:S01]  /*b100*/  FMNMX3.FTZ R5, R5, R184, R183, !PT ;  /* 0x000000b805057276 */ /* 0x000fe200078100b7 */
[----:B------:R-:W-:Y:S01]  /*b110*/  UIADD3 UR10, UPT, UPT, UR25, 0x32370b8f, URZ ;  /* 0x32370b8f190a7890 */ /* 0x000fe2000fffe0ff */
[----:B------:R-:W-:Y:S01]  /*b120*/  SEL R211, R212, 0xffffffe0, !P6 ;  /* 0xffffffe0d4d37807 */ /* 0x000fe20007000000 */
[----:B------:R-:W-:Y:S01]  /*b130*/  IMAD.WIDE.U32 R174, R3, -0x326172a9, RZ ;  /* 0xcd9e8d5703ae7825 */ /* 0x000fe200078e00ff */
[----:B------:R-:W-:Y:S01]  /*b140*/  UIADD3 UR7, UPT, UPT, UR25, -0x56f99767, URZ ;  /* 0xa906689919077890 */ /* 0x000fe2000fffe0ff */
[----:B------:R-:W3:Y:S01]  /*b150*/  SHFL.BFLY PT, R4, R5, 0x2, 0x1f ;  /* 0x0c401f0005047f89 */ /* 0x000ee200000e0000 */
[----:B------:R-:W-:Y:S01]  /*b160*/  UIADD3 UR8, UPT, UPT, UR25, -0x126145ec, URZ ;  /* 0xed9eba1419087890 */ /* 0x000fe2000fffe0ff */
[----:B------:R-:W-:Y:S01]  /*b170*/  IADD3 R180, PT, PT, R211, R2, RZ ;  /* 0x00000002d3b47210 */ /* 0x000fe20007ffe0ff */
[----:B------:R-:W4:Y:S01]  /*b180*/  LDCU UR19, c[0x0][0x45c] ;  /* 0x00008b80ff1377ac */ /* 0x000f220008000800 */
[----:B------:R-:W-:Y:S01]  /*b190*/  LOP3.LUT R3, R228, UR18, R175, 0x96, !PT ;  /* 0x00000012e4037c12 */ /* 0x000fe2000f8e96af */
[----:B-1----:R-:W-:Y:S01]  /*b1a0*/  LDSM.16.MT88.4 R12, [R2+0x18000] ;  /* 0x01800000020c783b */ /* 0x002fe20000004200 */
[----:B------:R-:W-:Y:S01]  /*b1b0*/  LOP3.LUT R174, R174, UR17, R221, 0x96, !PT ;  /* 0x00000011aeae7c12 */ /* 0x000fe2000f8e96dd */
[----:B------:R-:W-:Y:S01]  /*b1c0*/  UIADD3 UR6, UPT, UPT, UR25, 0x646e171e, URZ ;  /* 0x646e171e19067890 */ /* 0x000fe2000fffe0ff */
[----:B------:R-:W-:Y:S01]  /*b1d0*/  IADD3 R213, PT, PT, R2, 0x18040, RZ ;  /* 0x0001804002d57810 */ /* 0x000fe20007ffe0ff */
[----:B------:R-:W-:Y:S01]  /*b1e0*/  IMAD.WIDE.U32 R230, R3, -0x2daee0ad, RZ ;  /* 0xd2511f5303e67825 */ /* 0x000fe200078e00ff */
[----:B------:R-:W-:Y:S01]  /*b1f0*/  LDSM.16.MT88.4 R20, [R180+0x18000] ;  /* 0x01800000b414783b */ /* 0x000fe20000004200 */
[----:B------:R-:W-:-:S02]  /*b200*/  UIADD3 UR4, UPT, UPT, UR4, -0x5, URZ ;  /* 0xfffffffb04047890 */ /* 0x000fc4000fffe0ff */
[----:B------:R-:W-:Y:S01]  /*b210*/  IMAD.WIDE.U32 R174, R174, -0x2daee0ad, RZ ;  /* 0xd2511f53aeae7825 */ /* 0x000fe200078e00ff */
[----:B------:R-:W-:Y:S02]  /*b220*/  LOP3.LUT R3, R222, UR11, R231, 0x96, !PT ;  /* 0x0000000bde037c12 */ /* 0x000fe4000f8e96e7 */
[----:B--2---:R-:W-:Y:S02]  /*b230*/  FMNMX.FTZ R6, R7, R6, !PT ;  /* 0x0000000607067209 */ /* 0x004fe40007810000 */
[----:B------:R-:W-:Y:S01]  /*b240*/  LOP3.LUT R230, R230, UR10, R175, 0x96, !PT ;  /* 0x0000000ae6e67c12 */ /* 0x000fe2000f8e96af */
[----:B------:R-:W-:Y:S02]  /*b250*/  IMAD.WIDE.U32 R172, R3, -0x326172a9, RZ ;  /* 0xcd9e8d5703ac7825 */ /* 0x000fe400078e00ff */
[----:B------:R-:W1:Y:S02]  /*b260*/  SHFL.BFLY PT, R164, R6, 0x1, 0x1f ;  /* 0x0c201f0006a47f89 */ /* 0x000e6400000e0000 */
[----:B------:R-:W-:Y:S01]  /*b270*/  IMAD.WIDE.U32 R230, R230, -0x326172a9, RZ ;  /* 0xcd9e8d57e6e67825 */ /* 0x000fe200078e00ff */
[----:B------:R-:W-:-:S02]  /*b280*/  LOP3.LUT R3, R220, UR16, R173, 0x96, !PT ;  /* 0x00000010dc037c12 */ /* 0x000fc4000f8e96ad */
[----:B---3--:R-:W-:Y:S02]  /*b290*/  FMNMX.FTZ R4, R5, R4, !PT ;  /* 0x0000000405047209 */ /* 0x008fe40007810000 */
[----:B------:R-:W-:Y:S01]  /*b2a0*/  LOP3.LUT R172, R172, UR13, R231, 0x96, !PT ;  /* 0x0000000dacac7c12 */ /* 0x000fe2000f8e96e7 */
[----:B------:R-:W-:Y:S02]  /*b2b0*/  IMAD.WIDE.U32 R8, R3, -0x2daee0ad, RZ ;  /* 0xd2511f5303087825 */ /* 0x000fe400078e00ff */
[----:B------:R-:W2:Y:S02]  /*b2c0*/  SHFL.BFLY PT, R3, R4, 0x1, 0x1f ;  /* 0x0c201f0004037f89 */ /* 0x000ea400000e0000 */
[----:B------:R-:W-:Y:S01]  /*b2d0*/  IMAD.WIDE.U32 R172, R172, -0x2daee0ad, RZ ;  /* 0xd2511f53acac7825 */ /* 0x000fe200078e00ff */
[----:B------:R-:W-:-:S04]  /*b2e0*/  LOP3.LUT R174, R174, UR8, R9, 0x96, !PT ;  /* 0x00000008aeae7c12 */ /* 0x000fc8000f8e9609 */
[----:B------:R-:W-:Y:S01]  /*b2f0*/  LOP3.LUT R5, R8, UR7, R173, 0x96, !PT ;  /* 0x0000000708057c12 */ /* 0x000fe2000f8e96ad */
[----:B------:R-:W-:-:S04]  /*b300*/  IMAD.WIDE.U32 R174, R174, -0x326172a9, RZ ;  /* 0xcd9e8d57aeae7825 */ /* 0x000fc800078e00ff */
[----:B------:R-:W-:Y:S01]  /*b310*/  IMAD.WIDE.U32 R10, R5, -0x326172a9, RZ ;  /* 0xcd9e8d57050a7825 */ /* 0x000fe200078e00ff */
[----:B-1----:R-:W-:Y:S02]  /*b320*/  FMNMX.FTZ R164, R6, R164, !PT ;  /* 0x000000a406a47209 */ /* 0x002fe40007810000 */
[----:B------:R-:W-:Y:S02]  /*b330*/  MOV R9, R10 ;  /* 0x0000000a00097202 */ /* 0x000fe40000000f00 */
[----:B------:R-:W-:Y:S01]  /*b340*/  PRMT R7, R10, 0x7771, RZ ;  /* 0x000077710a077816 */ /* 0x000fe200000000ff */
[C---:B----4-:R-:W-:Y:S01]  /*b350*/  FMUL.FTZ R189, R164.reuse, UR19 ;  /* 0x00000013a4bd7c20 */ /* 0x050fe20008410000 */
[----:B------:R-:W-:Y:S02]  /*b360*/  LOP3.LUT R9, R9, 0xff, RZ, 0xc0, !PT ;  /* 0x000000ff09097812 */ /* 0x000fe400078ec0ff */
[----:B------:R-:W-:Y:S02]  /*b370*/  FSETP.NEU.FTZ.AND P1, PT, R164, -INF , PT ;  /* 0xff800000a400780b */ /* 0x000fe40003f3d000 */
[----:B--2---:R-:W-:-:S02]  /*b380*/  FMNMX.FTZ R3, R4, R3, !PT ;  /* 0x0000000304037209 */ /* 0x004fc40007810000 */
[----:B------:R-:W-:Y:S02]  /*b390*/  PRMT R7, R9, 0x5410, R7 ;  /* 0x0000541009077816 */ /* 0x000fe40000000007 */
[C---:B------:R-:W-:Y:S01]  /*b3a0*/  FSETP.NEU.FTZ.AND P0, PT, R3.reuse, -INF , PT ;  /* 0xff8000000300780b */ /* 0x040fe20003f1d000 */
[C---:B------:R-:W-:Y:S01]  /*b3b0*/  FMUL.FTZ R188, R3.reuse, UR19 ;  /* 0x0000001303bc7c20 */ /* 0x040fe20008410000 */
[----:B------:R-:W-:Y:S02]  /*b3c0*/  FSEL R9, R164, RZ, P1 ;  /* 0x000000ffa4097208 */ /* 0x000fe40000800000 */
[----:B------:R-:W-:Y:S02]  /*b3d0*/  FSEL R208, R3, RZ, P0 ;  /* 0x000000ff03d07208 */ /* 0x000fe40000000000 */
[C---:B------:R-:W-:Y:S01]  /*b3e0*/  PRMT R8, R10.reuse, 0x7773, RZ ;  /* 0x000077730a087816 */ /* 0x040fe200000000ff */
[----:B------:R-:W-:Y:S01]  /*b3f0*/  FADD.FTZ R9, R193, -R9 ;  /* 0x80000009c1097221 */ /* 0x000fe20000010000 */
[----:B------:R-:W-:Y:S01]  /*b400*/  PRMT R6, R10, 0x7772, RZ ;  /* 0x000077720a067816 */ /* 0x000fe200000000ff */
[----:B------:R-:W-:Y:S01]  /*b410*/  FADD.FTZ R208, R165, -R208 ;  /* 0x800000d0a5d07221 */ /* 0x000fe20000010000 */
[----:B------:R-:W-:Y:S01]  /*b420*/  FSEL R189, R189, RZ, P1 ;  /* 0x000000ffbdbd7208 */ /* 0x000fe20000800000 */
[----:B------:R-:W-:Y:S01]  /*b430*/  FMUL.FTZ R9, R9, UR19 ;  /* 0x0000001309097c20 */ /* 0x000fe20008410000 */
[----:B------:R-:W-:Y:S01]  /*b440*/  PRMT R6, R6, 0x5410, R8 ;  /* 0x0000541006067816 */ /* 0x000fe20000000008 */
[----:B------:R-:W-:Y:S01]  /*b450*/  FMUL.FTZ R208, R208, UR19 ;  /* 0x00000013d0d07c20 */ /* 0x000fe20008410000 */
[----:B------:R-:W1:Y:S01]  /*b460*/  LDC R8, c[0x0][0x4f8] ;  /* 0x00013e00ff087b82 */ /* 0x000e620000000800 */
[--C-:B------:R-:W-:Y:S01]  /*b470*/  FFMA.FTZ R209, R16, UR19, -R189.reuse ;  /* 0x0000001310d17c23 */ /* 0x100fe200080108bd */
[----:B------:R-:W2:Y:S01]  /*b480*/  MUFU.EX2 R210, R9 ;  /* 0x0000000900d27308 */ /* 0x000ea20000000800 */
[----:B------:R-:W-:Y:S01]  /*b490*/  IADD3 R16, PT, PT, R2, 0x18000, RZ ;  /* 0x0001800002107810 */ /* 0x000fe20007ffe0ff */
[--C-:B------:R-:W-:Y:S01]  /*b4a0*/  FFMA.FTZ R197, R28, UR19, -R189.reuse ;  /* 0x000000131cc57c23 */ /* 0x100fe200080108bd */
[----:B------:R-:W-:Y:S01]  /*b4b0*/  FSEL R188, R188, RZ, P0 ;  /* 0x000000ffbcbc7208 */ /* 0x000fe20000000000 */
[----:B------:R-:W3:Y:S01]  /*b4c0*/  MUFU.EX2 R208, R208 ;  /* 0x000000d000d07308 */ /* 0x000ee20000000800 */
[----:B------:R-:W-:Y:S01]  /*b4d0*/  @P5 IADD3 R213, PT, PT, R16, -0x40, RZ ;  /* 0xffffffc010d55810 */ /* 0x000fe20007ffe0ff */
[--C-:B------:R-:W-:Y:S01]  /*b4e0*/  FFMA.FTZ R198, R25, UR19, -R189.reuse ;  /* 0x0000001319c67c23 */ /* 0x100fe200080108bd */
[----:B------:R-:W-:Y:S01]  /*b4f0*/  FFMA.FTZ R199, R17, UR19, -R189 ;  /* 0x0000001311c77c23 */ /* 0x000fe200080108bd */
[--C-:B------:R-:W-:Y:S01]  /*b500*/  FFMA.FTZ R24, R24, UR19, -R188.reuse ;  /* 0x0000001318187c23 */ /* 0x100fe200080108bc */
[--C-:B------:R-:W-:Y:S01]  /*b510*/  FFMA.FTZ R194, R27, UR19, -R188.reuse ;  /* 0x000000131bc27c23 */ /* 0x100fe200080108bc */
[----:B------:R-:W4:Y:S01]  /*b520*/  LDSM.16.MT88.4 R28, [R213] ;  /* 0x00000000d51c783b */ /* 0x000f220000004200 */
[--C-:B------:R-:W-:Y:S01]  /*b530*/  FFMA.FTZ R195, R18, UR19, -R188.reuse ;  /* 0x0000001312c37c23 */ /* 0x100fe200080108bc */
[----:B------:R5:W-:Y:S01]  /*b540*/  MUFU.EX2 R165, R24 ;  /* 0x0000001800a57308 */ /* 0x000be20000000800 */
[----:B------:R-:W-:Y:S01]  /*b550*/  FFMA.FTZ R193, R19, UR19, -R188 ;  /* 0x0000001313c17c23 */ /* 0x000fe200080108bc */
[----:B--2---:R-:W-:Y:S01]  /*b560*/  FMUL.FTZ R25, R45, R210 ;  /* 0x000000d22d197220 */ /* 0x004fe20000410000 */
[----:B------:R-:W-:Y:S01]  /*b570*/  LOP3.LUT R5, R174, UR9, R11, 0x96, !PT ;  /* 0x00000009ae057c12 */ /* 0x000fe2000f8e960b */
[----:B------:R-:W-:Y:S01]  /*b580*/  MUFU.EX2 R209, R209 ;  /* 0x000000d100d17308 */ /* 0x000fe20000000800 */
[----:B------:R-:W-:Y:S01]  /*b590*/  IADD3 R211, PT, PT, R211, R213, RZ ;  /* 0x000000d5d3d37210 */ /* 0x000fe20007ffe0ff */
[-C--:B---3--:R-:W-:Y:S01]  /*b5a0*/  FMUL.FTZ R26, R46, R208.reuse ;  /* 0x000000d02e1a7220 */ /* 0x088fe20000410000 */
[----:B------:R-:W-:Y:S01]  /*b5b0*/  FMUL.FTZ R27, R47, R208 ;  /* 0x000000d02f1b7220 */ /* 0x000fe20000410000 */
[C---:B------:R-:W-:Y:S01]  /*b5c0*/  LOP3.LUT R11, R5.reuse, 0xffff, RZ, 0xc0, !PT ;  /* 0x0000ffff050b7812 */ /* 0x040fe200078ec0ff */
[----:B------:R-:W-:Y:S01]  /*b5d0*/  MUFU.EX2 R199, R199 ;  /* 0x000000c700c77308 */ /* 0x000fe20000000800 */
[----:B------:R-:W-:Y:S01]  /*b5e0*/  PRMT R10, R5, 0x7632, R10 ;  /* 0x00007632050a7816 */ /* 0x000fe2000000000a */
[-C--:B------:R-:W-:Y:S01]  /*b5f0*/  FMUL.FTZ R16, R36, R210.reuse ;  /* 0x000000d224107220 */ /* 0x080fe20000410000 */
[-C--:B------:R-:W-:Y:S01]  /*b600*/  FMUL.FTZ R17, R37, R210.reuse ;  /* 0x000000d225117220 */ /* 0x080fe20000410000 */
[----:B------:R-:W-:Y:S01]  /*b610*/  MUFU.EX2 R198, R198 ;  /* 0x000000c600c67308 */ /* 0x000fe20000000800 */
[----:B-----5:R-:W-:Y:S01]  /*b620*/  FMUL.FTZ R24, R44, R210 ;  /* 0x000000d22c187220 */ /* 0x020fe20000410000 */
[-C--:B------:R-:W-:Y:S01]  /*b630*/  FMUL.FTZ R18, R38, R208.reuse ;  /* 0x000000d026127220 */ /* 0x080fe20000410000 */
[----:B------:R-:W2:Y:S01]  /*b640*/  LDSM.16.MT88.4 R44, [R2+0x1a000] ;  /* 0x01a00000022c783b */ /* 0x000ea20000004200 */
[----:B------:R-:W3:Y:S01]  /*b650*/  MUFU.EX2 R197, R197 ;  /* 0x000000c500c57308 */ /* 0x000ee20000000800 */
[----:B------:R-:W-:Y:S01]  /*b660*/  FMUL.FTZ R19, R39, R208 ;  /* 0x000000d027137220 */ /* 0x000fe20000410000 */
[----:B------:R-:W-:Y:S01]  /*b670*/  LOP3.LUT R4, R5, 0xff, RZ, 0xc0, !PT ;  /* 0x000000ff05047812 */ /* 0x000fe200078ec0ff */
[----:B------:R-:W5:Y:S01]  /*b680*/  LDSM.16.MT88.4 R36, [R211] ;  /* 0x00000000d324783b */ /* 0x000f620000004200 */
[----:B------:R-:W-:Y:S01]  /*b690*/  MUFU.EX2 R195, R195 ;  /* 0x000000c300c37308 */ /* 0x000fe20000000800 */
[----:B-1----:R-:W-:Y:S01]  /*b6a0*/  LOP3.LUT R8, R8, 0xff, RZ, 0xc0, !PT ;  /* 0x000000ff08087812 */ /* 0x002fe200078ec0ff */
[-C--:B------:R-:W-:Y:S01]  /*b6b0*/  FMUL.FTZ R40, R40, R210.reuse ;  /* 0x000000d228287220 */ /* 0x080fe20000410000 */
[----:B------:R-:W-:Y:S01]  /*b6c0*/  SHF.R.U32.HI R5, RZ, 0x18, R5 ;  /* 0x00000018ff057819 */ /* 0x000fe20000011605 */
[----:B------:R-:W1:Y:S01]  /*b6d0*/  MUFU.EX2 R194, R194 ;  /* 0x000000c200c27308 */ /* 0x000e620000000800 */
[----:B------:R-:W-:Y:S01]  /*b6e0*/  SHF.R.U32.HI R11, RZ, 0x8, R11 ;  /* 0x00000008ff0b7819 */ /* 0x000fe2000001160b */
[----:B------:R-:W-:Y:S01]  /*b6f0*/  FMUL.FTZ R41, R41, R210 ;  /* 0x000000d229297220 */ /* 0x000fe20000410000 */
[----:B------:R-:W-:Y:S01]  /*b700*/  LOP3.LUT R10, R10, 0xff, RZ, 0xc0, !PT ;  /* 0x000000ff0a0a7812 */ /* 0x000fe200078ec0ff */
[----:B------:R-:W4:Y:S01]  /*b710*/  MUFU.EX2 R193, R193 ;  /* 0x000000c100c17308 */ /* 0x000f220000000800 */
[----:B------:R-:W-:Y:S01]  /*b720*/  LEA R181, R8, R8, 0x10 ;  /* 0x0000000808b57211 */ /* 0x000fe200078e80ff */
[-C--:B------:R-:W-:Y:S01]  /*b730*/  FMUL.FTZ R42, R42, R208.reuse ;  /* 0x000000d02a2a7220 */ /* 0x080fe20000410000 */
[----:B------:R-:W-:Y:S01]  /*b740*/  PRMT R4, R4, 0x5410, R11 ;  /* 0x0000541004047816 */ /* 0x000fe2000000000b */
[----:B------:R-:W-:Y:S01]  /*b750*/  FMUL.FTZ R43, R43, R208 ;  /* 0x000000d02b2b7220 */ /* 0x000fe20000410000 */
[----:B------:R-:W-:Y:S01]  /*b760*/  PRMT R5, R10, 0x5410, R5 ;  /* 0x000054100a057816 */ /* 0x000fe20000000005 */
[-C--:B------:R-:W-:Y:S01]  /*b770*/  FMUL.FTZ R48, R48, R210.reuse ;  /* 0x000000d230307220 */ /* 0x080fe20000410000 */
[----:B------:R-:W-:Y:S01]  /*b780*/  LOP3.LUT R8, R6, 0xff00ff, RZ, 0xc0, !PT ;  /* 0x00ff00ff06087812 */ /* 0x000fe200078ec0ff */
[----:B------:R-:W-:Y:S01]  /*b790*/  FMUL.FTZ R49, R49, R210 ;  /* 0x000000d231317220 */ /* 0x000fe20000410000 */
[--C-:B------:R-:W-:Y:S01]  /*b7a0*/  HSET2.LE.AND R6, R7, R181.reuse, PT ;  /* 0x000000b507067233 */ /* 0x100fe20003803000 */
[-C--:B------:R-:W-:Y:S01]  /*b7b0*/  FMUL.FTZ R50, R50, R208.reuse ;  /* 0x000000d032327220 */ /* 0x080fe20000410000 */
[--C-:B------:R-:W-:Y:S01]  /*b7c0*/  HSET2.LE.AND R4, R4, R181.reuse, PT ;  /* 0x000000b504047233 */ /* 0x100fe20003803000 */
[----:B------:R-:W-:Y:S01]  /*b7d0*/  FMUL.FTZ R51, R51, R208 ;  /* 0x000000d033337220 */ /* 0x000fe20000410000 */
[--C-:B------:R-:W-:Y:S01]  /*b7e0*/  HSET2.LE.AND R7, R8, R181.reuse, PT ;  /* 0x000000b508077233 */ /* 0x100fe20003803000 */
[-C--:B------:R-:W-:Y:S01]  /*b7f0*/  FMUL.FTZ R64, R64, R210.reuse ;  /* 0x000000d240407220 */ /* 0x080fe20000410000 */
[----:B------:R-:W-:Y:S01]  /*b800*/  HSET2.LE.AND R5, R5, R181, PT ;  /* 0x000000b505057233 */ /* 0x000fe20003803000 */
[----:B------:R-:W-:Y:S01]  /*b810*/  FMUL.FTZ R65, R65, R210 ;  /* 0x000000d241417220 */ /* 0x000fe20000410000 */
[----:B---3--:R-:W-:Y:S01]  /*b820*/  F2FP.F16.F32.PACK_AB R11, R197, R198 ;  /* 0x000000c6c50b723e */ /* 0x008fe200000000ff */
[----:B------:R-:W-:Y:S01]  /*b830*/  FMUL.FTZ R66, R66, R208 ;  /* 0x000000d042427220 */ /* 0x000fe20000410000 */
[----:B-1----:R-:W-:Y:S01]  /*b840*/  F2FP.F16.F32.PACK_AB R10, R165, R194 ;  /* 0x000000c2a50a723e */ /* 0x002fe200000000ff */
[----:B------:R-:W-:Y:S01]  /*b850*/  FMUL.FTZ R67, R67, R208 ;  /* 0x000000d043437220 */ /* 0x000fe20000410000 */
[----:B------:R-:W-:Y:S01]  /*b860*/  F2FP.F16.F32.PACK_AB R9, R199, R209 ;  /* 0x000000d1c709723e */ /* 0x000fe200000000ff */
[-C--:B------:R-:W-:Y:S01]  /*b870*/  FMUL.FTZ R32, R52, R210.reuse ;  /* 0x000000d234207220 */ /* 0x080fe20000410000 */
[----:B----4-:R-:W-:Y:S01]  /*b880*/  F2FP.F16.F32.PACK_AB R8, R193, R195 ;  /* 0x000000c3c108723e */ /* 0x010fe200000000ff */
[----:B------:R-:W-:Y:S01]  /*b890*/  FMUL.FTZ R33, R53, R210 ;  /* 0x000000d235217220 */ /* 0x000fe20000410000 */
[----:B------:R-:W-:Y:S01]  /*b8a0*/  LOP3.LUT R6, R11, R6, RZ, 0xc0, !PT ;  /* 0x000000060b067212 */ /* 0x000fe200078ec0ff */
[-C--:B------:R-:W-:Y:S01]  /*b8b0*/  FMUL.FTZ R34, R54, R208.reuse ;  /* 0x000000d036227220 */ /* 0x080fe20000410000 */
[----:B------:R-:W-:Y:S01]  /*b8c0*/  LOP3.LUT R7, R10, R7, RZ, 0xc0, !PT ;  /* 0x000000070a077212 */ /* 0x000fe200078ec0ff */
[----:B------:R-:W-:Y:S01]  /*b8d0*/  FMUL.FTZ R35, R55, R208 ;  /* 0x000000d037237220 */ /* 0x000fe20000410000 */
[----:B------:R-:W-:Y:S01]  /*b8e0*/  LOP3.LUT R4, R9, R4, RZ, 0xc0, !PT ;  /* 0x0000000409047212 */ /* 0x000fe200078ec0ff */
[----:B------:R-:W1:Y:S01]  /*b8f0*/  LDSM.16.MT88.4 R52, [R180+0x1a000] ;  /* 0x01a00000b434783b */ /* 0x000e620000004200 */
[----:B------:R-:W-:Y:S01]  /*b900*/  LOP3.LUT R5, R8, R5, RZ, 0xc0, !PT ;  /* 0x0000000508057212 */ /* 0x000fe200078ec0ff */
        /* <DEDUP_REMOVED lines=36> */
[----:B------:R-:W4:Y:S01]  /*bb50*/  LDSM.16.MT88.4 R68, [R211+0x2000] ;  /* 0x00200000d344783b */ /* 0x000f220000004200 */
[----:B------:R-:W-:Y:S01]  /*bb60*/  FMUL.FTZ R99, R99, R208 ;  /* 0x000000d063637220 */ /* 0x000fe20000410000 */
[C---:B--2---:R-:W-:Y:S01]  /*bb70*/  HMMA.16816.F32 R40, R4.reuse, R44, R40 ;  /* 0x0000002c0428723c */ /* 0x044fe20000001828 */
[-C--:B------:R-:W-:Y:S01]  /*bb80*/  FMUL.FTZ R120, R120, R210.reuse ;  /* 0x000000d278787220 */ /* 0x080fe20000410000 */
[----:B------:R-:W-:Y:S01]  /*bb90*/  FMUL.FTZ R121, R121, R210 ;  /* 0x000000d279797220 */ /* 0x000fe20000410000 */
[-C--:B------:R-:W-:Y:S01]  /*bba0*/  FMUL.FTZ R122, R122, R208.reuse ;  /* 0x000000d07a7a7220 */ /* 0x080fe20000410000 */
[----:B------:R-:W-:Y:S01]  /*bbb0*/  FMUL.FTZ R123, R123, R208 ;  /* 0x000000d07b7b7220 */ /* 0x000fe20000410000 */
[----:B------:R-:W-:Y:S01]  /*bbc0*/  LOP3.LUT R174, R230, UR12, R175, 0x96, !PT ;  /* 0x0000000ce6ae7c12 */ /* 0x000fe2000f8e96af */
        /* <DEDUP_REMOVED lines=10> */
[C---:B-----5:R-:W-:Y:S01]  /*bc70*/  HMMA.16816.F32 R32, R4.reuse, R36, R32 ;  /* 0x000000240420723c */ /* 0x060fe20000001820 */
[--C-:B------:R-:W-:Y:S01]  /*bc80*/  FFMA.FTZ R232, R206, UR19, -R189.reuse ;  /* 0x00000013cee87c23 */ /* 0x100fe200080108bd */
[----:B------:R-:W-:Y:S01]  /*bc90*/  FFMA.FTZ R227, R207, UR19, -R189 ;  /* 0x00000013cfe37c23 */ /* 0x000fe200080108bd */
[-C--:B------:R-:W-:Y:S01]  /*bca0*/  FMUL.FTZ R112, R112, R210.reuse ;  /* 0x000000d270707220 */ /* 0x080fe20000410000 */
[----:B------:R-:W-:Y:S01]  /*bcb0*/  FMUL.FTZ R113, R113, R210 ;  /* 0x000000d271717220 */ /* 0x000fe20000410000 */
[-C--:B------:R-:W-:Y:S01]  /*bcc0*/  FMUL.FTZ R114, R114, R208.reuse ;  /* 0x000000d072727220 */ /* 0x080fe20000410000 */
[----:B------:R-:W-:Y:S01]  /*bcd0*/  FMUL.FTZ R115, R115, R208 ;  /* 0x000000d073737220 */ /* 0x000fe20000410000 */
[----:B------:R-:W-:Y:S01]  /*bce0*/  IMAD.WIDE.U32 R174, R174, -0x2daee0ad, RZ ;  /* 0xd2511f53aeae7825 */ /* 0x000fe200078e00ff */
[C---:B------:R-:W-:Y:S03]  /*bcf0*/  HMMA.16816.F32 R36, R4.reuse, R38, R56 ;  /* 0x000000260424723c */ /* 0x040fe60000001838 */
        /* <DEDUP_REMOVED lines=12> */
[-C--:B------:R-:W-:Y:S01]  /*bdc0*/  FMUL.FTZ R136, R136, R210.reuse ;  /* 0x000000d288887220 */ /* 0x080fe20000410000 */
[----:B------:R-:W-:Y:S01]  /*bdd0*/  LDSM.16.MT88.4 R160, [R211+0x6000] ;  /* 0x00600000d3a0783b */ /* 0x000fe20000004200 */
[----:B------:R-:W-:Y:S01]  /*bde0*/  FMUL.FTZ R137, R137, R210 ;  /* 0x000000d289897220 */ /* 0x000fe20000410000 */
[C---:B---3--:R-:W-:Y:S01]  /*bdf0*/  HMMA.16816.F32 R56, R4.reuse, R60, R56 ;  /* 0x0000003c0438723c */ /* 0x048fe20000001838 */
[-C--:B------:R-:W-:Y:S01]  /*be00*/  FMUL.FTZ R138, R138, R208.reuse ;  /* 0x000000d08a8a7220 */ /* 0x080fe20000410000 */
[----:B------:R-:W-:Y:S01]  /*be10*/  FMUL.FTZ R139, R139, R208 ;  /* 0x000000d08b8b7220 */ /* 0x000fe20000410000 */
[----:B------:R-:W-:Y:S01]  /*be20*/  LOP3.LUT R172, R172, UR6, R175, 0x96, !PT ;  /* 0x00000006acac7c12 */ /* 0x000fe2000f8e96af */
[--C-:B------:R-:W-:Y:S01]  /*be30*/  FFMA.FTZ R235, R171, UR19, -R189.reuse ;  /* 0x00000013abeb7c23 */ /* 0x100fe200080108bd */
[--C-:B------:R-:W-:Y:S01]  /*be40*/  FFMA.FTZ R233, R205, UR19, -R189.reuse ;  /* 0x00000013cde97c23 */ /* 0x100fe200080108bd */
[--C-:B------:R-:W-:Y:S01]  /*be50*/  FFMA.FTZ R234, R169, UR19, -R188.reuse ;  /* 0x00000013a9ea7c23 */ /* 0x100fe200080108bc */
[--C-:B------:R-:W-:Y:S01]  /*be60*/  FFMA.FTZ R231, R204, UR19, -R188.reuse ;  /* 0x00000013cce77c23 */ /* 0x100fe200080108bc */
[C---:B------:R-:W-:Y:S01]  /*be70*/  HMMA.16816.F32 R60, R4.reuse, R62, R80 ;  /* 0x0000003e043c723c */ /* 0x040fe20000001850 */
[-C--:B------:R-:W-:Y:S01]  /*be80*/  FMUL.FTZ R80, R100, R210.reuse ;  /* 0x000000d264507220 */ /* 0x080fe20000410000 */
[----:B------:R-:W-:Y:S01]  /*be90*/  FMUL.FTZ R81, R101, R210 ;  /* 0x000000d265517220 */ /* 0x000fe20000410000 */
[-C--:B------:R-:W-:Y:S01]  /*bea0*/  FMUL.FTZ R82, R102, R208.reuse ;  /* 0x000000d066527220 */ /* 0x080fe20000410000 */
[----:B------:R-:W-:Y:S01]  /*beb0*/  FMUL.FTZ R83, R103, R208 ;  /* 0x000000d067537220 */ /* 0x000fe20000410000 */
[--C-:B------:R-:W-:Y:S01]  /*bec0*/  FFMA.FTZ R230, R170, UR19, -R188.reuse ;  /* 0x00000013aae67c23 */ /* 0x100fe200080108bc */
[----:B------:R-:W-:Y:S01]  /*bed0*/  LDSM.16.MT88.4 R100, [R211+0x4000] ;  /* 0x00400000d364783b */ /* 0x000fe20000004200 */
[--C-:B------:R-:W-:Y:S01]  /*bee0*/  FFMA.FTZ R236, R168, UR19, -R188.reuse ;  /* 0x00000013a8ec7c23 */ /* 0x100fe200080108bc */
[C---:B----4-:R-:W-:Y:S01]  /*bef0*/  HMMA.16816.F32 R64, R4.reuse, R68, R64 ;  /* 0x000000440440723c */ /* 0x050fe20000001840 */
[----:B------:R-:W-:Y:S01]  /*bf00*/  MUFU.EX2 R235, R235 ;  /* 0x000000eb00eb7308 */ /* 0x000fe20000000800 */
[-C--:B------:R-:W-:Y:S01]  /*bf10*/  FMUL.FTZ R156, R156, R210.reuse ;  /* 0x000000d29c9c7220 */ /* 0x080fe20000410000 */
[----:B------:R-:W-:Y:S01]  /*bf20*/  FMUL.FTZ R157, R157, R210 ;  /* 0x000000d29d9d7220 */ /* 0x000fe20000410000 */
[-C--:B------:R-:W-:Y:S01]  /*bf30*/  FMUL.FTZ R158, R158, R208.reuse ;  /* 0x000000d09e9e7220 */ /* 0x080fe20000410000 */
[----:B------:R-:W-:Y:S01]  /*bf40*/  MUFU.EX2 R233, R233 ;  /* 0x000000e900e97308 */ /* 0x000fe20000000800 */
[----:B------:R-:W-:Y:S01]  /*bf50*/  FMUL.FTZ R159, R159, R208 ;  /* 0x000000d09f9f7220 */ /* 0x000fe20000410000 */
[-C--:B------:R-:W-:Y:S01]  /*bf60*/  FMUL.FTZ R152, R152, R210.reuse ;  /* 0x000000d298987220 */ /* 0x080fe20000410000 */
[C---:B------:R-:W-:Y:S01]  /*bf70*/  HMMA.16816.F32 R68, R4.reuse, R70, R88 ;  /* 0x000000460444723c */ /* 0x040fe20000001858 */
[-C--:B------:R-:W-:Y:S01]  /*bf80*/  FMUL.FTZ R88, R108, R210.reuse ;  /* 0x000000d26c587220 */ /* 0x080fe20000410000 */
[----:B------:R-:W-:Y:S01]  /*bf90*/  FMUL.FTZ R89, R109, R210 ;  /* 0x000000d26d597220 */ /* 0x000fe20000410000 */
[-C--:B------:R-:W-:Y:S01]  /*bfa0*/  FMUL.FTZ R90, R110, R208.reuse ;  /* 0x000000d06e5a7220 */ /* 0x080fe20000410000 */
[----:B------:R-:W-:Y:S01]  /*bfb0*/  FMUL.FTZ R91, R111, R208 ;  /* 0x000000d06f5b7220 */ /* 0x000fe20000410000 */
[----:B------:R-:W-:Y:S01]  /*bfc0*/  MUFU.EX2 R234, R234 ;  /* 0x000000ea00ea7308 */ /* 0x000fe20000000800 */
[----:B------:R-:W1:Y:S01]  /*bfd0*/  LDSM.16.MT88.4 R108, [R2+0x1e000] ;  /* 0x01e00000026c783b */ /* 0x000e620000004200 */
[-C--:B------:R-:W-:Y:S01]  /*bfe0*/  FMUL.FTZ R153, R153, R210.reuse ;  /* 0x000000d299997220 */ /* 0x080fe20000410000 */
[C---:B------:R-:W-:Y:S01]  /*bff0*/  HMMA.16816.F32 R52, R4.reuse, R54, R72 ;  /* 0x000000360434723c */ /* 0x040fe20000001848 */
[-C--:B------:R-:W-:Y:S01]  /*c000*/  FMUL.FTZ R72, R92, R210.reuse ;  /* 0x000000d25c487220 */ /* 0x080fe20000410000 */
[----:B------:R-:W-:Y:S01]  /*c010*/  FMUL.FTZ R73, R93, R210 ;  /* 0x000000d25d497220 */ /* 0x000fe20000410000 */
[-C--:B------:R-:W-:Y:S01]  /*c020*/  FMUL.FTZ R74, R94, R208.reuse ;  /* 0x000000d05e4a7220 */ /* 0x080fe20000410000 */
[-C--:B------:R-:W-:Y:S01]  /*c030*/  FMUL.FTZ R75, R95, R208.reuse ;  /* 0x000000d05f4b7220 */ /* 0x080fe20000410000 */
[----:B------:R-:W-:Y:S01]  /*c040*/  MUFU.EX2 R231, R231 ;  /* 0x000000e700e77308 */ /* 0x000fe20000000800 */
[----:B------:R-:W3:Y:S01]  /*c050*/  LDSM.16.MT88.4 R92, [R213+0x4000] ;  /* 0x00400000d55c783b */ /* 0x000ee20000004200 */
[-C--:B------:R-:W-:Y:S01]  /*c060*/  FMUL.FTZ R154, R154, R208.reuse ;  /* 0x000000d09a9a7220 */ /* 0x080fe20000410000 */
[C---:B--2---:R-:W-:Y:S01]  /*c070*/  HMMA.16816.F32 R80, R4.reuse, R84, R80 ;  /* 0x000000540450723c */ /* 0x044fe20000001850 */
[----:B------:R-:W2:Y:S01]  /*c080*/  MUFU.EX2 R230, R230 ;  /* 0x000000e600e67308 */ /* 0x000ea20000000800 */
[----:B------:R-:W-:Y:S01]  /*c090*/  FMUL.FTZ R155, R155, R208 ;  /* 0x000000d09b9b7220 */ /* 0x000fe20000410000 */
[-C--:B------:R-:W-:Y:S01]  /*c0a0*/  FMUL.FTZ R144, R144, R210.reuse ;  /* 0x000000d290907220 */ /* 0x080fe20000410000 */
[----:B------:R-:W-:Y:S01]  /*c0b0*/  FMUL.FTZ R145, R145, R210 ;  /* 0x000000d291917220 */ /* 0x000fe20000410000 */
[----:B------:R-:W4:Y:S01]  /*c0c0*/  MUFU.EX2 R236, R236 ;  /* 0x000000ec00ec7308 */ /* 0x000f220000000800 */
[-C--:B------:R-:W-:Y:S01]  /*c0d0*/  FMUL.FTZ R146, R146, R208.reuse ;  /* 0x000000d092927220 */ /* 0x080fe20000410000 */
        /* <DEDUP_REMOVED lines=9> */
[C---:B-----5:R-:W-:Y:S01]  /*c170*/  HMMA.16816.F32 R72, R4.reuse, R76, R72 ;  /* 0x0000004c0448723c */ /* 0x060fe20000001848 */
[----:B------:R-:W5:Y:S01]  /*c180*/  LDSM.16.MT88.4 R124, [R213+0x6000] ;  /* 0x00600000d57c783b */ /* 0x000f620000004200 */
        /* <DEDUP_REMOVED lines=12> */
[----:B------:R-:W4:Y:S01]  /*c250*/  LDSM.16.MT88.4 R116, [R180+0x1e000] ;  /* 0x01e00000b474783b */ /* 0x000f220000004200 */
[--C-:B------:R-:W-:Y:S01]  /*c260*/  FFMA.FTZ R247, R187, UR19, -R189.reuse ;  /* 0x00000013bbf77c23 */ /* 0x100fe200080108bd */
[C---:B-1----:R-:W-:Y:S01]  /*c270*/  HMMA.16816.F32 R104, R4.reuse, R108, R104 ;  /* 0x0000006c0468723c */ /* 0x042fe20000001868 */
[----:B------:R-:W-:Y:S01]  /*c280*/  MUFU.EX2 R239, R239 ;  /* 0x000000ef00ef7308 */ /* 0x000fe20000000800 */
[--C-:B------:R-:W-:Y:S01]  /*c290*/  FFMA.FTZ R252, R186, UR19, -R189.reuse ;  /* 0x00000013bafc7c23 */ /* 0x100fe200080108bd */
[--C-:B------:R-:W-:Y:S01]  /*c2a0*/  FFMA.FTZ R250, R185, UR19, -R188.reuse ;  /* 0x00000013b9fa7c23 */ /* 0x100fe200080108bc */
[--C-:B------:R-:W-:Y:S01]  /*c2b0*/  FFMA.FTZ R249, R184, UR19, -R188.reuse ;  /* 0x00000013b8f97c23 */ /* 0x100fe200080108bc */
[----:B------:R-:W-:Y:S01]  /*c2c0*/  MUFU.EX2 R237, R237 ;  /* 0x000000ed00ed7308 */ /* 0x000fe20000000800 */
[----:B------:R-:W-:Y:S01]  /*c2d0*/  FFMA.FTZ R246, R190, UR19, -R189 ;  /* 0x00000013bef67c23 */ /* 0x000fe200080108bd */
[----:B------:R-:W-:Y:S01]  /*c2e0*/  LDSM.16.MT88.4 R184, [R213+0x1800] ;  /* 0x00180000d5b8783b */ /* 0x000fe20000004200 */
[C---:B------:R-:W-:Y:S01]  /*c2f0*/  HMMA.16816.F32 R96, R4.reuse, R100, R96 ;  /* 0x000000640460723c */ /* 0x040fe20000001860 */
[----:B------:R-:W-:Y:S01]  /*c300*/  MUFU.EX2 R241, R241 ;  /* 0x000000f100f17308 */ /* 0x000fe20000000800 */
[--C-:B------:R-:W-:Y:S01]  /*c310*/  FFMA.FTZ R251, R182, UR19, -R188.reuse ;  /* 0x00000013b6fb7c23 */ /* 0x100fe200080108bc */
[----:B------:R-:W-:Y:S01]  /*c320*/  FFMA.FTZ R248, R183, UR19, -R188 ;  /* 0x00000013b7f87c23 */ /* 0x000fe200080108bc */
[----:B------:R-:W-:Y:S01]  /*c330*/  LDSM.16.MT88.4 R200, [R180+0x1d800] ;  /* 0x01d80000b4c8783b */ /* 0x000fe20000004200 */
[----:B------:R-:W-:Y:S01]  /*c340*/  MUFU.EX2 R242, R242 ;  /* 0x000000f200f27308 */ /* 0x000fe20000000800 */
[----:B------:R-:W-:Y:S01]  /*c350*/  FFMA.FTZ R209, R226, R210, R209 ;  /* 0x000000d2e2d17223 */ /* 0x000fe200000100d1 */
[----:B------:R-:W-:Y:S01]  /*c360*/  FFMA.FTZ R195, R219, R208, R195 ;  /* 0x000000d0dbc37223 */ /* 0x000fe200000100c3 */
[C---:B------:R-:W-:Y:S01]  /*c370*/  HMMA.16816.F32 R100, R4.reuse, R102, R120 ;  /* 0x000000660464723c */ /* 0x040fe20000001878 */
[-C--:B------:R-:W-:Y:S01]  /*c380*/  FMUL.FTZ R120, R140, R210.reuse ;  /* 0x000000d28c787220 */ /* 0x080fe20000410000 */
[----:B------:R-:W-:Y:S01]  /*c390*/  FMUL.FTZ R121, R141, R210 ;  /* 0x000000d28d797220 */ /* 0x000fe20000410000 */
[-C--:B------:R-:W-:Y:S01]  /*c3a0*/  FMUL.FTZ R122, R142, R208.reuse ;  /* 0x000000d08e7a7220 */ /* 0x080fe20000410000 */
[----:B------:R-:W-:Y:S01]  /*c3b0*/  FMUL.FTZ R123, R143, R208 ;  /* 0x000000d08f7b7220 */ /* 0x000fe20000410000 */
[----:B------:R-:W-:Y:S01]  /*c3c0*/  MUFU.EX2 R243, R243 ;  /* 0x000000f300f37308 */ /* 0x000fe20000000800 */
[----:B------:R-:W1:Y:S01]  /*c3d0*/  LDSM.16.MT88.4 R140, [R180+0x18800] ;  /* 0x01880000b48c783b */ /* 0x000e620000004200 */
[----:B------:R-:W-:Y:S01]  /*c3e0*/  FADD.FTZ R209, R199, R209 ;  /* 0x000000d1c7d17221 */ /* 0x000fe20000010000 */
[C---:B------:R-:W-:Y:S01]  /*c3f0*/  HMMA.16816.F32 R108, R4.reuse, R110, R128 ;  /* 0x0000006e046c723c */ /* 0x040fe20000001880 */
[----:B------:R-:W-:Y:S01]  /*c400*/  MOV R128, R174 ;  /* 0x000000ae00807202 */ /* 0x000fe20000000f00 */
[-C--:B------:R-:W-:Y:S01]  /*c410*/  FMUL.FTZ R130, R150, R208.reuse ;  /* 0x000000d096827220 */ /* 0x080fe20000410000 */
[----:B------:R-:W-:Y:S01]  /*c420*/  PRMT R129, R174, 0x7773, RZ ;  /* 0x00007773ae817816 */ /* 0x000fe200000000ff */
[----:B------:R-:W-:Y:S01]  /*c430*/  FMUL.FTZ R131, R151, R208 ;  /* 0x000000d097837220 */ /* 0x000fe20000410000 */
[----:B--2---:R-:W-:Y:S01]  /*c440*/  F2FP.F16.F32.PACK_AB R151, R230, R231 ;  /* 0x000000e7e697723e */ /* 0x004fe200000000ff */
[----:B------:R-:W-:Y:S01]  /*c450*/  MUFU.EX2 R246, R246 ;  /* 0x000000f600f67308 */ /* 0x000fe20000000800 */
[----:B------:R-:W-:Y:S01]  /*c460*/  F2FP.F16.F32.PACK_AB R150, R233, R235 ;  /* 0x000000ebe996723e */ /* 0x000fe200000000ff */
[----:B---3--:R-:W-:Y:S01]  /*c470*/  HMMA.16816.F32 R88, R4, R92, R88 ;  /* 0x0000005c0458723c */ /* 0x008fe20000001858 */
[----:B------:R-:W-:Y:S01]  /*c480*/  FADD.FTZ R193, R193, R195 ;  /* 0x000000c3c1c17221 */ /* 0x000fe20000010000 */
[----:B------:R-:W-:Y:S01]  /*c490*/  MUFU.EX2 R247, R247 ;  /* 0x000000f700f77308 */ /* 0x000fe20000000800 */
[----:B------:R-:W-:-:S02]  /*c4a0*/  FADD.FTZ R198, R198, R209 ;  /* 0x000000d1c6c67221 */ /* 0x000fc40000010000 */
[----:B------:R-:W-:Y:S01]  /*c4b0*/  FADD.FTZ R193, R194, R193 ;  /* 0x000000c1c2c17221 */ /* 0x000fe20000010000 */
[----:B------:R-:W-:Y:S01]  /*c4c0*/  MUFU.EX2 R252, R252 ;  /* 0x000000fc00fc7308 */ /* 0x000fe20000000800 */
[----:B------:R-:W-:Y:S01]  /*c4d0*/  FADD.FTZ R198, R197, R198 ;  /* 0x000000c6c5c67221 */ /* 0x000fe20000010000 */
[C---:B------:R-:W-:Y:S01]  /*c4e0*/  HMMA.16816.F32 R92, R4.reuse, R94, R112 ;  /* 0x0000005e045c723c */ /* 0x040fe20000001870 */
[----:B------:R-:W-:Y:S01]  /*c4f0*/  FMUL.FTZ R114, R134, R208 ;  /* 0x000000d086727220 */ /* 0x000fe20000410000 */
[-C--:B------:R-:W-:Y:S01]  /*c500*/  FMUL.FTZ R112, R132, R210.reuse ;  /* 0x000000d284707220 */ /* 0x080fe20000410000 */
[----:B------:R-:W-:Y:S01]  /*c510*/  FMUL.FTZ R113, R133, R210 ;  /* 0x000000d285717220 */ /* 0x000fe20000410000 */
        /* <DEDUP_REMOVED lines=8> */
[----:B------:R-:W-:Y:S01]  /*c5a0*/  FMUL.FTZ R129, R149, R210 ;  /* 0x000000d295817220 */ /* 0x000fe20000410000 */
[----:B------:R-:W-:Y:S01]  /*c5b0*/  PRMT R134, R124, 0x5410, R134 ;  /* 0x000054107c867816 */ /* 0x000fe20000000086 */
[----:B------:R-:W-:Y:S01]  /*c5c0*/  MUFU.EX2 R250, R250 ;  /* 0x000000fa00fa7308 */ /* 0x000fe20000000800 */
[C---:B------:R-:W-:Y:S01]  /*c5d0*/  PRMT R135, R172.reuse, 0x7632, R135 ;  /* 0x00007632ac877816 */ /* 0x040fe20000000087 */
[C---:B----4-:R-:W-:Y:S01]  /*c5e0*/  HMMA.16816.F32 R112, R4.reuse, R116, R112 ;  /* 0x000000740470723c */ /* 0x050fe20000001870 */
[C---:B------:R-:W-:Y:S01]  /*c5f0*/  LOP3.LUT R133, R172.reuse, 0xffff, RZ, 0xc0, !PT ;  /* 0x0000ffffac857812 */ /* 0x040fe200078ec0ff */
[----:B------:R-:W-:Y:S01]  /*c600*/  MUFU.EX2 R249, R249 ;  /* 0x000000f900f97308 */ /* 0x000fe20000000800 */
[----:B------:R-:W-:Y:S01]  /*c610*/  LOP3.LUT R125, R172, 0xff, RZ, 0xc0, !PT ;  /* 0x000000ffac7d7812 */ /* 0x000fe200078ec0ff */
[----:B------:R-:W-:Y:S01]  /*c620*/  FADD.FTZ R165, R165, R193 ;  /* 0x000000c1a5a57221 */ /* 0x000fe20000010000 */
[----:B------:R-:W-:Y:S01]  /*c630*/  SHF.R.U32.HI R172, RZ, 0x18, R172 ;  /* 0x00000018ffac7819 */ /* 0x000fe200000116ac */
[----:B------:R-:W-:Y:S01]  /*c640*/  MUFU.EX2 R248, R248 ;  /* 0x000000f800f87308 */ /* 0x000fe20000000800 */
[----:B------:R-:W-:Y:S01]  /*c650*/  LOP3.LUT R135, R135, 0xff, RZ, 0xc0, !PT ;  /* 0x000000ff87877812 */ /* 0x000fe200078ec0ff */
[C---:B------:R-:W-:Y:S01]  /*c660*/  HMMA.16816.F32 R116, R4.reuse, R118, R136 ;  /* 0x000000760474723c */ /* 0x040fe20000001888 */
[--C-:B------:R-:W-:Y:S01]  /*c670*/  HSET2.LE.AND R134, R134, R181.reuse, PT ;  /* 0x000000b586867233 */ /* 0x100fe20003803000 */
[----:B------:R-:W-:Y:S01]  /*c680*/  FADD.FTZ R235, R235, R198 ;  /* 0x000000c6ebeb7221 */ /* 0x000fe20000010000 */
[----:B------:R-:W-:Y:S01]  /*c690*/  F2FP.F16.F32.PACK_AB R137, R227, R232 ;  /* 0x000000e8e389723e */ /* 0x000fe200000000ff */
        /* <DEDUP_REMOVED lines=10> */
[----:B------:R-:W2:Y:S01]  /*c740*/  LDSM.16.MT88.4 R136, [R213+0x800] ;  /* 0x00080000d588783b */ /* 0x000ea20000004200 */
[C---:B------:R-:W-:Y:S01]  /*c750*/  F2FP.F16.F32.PACK_AB R149, R236.reuse, R234 ;  /* 0x000000eaec95723e */ /* 0x040fe200000000ff */
        /* <DEDUP_REMOVED lines=11> */
[----:B------:R-:W-:Y:S02]  /*c810*/  FADD.FTZ R236, R231, R236 ;  /* 0x000000ece7ec7221 */ /* 0x000fe40000010000 */
[----:B------:R-:W-:Y:S02]  /*c820*/  LOP3.LUT R133, R149, R133, RZ, 0xc0, !PT ;  /* 0x0000008595857212 */ /* 0x000fe400078ec0ff */
[----:B------:R-:W-:Y:S01]  /*c830*/  HMMA.16816.F32 R128, R4, R160, R128 ;  /* 0x000000a00480723c */ /* 0x000fe20000001880 */
[----:B------:R-:W-:Y:S01]  /*c840*/  LDSM.16.MT88.4 R148, [R2+0x1c800] ;  /* 0x01c800000294783b */ /* 0x000fe20000004200 */
[----:B------:R-:W-:-:S06]  /*c850*/  FADD.FTZ R230, R230, R236 ;  /* 0x000000ece6e67221 */ /* 0x000fcc0000010000 */
[----:B------:R-:W-:Y:S01]  /*c860*/  HMMA.16816.F32 R4, R4, R162, R144 ;  /* 0x000000a20404723c */ /* 0x000fe20000001890 */
[----:B------:R-:W4:Y:S04]  /*c870*/  LDSM.16.MT88.4 R144, [R180+0x1c800] ;  /* 0x01c80000b490783b */ /* 0x000f280000004200 */
[----:B------:R-:W-:Y:S03]  /*c880*/  LDSM.16.MT88.4 R160, [R213+0x2800] ;  /* 0x00280000d5a0783b */ /* 0x000fe60000004200 */
[C---:B-1----:R-:W-:Y:S08]  /*c890*/  HMMA.16816.F32 R16, R132.reuse, R140, R16 ;  /* 0x0000008c8410723c */ /* 0x042ff00000001810 */
[C---:B--2---:R-:W-:Y:S08]  /*c8a0*/  HMMA.16816.F32 R24, R132.reuse, R136, R24 ;  /* 0x000000888418723c */ /* 0x044ff00000001818 */
[C---:B------:R-:W-:Y:S01]  /*c8b0*/  HMMA.16816.F32 R28, R132.reuse, R138, R28 ;  /* 0x0000008a841c723c */ /* 0x040fe2000000181c */
[----:B------:R-:W1:Y:S07]  /*c8c0*/  LDSM.16.MT88.4 R136, [R211+0x4800] ;  /* 0x00480000d388783b */ /* 0x000e6e0000004200 */
[C---:B------:R-:W-:Y:S01]  /*c8d0*/  HMMA.16816.F32 R20, R132.reuse, R142, R20 ;  /* 0x0000008e8414723c */ /* 0x040fe20000001814 */
[----:B------:R-:W2:Y:S07]  /*c8e0*/  LDSM.16.MT88.4 R140, [R213+0x4800] ;  /* 0x00480000d58c783b */ /* 0x000eae0000004200 */
[C---:B---3--:R-:W-:Y:S08]  /*c8f0*/  HMMA.16816.F32 R48, R132.reuse, R152, R48 ;  /* 0x000000988430723c */ /* 0x048ff00000001830 */
[----:B----4-:R-:W-:Y:S01]  /*c900*/  HMMA.16816.F32 R80, R132, R144, R80 ;  /* 0x000000908450723c */ /* 0x010fe20000001850 */
[----:B------:R-:W-:-:S04]  /*c910*/  MOV R144, UR4 ;  /* 0x0000000400907c02 */ /* 0x000fc80008000f00 */
[----:B------:R-:W-:-:S03]  /*c920*/  LOP3.LUT R144, R144, UR25, R225, 0x96, !PT ;  /* 0x0000001990907c12 */ /* 0x000fc6000f8e96e1 */
[C---:B------:R-:W-:Y:S01]  /*c930*/  HMMA.16816.F32 R52, R132.reuse, R154, R52 ;  /* 0x0000009a8434723c */ /* 0x040fe20000001834 */
[----:B------:R-:W3:Y:S07]  /*c940*/  LDSM.16.MT88.4 R152, [R2+0x1e800] ;  /* 0x01e800000298783b */ /* 0x000eee0000004200 */
[----:B------:R-:W-:Y:S01]  /*c950*/  HMMA.16816.F32 R72, R132, R148, R72 ;  /* 0x000000948448723c */ /* 0x000fe20000001848 */
[----:B------:R-:W-:-:S03]  /*c960*/  IMAD.WIDE.U32 R148, R144, -0x326172a9, RZ ;  /* 0xcd9e8d5790947825 */ /* 0x000fc600078e00ff */
[----:B------:R-:W-:-:S04]  /*c970*/  LOP3.LUT R148, R148, UR17, R221, 0x96, !PT ;  /* 0x0000001194947c12 */ /* 0x000fc8000f8e96dd */
[----:B-1----:R-:W-:Y:S01]  /*c980*/  HMMA.16816.F32 R96, R132, R136, R96 ;  /* 0x000000888460723c */ /* 0x002fe20000001860 */
[----:B------:R-:W-:Y:S01]  /*c990*/  LOP3.LUT R136, R228, UR18, R149, 0x96, !PT ;  /* 0x00000012e4887c12 */ /* 0x000fe2000f8e9695 */
[----:B------:R-:W-:-:S04]  /*c9a0*/  IMAD.WIDE.U32 R148, R148, -0x2daee0ad, RZ ;  /* 0xd2511f5394947825 */ /* 0x000fc800078e00ff */
[----:B------:R-:W-:Y:S02]  /*c9b0*/  IMAD.WIDE.U32 R204, R136, -0x2daee0ad, RZ ;  /* 0xd2511f5388cc7825 */ /* 0x000fe400078e00ff */
[----:B--2---:R-:W-:Y:S03]  /*c9c0*/  HMMA.16816.F32 R88, R132, R140, R88 ;  /* 0x0000008c8458723c */ /* 0x004fe60000001858 */
[----:B------:R-:W-:Y:S02]  /*c9d0*/  LOP3.LUT R136, R222, UR11, R205, 0x96, !PT ;  /* 0x0000000bde887c12 */ /* 0x000fe4000f8e96cd */
[----:B------:R-:W-:-:S03]  /*c9e0*/  LOP3.LUT R204, R204, UR10, R149, 0x96, !PT ;  /* 0x0000000acccc7c12 */ /* 0x000fc6000f8e9695 */
[----:B------:R-:W-:Y:S01]  /*c9f0*/  HMMA.16816.F32 R92, R132, R142, R92 ;  /* 0x0000008e845c723c */ /* 0x000fe2000000185c */
[----:B------:R-:W1:Y:S01]  /*ca00*/  LDSM.16.MT88.4 R140, [R180+0x1e800] ;  /* 0x01e80000b48c783b */ /* 0x000e620000004200 */
[----:B------:R-:W-:-:S04]  /*ca10*/  IMAD.WIDE.U32 R206, R136, -0x326172a9, RZ ;  /* 0xcd9e8d5788ce7825 */ /* 0x000fc800078e00ff */
[----:B------:R-:W-:Y:S01]  /*ca20*/  IMAD.WIDE.U32 R204, R204, -0x326172a9, RZ ;  /* 0xcd9e8d57cccc7825 */ /* 0x000fe200078e00ff */
[----:B------:R-:W-:Y:S01]  /*ca30*/  LOP3.LUT R136, R220, UR16, R207, 0x96, !PT ;  /* 0x00000010dc887c12 */ /* 0x000fe2000f8e96cf */
[----:B------:R-:W-:Y:S01]  /*ca40*/  HMMA.16816.F32 R84, R132, R146, R84 ;  /* 0x000000928454723c */ /* 0x000fe20000001854 */
[----:B------:R-:W2:Y:S02]  /*ca50*/  LDSM.16.MT88.4 R144, [R213+0x6800] ;  /* 0x00680000d590783b */ /* 0x000ea40000004200 */
[----:B------:R-:W-:Y:S01]  /*ca60*/  LOP3.LUT R206, R206, UR13, R205, 0x96, !PT ;  /* 0x0000000dcece7c12 */ /* 0x000fe2000f8e96cd */
[----:B------:R-:W-:-:S04]  /*ca70*/  IMAD.WIDE.U32 R244, R136, -0x2daee0ad, RZ ;  /* 0xd2511f5388f47825 */ /* 0x000fc800078e00ff */
[----:B------:R-:W-:Y:S01]  /*ca80*/  HMMA.16816.F32 R8, R132, R156, R8 ;  /* 0x0000009c8408723c */ /* 0x000fe20000001808 */
[----:B------:R-:W-:-:S07]  /*ca90*/  IMAD.WIDE.U32 R206, R206, -0x2daee0ad, RZ ;  /* 0xd2511f53cece7825 */ /* 0x000fce00078e00ff */
[C---:B------:R-:W-:Y:S01]  /*caa0*/  HMMA.16816.F32 R12, R132.reuse, R158, R12 ;  /* 0x0000009e840c723c */ /* 0x040fe2000000180c */
[----:B------:R-:W4:Y:S07]  /*cab0*/  LDSM.16.MT88.4 R156, [R211+0x2800] ;  /* 0x00280000d39c783b */ /* 0x000f2e0000004200 */
[----:B---3--:R-:W-:Y:S01]  /*cac0*/  HMMA.16816.F32 R104, R132, R152, R104 ;  /* 0x000000988468723c */ /* 0x008fe20000001868 */
[----:B------:R-:W-:Y:S02]  /*cad0*/  LOP3.LUT R152, R244, UR7, R207, 0x96, !PT ;  /* 0x00000007f4987c12 */ /* 0x000fe4000f8e96cf */
[----:B------:R-:W-:-:S03]  /*cae0*/  LOP3.LUT R244, R148, UR8, R245, 0x96, !PT ;  /* 0x0000000894f47c12 */ /* 0x000fc6000f8e96f5 */
[----:B------:R-:W-:Y:S02]  /*caf0*/  IMAD.WIDE.U32 R152, R152, -0x326172a9, RZ ;  /* 0xcd9e8d5798987825 */ /* 0x000fe400078e00ff */
[----:B------:R-:W-:Y:S01]  /*cb00*/  HMMA.16816.F32 R76, R132, R150, R76 ;  /* 0x00000096844c723c */ /* 0x000fe2000000184c */
[----:B------:R-:W3:Y:S01]  /*cb10*/  LDSM.16.MT88.4 R148, [R211+0x6800] ;  /* 0x00680000d394783b */ /* 0x000ee20000004200 */
[----:B------:R-:W-:-:S06]  /*cb20*/  IMAD.WIDE.U32 R244, R244, -0x326172a9, RZ ;  /* 0xcd9e8d57f4f47825 */ /* 0x000fcc00078e00ff */
[C---:B------:R-:W-:Y:S08]  /*cb30*/  HMMA.16816.F32 R100, R132.reuse, R138, R100 ;  /* 0x0000008a8464723c */ /* 0x040ff00000001864 */
[----:B-1----:R-:W-:Y:S01]  /*cb40*/  HMMA.16816.F32 R136, R132, R142, R116 ;  /* 0x0000008e8488723c */ /* 0x002fe20000001874 */
[----:B------:R-:W-:Y:S02]  /*cb50*/  MOV R117, R152 ;  /* 0x0000009800757202 */ /* 0x000fe40000000f00 */
[----:B------:R-:W-:-:S02]  /*cb60*/  PRMT R116, R152, 0x7773, RZ ;  /* 0x0000777398747816 */ /* 0x000fc400000000ff */
[----:B------:R-:W-:-:S03]  /*cb70*/  LOP3.LUT R117, R117, 0xff, RZ, 0xc0, !PT ;  /* 0x000000ff75757812 */ /* 0x000fc600078ec0ff */
[C---:B------:R-:W-:Y:S08]  /*cb80*/  HMMA.16816.F32 R112, R132.reuse, R140, R112 ;  /* 0x0000008c8470723c */ /* 0x040ff00000001870 */
[C---:B------:R-:W-:Y:S08]  /*cb90*/  HMMA.16816.F32 R40, R132.reuse, R168, R40 ;  /* 0x000000a88428723c */ /* 0x040ff00000001828 */
[C---:B------:R-:W-:Y:S01]  /*cba0*/  HMMA.16816.F32 R44, R132.reuse, R170, R44 ;  /* 0x000000aa842c723c */ /* 0x040fe2000000182c */
[----:B------:R-:W1:Y:S07]  /*cbb0*/  LDSM.16.MT88.4 R168, [R180+0x19000] ;  /* 0x01900000b4a8783b */ /* 0x000e6e0000004200 */
[----:B--2---:R-:W-:Y:S01]  /*cbc0*/  HMMA.16816.F32 R140, R132, R144, R120 ;  /* 0x00000090848c723c */ /* 0x004fe20000001878 */
[C---:B------:R-:W-:Y:S01]  /*cbd0*/  PRMT R144, R152.reuse, 0x7771, RZ ;  /* 0x0000777198907816 */ /* 0x040fe200000000ff */
[----:B------:R-:W-:Y:S01]  /*cbe0*/  LDSM.16.MT88.4 R120, [R211+0x1000] ;  /* 0x00100000d378783b */ /* 0x000fe20000004200 */
[----:B------:R-:W-:-:S02]  /*cbf0*/  PRMT R145, R152, 0x7772, RZ ;  /* 0x0000777298917816 */ /* 0x000fc400000000ff */
[----:B------:R-:W-:Y:S02]  /*cc00*/  PRMT R144, R117, 0x5410, R144 ;  /* 0x0000541075907816 */ /* 0x000fe40000000090 */
[----:B------:R-:W-:Y:S01]  /*cc10*/  PRMT R145, R145, 0x5410, R116 ;  /* 0x0000541091917816 */ /* 0x000fe20000000074 */
[C---:B----4-:R-:W-:Y:S01]  /*cc20*/  HMMA.16816.F32 R64, R132.reuse, R156, R64 ;  /* 0x0000009c8440723c */ /* 0x050fe20000001840 */
[----:B------:R-:W-:Y:S01]  /*cc30*/  LDSM.16.MT88.4 R116, [R213+0x1000] ;  /* 0x00100000d574783b */ /* 0x000fe20000004200 */
[--C-:B------:R-:W-:Y:S01]  /*cc40*/  LOP3.LUT R152, R244, UR9, R153.reuse, 0x96, !PT ;  /* 0x00000009f4987c12 */ /* 0x100fe2000f8e9699 */
[----:B------:R-:W-:Y:S01]  /*cc50*/  FFMA.FTZ R244, R176, UR19, -R188 ;  /* 0x00000013b0f47c23 */ /* 0x000fe200080108bc */
[----:B------:R-:W-:Y:S01]  /*cc60*/  HSET2.LE.AND R144, R144, R181, PT ;  /* 0x000000b590907233 */ /* 0x000fe20003803000 */
[----:B------:R-:W-:Y:S01]  /*cc70*/  LDSM.16.MT88.4 R176, [R2+0x1d000] ;  /* 0x01d0000002b0783b */ /* 0x000fe20000004200 */
[----:B------:R-:W-:Y:S02]  /*cc80*/  PRMT R153, R152, 0x7632, R153 ;  /* 0x0000763298997816 */ /* 0x000fe40000000099 */
[----:B------:R-:W-:Y:S01]  /*cc90*/  HMMA.16816.F32 R68, R132, R158, R68 ;  /* 0x0000009e8444723c */ /* 0x000fe20000001844 */
[----:B------:R-:W2:Y:S01]  /*cca0*/  LDSM.16.MT88.4 R156, [R2+0x19000] ;  /* 0x01900000029c783b */ /* 0x000ea20000004200 */
[----:B------:R-:W4:Y:S01]  /*ccb0*/  MUFU.EX2 R244, R244 ;  /* 0x000000f400f47308 */ /* 0x000f220000000800 */
[----:B------:R-:W-:-:S05]  /*ccc0*/  LOP3.LUT R153, R153, 0xff, RZ, 0xc0, !PT ;  /* 0x000000ff99997812 */ /* 0x000fca00078ec0ff */
[C---:B------:R-:W-:Y:S01]  /*ccd0*/  HMMA.16816.F32 R124, R132.reuse, R146, R124 ;  /* 0x00000092847c723c */ /* 0x040fe2000000187c */
[C---:B------:R-:W-:Y:S02]  /*cce0*/  LOP3.LUT R146, R152.reuse, 0xffff, RZ, 0xc0, !PT ;  /* 0x0000ffff98927812 */ /* 0x040fe400078ec0ff */
[----:B------:R-:W-:Y:S02]  /*ccf0*/  LOP3.LUT R147, R152, 0xff, RZ, 0xc0, !PT ;  /* 0x000000ff98937812 */ /* 0x000fe400078ec0ff */
[----:B------:R-:W-:Y:S02]  /*cd00*/  SHF.R.U32.HI R146, RZ, 0x8, R146 ;  /* 0x00000008ff927819 */ /* 0x000fe40000011692 */
[----:B------:R-:W-:Y:S01]  /*cd10*/  SHF.R.U32.HI R152, RZ, 0x18, R152 ;  /* 0x00000018ff987819 */ /* 0x000fe20000011698 */
[----:B---3--:R-:W-:Y:S01]  /*cd20*/  HMMA.16816.F32 R128, R132, R148, R128 ;  /* 0x000000948480723c */ /* 0x008fe20000001880 */
[----:B------:R-:W-:Y:S01]  /*cd30*/  PRMT R147, R147, 0x5410, R146 ;  /* 0x0000541093937816 */ /* 0x000fe20000000092 */
[----:B----4-:R-:W-:Y:S01]  /*cd40*/  FADD.FTZ R230, R244, R230 ;  /* 0x000000e6f4e67221 */ /* 0x010fe20000010000 */
[----:B------:R-:W-:-:S02]  /*cd50*/  LOP3.LUT R146, R145, 0xff00ff, RZ, 0xc0, !PT ;  /* 0x00ff00ff91927812 */ /* 0x000fc400078ec0ff */
[----:B------:R-:W-:Y:S02]  /*cd60*/  PRMT R145, R153, 0x5410, R152 ;  /* 0x0000541099917816 */ /* 0x000fe40000000098 */
[----:B------:R-:W-:Y:S01]  /*cd70*/  F2FP.F16.F32.PACK_AB R152, R240, R238 ;  /* 0x000000eef098723e */ /* 0x000fe200000000ff */
[C---:B------:R-:W-:Y:S01]  /*cd80*/  HMMA.16816.F32 R32, R132.reuse, R172, R32 ;  /* 0x000000ac8420723c */ /* 0x040fe20000001820 */
[--C-:B------:R-:W-:Y:S02]  /*cd90*/  HSET2.LE.AND R148, R146, R181.reuse, PT ;  /* 0x000000b592947233 */ /* 0x100fe40003803000 */
[----:B------:R-:W-:Y:S02]  /*cda0*/  LOP3.LUT R146, R152, R144, RZ, 0xc0, !PT ;  /* 0x0000009098927212 */ /* 0x000fe400078ec0ff */
[--C-:B------:R-:W-:Y:S02]  /*cdb0*/  HSET2.LE.AND R144, R147, R181.reuse, PT ;  /* 0x000000b593907233 */ /* 0x100fe40003803000 */
[----:B------:R-:W-:Y:S01]  /*cdc0*/  HSET2.LE.AND R145, R145, R181, PT ;  /* 0x000000b591917233 */ /* 0x000fe20003803000 */
[----:B------:R-:W-:Y:S01]  /*cdd0*/  HMMA.16816.F32 R36, R132, R174, R36 ;  /* 0x000000ae8424723c */ /* 0x000fe20000001824 */
[----:B------:R-:W-:Y:S01]  /*cde0*/  F2FP.F16.F32.PACK_AB R149, R242, R241 ;  /* 0x000000f1f295723e */ /* 0x000fe200000000ff */
[----:B------:R-:W-:Y:S01]  /*cdf0*/  LDSM.16.MT88.4 R172, [R180+0x1d000] ;  /* 0x01d00000b4ac783b */ /* 0x000fe20000004200 */
[----:B------:R-:W-:Y:S01]  /*ce00*/  F2FP.F16.F32.PACK_AB R152, R237, R239 ;  /* 0x000000efed98723e */ /* 0x000fe200000000ff */
[----:B------:R-:W-:Y:S01]  /*ce10*/  FADD.FTZ R239, R239, R232 ;  /* 0x000000e8efef7221 */ /* 0x000fe20000010000 */
[----:B------:R-:W-:-:S02]  /*ce20*/  LOP3.LUT R147, R149, R148, RZ, 0xc0, !PT ;  /* 0x0000009495937212 */ /* 0x000fc400078ec0ff */
[----:B------:R-:W-:Y:S01]  /*ce30*/  LOP3.LUT R144, R152, R144, RZ, 0xc0, !PT ;  /* 0x0000009098907212 */ /* 0x000fe200078ec0ff */
[C---:B------:R-:W-:Y:S01]  /*ce40*/  HMMA.16816.F32 R56, R132.reuse, R160, R56 ;  /* 0x000000a08438723c */ /* 0x040fe20000001838 */
[----:B------:R-:W-:Y:S01]  /*ce50*/  F2FP.F16.F32.PACK_AB R160, R243, R244 ;  /* 0x000000f4f3a0723e */ /* 0x000fe200000000ff */
[----:B------:R-:W-:Y:S01]  /*ce60*/  FADD.FTZ R239, R237, R239 ;  /* 0x000000efedef7221 */ /* 0x000fe20000010000 */
[----:B------:R-:W-:Y:S02]  /*ce70*/  FADD.FTZ R243, R243, R230 ;  /* 0x000000e6f3f37221 */ /* 0x000fe40000010000 */
[----:B------:R-:W-:Y:S01]  /*ce80*/  LOP3.LUT R145, R160, R145, RZ, 0xc0, !PT ;  /* 0x00000091a0917212 */ /* 0x000fe200078ec0ff */
[----:B------:R-:W-:Y:S01]  /*ce90*/  FADD.FTZ R238, R238, R239 ;  /* 0x000000efeeee7221 */ /* 0x000fe20000010000 */
[----:B------:R-:W-:Y:S01]  /*cea0*/  FADD.FTZ R243, R241, R243 ;  /* 0x000000f3f1f37221 */ /* 0x000fe20000010000 */
[----:B------:R-:W-:Y:S02]  /*ceb0*/  HMMA.16816.F32 R60, R132, R162, R60 ;  /* 0x000000a2843c723c */ /* 0x000fe4000000183c */
[----:B------:R-:W-:Y:S01]  /*cec0*/  FADD.FTZ R238, R240, R238 ;  /* 0x000000eef0ee7221 */ /* 0x000fe20000010000 */
[----:B------:R-:W-:-:S04]  /*ced0*/  FADD.FTZ R242, R242, R243 ;  /* 0x000000f3f2f27221 */ /* 0x000fc80000010000 */
[----:B------:R-:W-:Y:S01]  /*cee0*/  FADD.FTZ R242, R251, R242 ;  /* 0x000000f2fbf27221 */ /* 0x000fe20000010000 */
[----:B------:R-:W-:Y:S01]  /*cef0*/  HMMA.16816.F32 R108, R132, R154, R108 ;  /* 0x0000009a846c723c */ /* 0x000fe2000000186c */
[----:B------:R-:W-:Y:S02]  /*cf00*/  LDSM.16.MT88.4 R152, [R2+0x1b000] ;  /* 0x01b000000298783b */ /* 0x000fe40000004200 */
[----:B------:R-:W-:-:S04]  /*cf10*/  FADD.FTZ R242, R250, R242 ;  /* 0x000000f2faf27221 */ /* 0x000fc80000010000 */
[----:B------:R-:W-:Y:S01]  /*cf20*/  FADD.FTZ R242, R249, R242 ;  /* 0x000000f2f9f27221 */ /* 0x000fe20000010000 */
[----:B------:R-:W-:Y:S03]  /*cf30*/  HMMA.16816.F32 R148, R132, R150, R4 ;  /* 0x000000968494723c */ /* 0x000fe60000001804 */
[----:B------:R-:W-:-:S05]  /*cf40*/  FADD.FTZ R219, R248, R242 ;  /* 0x000000f2f8db7221 */ /* 0x000fca0000010000 */
[C---:B-1----:R-:W-:Y:S01]  /*cf50*/  HMMA.16816.F32 R132, R144.reuse, R168, R16 ;  /* 0x000000a89084723c */ /* 0x042fe20000001810 */
[----:B------:R-:W1:Y:S07]  /*cf60*/  LDSM.16.MT88.4 R16, [R213+0x3000] ;  /* 0x00300000d510783b */ /* 0x000e6e0000004200 */
[C---:B--2---:R-:W-:Y:S01]  /*cf70*/  HMMA.16816.F32 R160, R144.reuse, R156, R8 ;  /* 0x0000009c90a0723c */ /* 0x044fe20000001808 */
[----:B------:R-:W-:Y:S07]  /*cf80*/  LDSM.16.MT88.4 R8, [R211+0x3000] ;  /* 0x00300000d308783b */ /* 0x000fee0000004200 */
        /* <DEDUP_REMOVED lines=13> */
[C---:B------:R-:W-:Y:S08]  /*d060*/  HMMA.16816.F32 R36, R144.reuse, R154, R44 ;  /* 0x0000009a9024723c */ /* 0x040ff0000000182c */
[C---:B--2---:R-:W-:Y:S08]  /*d070*/  HMMA.16816.F32 R44, R144.reuse, R14, R52 ;  /* 0x0000000e902c723c */ /* 0x044ff00000001834 */
[C---:B---3--:R-:W-:Y:S08]  /*d080*/  HMMA.16816.F32 R88, R144.reuse, R116, R88 ;  /* 0x000000749058723c */ /* 0x048ff00000001858 */
[C---:B------:R-:W-:Y:S01]  /*d090*/  HMMA.16816.F32 R52, R144.reuse, R118, R92 ;  /* 0x000000769034723c */ /* 0x040fe2000000185c */
[----:B------:R-:W-:Y:S07]  /*d0a0*/  LDSM.16.MT88.4 R92, [R2+0x19800] ;  /* 0x01980000025c783b */ /* 0x000fee0000004200 */
[C---:B------:R-:W-:Y:S01]  /*d0b0*/  HMMA.16816.F32 R40, R144.reuse, R152, R40 ;  /* 0x000000989028723c */ /* 0x040fe20000001828 */
[----:B------:R-:W2:Y:S07]  /*d0c0*/  LDSM.16.MT88.4 R152, [R180+0x1f000] ;  /* 0x01f00000b498783b */ /* 0x000eae0000004200 */
[C---:B----4-:R-:W-:Y:S08]  /*d0d0*/  HMMA.16816.F32 R116, R144.reuse, R120, R96 ;  /* 0x000000789074723c */ /* 0x050ff00000001860 */
[C---:B------:R-:W-:Y:S01]  /*d0e0*/  HMMA.16816.F32 R120, R144.reuse, R122, R100 ;  /* 0x0000007a9078723c */ /* 0x040fe20000001864 */
[----:B------:R-:W3:Y:S07]  /*d0f0*/  LDSM.16.MT88.4 R100, [R211+0x7000] ;  /* 0x00700000d364783b */ /* 0x000eee0000004200 */
[C---:B------:R-:W-:Y:S08]  /*d100*/  HMMA.16816.F32 R48, R144.reuse, R12, R48 ;  /* 0x0000000c9030723c */ /* 0x040ff00000001830 */
[----:B------:R-:W-:Y:S01]  /*d110*/  HMMA.16816.F32 R12, R144, R8, R64 ;  /* 0x00000008900c723c */ /* 0x000fe20000001840 */
[----:B------:R-:W-:Y:S01]  /*d120*/  LOP3.LUT R66, R204, UR12, R245, 0x96, !PT ;  /* 0x0000000ccc427c12 */ /* 0x000fe2000f8e96f5 */
[----:B------:R-:W-:Y:S01]  /*d130*/  FFMA.FTZ R245, R191, UR19, -R189 ;  /* 0x00000013bff57c23 */ /* 0x000fe200080108bd */
[----:B------:R-:W-:Y:S01]  /*d140*/  UIADD3 UR19, UPT, UPT, UR15, -0x4, URZ ;  /* 0xfffffffc0f137890 */ /* 0x000fe2000fffe0ff */
[----:B------:R-:W-:Y:S02]  /*d150*/  LDSM.16.MT88.4 R188, [R180+0x1f800] ;  /* 0x01f80000b4bc783b */ /* 0x000fe40000004200 */
[----:B------:R-:W-:-:S02]  /*d160*/  IMAD.WIDE.U32 R66, R66, -0x2daee0ad, RZ ;  /* 0xd2511f5342427825 */ /* 0x000fc400078e00ff */
[C---:B------:R-:W-:Y:S01]  /*d170*/  HMMA.16816.F32 R8, R144.reuse, R10, R68 ;  /* 0x0000000a9008723c */ /* 0x040fe20000001844 */
[----:B------:R-:W4:Y:S02]  /*d180*/  MUFU.EX2 R245, R245 ;  /* 0x000000f500f57308 */ /* 0x000f240000000800 */
[----:B------:R-:W-:Y:S02]  /*d190*/  LOP3.LUT R206, R206, UR6, R67, 0x96, !PT ;  /* 0x00000006cece7c12 */ /* 0x000fe4000f8e9643 */
[C---:B------:R-:W-:Y:S02]  /*d1a0*/  PRMT R65, R66.reuse, 0x7773, RZ ;  /* 0x0000777342417816 */ /* 0x040fe400000000ff */
[----:B------:R-:W-:Y:S01]  /*d1b0*/  PRMT R96, R66, 0x7772, RZ ;  /* 0x0000777242607816 */ /* 0x000fe200000000ff */
[----:B-1----:R-:W-:Y:S01]  /*d1c0*/  HMMA.16816.F32 R68, R144, R170, R108 ;  /* 0x000000aa9044723c */ /* 0x002fe2000000186c */
[----:B------:R-:W-:Y:S01]  /*d1d0*/  LOP3.LUT R98, R206, 0xffff, RZ, 0xc0, !PT ;  /* 0x0000ffffce627812 */ /* 0x000fe200078ec0ff */
[----:B------:R-:W-:Y:S01]  /*d1e0*/  LDSM.16.MT88.4 R108, [R213+0x3800] ;  /* 0x00380000d56c783b */ /* 0x000fe20000004200 */
[----:B------:R-:W-:-:S02]  /*d1f0*/  MOV R64, R66 ;  /* 0x0000004200407202 */ /* 0x000fc40000000f00 */
[----:B------:R-:W-:Y:S02]  /*d200*/  PRMT R97, R66, 0x7771, RZ ;  /* 0x0000777142617816 */ /* 0x000fe400000000ff */
[----:B------:R-:W-:Y:S01]  /*d210*/  PRMT R96, R96, 0x5410, R65 ;  /* 0x0000541060607816 */ /* 0x000fe20000000041 */
[C---:B-----5:R-:W-:Y:S01]  /*d220*/  HMMA.16816.F32 R140, R144.reuse, R60, R140 ;  /* 0x0000003c908c723c */ /* 0x060fe2000000188c */
[----:B------:R-:W-:Y:S02]  /*d230*/  SHF.R.U32.HI R98, RZ, 0x8, R98 ;  /* 0x00000008ff627819 */ /* 0x000fe40000011662 */
[----:B------:R-:W-:Y:S02]  /*d240*/  LOP3.LUT R60, R206, 0xff, RZ, 0xc0, !PT ;  /* 0x000000ffce3c7812 */ /* 0x000fe400078ec0ff */
[----:B------:R-:W-:Y:S02]  /*d250*/  LOP3.LUT R170, R64, 0xff, RZ, 0xc0, !PT ;  /* 0x000000ff40aa7812 */ /* 0x000fe400078ec0ff */
[----:B------:R-:W-:Y:S01]  /*d260*/  PRMT R60, R60, 0x5410, R98 ;  /* 0x000054103c3c7816 */ /* 0x000fe20000000062 */
[----:B------:R-:W-:Y:S01]  /*d270*/  HMMA.16816.F32 R80, R144, R172, R80 ;  /* 0x000000ac9050723c */ /* 0x000fe20000001850 */
[----:B------:R-:W-:Y:S01]  /*d280*/  PRMT R170, R170, 0x5410, R97 ;  /* 0x00005410aaaa7816 */ /* 0x000fe20000000061 */
[----:B------:R-:W-:Y:S01]  /*d290*/  LDSM.16.MT88.4 R64, [R2+0x1b800] ;  /* 0x01b800000240783b */ /* 0x000fe20000004200 */
[----:B------:R-:W-:-:S02]  /*d2a0*/  LOP3.LUT R171, R96, 0xff00ff, RZ, 0xc0, !PT ;  /* 0x00ff00ff60ab7812 */ /* 0x000fc400078ec0ff */
[----:B------:R-:W-:Y:S01]  /*d2b0*/  PRMT R61, R206, 0x7632, R61 ;  /* 0x00007632ce3d7816 */ /* 0x000fe2000000003d */
[----:B------:R-:W1:Y:S01]  /*d2c0*/  LDSM.16.MT88.4 R96, [R2+0x1d800] ;  /* 0x01d800000260783b */ /* 0x000e620000004200 */
[--C-:B------:R-:W-:Y:S01]  /*d2d0*/  HSET2.LE.AND R60, R60, R181.reuse, PT ;  /* 0x000000b53c3c7233 */ /* 0x100fe20003803000 */
[----:B------:R-:W-:Y:S01]  /*d2e0*/  HMMA.16816.F32 R84, R144, R174, R84 ;  /* 0x000000ae9054723c */ /* 0x000fe20000001854 */
[----:B------:R-:W-:Y:S02]  /*d2f0*/  LOP3.LUT R61, R61, 0xff, RZ, 0xc0, !PT ;  /* 0x000000ff3d3d7812 */ /* 0x000fe400078ec0ff */
[--C-:B------:R-:W-:Y:S02]  /*d300*/  HSET2.LE.AND R170, R170, R181.reuse, PT ;  /* 0x000000b5aaaa7233 */ /* 0x100fe40003803000 */
[----:B------:R-:W-:-:S03]  /*d310*/  HSET2.LE.AND R171, R171, R181, PT ;  /* 0x000000b5abab7233 */ /* 0x000fc60003803000 */
[C---:B--2---:R-:W-:Y:S08]  /*d320*/  HMMA.16816.F32 R112, R144.reuse, R152, R112 ;  /* 0x000000989070723c */ /* 0x044ff00000001870 */
[C---:B------:R-:W-:Y:S08]  /*d330*/  HMMA.16816.F32 R136, R144.reuse, R154, R136 ;  /* 0x0000009a9088723c */ /* 0x040ff00000001888 */
[C---:B------:R-:W-:Y:S08]  /*d340*/  HMMA.16816.F32 R72, R144.reuse, R176, R72 ;  /* 0x000000b09048723c */ /* 0x040ff00000001848 */
[C---:B------:R-:W-:Y:S01]  /*d350*/  HMMA.16816.F32 R76, R144.reuse, R178, R76 ;  /* 0x000000b2904c723c */ /* 0x040fe2000000184c */
[----:B------:R-:W-:Y:S07]  /*d360*/  LDSM.16.MT88.4 R176, [R213+0x7800] ;  /* 0x00780000d5b0783b */ /* 0x000fee0000004200 */
[----:B------:R-:W-:Y:S01]  /*d370*/  HMMA.16816.F32 R104, R144, R168, R104 ;  /* 0x000000a89068723c */ /* 0x000fe20000001868 */
[----:B------:R-:W-:-:S02]  /*d380*/  SHF.R.U32.HI R169, RZ, 0x18, R206 ;  /* 0x00000018ffa97819 */ /* 0x000fc400000116ce */
[----:B------:R-:W-:Y:S01]  /*d390*/  LDSM.16.MT88.4 R204, [R180+0x19800] ;  /* 0x01980000b4cc783b */ /* 0x000fe20000004200 */
[----:B----4-:R-:W-:Y:S01]  /*d3a0*/  F2FP.F16.F32.PACK_AB R168, R246, R245 ;  /* 0x000000f5f6a8723e */ /* 0x010fe200000000ff */
[----:B------:R-:W-:Y:S01]  /*d3b0*/  FADD.FTZ R245, R245, R238 ;  /* 0x000000eef5f57221 */ /* 0x000fe20000010000 */
[----:B------:R-:W-:Y:S02]  /*d3c0*/  PRMT R169, R61, 0x5410, R169 ;  /* 0x000054103da97816 */ /* 0x000fe400000000a9 */
[C---:B------:R-:W-:Y:S01]  /*d3d0*/  HMMA.16816.F32 R152, R144.reuse, R62, R124 ;  /* 0x0000003e9098723c */ /* 0x040fe2000000187c */
[----:B------:R-:W-:Y:S01]  /*d3e0*/  LOP3.LUT R168, R168, R60, RZ, 0xc0, !PT ;  /* 0x0000003ca8a87212 */ /* 0x000fe200078ec0ff */
[----:B------:R-:W-:Y:S01]  /*d3f0*/  FADD.FTZ R245, R246, R245 ;  /* 0x000000f5f6f57221 */ /* 0x000fe20000010000 */
[----:B------:R-:W-:Y:S02]  /*d400*/  HSET2.LE.AND R169, R169, R181, PT ;  /* 0x000000b5a9a97233 */ /* 0x000fe40003803000 */
[----:B------:R-:W-:Y:S01]  /*d410*/  F2FP.F16.F32.PACK_AB R61, R250, R251 ;  /* 0x000000fbfa3d723e */ /* 0x000fe200000000ff */
[----:B------:R-:W-:Y:S01]  /*d420*/  FADD.FTZ R245, R247, R245 ;  /* 0x000000f5f7f57221 */ /* 0x000fe20000010000 */
[C---:B------:R-:W-:Y:S01]  /*d430*/  F2FP.F16.F32.PACK_AB R60, R252.reuse, R247 ;  /* 0x000000f7fc3c723e */ /* 0x040fe200000000ff */
[----:B---3--:R-:W-:Y:S01]  /*d440*/  HMMA.16816.F32 R172, R144, R100, R128 ;  /* 0x0000006490ac723c */ /* 0x008fe20000001880 */
[----:B------:R2:W-:Y:S01]  /*d450*/  LDSM.16.MT88.4 R128, [R2+0x1f800] ;  /* 0x01f800000280783b */ /* 0x0005e20000004200 */
[----:B------:R-:W-:Y:S01]  /*d460*/  LOP3.LUT R169, R61, R169, RZ, 0xc0, !PT ;  /* 0x000000a93da97212 */ /* 0x000fe200078ec0ff */
[----:B------:R-:W-:Y:S01]  /*d470*/  FADD.FTZ R226, R252, R245 ;  /* 0x000000f5fce27221 */ /* 0x000fe20000010000 */
[----:B------:R-:W-:-:S04]  /*d480*/  LOP3.LUT R170, R60, R170, RZ, 0xc0, !PT ;  /* 0x000000aa3caa7212 */ /* 0x000fc800078ec0ff */
[----:B------:R-:W-:Y:S01]  /*d490*/  HMMA.16816.F32 R144, R144, R102, R148 ;  /* 0x000000669090723c */ /* 0x000fe20000001894 */
[----:B------:R-:W3:Y:S04]  /*d4a0*/  LDSM.16.MT88.4 R100, [R180+0x1b800] ;  /* 0x01b80000b464783b */ /* 0x000ee80000004200 */
[----:B------:R-:W4:Y:S04]  /*d4b0*/  LDSM.16.MT88.4 R148, [R211+0x1800] ;  /* 0x00180000d394783b */ /* 0x000f280000004200 */
[----:B------:R-:W5:Y:S01]  /*d4c0*/  LDSM.16.MT88.4 R180, [R213+0x5800] ;  /* 0x00580000d5b4783b */ /* 0x000f620000004200 */
[----:B--2---:R-:W-:-:S04]  /*d4d0*/  F2FP.F16.F32.PACK_AB R2, R248, R249 ;  /* 0x000000f9f802723e */ /* 0x004fc800000000ff */
[----:B------:R-:W-:-:S07]  /*d4e0*/  LOP3.LUT R171, R2, R171, RZ, 0xc0, !PT ;  /* 0x000000ab02ab7212 */ /* 0x000fce00078ec0ff */
[C---:B------:R-:W-:Y:S08]  /*d4f0*/  HMMA.16816.F32 R160, R168.reuse, R92, R160 ;  /* 0x0000005ca8a0723c */ /* 0x040ff000000018a0 */
[C---:B------:R-:W-:Y:S08]  /*d500*/  HMMA.16816.F32 R156, R168.reuse, R94, R156 ;  /* 0x0000005ea89c723c */ /* 0x040ff0000000189c */
[C---:B-1----:R-:W-:Y:S08]  /*d510*/  HMMA.16816.F32 R92, R168.reuse, R96, R72 ;  /* 0x00000060a85c723c */ /* 0x042ff00000001848 */
[C---:B------:R-:W-:Y:S08]  /*d520*/  HMMA.16816.F32 R96, R168.reuse, R98, R76 ;  /* 0x00000062a860723c */ /* 0x040ff0000000184c */
[C---:B------:R-:W-:Y:S08]  /*d530*/  HMMA.16816.F32 R60, R168.reuse, R64, R40 ;  /* 0x00000040a83c723c */ /* 0x040ff00000001828 */
[C---:B---3--:R-:W-:Y:S08]  /*d540*/  HMMA.16816.F32 R72, R168.reuse, R102, R44 ;  /* 0x00000066a848723c */ /* 0x048ff0000000182c */
[C---:B------:R-:W-:Y:S08]  /*d550*/  HMMA.16816.F32 R76, R168.reuse, R108, R56 ;  /* 0x0000006ca84c723c */ /* 0x040ff00000001838 */
[C---:B------:R-:W-:Y:S01]  /*d560*/  HMMA.16816.F32 R40, R168.reuse, R206, R20 ;  /* 0x000000cea828723c */ /* 0x040fe20000001814 */
[----:B------:R-:W1:Y:S07]  /*d570*/  LDSM.16.MT88.4 R20, [R211+0x3800] ;  /* 0x00380000d314783b */ /* 0x000e6e0000004200 */
[C---:B------:R-:W-:Y:S01]  /*d580*/  HMMA.16816.F32 R44, R168.reuse, R184, R24 ;  /* 0x000000b8a82c723c */ /* 0x040fe20000001818 */
[----:B------:R-:W2:Y:S07]  /*d590*/  LDSM.16.MT88.4 R24, [R211+0x5800] ;  /* 0x00580000d318783b */ /* 0x000eae0000004200 */
[C---:B----4-:R-:W-:Y:S01]  /*d5a0*/  HMMA.16816.F32 R56, R168.reuse, R150, R4 ;  /* 0x00000096a838723c */ /* 0x050fe20000001804 */
        /* <DEDUP_REMOVED lines=24> */
.L_x_847:
[----:B------:R-:W-:-:S09]  /*d730*/  UISETP.GE.AND UP0, UPT, UR19, URZ, UPT ;  /* 0x000000ff1300728c */ /* 0x000fd2000bf06270 */
[----:B------:R-:W-:Y:S05]  /*d740*/  BRA.U !UP0, `(.L_x_850) ;  /* 0x0000003908b87547 */ /* 0x000fea000b800000 */
[----:B------:R-:W-:Y:S01]  /*d750*/  LOP3.LUT R167, R167, 0x1c0, R0, 0xf8, !PT ;  /* 0x000001c0a7a77812 */ /* 0x000fe200078ef800 */
[----:B------:R-:W-:Y:S01]  /*d760*/  IMAD.SHL.U32 R208, R166, 0x20, RZ ;  /* 0x00000020a6d07824 */ /* 0x000fe200078e00ff */
[----:B------:R-:W-:Y:S01]  /*d770*/  SHF.R.U32.HI R2, RZ, 0x1, R166 ;  /* 0x00000001ff027819 */ /* 0x000fe200000116a6 */
[----:B------:R-:W1:Y:S01]  /*d780*/  S2UR UR10, SR_CgaCtaId ;  /* 0x00000000000a79c3 */ /* 0x000e620000008800 */
[C---:B------:R-:W-:Y:S01]  /*d790*/  LOP3.LUT R4, R0.reuse, 0x200, RZ, 0xc0, !PT ;  /* 0x0000020000047812 */ /* 0x040fe200078ec0ff */
[----:B------:R-:W2:Y:S01]  /*d7a0*/  S2R R213, SR_TID.X ;  /* 0x0000000000d57919 */ /* 0x000ea20000002100 */
[C---:B------:R-:W-:Y:S01]  /*d7b0*/  LOP3.LUT R2, R167.reuse, 0x8, R2, 0x78, !PT ;  /* 0x00000008a7027812 */ /* 0x040fe200078e7802 */
[----:B------:R-:W3:Y:S01]  /*d7c0*/  LDCU.64 UR6, c[0x0][0x3c0] ;  /* 0x00007800ff0677ac */ /* 0x000ee20008000a00 */
[----:B------:R-:W-:Y:S01]  /*d7d0*/  LOP3.LUT R211, R0, 0x400, RZ, 0xc0, !PT ;  /* 0x0000040000d37812 */ /* 0x000fe200078ec0ff */
[----:B------:R-:W-:Y:S01]  /*d7e0*/  IMAD.MOV.U32 R207, RZ, RZ, 0x40 ;  /* 0x00000040ffcf7424 */ /* 0x000fe200078e00ff */
[----:B------:R-:W-:Y:S01]  /*d7f0*/  LOP3.LUT R167, R167, 0x8, R166, 0x78, !PT ;  /* 0x00000008a7a77812 */ /* 0x000fe200078e78a6 */
[----:B------:R-:W-:Y:S01]  /*d800*/  IMAD.MOV.U32 R206, RZ, RZ, 0x20 ;  /* 0x00000020ffce7424 */ /* 0x000fe200078e00ff */
[----:B------:R-:W-:Y:S01]  /*d810*/  LOP3.LUT R208, R4, 0x7c00, R208, 0xf8, !PT ;  /* 0x00007c0004d07812 */ /* 0x000fe200078ef8d0 */
[----:B------:R-:W-:Y:S01]  /*d820*/  IMAD.MOV.U32 R0, RZ, RZ, R164 ;  /* 0x000000ffff007224 */ /* 0x000fe200078e00a4 */
[----:B------:R-:W-:Y:S01]  /*d830*/  LOP3.LUT P0, RZ, R166, 0x4, RZ, 0xc0, !PT ;  /* 0x00000004a6ff7812 */ /* 0x000fe2000780c0ff */
[----:B------:R-:W-:Y:S01]  /*d840*/  IMAD R211, R167, 0x2, R211 ;  /* 0x00000002a7d37824 */ /* 0x000fe200078e02d3 */
[----:B------:R-:W-:Y:S01]  /*d850*/  LOP3.LUT R208, R208, R2, RZ, 0xfc, !PT ;  /* 0x00000002d0d07212 */ /* 0x000fe200078efcff */
[----:B------:R-:W-:Y:S01]  /*d860*/  IMAD.MOV.U32 R2, RZ, RZ, R3 ;  /* 0x000000ffff027224 */ /* 0x000fe200078e0003 */
[----:B------:R-:W-:Y:S01]  /*d870*/  SEL R207, R207, 0xffffffc0, !P0 ;  /* 0xffffffc0cfcf7807 */ /* 0x000fe20004000000 */
[----:B------:R-:W-:Y:S01]  /*d880*/  UMOV UR11, 0x400 ;  /* 0x00000400000b7882 */ /* 0x000fe20000000000 */
[----:B------:R-:W-:Y:S01]  /*d890*/  IADD3 R211, PT, PT, R211, UR5, RZ ;  /* 0x00000005d3d37c10 */ /* 0x000fe2000fffe0ff */
[----:B------:R-:W4:Y:S01]  /*d8a0*/  LDCU UR4, c[0x0][0x45c] ;  /* 0x00008b80ff0477ac */ /* 0x000f220008000800 */
[----:B------:R-:W-:-:S02]  /*d8b0*/  LEA R208, R208, UR5, 0x1 ;  /* 0x00000005d0d07c11 */ /* 0x000fc4000f8e08ff */
[----:B------:R-:W-:Y:S01]  /*d8c0*/  SEL R206, R206, 0xffffffe0, !P6 ;  /* 0xffffffe0cece7807 */ /* 0x000fe20007000000 */
[C-C-:B------:R-:W-:Y:S01]  /*d8d0*/  IMAD.IADD R210, R211.reuse, 0x1, R207.reuse ;  /* 0x00000001d3d27824 */ /* 0x140fe200078e02cf */
[----:B---3--:R-:W-:Y:S01]  /*d8e0*/  USHF.L.U64.HI UR8, UR6, 0x5, UR7 ;  /* 0x0000000506087899 */ /* 0x008fe20008010207 */
[----:B------:R-:W-:Y:S01]  /*d8f0*/  IMAD.IADD R207, R208, 0x1, R207 ;  /* 0x00000001d0cf7824 */ /* 0x000fe200078e02cf */
[C---:B------:R-:W-:Y:S01]  /*d900*/  IADD3 R204, PT, PT, R206.reuse, R208, RZ ;  /* 0x000000d0cecc7210 */ /* 0x040fe20007ffe0ff */
[----:B------:R-:W-:Y:S01]  /*d910*/  IMAD.IADD R205, R211, 0x1, R206 ;  /* 0x00000001d3cd7824 */ /* 0x000fe200078e02ce */
[----:B------:R-:W-:Y:S01]  /*d920*/  USHF.L.U32 UR26, UR6, 0x5, URZ ;  /* 0x00000005061a7899 */ /* 0x000fe200080006ff */
[C---:B------:R-:W-:Y:S01]  /*d930*/  IMAD.IADD R209, R206.reuse, 0x1, R210 ;  /* 0x00000001ced17824 */ /* 0x040fe200078e02d2 */
[----:B------:R-:W3:Y:S01]  /*d940*/  LDCU.64 UR6, c[0x0][0x3c0] ;  /* 0x00007800ff0677ac */ /* 0x000ee20008000a00 */
[----:B------:R-:W-:Y:S01]  /*d950*/  IMAD.IADD R206, R206, 0x1, R207 ;  /* 0x00000001cece7824 */ /* 0x000fe200078e02cf */
[----:B-1----:R-:W-:Y:S01]  /*d960*/  ULEA UR5, UR10, UR11, 0x18 ;  /* 0x0000000b0a057291 */ /* 0x002fe2000f8ec0ff */
[----:B------:R-:W-:Y:S11]  /*d970*/  BRA `(.L_x_851) ;  /* 0x0000000000647947 */ /* 0x000ff60003800000 */
.L_x_853:
[----:B------:R-:W1:Y:S01]  /*d980*/  LDC.64 R164, c[0x0][0x3b8] ;  /* 0x0000ee00ffa47b82 */ /* 0x000e620000000a00 */
[----:B------:R-:W-:Y:S06]  /*d990*/  UIADD3 UR10, UPT, UPT, UR19, -0x1, URZ ;  /* 0xffffffff130a7890 */ /* 0x000fec000fffe0ff */
[----:B-1----:R-:W-:Y:S04]  /*d9a0*/  IMAD.WIDE.U32 R172, R164, UR10, RZ ;  /* 0x0000000aa4ac7c25 */ /* 0x002fe8000f8e00ff */
[----:B------:R-:W-:Y:S01]  /*d9b0*/  IMAD R167, R165, UR10, R173 ;  /* 0x0000000aa5a77c24 */ /* 0x000fe2000f8e02ad */
        /* <DEDUP_REMOVED lines=21> */
.L_x_851:
[----:B------:R-:W-:Y:S04]  /*db10*/  DEPBAR.LE SB0, 0x0 ;  /* 0x000080000000791a */ /* 0x000fe80000000000 */
[----:B------:R-:W-:Y:S01]  /*db20*/  BAR.SYNC.DEFER_BLOCKING 0x0 ;  /* 0x0000000000007b1d */ /* 0x000fe20000010000 */
[----:B---3--:R-:W-:Y:S02]  /*db30*/  UIMAD.WIDE.U32 UR22, UR19, UR6, URZ ;  /* 0x00000006131672a5 */ /* 0x008fe4000f8e00ff */
[----:B------:R-:W-:Y:S02]  /*db40*/  USHF.L.U32 UR28, UR19, 0x1, URZ ;  /* 0x00000001131c7899 */ /* 0x000fe400080006ff */
[----:B------:R-:W-:Y:S02]  /*db50*/  UIMAD UR10, UR19, UR7, UR23 ;  /* 0x00000007130a72a4 */ /* 0x000fe4000f8e0217 */
[----:B------:R-:W-:Y:S01]  /*db60*/  IMAD.U32 R6, RZ, RZ, UR22 ;  /* 0x00000016ff067e24 */ /* 0x000fe2000f8e00ff */
[----:B------:R-:W-:Y:S01]  /*db70*/  ULEA UR15, UP0, UR22, UR26, 0x6 ;  /* 0x0000001a160f7291 */ /* 0x000fe2000f8030ff */
[----:B------:R-:W-:Y:S02]  /*db80*/  IMAD.U32 R7, RZ, RZ, UR23 ;  /* 0x00000017ff077e24 */ /* 0x000fe4000f8e00ff */
[----:B------:R-:W-:Y:S01]  /*db90*/  IMAD.U32 R5, RZ, RZ, UR10 ;  /* 0x0000000aff057e24 */ /* 0x000fe2000f8e00ff */
[CC--:B------:R-:W-:Y:S01]  /*dba0*/  LEA R14, P1, R6.reuse, R215.reuse, 0x7 ;  /* 0x000000d7060e7211 */ /* 0x0c0fe200078238ff */
[----:B------:R-:W-:Y:S01]  /*dbb0*/  ULEA.HI.X UR11, UR22, UR8, UR10, 0x6, UP0 ;  /* 0x00000008160b7291 */ /* 0x000fe200080f340a */
[----:B------:R-:W-:Y:S01]  /*dbc0*/  IMAD.U32 R4, RZ, RZ, UR15 ;  /* 0x0000000fff047e24 */ /* 0x000fe2000f8e00ff */
[----:B------:R-:W-:Y:S01]  /*dbd0*/  UISETP.NE.AND UP0, UPT, UR19, URZ, UPT ;  /* 0x000000ff1300728c */ /* 0x000fe2000bf05270 */
[-C--:B------:R-:W-:Y:S03]  /*dbe0*/  LEA.HI.X R15, R6, R214.reuse, R5, 0x7, P1 ;  /* 0x000000d6060f7211 */ /* 0x080fe600008f3c05 */
[----:B------:R-:W-:Y:S01]  /*dbf0*/  IMAD.U32 R3, RZ, RZ, UR11 ;  /* 0x0000000bff037e24 */ /* 0x000fe2000f8e00ff */
[C---:B------:R-:W-:Y:S01]  /*dc00*/  LEA R12, P0, R4.reuse, R215, 0x1 ;  /* 0x000000d7040c7211 */ /* 0x040fe200078008ff */
[----:B------:R-:W-:Y:S01]  /*dc10*/  @!PT LDS RZ, [RZ] ;  /* 0x00000000fffff984 */ /* 0x000fe20000000800 */
[----:B------:R-:W-:Y:S01]  /*dc20*/  @!PT LDS RZ, [RZ] ;  /* 0x00000000fffff984 */ /* 0x000fe20000000800 */
[----:B------:R-:W-:Y:S01]  /*dc30*/  @!PT LDS RZ, [RZ] ;  /* 0x00000000fffff984 */ /* 0x000fe20000000800 */
[----:B------:R-:W-:Y:S03]  /*dc40*/  LDGSTS.E.BYPASS.LTC128B.128 [R218+0x18000], desc[UR20][R14.64] ;  /* 0x180000000eda7fae */ /* 0x000fe6000b981a14 */
[----:B------:R-:W-:Y:S02]  /*dc50*/  LEA.HI.X R13, R4, R214, R3, 0x1, P0 ;  /* 0x000000d6040d7211 */ /* 0x000fe400000f0c03 */
        /* <DEDUP_REMOVED lines=8> */
[----:B------:R-:W3:Y:S05]  /*dce0*/  LDSM.16.M88.4 R8, [R211+0x10000] ;  /* 0x01000000d308783b */ /* 0x000eea0000000200 */
[----:B------:R-:W1:Y:S05]  /*dcf0*/  LDSM.16.M88.4 R16, [R211+0x10800] ;  /* 0x01080000d310783b */ /* 0x000e6a0000000200 */
[----:B------:R-:W5:Y:S05]  /*dd00*/  LDSM.16.M88.4 R24, [R211+0x11000] ;  /* 0x01100000d318783b */ /* 0x000f6a0000000200 */
[----:B------:R-:W0:Y:S05]  /*dd10*/  LDGDEPBAR ;  /* 0x00000000000079af */ /* 0x000e2a0000000000 */
[----:B------:R-:W2:Y:S05]  /*dd20*/  LDSM.16.M88.4 R164, [R211+0x11800] ;  /* 0x01180000d3a4783b */ /* 0x000eaa0000000200 */
[----:B------:R-:W-:Y:S05]  /*dd30*/  LDSM.16.M88.4 R168, [R204] ;  /* 0x00000000cca8783b */ /* 0x000fea0000000200 */
[----:B------:R-:W4:Y:S05]  /*dd40*/  LDSM.16.M88.4 R172, [R205+0x10000] ;  /* 0x01000000cdac783b */ /* 0x000f2a0000000200 */
[----:B------:R-:W4:Y:S05]  /*dd50*/  LDSM.16.M88.4 R176, [R205+0x10800] ;  /* 0x01080000cdb0783b */ /* 0x000f2a0000000200 */
[----:B------:R-:W4:Y:S01]  /*dd60*/  LDSM.16.M88.4 R180, [R205+0x11000] ;  /* 0x01100000cdb4783b */ /* 0x000f220000000200 */
[C---:B---3--:R-:W-:Y:S04]  /*dd70*/  HMMA.16816.F32 R4, R32.reuse, R8, RZ ;  /* 0x000000082004723c */ /* 0x048fe800000018ff */
[----:B------:R-:W3:Y:S04]  /*dd80*/  LDSM.16.M88.4 R184, [R205+0x11800] ;  /* 0x01180000cdb8783b */ /* 0x000ee80000000200 */
[C---:B------:R-:W-:Y:S01]  /*dd90*/  HMMA.16816.F32 R8, R32.reuse, R10, RZ ;  /* 0x0000000a2008723c */ /* 0x040fe200000018ff */
[----:B------:R-:W-:Y:S05]  /*dda0*/  LDSM.16.M88.4 R188, [R207] ;  /* 0x00000000cfbc783b */ /* 0x000fea0000000200 */
[----:B------:R-:W3:Y:S02]  /*ddb0*/  LDSM.16.M88.4 R192, [R210+0x10000] ;  /* 0x01000000d2c0783b */ /* 0x000ee40000000200 */
[C---:B-1----:R-:W-:Y:S03]  /*ddc0*/  HMMA.16816.F32 R12, R32.reuse, R16, RZ ;  /* 0x00000010200c723c */ /* 0x042fe600000018ff */
[----:B------:R-:W-:Y:S05]  /*ddd0*/  LDSM.16.M88.4 R196, [R209+0x10000] ;  /* 0x01000000d1c4783b */ /* 0x000fea0000000200 */
[C---:B------:R-:W-:Y:S01]  /*dde0*/  HMMA.16816.F32 R16, R32.reuse, R18, RZ ;  /* 0x000000122010723c */ /* 0x040fe200000018ff */
[----:B------:R-:W-:Y:S07]  /*ddf0*/  LDSM.16.M88.4 R200, [R211+0x12000] ;  /* 0x01200000d3c8783b */ /* 0x000fee0000000200 */
[C---:B-----5:R-:W-:Y:S08]  /*de00*/  HMMA.16816.F32 R20, R32.reuse, R24, RZ ;  /* 0x000000182014723c */ /* 0x060ff000000018ff */
[C---:B------:R-:W-:Y:S08]  /*de10*/  HMMA.16816.F32 R24, R32.reuse, R26, RZ ;  /* 0x0000001a2018723c */ /* 0x040ff000000018ff */
[C---:B--2---:R-:W-:Y:S08]  /*de20*/  HMMA.16816.F32 R28, R32.reuse, R164, RZ ;  /* 0x000000a4201c723c */ /* 0x044ff000000018ff */
[----:B------:R-:W-:Y:S01]  /*de30*/  HMMA.16816.F32 R32, R32, R166, RZ ;  /* 0x000000a62020723c */ /* 0x000fe200000018ff */
[----:B------:R-:W1:Y:S07]  /*de40*/  LDSM.16.M88.4 R164, [R210+0x10800] ;  /* 0x01080000d2a4783b */ /* 0x000e6e0000000200 */
[C---:B----4-:R-:W-:Y:S08]  /*de50*/  HMMA.16816.F32 R4, R168.reuse, R172, R4 ;  /* 0x000000aca804723c */ /* 0x050ff00000001804 */
[C---:B------:R-:W-:Y:S01]  /*de60*/  HMMA.16816.F32 R8, R168.reuse, R174, R8 ;  /* 0x000000aea808723c */ /* 0x040fe20000001808 */
[----:B------:R-:W2:Y:S07]  /*de70*/  LDSM.16.M88.4 R172, [R210+0x11000] ;  /* 0x01100000d2ac783b */ /* 0x000eae0000000200 */
[C---:B------:R-:W-:Y:S08]  /*de80*/  HMMA.16816.F32 R12, R168.reuse, R176, R12 ;  /* 0x000000b0a80c723c */ /* 0x040ff0000000180c */
[C---:B------:R-:W-:Y:S01]  /*de90*/  HMMA.16816.F32 R16, R168.reuse, R178, R16 ;  /* 0x000000b2a810723c */ /* 0x040fe20000001810 */
[----:B------:R-:W4:Y:S07]  /*dea0*/  LDSM.16.M88.4 R176, [R210+0x11800] ;  /* 0x01180000d2b0783b */ /* 0x000f2e0000000200 */
[C---:B------:R-:W-:Y:S08]  /*deb0*/  HMMA.16816.F32 R20, R168.reuse, R180, R20 ;  /* 0x000000b4a814723c */ /* 0x040ff00000001814 */
[C---:B------:R-:W-:Y:S01]  /*dec0*/  HMMA.16816.F32 R24, R168.reuse, R182, R24 ;  /* 0x000000b6a818723c */ /* 0x040fe20000001818 */
[----:B------:R-:W5:Y:S07]  /*ded0*/  LDSM.16.M88.4 R180, [R206] ;  /* 0x00000000ceb4783b */ /* 0x000f6e0000000200 */
[C---:B---3--:R-:W-:Y:S08]  /*dee0*/  HMMA.16816.F32 R28, R168.reuse, R184, R28 ;  /* 0x000000b8a81c723c */ /* 0x048ff0000000181c */
[----:B------:R-:W-:Y:S01]  /*def0*/  HMMA.16816.F32 R32, R168, R186, R32 ;  /* 0x000000baa820723c */ /* 0x000fe20000001820 */
[----:B------:R-:W3:Y:S05]  /*df00*/  LDSM.16.M88.4 R168, [R209+0x10800] ;  /* 0x01080000d1a8783b */ /* 0x000eea0000000200 */
[----:B------:R-:W-:Y:S02]  /*df10*/  LDSM.16.M88.4 R184, [R209+0x11800] ;  /* 0x01180000d1b8783b */ /* 0x000fe40000000200 */
[C---:B------:R-:W-:Y:S08]  /*df20*/  HMMA.16816.F32 R4, R188.reuse, R192, R4 ;  /* 0x000000c0bc04723c */ /* 0x040ff00000001804 */
[C---:B------:R-:W-:Y:S01]  /*df30*/  HMMA.16816.F32 R8, R188.reuse, R194, R8 ;  /* 0x000000c2bc08723c */ /* 0x040fe20000001808 */
[----:B------:R-:W-:Y:S07]  /*df40*/  LDSM.16.M88.4 R192, [R208+0x4000] ;  /* 0x00400000d0c0783b */ /* 0x000fee0000000200 */
        /* <DEDUP_REMOVED lines=8> */
[----:B------:R-:W4:Y:S05]  /*dfd0*/  LDSM.16.M88.4 R176, [R211+0x13000] ;  /* 0x01300000d3b0783b */ /* 0x000f2a0000000200 */
[----:B------:R-:W4:Y:S02]  /*dfe0*/  LDSM.16.M88.4 R188, [R211+0x13800] ;  /* 0x01380000d3bc783b */ /* 0x000f240000000200 */
[C---:B-----5:R-:W-:Y:S08]  /*dff0*/  HMMA.16816.F32 R4, R180.reuse, R196, R4 ;  /* 0x000000c4b404723c */ /* 0x060ff00000001804 */
[C---:B------:R-:W-:Y:S01]  /*e000*/  HMMA.16816.F32 R8, R180.reuse, R198, R8 ;  /* 0x000000c6b408723c */ /* 0x040fe20000001808 */
[----:B------:R-:W-:Y:S07]  /*e010*/  LDSM.16.M88.4 R196, [R209+0x12000] ;  /* 0x01200000d1c4783b */ /* 0x000fee0000000200 */
[C---:B---3--:R-:W-:Y:S08]  /*e020*/  HMMA.16816.F32 R12, R180.reuse, R168, R12 ;  /* 0x000000a8b40c723c */ /* 0x048ff0000000180c */
[C---:B------:R-:W-:Y:S01]  /*e030*/  HMMA.16816.F32 R16, R180.reuse, R170, R16 ;  /* 0x000000aab410723c */ /* 0x040fe20000001810 */
[----:B------:R-:W-:Y:S07]  /*e040*/  LDSM.16.M88.4 R168, [R205+0x12000] ;  /* 0x01200000cda8783b */ /* 0x000fee0000000200 */
[C---:B-1----:R-:W-:Y:S08]  /*e050*/  HMMA.16816.F32 R20, R180.reuse, R164, R20 ;  /* 0x000000a4b414723c */ /* 0x042ff00000001814 */
        /* <DEDUP_REMOVED lines=146> */
[----:B------:R-:W-:Y:S05]  /*e980*/  IMAD.U32 R166, RZ, RZ, UR28 ;  /* 0x0000001cffa67e24 */ /* 0x000fea000f8e00ff */
[----:B------:R-:W-:Y:S02]  /*e990*/  LOP3.LUT R166, R166, UR25, R225, 0x96, !PT ;  /* 0x00000019a6a67c12 */ /* 0x000fe4000f8e96e1 */
        /* <DEDUP_REMOVED lines=15> */
[----:B------:R-:W-:Y:S05]  /*ea90*/  FMNMX3.FTZ R3, R3, R22, R23, !PT ;  /* 0x0000001603037276 */ /* 0x000fea0007810017 */
[----:B------:R-:W-:Y:S03]  /*eaa0*/  HMMA.16816.F32 R32, R192, R170, R32 ;  /* 0x000000aac020723c */ /* 0x000fe60000001820 */
[----:B------:R-:W-:Y:S02]  /*eab0*/  FMNMX3.FTZ R171, R164, R20, R21, !PT ;  /* 0x00000014a4ab7276 */ /* 0x000fe40007810015 */
[----:B------:R-:W-:Y:S02]  /*eac0*/  FMNMX3.FTZ R3, R3, R26, R27, !PT ;  /* 0x0000001a03037276 */ /* 0x000fe4000781001b */
[----:B------:R-:W-:Y:S04]  /*ead0*/  FMNMX3.FTZ R171, R171, R24, R25, !PT ;  /* 0x00000018abab7276 */ /* 0x000fe80007810019 */
[----:B------:R-:W-:Y:S02]  /*eae0*/  FMNMX3.FTZ R171, R171, R28, R29, !PT ;  /* 0x0000001cabab7276 */ /* 0x000fe4000781001d */
[----:B------:R-:W-:Y:S06]  /*eaf0*/  FMNMX3.FTZ R3, R3, R30, R31, !PT ;  /* 0x0000001e03037276 */ /* 0x000fec000781001f */
[----:B------:R-:W-:Y:S01]  /*eb00*/  FMNMX3.FTZ R171, R171, R32, R33, !PT ;  /* 0x00000020abab7276 */ /* 0x000fe20007810021 */
[----:B------:R-:W-:Y:S06]  /*eb10*/  BRA.U.ANY UP0, `(.L_x_853) ;  /* 0xffffffed00987547 */ /* 0x000fec000b93ffff */
.L_x_852:
[----:B-1----:R-:W1:Y:S01]  /*eb20*/  SHFL.BFLY PT, R164, R171, 0x2, 0x1f ;  /* 0x0c401f00aba47f89 */ /* 0x002e6200000e0000 */
[----:B------:R-:W-:Y:S01]  /*eb30*/  IMAD.WIDE.U32 R184, R166, -0x326172a9, RZ ;  /* 0xcd9e8d57a6b87825 */ /* 0x000fe200078e00ff */
[----:B------:R-:W-:Y:S01]  /*eb40*/  FMNMX3.FTZ R3, R3, R34, R35, !PT ;  /* 0x0000002203037276 */ /* 0x000fe20007810023 */
[----:B------:R-:W-:Y:S02]  /*eb50*/  UIADD3 UR23, UPT, UPT, UR25, 0x76cf5d0a, URZ ;  /* 0x76cf5d0a19177890 */ /* 0x000fe4000fffe0ff */
[----:B------:R-:W-:Y:S01]  /*eb60*/  UIADD3 UR22, UPT, UPT, UR25, 0x32370b8f, URZ ;  /* 0x32370b8f19167890 */ /* 0x000fe2000fffe0ff */
[----:B------:R-:W-:Y:S02]  /*eb70*/  LOP3.LUT R166, R228, UR18, R185, 0x96, !PT ;  /* 0x00000012e4a67c12 */ /* 0x000fe4000f8e96b9 */
[----:B------:R-:W2:Y:S01]  /*eb80*/  SHFL.BFLY PT, R165, R3, 0x2, 0x1f ;  /* 0x0c401f0003a57f89 */ /* 0x000ea200000e0000 */
[----:B------:R-:W-:Y:S01]  /*eb90*/  LOP3.LUT R184, R221, UR17, R184, 0x96, !PT ;  /* 0x00000011ddb87c12 */ /* 0x000fe2000f8e96b8 */
[----:B------:R-:W-:Y:S01]  /*eba0*/  UIADD3 UR11, UPT, UPT, UR25, -0x56f99767, URZ ;  /* 0xa9066899190b7890 */ /* 0x000fe2000fffe0ff */
[----:B------:R-:W-:Y:S01]  /*ebb0*/  IMAD.WIDE.U32 R166, R166, -0x2daee0ad, RZ ;  /* 0xd2511f53a6a67825 */ /* 0x000fe200078e00ff */
[----:B------:R-:W-:Y:S02]  /*ebc0*/  UIADD3 UR15, UPT, UPT, UR25, -0x126145ec, URZ ;  /* 0xed9eba14190f7890 */ /* 0x000fe4000fffe0ff */
[----:B------:R-:W-:Y:S01]  /*ebd0*/  UIADD3 UR10, UPT, UPT, UR25, 0x646e171e, URZ ;  /* 0x646e171e190a7890 */ /* 0x000fe2000fffe0ff */
[----:B------:R-:W-:Y:S01]  /*ebe0*/  IMAD.WIDE.U32 R184, R184, -0x2daee0ad, RZ ;  /* 0xd2511f53b8b87825 */ /* 0x000fe200078e00ff */
[----:B------:R-:W-:Y:S01]  /*ebf0*/  LOP3.LUT R180, R222, UR23, R167, 0x96, !PT ;  /* 0x00000017deb47c12 */ /* 0x000fe2000f8e96a7 */
[----:B------:R-:W-:Y:S02]  /*ec00*/  UIADD3 UR28, UPT, UPT, UR28, 0x1, URZ ;  /* 0x000000011c1c7890 */ /* 0x000fe4000fffe0ff */
[----:B------:R-:W-:Y:S01]  /*ec10*/  UISETP.NE.AND UP0, UPT, UR19, URZ, UPT ;  /* 0x000000ff1300728c */ /* 0x000fe2000bf05270 */
[----:B------:R-:W-:Y:S01]  /*ec20*/  LOP3.LUT R182, R166, UR22, R185, 0x96, !PT ;  /* 0x00000016a6b67c12 */ /* 0x000fe2000f8e96b9 */
[----:B------:R-:W-:Y:S01]  /*ec30*/  IMAD.WIDE.U32 R180, R180, -0x326172a9, RZ ;  /* 0xcd9e8d57b4b47825 */ /* 0x000fe200078e00ff */
[----:B------:R-:W-:Y:S01]  /*ec40*/  MOV R166, R213 ;  /* 0x000000d500a67202 */ /* 0x000fe20000000f00 */
[----:B------:R-:W-:Y:S02]  /*ec50*/  UIADD3 UR19, UPT, UPT, UR19, -0x1, URZ ;  /* 0xffffffff13137890 */ /* 0x000fe4000fffe0ff */
[----:B------:R-:W-:Y:S01]  /*ec60*/  IMAD.WIDE.U32 R182, R182, -0x326172a9, RZ ;  /* 0xcd9e8d57b6b67825 */ /* 0x000fe200078e00ff */
[C---:B------:R-:W-:Y:S02]  /*ec70*/  SHF.L.U32 R196, R166.reuse, 0x3, RZ ;  /* 0x00000003a6c47819 */ /* 0x040fe400000006ff */
[----:B------:R-:W-:Y:S02]  /*ec80*/  SHF.L.U32 R169, R166, 0x6, RZ ;  /* 0x00000006a6a97819 */ /* 0x000fe400000006ff */
[----:B------:R-:W-:Y:S02]  /*ec90*/  LOP3.LUT R180, R180, UR13, R183, 0x96, !PT ;  /* 0x0000000db4b47c12 */ /* 0x000fe4000f8e96b7 */
[----:B-1----:R-:W-:Y:S02]  /*eca0*/  FMNMX.FTZ R171, R171, R164, !PT ;  /* 0x000000a4abab7209 */ /* 0x002fe40007810000 */
[----:B------:R-:W-:Y:S01]  /*ecb0*/  LOP3.LUT R164, R220, UR16, R181, 0x96, !PT ;  /* 0x00000010dca47c12 */ /* 0x000fe2000f8e96b5 */
[----:B------:R-:W-:Y:S01]  /*ecc0*/  IMAD.WIDE.U32 R180, R180, -0x2daee0ad, RZ ;  /* 0xd2511f53b4b47825 */ /* 0x000fe200078e00ff */
[----:B------:R-:W-:Y:S01]  /*ecd0*/  LOP3.LUT R167, R196, 0x38, RZ, 0xc0, !PT ;  /* 0x00000038c4a77812 */ /* 0x000fe200078ec0ff */
[----:B------:R-:W1:Y:S01]  /*ece0*/  SHFL.BFLY PT, R170, R171, 0x1, 0x1f ;  /* 0x0c201f00abaa7f89 */ /* 0x000e6200000e0000 */
[----:B------:R-:W-:Y:S01]  /*ecf0*/  SHF.R.U32.HI R192, RZ, 0x1, R166 ;  /* 0x00000001ffc07819 */ /* 0x000fe200000116a6 */
[----:B------:R-:W-:Y:S01]  /*ed00*/  IMAD.WIDE.U32 R172, R164, -0x2daee0ad, RZ ;  /* 0xd2511f53a4ac7825 */ /* 0x000fe200078e00ff */
[----:B--2---:R-:W-:Y:S02]  /*ed10*/  FMNMX.FTZ R165, R3, R165, !PT ;  /* 0x000000a503a57209 */ /* 0x004fe40007810000 */
[----:B------:R-:W-:Y:S02]  /*ed20*/  LOP3.LUT R168, R167, 0x1c0, R169, 0xf8, !PT ;  /* 0x000001c0a7a87812 */ /* 0x000fe400078ef8a9 */
[----:B------:R-:W-:Y:S01]  /*ed30*/  LOP3.LUT R172, R172, UR11, R181, 0x96, !PT ;  /* 0x0000000bacac7c12 */ /* 0x000fe2000f8e96b5 */
[----:B------:R-:W2:Y:S01]  /*ed40*/  SHFL.BFLY PT, R3, R165, 0x1, 0x1f ;  /* 0x0c201f00a5037f89 */ /* 0x000ea200000e0000 */
[----:B------:R-:W-:Y:S02]  /*ed50*/  LOP3.LUT R164, R192, 0x8, RZ, 0xc0, !PT ;  /* 0x00000008c0a47812 */ /* 0x000fe400078ec0ff */
[----:B------:R-:W-:Y:S01]  /*ed60*/  LOP3.LUT R184, R184, UR15, R173, 0x96, !PT ;  /* 0x0000000fb8b87c12 */ /* 0x000fe2000f8e96ad */
[----:B------:R-:W-:Y:S01]  /*ed70*/  IMAD.WIDE.U32 R174, R172, -0x326172a9, RZ ;  /* 0xcd9e8d57acae7825 */ /* 0x000fe200078e00ff */
[----:B------:R-:W-:Y:S03]  /*ed80*/  LOP3.LUT R168, R168, R164, RZ, 0x3c, !PT ;  /* 0x000000a4a8a87212 */ /* 0x000fe600078e3cff */
[----:B------:R-:W-:Y:S01]  /*ed90*/  IMAD.WIDE.U32 R184, R184, -0x326172a9, RZ ;  /* 0xcd9e8d57b8b87825 */ /* 0x000fe200078e00ff */
[----:B------:R-:W-:Y:S02]  /*eda0*/  PRMT R172, R174, 0x7773, RZ ;  /* 0x00007773aeac7816 */ /* 0x000fe400000000ff */
[----:B------:R-:W-:Y:S02]  /*edb0*/  LOP3.LUT R168, R168, 0x200, R169, 0xf8, !PT ;  /* 0x00000200a8a87812 */ /* 0x000fe400078ef8a9 */
[----:B------:R-:W-:Y:S02]  /*edc0*/  LOP3.LUT R169, R184, UR9, R175, 0x96, !PT ;  /* 0x00000009b8a97c12 */ /* 0x000fe4000f8e96af */
[----:B------:R-:W-:Y:S02]  /*edd0*/  MOV R173, R174 ;  /* 0x000000ae00ad7202 */ /* 0x000fe40000000f00 */
[----:B-1----:R-:W-:Y:S02]  /*ede0*/  FMNMX.FTZ R164, R171, R170, !PT ;  /* 0x000000aaaba47209 */ /* 0x002fe40007810000 */
[----:B------:R-:W-:Y:S02]  /*edf0*/  PRMT R171, R174, 0x7772, RZ ;  /* 0x00007772aeab7816 */ /* 0x000fe400000000ff */
[C---:B------:R-:W-:Y:S01]  /*ee00*/  FSETP.NEU.FTZ.AND P0, PT, R164.reuse, -INF , PT ;  /* 0xff800000a400780b */ /* 0x040fe20003f1d000 */
[----:B------:R-:W-:Y:S01]  /*ee10*/  FMUL.FTZ R231, R164, UR4 ;  /* 0x00000004a4e77c20 */ /* 0x000fe20008410000 */
[----:B------:R-:W-:Y:S02]  /*ee20*/  PRMT R171, R171, 0x5410, R172 ;  /* 0x00005410abab7816 */ /* 0x000fe400000000ac */
[----:B------:R-:W1:Y:S01]  /*ee30*/  LDC R172, c[0x0][0x4f8] ;  /* 0x00013e00ffac7b82 */ /* 0x000e620000000800 */
[----:B------:R-:W-:Y:S02]  /*ee40*/  LOP3.LUT R175, R169, 0xffff, RZ, 0xc0, !PT ;  /* 0x0000ffffa9af7812 */ /* 0x000fe400078ec0ff */
[----:B------:R-:W-:Y:S02]  /*ee50*/  FSEL R231, R231, RZ, P0 ;  /* 0x000000ffe7e77208 */ /* 0x000fe40000000000 */
[----:B--2---:R-:W-:Y:S02]  /*ee60*/  FMNMX.FTZ R3, R165, R3, !PT ;  /* 0x00000003a5037209 */ /* 0x004fe40007810000 */
[----:B------:R-:W-:Y:S01]  /*ee70*/  LOP3.LUT R165, R169, 0xff, RZ, 0xc0, !PT ;  /* 0x000000ffa9a57812 */ /* 0x000fe200078ec0ff */
[----:B------:R-:W-:Y:S01]  /*ee80*/  FFMA.FTZ R197, R8, UR4, -R231 ;  /* 0x0000000408c57c23 */ /* 0x000fe200080108e7 */
[----:B------:R-:W-:Y:S01]  /*ee90*/  SHF.R.U32.HI R8, RZ, 0x8, R175 ;  /* 0x00000008ff087819 */ /* 0x000fe200000116af */
[----:B------:R-:W-:Y:S01]  /*eea0*/  FMUL.FTZ R232, R3, UR4 ;  /* 0x0000000403e87c20 */ /* 0x000fe20008410000 */
[----:B------:R-:W-:Y:S01]  /*eeb0*/  PRMT R170, R174, 0x7771, RZ ;  /* 0x00007771aeaa7816 */ /* 0x000fe200000000ff */
[--C-:B------:R-:W-:Y:S01]  /*eec0*/  FFMA.FTZ R198, R9, UR4, -R231.reuse ;  /* 0x0000000409c67c23 */ /* 0x100fe200080108e7 */
[----:B------:R-:W-:Y:S01]  /*eed0*/  LOP3.LUT R173, R173, 0xff, RZ, 0xc0, !PT ;  /* 0x000000ffadad7812 */ /* 0x000fe200078ec0ff */
[--C-:B------:R-:W-:Y:S01]  /*eee0*/  FFMA.FTZ R203, R4, UR4, -R231.reuse ;  /* 0x0000000404cb7c23 */ /* 0x100fe200080108e7 */
[----:B------:R-:W-:Y:S01]  /*eef0*/  PRMT R174, R169, 0x7632, R174 ;  /* 0x00007632a9ae7816 */ /* 0x000fe200000000ae */
[--C-:B------:R-:W-:Y:S01]  /*ef00*/  FFMA.FTZ R201, R5, UR4, -R231.reuse ;  /* 0x0000000405c97c23 */ /* 0x100fe200080108e7 */
[----:B------:R-:W-:Y:S01]  /*ef10*/  PRMT R8, R165, 0x5410, R8 ;  /* 0x00005410a5087816 */ /* 0x000fe20000000008 */
[----:B------:R-:W-:Y:S01]  /*ef20*/  FADD.FTZ R4, -R164, R0 ;  /* 0x00000000a4047221 */ /* 0x000fe20000010100 */
[----:B------:R-:W-:Y:S01]  /*ef30*/  LEA R165, R168, UR5, 0x1 ;  /* 0x00000005a8a57c11 */ /* 0x000fe2000f8e08ff */
[C---:B------:R-:W-:Y:S01]  /*ef40*/  FADD.FTZ R0, -R3.reuse, R2 ;  /* 0x0000000203007221 */ /* 0x040fe20000010100 */
[----:B------:R-:W-:Y:S01]  /*ef50*/  FSETP.NEU.FTZ.AND P0, PT, R3, -INF , PT ;  /* 0xff8000000300780b */ /* 0x000fe20003f1d000 */
[----:B------:R-:W-:Y:S01]  /*ef60*/  FMUL.FTZ R2, R4, UR4 ;  /* 0x0000000404027c20 */ /* 0x000fe20008410000 */
[----:B------:R-:W-:Y:S01]  /*ef70*/  LOP3.LUT R9, R174, 0xff, RZ, 0xc0, !PT ;  /* 0x000000ffae097812 */ /* 0x000fe200078ec0ff */
[----:B------:R-:W-:Y:S01]  /*ef80*/  FMUL.FTZ R0, R0, UR4 ;  /* 0x0000000400007c20 */ /* 0x000fe20008410000 */
[----:B------:R-:W-:Y:S01]  /*ef90*/  PRMT R170, R173, 0x5410, R170 ;  /* 0x00005410adaa7816 */ /* 0x000fe200000000aa */
[----:B------:R-:W-:Y:S01]  /*efa0*/  MUFU.EX2 R197, R197 ;  /* 0x000000c500c57308 */ /* 0x000fe20000000800 */
[----:B-1----:R-:W-:Y:S01]  /*efb0*/  LOP3.LUT R230, R172, 0xff, RZ, 0xc0, !PT ;  /* 0x000000fface67812 */ /* 0x002fe200078ec0ff */
[----:B------:R-:W-:Y:S01]  /*efc0*/  LDSM.16.MT88.4 R188, [R165+0x1c800] ;  /* 0x01c80000a5bc783b */ /* 0x000fe20000004200 */
[----:B------:R-:W-:Y:S07]  /*efd0*/  FSEL R232, R232, RZ, P0 ;  /* 0x000000ffe8e87208 */ /* 0x000fee0000000000 */
[----:B------:R-:W1:Y:S01]  /*efe0*/  MUFU.EX2 R198, R198 ;  /* 0x000000c600c67308 */ /* 0x000e620000000800 */
[----:B------:R-:W-:Y:S01]  /*eff0*/  R2P PR, R166, 0x6 ;  /* 0x00000006a6007804 */ /* 0x000fe20000000000 */
[----:B------:R-:W-:Y:S01]  /*f000*/  FFMA.FTZ R233, R16, UR4, -R231 ;  /* 0x0000000410e97c23 */ /* 0x000fe200080108e7 */
[----:B------:R-:W-:Y:S01]  /*f010*/  SHF.R.U32.HI R169, RZ, 0x18, R169 ;  /* 0x00000018ffa97819 */ /* 0x000fe200000116a9 */
[--C-:B------:R-:W-:Y:S01]  /*f020*/  FFMA.FTZ R199, R10, UR4, -R232.reuse ;  /* 0x000000040ac77c23 */ /* 0x100fe200080108e8 */
[--C-:B------:R-:W-:Y:S01]  /*f030*/  FFMA.FTZ R200, R11, UR4, -R232.reuse ;  /* 0x000000040bc87c23 */ /* 0x100fe200080108e8 */
[----:B------:R-:W2:Y:S01]  /*f040*/  LDSM.16.MT88.4 R172, [R165+0x18000] ;  /* 0x01800000a5ac783b */ /* 0x000ea20000004200 */
[--C-:B------:R-:W-:Y:S01]  /*f050*/  FFMA.FTZ R227, R6, UR4, -R232.reuse ;  /* 0x0000000406e37c23 */ /* 0x100fe200080108e8 */
[--C-:B------:R-:W-:Y:S01]  /*f060*/  FFMA.FTZ R202, R7, UR4, -R232.reuse ;  /* 0x0000000407ca7c23 */ /* 0x100fe200080108e8 */
[----:B------:R-:W-:Y:S01]  /*f070*/  SEL R195, R212, 0xffffffe0, !P1 ;  /* 0xffffffe0d4c37807 */ /* 0x000fe20004800000 */
[----:B------:R-:W-:Y:S01]  /*f080*/  MUFU.EX2 R199, R199 ;  /* 0x000000c700c77308 */ /* 0x000fe20000000800 */
[----:B------:R-:W-:Y:S01]  /*f090*/  LEA R230, R230, R230, 0x10 ;  /* 0x000000e6e6e67211 */ /* 0x000fe200078e80ff */
[----:B------:R-:W-:Y:S01]  /*f0a0*/  FFMA.FTZ R234, R17, UR4, -R231 ;  /* 0x0000000411ea7c23 */ /* 0x000fe200080108e7 */
[----:B------:R-:W-:Y:S07]  /*f0b0*/  IADD3 R194, PT, PT, R195, R165, RZ ;  /* 0x000000a5c3c27210 */ /* 0x000fee0007ffe0ff */
[----:B------:R-:W3:Y:S01]  /*f0c0*/  MUFU.EX2 R200, R200 ;  /* 0x000000c800c87308 */ /* 0x000ee20000000800 */
[----:B------:R-:W-:Y:S01]  /*f0d0*/  PRMT R169, R9, 0x5410, R169 ;  /* 0x0000541009a97816 */ /* 0x000fe200000000a9 */
[--C-:B------:R-:W-:Y:S01]  /*f0e0*/  FFMA.FTZ R236, R18, UR4, -R232.reuse ;  /* 0x0000000412ec7c23 */ /* 0x100fe200080108e8 */
[----:B------:R-:W-:Y:S07]  /*f0f0*/  LOP3.LUT R171, R171, 0xff00ff, RZ, 0xc0, !PT ;  /* 0x00ff00ffabab7812 */ /* 0x000fee00078ec0ff */
[----:B------:R-:W-:Y:S01]  /*f100*/  MUFU.EX2 R203, R203 ;  /* 0x000000cb00cb7308 */ /* 0x000fe20000000800 */
[----:B------:R-:W4:Y:S01]  /*f110*/  LDSM.16.MT88.4 R176, [R194+0x18000] ;  /* 0x01800000c2b0783b */ /* 0x000f220000004200 */
[--C-:B------:R-:W-:Y:S01]  /*f120*/  HSET2.LE.AND R168, R8, R230.reuse, PT ;  /* 0x000000e608a87233 */ /* 0x100fe20003803000 */
[--C-:B------:R-:W-:Y:S07]  /*f130*/  FFMA.FTZ R235, R19, UR4, -R232.reuse ;  /* 0x0000000413eb7c23 */ /* 0x100fee00080108e8 */
[----:B------:R-:W5:Y:S01]  /*f140*/  MUFU.EX2 R201, R201 ;  /* 0x000000c900c97308 */ /* 0x000f620000000800 */
[----:B------:R-:W-:Y:S01]  /*f150*/  IADD3 R8, PT, PT, R165, 0x18000, RZ ;  /* 0x00018000a5087810 */ /* 0x000fe20007ffe0ff */
[--C-:B------:R-:W-:Y:S01]  /*f160*/  FFMA.FTZ R240, R14, UR4, -R232.reuse ;  /* 0x000000040ef07c23 */ /* 0x100fe200080108e8 */
[--C-:B------:R-:W-:Y:S07]  /*f170*/  HSET2.LE.AND R170, R170, R230.reuse, PT ;  /* 0x000000e6aaaa7233 */ /* 0x100fee0003803000 */
[----:B------:R-:W-:Y:S01]  /*f180*/  MUFU.EX2 R227, R227 ;  /* 0x000000e300e37308 */ /* 0x000fe20000000800 */
[--C-:B------:R-:W-:Y:S01]  /*f190*/  HSET2.LE.AND R171, R171, R230.reuse, PT ;  /* 0x000000e6abab7233 */ /* 0x100fe20003803000 */
[----:B------:R-:W-:Y:S01]  /*f1a0*/  FFMA.FTZ R238, R15, UR4, -R232 ;  /* 0x000000040fee7c23 */ /* 0x000fe200080108e8 */
[--C-:B------:R-:W-:Y:S07]  /*f1b0*/  HSET2.LE.AND R169, R169, R230.reuse, PT ;  /* 0x000000e6a9a97233 */ /* 0x100fee0003803000 */
[----:B------:R-:W2:Y:S01]  /*f1c0*/  MUFU.EX2 R202, R202 ;  /* 0x000000ca00ca7308 */ /* 0x000ea20000000800 */
[----:B-1----:R-:W-:Y:S01]  /*f1d0*/  F2FP.F16.F32.PACK_AB R7, R198, R197 ;  /* 0x000000c5c607723e */ /* 0x002fe200000000ff */
[--C-:B------:R-:W-:Y:S01]  /*f1e0*/  FFMA.FTZ R239, R12, UR4, -R231.reuse ;  /* 0x000000040cef7c23 */ /* 0x100fe200080108e7 */
[----:B---3--:R-:W-:Y:S07]  /*f1f0*/  F2FP.F16.F32.PACK_AB R6, R200, R199 ;  /* 0x000000c7c806723e */ /* 0x008fee00000000ff */
[----:B------:R-:W1:Y:S01]  /*f200*/  MUFU.EX2 R2, R2 ;  /* 0x0000000200027308 */ /* 0x000e620000000800 */
[----:B------:R-:W-:Y:S01]  /*f210*/  IADD3 R193, PT, PT, R165, 0x18040, RZ ;  /* 0x00018040a5c17810 */ /* 0x000fe20007ffe0ff */
[----:B------:R-:W-:Y:S01]  /*f220*/  FFMA.FTZ R237, R13, UR4, -R231 ;  /* 0x000000040ded7c23 */ /* 0x000fe200080108e7 */
[----:B-----5:R-:W-:Y:S07]  /*f230*/  F2FP.F16.F32.PACK_AB R5, R201, R203 ;  /* 0x000000cbc905723e */ /* 0x020fee00000000ff */
[----:B------:R-:W3:Y:S01]  /*f240*/  MUFU.EX2 R0, R0 ;  /* 0x0000000000007308 */ /* 0x000ee20000000800 */
[----:B------:R-:W-:Y:S02]  /*f250*/  @P2 IADD3 R193, PT, PT, R8, -0x40, RZ ;  /* 0xffffffc008c12810 */ /* 0x000fe40007ffe0ff */
[----:B------:R-:W-:Y:S07]  /*f260*/  LOP3.LUT R170, R7, R170, RZ, 0xc0, !PT ;  /* 0x000000aa07aa7212 */ /* 0x000fee00078ec0ff */
[----:B------:R-:W-:Y:S01]  /*f270*/  MUFU.EX2 R239, R239 ;  /* 0x000000ef00ef7308 */ /* 0x000fe20000000800 */
[----:B------:R-:W-:Y:S02]  /*f280*/  LOP3.LUT R171, R6, R171, RZ, 0xc0, !PT ;  /* 0x000000ab06ab7212 */ /* 0x000fe400078ec0ff */
[----:B--2---:R-:W-:Y:S07]  /*f290*/  F2FP.F16.F32.PACK_AB R4, R202, R227 ;  /* 0x000000e3ca04723e */ /* 0x004fee00000000ff */
[----:B------:R-:W-:Y:S01]  /*f2a0*/  MUFU.EX2 R237, R237 ;  /* 0x000000ed00ed7308 */ /* 0x000fe20000000800 */
[----:B------:R-:W-:Y:S01]  /*f2b0*/  LOP3.LUT R168, R5, R168, RZ, 0xc0, !PT ;  /* 0x000000a805a87212 */ /* 0x000fe200078ec0ff */
[----:B-1----:R-:W-:Y:S01]  /*f2c0*/  FMUL.FTZ R5, R2, R161 ;  /* 0x000000a102057220 */ /* 0x002fe20000410000 */
[----:B------:R-:W-:Y:S01]  /*f2d0*/  LOP3.LUT R169, R4, R169, RZ, 0xc0, !PT ;  /* 0x000000a904a97212 */ /* 0x000fe200078ec0ff */
[C---:B------:R-:W-:Y:S01]  /*f2e0*/  FMUL.FTZ R4, R2.reuse, R160 ;  /* 0x000000a002047220 */ /* 0x040fe20000410000 */
[----:B------:R-:W-:Y:S01]  /*f2f0*/  FMUL.FTZ R8, R2, R156 ;  /* 0x0000009c02087220 */ /* 0x000fe20000410000 */
[C---:B---3--:R-:W-:Y:S01]  /*f300*/  FMUL.FTZ R6, R0.reuse, R162 ;  /* 0x000000a200067220 */ /* 0x048fe20000410000 */
[----:B------:R-:W-:Y:S01]  /*f310*/  FMUL.FTZ R7, R0, R163 ;  /* 0x000000a300077220 */ /* 0x000fe20000410000 */
[----:B------:R-:W-:Y:S01]  /*f320*/  FMUL.FTZ R9, R2, R157 ;  /* 0x0000009d02097220 */ /* 0x000fe20000410000 */
[----:B------:R-:W1:Y:S01]  /*f330*/  LDSM.16.MT88.4 R160, [R193] ;  /* 0x00000000c1a0783b */ /* 0x000e620000004200 */
[C---:B------:R-:W-:Y:S01]  /*f340*/  FMUL.FTZ R10, R0.reuse, R158 ;  /* 0x0000009e000a7220 */ /* 0x040fe20000410000 */
[----:B------:R-:W-:Y:S01]  /*f350*/  FMUL.FTZ R11, R0, R159 ;  /* 0x0000009f000b7220 */ /* 0x000fe20000410000 */
[----:B------:R-:W-:Y:S01]  /*f360*/  IADD3 R195, PT, PT, R195, R193, RZ ;  /* 0x000000c1c3c37210 */ /* 0x000fe20007ffe0ff */
[----:B------:R-:W-:Y:S01]  /*f370*/  FMUL.FTZ R16, R2, R152 ;  /* 0x0000009802107220 */ /* 0x000fe20000410000 */
[C---:B------:R-:W-:Y:S01]  /*f380*/  HMMA.16816.F32 R4, R168.reuse, R172, R4 ;  /* 0x000000aca804723c */ /* 0x040fe20000001804 */
[----:B------:R-:W-:Y:S02]  /*f390*/  MUFU.EX2 R240, R240 ;  /* 0x000000f000f07308 */ /* 0x000fe40000000800 */
[----:B------:R-:W2:Y:S02]  /*f3a0*/  LDSM.16.MT88.4 R156, [R195] ;  /* 0x00000000c39c783b */ /* 0x000ea40000004200 */
[----:B------:R-:W-:Y:S01]  /*f3b0*/  LOP3.LUT R182, R182, UR12, R185, 0x96, !PT ;  /* 0x0000000cb6b67c12 */ /* 0x000fe2000f8e96b9 */
[----:B------:R-:W-:Y:S01]  /*f3c0*/  FMUL.FTZ R17, R2, R153 ;  /* 0x0000009902117220 */ /* 0x000fe20000410000 */
        /* <DEDUP_REMOVED lines=8> */
[----:B------:R-:W-:Y:S04]  /*f450*/  IMAD.WIDE.U32 R182, R182, -0x2daee0ad, RZ ;  /* 0xd2511f53b6b67825 */ /* 0x000fe800078e00ff */
[----:B------:R-:W-:Y:S01]  /*f460*/  FMUL.FTZ R19, R0, R155 ;  /* 0x0000009b00137220 */ /* 0x000fe20000410000 */
[----:B------:R-:W-:Y:S01]  /*f470*/  MUFU.EX2 R233, R233 ;  /* 0x000000e900e97308 */ /* 0x000fe20000000800 */
[C---:B------:R-:W-:Y:S01]  /*f480*/  FMUL.FTZ R40, R2.reuse, R40 ;  /* 0x0000002802287220 */ /* 0x040fe20000410000 */
[----:B------:R-:W-:Y:S01]  /*f490*/  FMUL.FTZ R41, R2, R41 ;  /* 0x0000002902297220 */ /* 0x000fe20000410000 */
[C---:B----4-:R-:W-:Y:S07]  /*f4a0*/  HMMA.16816.F32 R36, R168.reuse, R176, R36 ;  /* 0x000000b0a824723c */ /* 0x050fee0000001824 */
[----:B------:R-:W4:Y:S01]  /*f4b0*/  MUFU.EX2 R234, R234 ;  /* 0x000000ea00ea7308 */ /* 0x000f220000000800 */
[----:B------:R-:W-:Y:S01]  /*f4c0*/  LDSM.16.MT88.4 R152, [R165+0x18800] ;  /* 0x01880000a598783b */ /* 0x000fe20000004200 */
[C---:B------:R-:W-:Y:S01]  /*f4d0*/  FMUL.FTZ R42, R0.reuse, R42 ;  /* 0x0000002a002a7220 */ /* 0x040fe20000410000 */
[----:B------:R-:W-:Y:S01]  /*f4e0*/  FMUL.FTZ R43, R0, R43 ;  /* 0x0000002b002b7220 */ /* 0x000fe20000410000 */
[----:B------:R-:W-:Y:S01]  /*f4f0*/  LOP3.LUT R180, R180, UR10, R183, 0x96, !PT ;  /* 0x0000000ab4b47c12 */ /* 0x000fe2000f8e96b7 */
[C---:B------:R-:W-:Y:S01]  /*f500*/  FMUL.FTZ R44, R2.reuse, R44 ;  /* 0x0000002c022c7220 */ /* 0x040fe20000410000 */
[----:B------:R-:W-:Y:S01]  /*f510*/  FMUL.FTZ R45, R2, R45 ;  /* 0x0000002d022d7220 */ /* 0x000fe20000410000 */
[----:B------:R-:W-:Y:S01]  /*f520*/  FMUL.FTZ R46, R0, R46 ;  /* 0x0000002e002e7220 */ /* 0x000fe20000410000 */
[----:B------:R-:W-:Y:S01]  /*f530*/  LOP3.LUT R177, R180, 0xff, RZ, 0xc0, !PT ;  /* 0x000000ffb4b17812 */ /* 0x000fe200078ec0ff */
[----:B------:R-:W-:Y:S01]  /*f540*/  LDSM.16.MT88.4 R184, [R194+0x1a800] ;  /* 0x01a80000c2b8783b */ /* 0x000fe20000004200 */
[C---:B------:R-:W-:Y:S01]  /*f550*/  HMMA.16816.F32 R40, R168.reuse, R178, R40 ;  /* 0x000000b2a828723c */ /* 0x040fe20000001828 */
[----:B------:R-:W-:Y:S02]  /*f560*/  MUFU.EX2 R236, R236 ;  /* 0x000000ec00ec7308 */ /* 0x000fe40000000800 */
[----:B------:R-:W-:Y:S01]  /*f570*/  FMUL.FTZ R47, R0, R47 ;  /* 0x0000002f002f7220 */ /* 0x000fe20000410000 */
[----:B------:R-:W-:Y:S01]  /*f580*/  SHF.R.U32.HI R178, RZ, 0x18, R180 ;  /* 0x00000018ffb27819 */ /* 0x000fe200000116b4 */
[C---:B------:R-:W-:Y:S01]  /*f590*/  FMUL.FTZ R48, R2.reuse, R48 ;  /* 0x0000003002307220 */ /* 0x040fe20000410000 */
[----:B------:R-:W-:Y:S01]  /*f5a0*/  FMUL.FTZ R49, R2, R49 ;  /* 0x0000003102317220 */ /* 0x000fe20000410000 */
[C---:B------:R-:W-:Y:S01]  /*f5b0*/  FMUL.FTZ R50, R0.reuse, R50 ;  /* 0x0000003200327220 */ /* 0x040fe20000410000 */
[----:B------:R-:W-:Y:S01]  /*f5c0*/  FMUL.FTZ R51, R0, R51 ;  /* 0x0000003300337220 */ /* 0x000fe20000410000 */
[C---:B------:R-:W-:Y:S01]  /*f5d0*/  FMUL.FTZ R52, R2.reuse, R52 ;  /* 0x0000003402347220 */ /* 0x040fe20000410000 */
[C---:B-1----:R-:W-:Y:S01]  /*f5e0*/  HMMA.16816.F32 R44, R168.reuse, R160, R44 ;  /* 0x000000a0a82c723c */ /* 0x042fe2000000182c */
[----:B------:R-:W1:Y:S02]  /*f5f0*/  MUFU.EX2 R235, R235 ;  /* 0x000000eb00eb7308 */ /* 0x000e640000000800 */
        /* <DEDUP_REMOVED lines=131> */
[C---:B--2---:R-:W-:Y:S03]  /*fe30*/  HMMA.16816.F32 R124, R168.reuse, R156, R124 ;  /* 0x0000009ca87c723c */ /* 0x044fe6000000187c */
[----:B----4-:R-:W-:Y:S01]  /*fe40*/  F2FP.F16.F32.PACK_AB R150, R234, R233 ;  /* 0x000000e9ea96723e */ /* 0x010fe200000000ff */
[----:B------:R-:W-:Y:S01]  /*fe50*/  FFMA.FTZ R203, R2, R226, R203 ;  /* 0x000000e202cb7223 */ /* 0x000fe200000100cb */
[----:B-1----:R-:W-:Y:S01]  /*fe60*/  F2FP.F16.F32.PACK_AB R151, R235, R236 ;  /* 0x000000eceb97723e */ /* 0x002fe200000000ff */
        /* <DEDUP_REMOVED lines=216> */
[--C-:B------:R-:W-:Y:S01]  /*10bf0*/  FFMA.FTZ R181, R32, UR4, -R231.reuse ;  /* 0x0000000420b57c23 */ /* 0x100fe200080108e7 */
        /* <DEDUP_REMOVED lines=99> */
.L_x_850:
[----:B------:R-:W1:Y:S01]  /*11230*/  SHFL.BFLY PT, R8, R226, 0x2, 0x1f ;  /* 0x0c401f00e2087f89 */ /* 0x000e6200000e0000 */
[----:B------:R-:W2:Y:S01]  /*11240*/  LDCU UR4, c[0x0][0x4fc] ;  /* 0x00009f80ff0477ac */ /* 0x000ea20008000800 */
[C---:B------:R-:W-:Y:S02]  /*11250*/  SHF.L.U32 R9, R166.reuse, 0x4, RZ ;  /* 0x00000004a6097819 */ /* 0x040fe400000006ff */
[----:B------:R-:W3:Y:S01]  /*11260*/  SHFL.BFLY PT, R0, R219, 0x2, 0x1f ;  /* 0x0c401f00db007f89 */ /* 0x000ee200000e0000 */
[----:B------:R-:W-:Y:S01]  /*11270*/  SHF.L.U32 R4, R166, 0x1, RZ ;  /* 0x00000001a6047819 */ /* 0x000fe200000006ff */
[----:B------:R-:W-:Y:S01]  /*11280*/  UISETP.NE.AND UP3, UPT, UR14, -0x1, UPT ;  /* 0xffffffff0e00788c */ /* 0x000fe2000bf65270 */
[----:B------:R-:W-:Y:S01]  /*11290*/  LOP3.LUT R9, R9, 0x1c0, RZ, 0xc0, !PT ;  /* 0x000001c009097812 */ /* 0x000fe200078ec0ff */
[----:B------:R-:W4:Y:S01]  /*112a0*/  LDCU.U8 UR11, c[0x0][0x549] ;  /* 0x0000a920ff0b77ac */ /* 0x000f220008000000 */
[----:B------:R-:W-:Y:S02]  /*112b0*/  LOP3.LUT R2, R4, 0x6, RZ, 0xc0, !PT ;  /* 0x0000000604027812 */ /* 0x000fe400078ec0ff */
[----:B------:R-:W-:Y:S01]  /*112c0*/  LOP3.LUT R9, R9, 0x38, R4, 0xf8, !PT ;  /* 0x0000003809097812 */ /* 0x000fe200078ef804 */
[----:B------:R-:W5:Y:S01]  /*112d0*/  LDCU.U8 UR10, c[0x0][0x548] ;  /* 0x0000a900ff0a77ac */ /* 0x000f620008000000 */
[----:B------:R-:W-:-:S02]  /*112e0*/  LOP3.LUT P1, RZ, R166, 0x10, RZ, 0xc0, !PT ;  /* 0x00000010a6ff7812 */ /* 0x000fc4000782c0ff */
[C---:B------:R-:W-:Y:S01]  /*112f0*/  LOP3.LUT P2, RZ, R166.reuse, 0x8, RZ, 0xc0, !PT ;  /* 0x00000008a6ff7812 */ /* 0x040fe2000784c0ff */
[----:B------:R-:W-:Y:S01]  /*11300*/  UISETP.NE.AND UP2, UPT, UR14, -0x1, UPT ;  /* 0xffffffff0e00788c */ /* 0x000fe2000bf45270 */
[----:B------:R-:W-:Y:S01]  /*11310*/  LOP3.LUT P0, RZ, R166, 0x4, RZ, 0xc0, !PT ;  /* 0x00000004a6ff7812 */ /* 0x000fe2000780c0ff */
[----:B------:R-:W2:Y:S01]  /*11320*/  @!UP3 LDCU.64 UR8, c[0x0][0x400] ;  /* 0x00008000ff08b7ac */ /* 0x000ea20008000a00 */
[----:B------:R-:W-:Y:S01]  /*11330*/  SEL R212, R212, 0xffffffe0, !P2 ;  /* 0xffffffe0d4d47807 */ /* 0x000fe20005000000 */
[----:B------:R-:W2:Y:S01]  /*11340*/  @UP3 LDCU.64 UR6, c[0x0][0x408] ;  /* 0x00008100ff0637ac */ /* 0x000ea20008000a00 */
[----:B-1----:R-:W-:Y:S01]  /*11350*/  FADD.FTZ R8, R8, R226 ;  /* 0x000000e208087221 */ /* 0x002fe20000010000 */
[----:B----4-:R-:W-:Y:S01]  /*11360*/  UISETP.NE.AND UP1, UPT, UR11, URZ, UPT ;  /* 0x000000ff0b00728c */ /* 0x010fe2000bf25270 */
[----:B---3--:R-:W-:Y:S01]  /*11370*/  FADD.FTZ R219, R0, R219 ;  /* 0x000000db00db7221 */ /* 0x008fe20000010000 */
[----:B------:R-:W1:Y:S02]  /*11380*/  LDCU UR11, c[0x0][0x434] ;  /* 0x00008680ff0b77ac */ /* 0x000e640008000800 */
[----:B------:R-:W3:Y:S01]  /*11390*/  SHFL.BFLY PT, R0, R8, 0x1, 0x1f ;  /* 0x0c201f0008007f89 */ /* 0x000ee200000e0000 */
[----:B-----5:R-:W-:-:S03]  /*113a0*/  UISETP.NE.AND UP0, UPT, UR10, URZ, !UP1 ;  /* 0x000000ff0a00728c */ /* 0x020fc6000cf05270 */
[----:B------:R-:W4:Y:S01]  /*113b0*/  SHFL.BFLY PT, R7, R219, 0x1, 0x1f ;  /* 0x0c201f00db077f89 */ /* 0x000f2200000e0000 */
[----:B--2---:R-:W-:Y:S02]  /*113c0*/  @UP3 UIMAD.WIDE.U32 UR16, UR14, UR6, URZ ;  /* 0x000000060e1032a5 */ /* 0x004fe4000f8e00ff */
[----:B------:R-:W1:Y:S01]  /*113d0*/  @UP1 LDCU UR6, c[0x0][0x430] ;  /* 0x00008600ff0617ac */ /* 0x000e620008000800 */
[----:B---3--:R-:W-:Y:S01]  /*113e0*/  FADD.FTZ R8, R8, R0 ;  /* 0x0000000008087221 */ /* 0x008fe20000010000 */
[----:B------:R-:W-:Y:S01]  /*113f0*/  SHF.L.U32 R0, R166, 0x5, RZ ;  /* 0x00000005a6007819 */ /* 0x000fe200000006ff */
[----:B----4-:R-:W-:Y:S02]  /*11400*/  FADD.FTZ R7, R219, R7 ;  /* 0x00000007db077221 */ /* 0x010fe40000010000 */
[----:B------:R-:W2:Y:S01]  /*11410*/  MUFU.RCP R6, R8 ;  /* 0x0000000800067308 */ /* 0x000ea20000001000 */
[----:B------:R-:W-:Y:S02]  /*11420*/  FSETP.NE.FTZ.AND P4, PT, R8, RZ, PT ;  /* 0x000000ff0800720b */ /* 0x000fe40003f95000 */
[----:B------:R-:W-:-:S02]  /*11430*/  LOP3.LUT R0, R2, 0x7c00, R0, 0xf8, !PT ;  /* 0x00007c0002007812 */ /* 0x000fc400078ef800 */
[----:B------:R-:W-:Y:S02]  /*11440*/  FSETP.NE.FTZ.AND P3, PT, R7, RZ, PT ;  /* 0x000000ff0700720b */ /* 0x000fe40003f75000 */
[----:B------:R-:W-:Y:S01]  /*11450*/  LOP3.LUT R0, R0, R9, RZ, 0xfc, !PT ;  /* 0x0000000900007212 */ /* 0x000fe200078efcff */
[----:B------:R-:W3:Y:S01]  /*11460*/  MUFU.RCP R5, R7 ;  /* 0x0000000700057308 */ /* 0x000ee20000001000 */
[----:B------:R-:W-:Y:S02]  /*11470*/  MOV R2, 0x10 ;  /* 0x0000001000027802 */ /* 0x000fe40000000f00 */
[----:B------:R-:W-:Y:S02]  /*11480*/  LEA R0, R0, UR5, 0x1 ;  /* 0x0000000500007c11 */ /* 0x000fe4000f8e08ff */
[----:B------:R-:W-:Y:S02]  /*11490*/  SEL R2, R2, 0xfffffff0, !P0 ;  /* 0xfffffff002027807 */ /* 0x000fe40004000000 */
[----:B------:R-:W-:-:S02]  /*114a0*/  IADD3 R10, PT, PT, R0, 0x40, RZ ;  /* 0x00000040000a7810 */ /* 0x000fc40007ffe0ff */
[----:B------:R-:W-:Y:S02]  /*114b0*/  IADD3 R9, PT, PT, R0, R212, RZ ;  /* 0x000000d400097210 */ /* 0x000fe40007ffe0ff */
[----:B--2---:R-:W-:Y:S02]  /*114c0*/  FSEL R6, R6, 1, P4 ;  /* 0x3f80000006067808 */ /* 0x004fe40002000000 */
[C---:B------:R-:W-:Y:S02]  /*114d0*/  @P1 IADD3 R10, PT, PT, R0.reuse, -0x40, RZ ;  /* 0xffffffc0000a1810 */ /* 0x040fe40007ffe0ff */
[----:B------:R-:W-:Y:S01]  /*114e0*/  IADD3 R4, PT, PT, R0, R2, RZ ;  /* 0x0000000200047210 */ /* 0x000fe20007ffe0ff */
[----:B------:R-:W-:Y:S01]  /*114f0*/  FMUL.FTZ R6, R6, UR4 ;  /* 0x0000000406067c20 */ /* 0x000fe20008410000 */
[----:B------:R-:W-:Y:S02]  /*11500*/  IADD3 R11, PT, PT, R2, R9, RZ ;  /* 0x00000009020b7210 */ /* 0x000fe40007ffe0ff */
[----:B---3--:R-:W-:Y:S01]  /*11510*/  FSEL R5, R5, 1, P3 ;  /* 0x3f80000005057808 */ /* 0x008fe20001800000 */
[C---:B------:R-:W-:Y:S01]  /*11520*/  FMUL.FTZ R160, R6.reuse, R160 ;  /* 0x000000a006a07220 */ /* 0x040fe20000410000 */
[C---:B------:R-:W-:Y:S01]  /*11530*/  FMUL.FTZ R161, R6.reuse, R161 ;  /* 0x000000a106a17220 */ /* 0x040fe20000410000 */
[C---:B------:R-:W-:Y:S01]  /*11540*/  FMUL.FTZ R156, R6.reuse, R156 ;  /* 0x0000009c069c7220 */ /* 0x040fe20000410000 */
[C---:B------:R-:W-:Y:S01]  /*11550*/  FMUL.FTZ R157, R6.reuse, R157 ;  /* 0x0000009d069d7220 */ /* 0x040fe20000410000 */
[----:B------:R-:W-:Y:S01]  /*11560*/  FMUL.FTZ R5, R5, UR4 ;  /* 0x0000000405057c20 */ /* 0x000fe20008410000 */
[----:B------:R-:W2:Y:S01]  /*11570*/  S2UR UR4, SR_CTAID.Y ;  /* 0x00000000000479c3 */ /* 0x000ea20000002600 */
        /* <DEDUP_REMOVED lines=21> */
[C---:B------:R-:W-:Y:S01]  /*116d0*/  FMUL.FTZ R52, R6.reuse, R52 ;  /* 0x0000003406347220 */ /* 0x040fe20000410000 */
[----:B------:R-:W-:Y:S01]  /*116e0*/  F2FP.F16.F32.PACK_AB R162, R163, R162 ;  /* 0x000000a2a3a2723e */ /* 0x000fe200000000ff */
        /* <DEDUP_REMOVED lines=34> */
[C---:B------:R-:W-:Y:S01]  /*11910*/  FMUL.FTZ R73, R6.reuse, R73 ;  /* 0x0000004906497220 */ /* 0x040fe20000410000 */
[C---:B------:R-:W-:Y:S01]  /*11920*/  FMUL.FTZ R74, R5.reuse, R74 ;  /* 0x0000004a054a7220 */ /* 0x040fe20000410000 */
[----:B------:R-:W-:Y:S01]  /*11930*/  FMUL.FTZ R75, R5, R75 ;  /* 0x0000004b054b7220 */ /* 0x000fe20000410000 */
[----:B------:R-:W-:Y:S01]  /*11940*/  F2FP.F16.F32.PACK_AB R52, R53, R52 ;  /* 0x000000343534723e */ /* 0x000fe200000000ff */
[----:B------:R-:W-:Y:S01]  /*11950*/  STS [R4], R156 ;  /* 0x0000009c04007388 */ /* 0x000fe20000000800 */
[----:B------:R-:W-:Y:S01]  /*11960*/  F2FP.F16.F32.PACK_AB R54, R55, R54 ;  /* 0x000000363736723e */ /* 0x000fe200000000ff */
[C---:B------:R-:W-:Y:S01]  /*11970*/  FMUL.FTZ R76, R6.reuse, R76 ;  /* 0x0000004c064c7220 */ /* 0x040fe20000410000 */
[C---:B------:R-:W-:Y:S01]  /*11980*/  FMUL.FTZ R77, R6.reuse, R77 ;  /* 0x0000004d064d7220 */ /* 0x040fe20000410000 */
        /* <DEDUP_REMOVED lines=53> */
[----:B------:R-:W-:Y:S01]  /*11ce0*/  STS [R0+0x4000], R60 ;  /* 0x0040003c00007388 */ /* 0x000fe20000000800 */
        /* <DEDUP_REMOVED lines=17> */
[----:B--2---:R-:W-:Y:S01]  /*11e00*/  @!UP3 UIMAD.WIDE.U32 UR12, UR4, UR8, URZ ;  /* 0x00000008040cb2a5 */ /* 0x004fe2000f8e00ff */
[C---:B------:R-:W-:Y:S01]  /*11e10*/  FMUL.FTZ R112, R6.reuse, R112 ;  /* 0x0000007006707220 */ /* 0x040fe20000410000 */
[----:B------:R-:W-:Y:S01]  /*11e20*/  STS [R9+0x4400], R70 ;  /* 0x0044004609007388 */ /* 0x000fe20000000800 */
[C---:B------:R-:W-:Y:S01]  /*11e30*/  FMUL.FTZ R113, R6.reuse, R113 ;  /* 0x0000007106717220 */ /* 0x040fe20000410000 */
[C---:B------:R-:W-:Y:S01]  /*11e40*/  FMUL.FTZ R114, R5.reuse, R114 ;  /* 0x0000007205727220 */ /* 0x040fe20000410000 */
[----:B------:R-:W-:Y:S01]  /*11e50*/  FMUL.FTZ R115, R5, R115 ;  /* 0x0000007305737220 */ /* 0x000fe20000410000 */
[----:B------:R-:W-:Y:S01]  /*11e60*/  F2FP.F16.F32.PACK_AB R92, R93, R92 ;  /* 0x0000005c5d5c723e */ /* 0x000fe200000000ff */
[----:B------:R-:W-:Y:S01]  /*11e70*/  STS [R11+0x4000], R72 ;  /* 0x004000480b007388 */ /* 0x000fe20000000800 */
[----:B------:R-:W-:Y:S01]  /*11e80*/  F2FP.F16.F32.PACK_AB R94, R95, R94 ;  /* 0x0000005e5f5e723e */ /* 0x000fe200000000ff */
[----:B------:R-:W1:Y:S01]  /*11e90*/  LDCU UR8, c[0x0][0x434] ;  /* 0x00008680ff0877ac */ /* 0x000e620008000800 */
        /* <DEDUP_REMOVED lines=72> */
[----:B-1----:R-:W-:Y:S01]  /*12320*/  @UP1 UIMAD UR11, UR6, UR8, URZ ;  /* 0x00000008060b12a4 */ /* 0x002fe2000f8e02ff */
        /* <DEDUP_REMOVED lines=20> */
[----:B------:R-:W-:Y:S01]  /*12470*/  @!UP3 UIMAD UR9, UR4, UR9, UR13 ;  /* 0x000000090409b2a4 */ /* 0x000fe2000f8e020d */
[----:B------:R-:W-:Y:S01]  /*12480*/  STS [R2+0x8000], R120 ;  /* 0x0080007802007388 */ /* 0x000fe20000000800 */
[----:B------:R-:W-:Y:S01]  /*12490*/  @UP3 UIMAD UR9, UR14, UR7, UR17 ;  /* 0x000000070e0932a4 */ /* 0x000fe2000f8e0211 */
[----:B------:R-:W-:Y:S01]  /*124a0*/  F2FP.F16.F32.PACK_AB R6, R6, R144 ;  /* 0x000000900606723e */ /* 0x000fe200000000ff */
[----:B------:R-:W-:Y:S01]  /*124b0*/  @!UP2 UIMAD UR14, UR4, UR8, URZ ;  /* 0x00000008040ea2a4 */ /* 0x000fe2000f8e02ff */
[----:B------:R-:W-:Y:S01]  /*124c0*/  STS [R2+0x8400], R122 ;  /* 0x0084007a02007388 */ /* 0x000fe20000000800 */
[----:B------:R-:W-:Y:S01]  /*124d0*/  F2FP.F16.F32.PACK_AB R5, R5, R146 ;  /* 0x000000920505723e */ /* 0x000fe200000000ff */
[----:B------:R-:W2:Y:S02]  /*124e0*/  @UP1 LDCU UR13, c[0x0][0x430] ;  /* 0x00008600ff0d17ac */ /* 0x000ea40008000800 */
[----:B------:R-:W-:Y:S01]  /*124f0*/  STS [R0+0xc000], R124 ;  /* 0x00c0007c00007388 */ /* 0x000fe20000000800 */
[----:B------:R-:W-:Y:S01]  /*12500*/  @UP1 UMOV UR7, 0x1 ;  /* 0x0000000100071882 */ /* 0x000fe20000000000 */
[----:B------:R-:W-:-:S02]  /*12510*/  @UP3 UMOV UR12, UR16 ;  /* 0x00000010000c3c82 */ /* 0x000fc40008000000 */
[----:B------:R3:W-:Y:S01]  /*12520*/  STS [R0+0xc400], R126 ;  /* 0x00c4007e00007388 */ /* 0x0007e20000000800 */
[----:B------:R-:W-:-:S03]  /*12530*/  USHF.R.S32.HI UR15, URZ, 0x1f, UR14 ;  /* 0x0000001fff0f7899 */ /* 0x000fc6000801140e */
[----:B------:R4:W-:Y:S04]  /*12540*/  STS [R4+0xc000], R128 ;  /* 0x00c0008004007388 */ /* 0x0009e80000000800 */
[----:B------:R4:W-:Y:S04]  /*12550*/  STS [R4+0xc400], R130 ;  /* 0x00c4008204007388 */ /* 0x0009e80000000800 */
[----:B------:R4:W-:Y:S04]  /*12560*/  STS [R9+0xc000], R132 ;  /* 0x00c0008409007388 */ /* 0x0009e80000000800 */
[----:B------:R4:W-:Y:S04]  /*12570*/  STS [R9+0xc400], R134 ;  /* 0x00c4008609007388 */ /* 0x0009e80000000800 */
[----:B------:R4:W-:Y:S04]  /*12580*/  STS [R11+0xc000], R136 ;  /* 0x00c000880b007388 */ /* 0x0009e80000000800 */
[----:B------:R4:W-:Y:S01]  /*12590*/  STS [R11+0xc400], R138 ;  /* 0x00c4008a0b007388 */ /* 0x0009e20000000800 */
[----:B---3--:R-:W-:-:S03]  /*125a0*/  LOP3.LUT R0, R196, 0x1f8, RZ, 0xc0, !PT ;  /* 0x000001f8c4007812 */ /* 0x008fc600078ec0ff */
        /* <DEDUP_REMOVED lines=8> */
[----:B-12---:R-:W-:Y:S05]  /*12630*/  BRA.U UP1, `(.L_x_854) ;  /* 0x0000000101207547 */ /* 0x006fea000b800000 */
        /* <DEDUP_REMOVED lines=8> */
.L_x_854:
[----:B------:R1:W-:Y:S01]  /*126c0*/  STS [R2+0xc000], R6 ;  /* 0x00c0000602007388 */ /* 0x0003e20000000800 */
[----:B------:R-:W-:Y:S01]  /*126d0*/  LEA R0, R0, UR5, 0x1 ;  /* 0x0000000500007c11 */ /* 0x000fe2000f8e08ff */
[----:B------:R-:W2:Y:S01]  /*126e0*/  S2UR UR8, SR_CTAID.X ;  /* 0x00000000000879c3 */ /* 0x000ea20000002500 */
[----:B------:R-:W-:Y:S01]  /*126f0*/  UIMAD UR11, UR6, UR11, URZ ;  /* 0x0000000b060b72a4 */ /* 0x000fe2000f8e02ff */
[----:B------:R3:W-:Y:S01]  /*12700*/  STS [R2+0xc400], R5 ;  /* 0x00c4000502007388 */ /* 0x0007e20000000800 */
[----:B------:R-:W-:Y:S01]  /*12710*/  LOP3.LUT P0, RZ, R166, 0x3, RZ, 0xc0, !PT ;  /* 0x00000003a6ff7812 */ /* 0x000fe2000780c0ff */
[----:B------:R-:W-:Y:S01]  /*12720*/  USEL UR14, UR14, URZ, UP0 ;  /* 0x000000ff0e0e7287 */ /* 0x000fe20008000000 */
[----:B------:R-:W-:-:S03]  /*12730*/  LOP3.LUT R192, R192, 0x70, RZ, 0xc0, !PT ;  /* 0x00000070c0c07812 */ /* 0x000fc600078ec0ff */
[----:B------:R-:W-:Y:S01]  /*12740*/  BAR.SYNC.DEFER_BLOCKING 0x0 ;  /* 0x0000000000007b1d */ /* 0x000fe20000010000 */
[----:B------:R-:W-:Y:S01]  /*12750*/  @!UP0 UIMAD UR11, UR4, UR7, UR11 ;  /* 0x00000007040b82a4 */ /* 0x000fe2000f8e020b */
[----:B----4-:R-:W-:Y:S01]  /*12760*/  SHF.R.U32.HI R9, RZ, 0x2, R166 ;  /* 0x00000002ff097819 */ /* 0x010fe200000116a6 */
[----:B------:R-:W-:-:S05]  /*12770*/  USEL UR15, UR15, URZ, UP0 ;  /* 0x000000ff0f0f7287 */ /* 0x000fca0008000000 */
[----:B------:R-:W4:Y:S01]  /*12780*/  @P4 LDC R4, c[0x0][0x458] ;  /* 0x00011600ff044b82 */ /* 0x000f220000000800 */
[----:B------:R-:W-:Y:S01]  /*12790*/  BSSY.RECONVERGENT B0, `(.L_x_855) ;  /* 0x0000024000007945 */ /* 0x000fe20003800200 */
[----:B-1----:R-:W1:Y:S01]  /*127a0*/  @P3 MUFU.LG2 R6, R7 ;  /* 0x0000000700063308 */ /* 0x002e620000000c00 */
[----:B--2---:R-:W-:-:S05]  /*127b0*/  UIMAD UR5, UR8, UR13, URZ ;  /* 0x0000000d080572a4 */ /* 0x004fca000f8e02ff */
[----:B---3--:R-:W2:Y:S01]  /*127c0*/  @P3 LDC R2, c[0x0][0x458] ;  /* 0x00011600ff023b82 */ /* 0x008ea20000000800 */
[----:B------:R-:W-:Y:S01]  /*127d0*/  USHF.L.U32 UR7, UR5, 0x7, URZ ;  /* 0x0000000705077899 */ /* 0x000fe200080006ff */
[----:B------:R3:W2:Y:S01]  /*127e0*/  LDS.128 R12, [R0+0x3000] ;  /* 0x00300000000c7984 */ /* 0x0006a20000000c00 */
[----:B------:R-:W5:Y:S01]  /*127f0*/  @P4 MUFU.LG2 R5, R8 ;  /* 0x0000000800054308 */ /* 0x000f620000000c00 */
[----:B------:R-:W-:Y:S02]  /*12800*/  USHF.R.S32.HI UR5, URZ, 0x1f, UR11 ;  /* 0x0000001fff057899 */ /* 0x000fe4000801140b */
[----:B------:R-:W-:Y:S02]  /*12810*/  USHF.R.S32.HI UR4, URZ, 0x1f, UR7 ;  /* 0x0000001fff047899 */ /* 0x000fe40008011407 */
[----:B------:R-:W-:-:S04]  /*12820*/  UIADD3 UR14, UP1, UP0, UR7, UR14, UR11 ;  /* 0x0000000e070e7290 */ /* 0x000fc8000f83e00b */
[----:B------:R-:W-:Y:S01]  /*12830*/  UIADD3.X UR4, UPT, UPT, UR4, UR15, UR5, UP1, UP0 ;  /* 0x0000000f04047290 */ /* 0x000fe20008fe0405 */
[----:B-1----:R-:W-:Y:S01]  /*12840*/  @P3 FMUL.FTZ R10, R6, 0.69314718246459960938 ;  /* 0x3f317218060a3820 */ /* 0x002fe20000410000 */
[----:B------:R-:W-:Y:S02]  /*12850*/  MOV R7, 0x7f800000 ;  /* 0x7f80000000077802 */ /* 0x000fe40000000f00 */
[----:B------:R-:W-:Y:S01]  /*12860*/  LOP3.LUT R6, R192, 0x7, R9, 0xf8, !PT ;  /* 0x00000007c0067812 */ /* 0x000fe200078ef809 */
[----:B-----5:R-:W-:Y:S01]  /*12870*/  @P4 FMUL.FTZ R5, R5, 0.69314718246459960938 ;  /* 0x3f31721805054820 */ /* 0x020fe20000410000 */
[----:B------:R-:W-:Y:S02]  /*12880*/  IMAD.MOV.U32 R8, RZ, RZ, 0x7f800000 ;  /* 0x7f800000ff087424 */ /* 0x000fe400078e00ff */
[----:B--2---:R-:W-:Y:S01]  /*12890*/  @P3 FFMA.FTZ R7, R3, R2, R10 ;  /* 0x0000000203073223 */ /* 0x004fe2000001000a */
[----:B----4-:R-:W-:Y:S01]  /*128a0*/  @P4 FFMA.FTZ R8, R164, R4, R5 ;  /* 0x00000004a4084223 */ /* 0x010fe20000010005 */
[----:B---3--:R-:W-:Y:S06]  /*128b0*/  @P0 BRA `(.L_x_856) ;  /* 0x0000000000440947 */ /* 0x008fec0003800000 */
        /* <DEDUP_REMOVED lines=17> */
.L_x_856:
[----:B------:R-:W-:Y:S05]  /*129d0*/  BSYNC.RECONVERGENT B0 ;  /* 0x0000000000007941 */ /* 0x000fea0003800200 */
.L_x_855:
[----:B------:R-:W2:Y:S01]  /*129e0*/  LDCU.64 UR4, c[0x0][0x410] ;  /* 0x00008200ff0477ac */ /* 0x000ea20008000a00 */
[----:B-1----:R-:W-:Y:S01]  /*129f0*/  IADD3 R4, P0, PT, R167, UR12, RZ ;  /* 0x0000000ca7047c10 */ /* 0x002fe2000ff1e0ff */
[----:B------:R1:W3:Y:S01]  /*12a00*/  LDS.128 R20, [R0] ;  /* 0x0000000000147984 */ /* 0x0002e20000000c00 */
[----:B------:R-:W-:Y:S01]  /*12a10*/  SHF.R.U32.HI R24, RZ, 0x3, R166 ;  /* 0x00000003ff187819 */ /* 0x000fe200000116a6 */
[----:B------:R-:W-:Y:S01]  /*12a20*/  BSSY.RECONVERGENT B0, `(.L_x_857) ;  /* 0x0000021000007945 */ /* 0x000fe20003800200 */
[----:B------:R-:W-:Y:S01]  /*12a30*/  IADD3.X R5, PT, PT, RZ, UR9, RZ, P0, !PT ;  /* 0x00000009ff057c10 */ /* 0x000fe200087fe4ff */
[----:B------:R1:W4:Y:S01]  /*12a40*/  LDS.128 R16, [R0+0x4000] ;  /* 0x0040000000107984 */ /* 0x0003220000000c00 */
[C---:B------:R-:W-:Y:S01]  /*12a50*/  ISETP.GE.AND P3, PT, R24.reuse, UR27, PT ;  /* 0x0000001b18007c0c */ /* 0x040fe2000bf66270 */
[C---:B------:R-:W-:Y:S01]  /*12a60*/  VIADD R2, R24.reuse, 0x40 ;  /* 0x0000004018027836 */ /* 0x040fe20000000000 */
[----:B------:R-:W-:Y:S01]  /*12a70*/  UIMAD.WIDE.U32 UR8, UR8, 0x80, URZ ;  /* 0x00000080080878a5 */ /* 0x000fe2000f8e00ff */
[----:B------:R1:W1:Y:S01]  /*12a80*/  LDS.128 R8, [R0+0x8000] ;  /* 0x0080000000087984 */ /* 0x0002620000000c00 */
[----:B------:R-:W-:-:S02]  /*12a90*/  VIADD R3, R24, 0x20 ;  /* 0x0000002018037836 */ /* 0x000fc40000000000 */
[----:B------:R-:W-:Y:S01]  /*12aa0*/  ISETP.GE.AND P1, PT, R2, UR27, PT ;  /* 0x0000001b02007c0c */ /* 0x000fe2000bf26270 */
[C---:B------:R-:W-:Y:S01]  /*12ab0*/  VIADD R2, R24.reuse, 0x60 ;  /* 0x0000006018027836 */ /* 0x040fe20000000000 */
[----:B------:R-:W-:Y:S02]  /*12ac0*/  LOP3.LUT R24, R24, UR8, RZ, 0xfc, !PT ;  /* 0x0000000818187c12 */ /* 0x000fe4000f8efcff */
[----:B------:R-:W-:Y:S01]  /*12ad0*/  ISETP.GE.AND P2, PT, R3, UR27, PT ;  /* 0x0000001b03007c0c */ /* 0x000fe2000bf46270 */
[----:B--2---:R-:W-:Y:S01]  /*12ae0*/  IMAD.U32 R26, RZ, RZ, UR4 ;  /* 0x00000004ff1a7e24 */ /* 0x004fe2000f8e00ff */
[----:B------:R-:W-:Y:S02]  /*12af0*/  MOV R28, UR5 ;  /* 0x00000005001c7c02 */ /* 0x000fe40008000f00 */
[----:B------:R-:W-:Y:S01]  /*12b00*/  ISETP.GE.AND P0, PT, R2, UR27, PT ;  /* 0x0000001b02007c0c */ /* 0x000fe2000bf06270 */
[----:B------:R-:W-:Y:S02]  /*12b10*/  IMAD.WIDE.U32 R26, R26, UR6, R4 ;  /* 0x000000061a1a7c25 */ /* 0x000fe4000f8e0004 */
[----:B------:R2:W1:Y:S02]  /*12b20*/  LDS.128 R4, [R0+0xc000] ;  /* 0x00c0000000047984 */ /* 0x0004640000000c00 */
[----:B------:R-:W-:Y:S01]  /*12b30*/  IMAD R29, R28, UR6, R27 ;  /* 0x000000061c1d7c24 */ /* 0x000fe2000f8e021b */
[----:B------:R-:W-:Y:S07]  /*12b40*/  @P3 BRA `(.L_x_858) ;  /* 0x0000000000383947 */ /* 0x000fee0003800000 */
[----:B------:R-:W5:Y:S01]  /*12b50*/  LDCU.64 UR6, c[0x0][0x408] ;  /* 0x00008100ff0677ac */ /* 0x000f620008000a00 */
[----:B------:R-:W-:Y:S01]  /*12b60*/  MOV R28, R26 ;  /* 0x0000001a001c7202 */ /* 0x000fe20000000f00 */
[----:B------:R-:W3:Y:S01]  /*12b70*/  LDCU.64 UR4, c[0x0][0x3f0] ;  /* 0x00007e00ff0477ac */ /* 0x000ee20008000a00 */
[----:B-----5:R-:W-:-:S03]  /*12b80*/  UIMAD UR10, UR9, UR6, URZ ;  /* 0x00000006090a72a4 */ /* 0x020fc6000f8e02ff */
[----:B------:R-:W-:-:S03]  /*12b90*/  IMAD.WIDE.U32 R30, R24, UR6, R28 ;  /* 0x00000006181e7c25 */ /* 0x000fc6000f8e001c */
[----:B------:R-:W-:Y:S02]  /*12ba0*/  MOV R2, UR10 ;  /* 0x0000000a00027c02 */ /* 0x000fe40008000f00 */
[----:B---3--:R-:W-:-:S03]  /*12bb0*/  LEA R32, P3, R30, UR4, 0x1 ;  /* 0x000000041e207c11 */ /* 0x008fc6000f8608ff */
[----:B------:R-:W-:-:S05]  /*12bc0*/  IMAD R2, R24, UR7, R2 ;  /* 0x0000000718027c24 */ /* 0x000fca000f8e0202 */
[----:B------:R-:W-:-:S04]  /*12bd0*/  IADD3 R2, PT, PT, R2, R31, RZ ;  /* 0x0000001f02027210 */ /* 0x000fc80007ffe0ff */
[----:B------:R-:W-:-:S05]  /*12be0*/  LEA.HI.X R33, R30, UR5, R2, 0x1, P3 ;  /* 0x000000051e217c11 */ /* 0x000fca00098f0c02 */
[----:B------:R3:W-:Y:S04]  /*12bf0*/  STG.E.128 desc[UR20][R32.64], R20 ;  /* 0x0000001420007986 */ /* 0x0007e8000c101d14 */
[----:B----4-:R3:W-:Y:S04]  /*12c00*/  STG.E.128 desc[UR20][R32.64+0x80], R16 ;  /* 0x0000801020007986 */ /* 0x0107e8000c101d14 */
[----:B-1----:R3:W-:Y:S04]  /*12c10*/  STG.E.128 desc[UR20][R32.64+0x100], R8 ;  /* 0x0001000820007986 */ /* 0x0027e8000c101d14 */
[----:B------:R3:W-:Y:S02]  /*12c20*/  STG.E.128 desc[UR20][R32.64+0x180], R4 ;  /* 0x0001800420007986 */ /* 0x0007e4000c101d14 */
.L_x_858:
[----:B------:R-:W-:Y:S05]  /*12c30*/  BSYNC.RECONVERGENT B0 ;  /* 0x0000000000007941 */ /* 0x000fea0003800200 */
.L_x_857:
[----:B---3--:R3:W2:Y:S01]  /*12c40*/  LDS.128 R20, [R0+0x1000] ;  /* 0x0010000000147984 */ /* 0x0086a20000000c00 */
        /* <DEDUP_REMOVED lines=9> */
[----:B------:R-:W3:Y:S02]  /*12ce0*/  LDCU.64 UR4, c[0x0][0x3f0] ;  /* 0x00007e00ff0477ac */ /* 0x000ee40008000a00 */
[----:B------:R-:W-:-:S04]  /*12cf0*/  IMAD.X R2, RZ, RZ, UR9, P2 ;  /* 0x00000009ff027e24 */ /* 0x000fc800090e06ff */
[----:B-----5:R-:W-:Y:S02]  /*12d00*/  IMAD R2, R2, UR6, RZ ;  /* 0x0000000602027c24 */ /* 0x020fe4000f8e02ff */
[----:B------:R-:W-:-:S04]  /*12d10*/  IMAD.WIDE.U32 R30, R3, UR6, R30 ;  /* 0x00000006031e7c25 */ /* 0x000fc8000f8e001e */
[----:B------:R-:W-:Y:S01]  /*12d20*/  IMAD R2, R3, UR7, R2 ;  /* 0x0000000703027c24 */ /* 0x000fe2000f8e0202 */
[----:B---3--:R-:W-:-:S04]  /*12d30*/  LEA R32, P2, R30, UR4, 0x1 ;  /* 0x000000041e207c11 */ /* 0x008fc8000f8408ff */
[----:B------:R-:W-:-:S04]  /*12d40*/  IADD3 R2, PT, PT, R2, R31, RZ ;  /* 0x0000001f02027210 */ /* 0x000fc80007ffe0ff */
[----:B------:R-:W-:-:S05]  /*12d50*/  LEA.HI.X R33, R30, UR5, R2, 0x1, P2 ;  /* 0x000000051e217c11 */ /* 0x000fca00090f0c02 */
[----:B--2---:R2:W-:Y:S04]  /*12d60*/  STG.E.128 desc[UR20][R32.64], R20 ;  /* 0x0000001420007986 */ /* 0x0045e8000c101d14 */
[----:B----4-:R2:W-:Y:S04]  /*12d70*/  STG.E.128 desc[UR20][R32.64+0x80], R16 ;  /* 0x0000801020007986 */ /* 0x0105e8000c101d14 */
[----:B-1----:R2:W-:Y:S04]  /*12d80*/  STG.E.128 desc[UR20][R32.64+0x100], R8 ;  /* 0x0001000820007986 */ /* 0x0025e8000c101d14 */
[----:B------:R2:W-:Y:S02]  /*12d90*/  STG.E.128 desc[UR20][R32.64+0x180], R4 ;  /* 0x0001800420007986 */ /* 0x0005e4000c101d14 */
.L_x_860:
[----:B------:R-:W-:Y:S05]  /*12da0*/  BSYNC.RECONVERGENT B0 ;  /* 0x0000000000007941 */ /* 0x000fea0003800200 */
.L_x_859:
[----:B--2---:R2:W2:Y:S01]  /*12db0*/  LDS.128 R20, [R0+0x2000] ;  /* 0x0020000000147984 */ /* 0x0044a20000000c00 */
[----:B------:R-:W-:Y:S03]  /*12dc0*/  BSSY.RECONVERGENT B0, `(.L_x_861) ;  /* 0x0000015000007945 */ /* 0x000fe60003800200 */
[----:B----4-:R4:W2:Y:S04]  /*12dd0*/  LDS.128 R16, [R0+0x6000] ;  /* 0x0060000000107984 */ /* 0x0108a80000000c00 */
        /* <DEDUP_REMOVED lines=16> */
[----:B------:R2:W-:Y:S04]  /*12ee0*/  STG.E.128 desc[UR20][R32.64+0x80], R16 ;  /* 0x0000801020007986 */ /* 0x0005e8000c101d14 */
[----:B-1----:R2:W-:Y:S04]  /*12ef0*/  STG.E.128 desc[UR20][R32.64+0x100], R8 ;  /* 0x0001000820007986 */ /* 0x0025e8000c101d14 */
[----:B------:R2:W-:Y:S02]  /*12f00*/  STG.E.128 desc[UR20][R32.64+0x180], R4 ;  /* 0x0001800420007986 */ /* 0x0005e4000c101d14 */
.L_x_862:
[----:B------:R-:W-:Y:S05]  /*12f10*/  BSYNC.RECONVERGENT B0 ;  /* 0x0000000000007941 */ /* 0x000fea0003800200 */
.L_x_861:
[----:B-12---:R1:W2:Y:S04]  /*12f20*/  LDS.128 R8, [R0+0x7000] ;  /* 0x0070000000087984 */ /* 0x0062a80000000c00 */
[----:B------:R1:W1:Y:S04]  /*12f30*/  LDS.128 R4, [R0+0xb000] ;  /* 0x00b0000000047984 */ /* 0x0002680000000c00 */
[----:B------:R1:W1:Y:S01]  /*12f40*/  LDS.128 R16, [R0+0xf000] ;  /* 0x00f0000000107984 */ /* 0x0002620000000c00 */
[----:B------:R-:W-:Y:S05]  /*12f50*/  @P0 EXIT ;  /* 0x000000000000094d */ /* 0x000fea0003800000 */
[----:B------:R-:W5:Y:S01]  /*12f60*/  LDCU.64 UR6, c[0x0][0x408] ;  /* 0x00008100ff0677ac */ /* 0x000f620008000a00 */
[----:B------:R-:W-:Y:S01]  /*12f70*/  IADD3 R24, P0, PT, R24, 0x60, RZ ;  /* 0x0000006018187810 */ /* 0x000fe20007f1e0ff */
[----:B------:R-:W-:Y:S01]  /*12f80*/  IMAD.MOV.U32 R2, RZ, RZ, R26 ;  /* 0x000000ffff027224 */ /* 0x000fe200078e001a */
[----:B------:R-:W-:Y:S01]  /*12f90*/  MOV R3, R29 ;  /* 0x0000001d00037202 */ /* 0x000fe20000000f00 */
[----:B------:R-:W2:Y:S02]  /*12fa0*/  LDCU.64 UR4, c[0x0][0x3f0] ;  /* 0x00007e00ff0477ac */ /* 0x000ea40008000a00 */
[----:B-1-34-:R-:W-:-:S04]  /*12fb0*/  IMAD.X R0, RZ, RZ, UR9, P0 ;  /* 0x00000009ff007e24 */ /* 0x01afc800080e06ff */
[----:B-----5:R-:W-:Y:S02]  /*12fc0*/  IMAD R0, R0, UR6, RZ ;  /* 0x0000000600007c24 */ /* 0x020fe4000f8e02ff */
[----:B------:R-:W-:-:S04]  /*12fd0*/  IMAD.WIDE.U32 R2, R24, UR6, R2 ;  /* 0x0000000618027c25 */ /* 0x000fc8000f8e0002 */
[----:B------:R-:W-:Y:S01]  /*12fe0*/  IMAD R0, R24, UR7, R0 ;  /* 0x0000000718007c24 */ /* 0x000fe2000f8e0200 */
[----:B--2---:R-:W-:-:S04]  /*12ff0*/  LEA R20, P0, R2, UR4, 0x1 ;  /* 0x0000000402147c11 */ /* 0x004fc8000f8008ff */
[----:B------:R-:W-:-:S04]  /*13000*/  IADD3 R0, PT, PT, R0, R3, RZ ;  /* 0x0000000300007210 */ /* 0x000fc80007ffe0ff */
[----:B------:R-:W-:-:S05]  /*13010*/  LEA.HI.X R21, R2, UR5, R0, 0x1, P0 ;  /* 0x0000000502157c11 */ /* 0x000fca00080f0c00 */
[----:B------:R-:W-:Y:S04]  /*13020*/  STG.E.128 desc[UR20][R20.64], R12 ;  /* 0x0000000c14007986 */ /* 0x000fe8000c101d14 */
[----:B------:R-:W-:Y:S04]  /*13030*/  STG.E.128 desc[UR20][R20.64+0x80], R8 ;  /* 0x0000800814007986 */ /* 0x000fe8000c101d14 */
[----:B------:R-:W-:Y:S04]  /*13040*/  STG.E.128 desc[UR20][R20.64+0x100], R4 ;  /* 0x0001000414007986 */ /* 0x000fe8000c101d14 */
[----:B------:R-:W-:Y:S01]  /*13050*/  STG.E.128 desc[UR20][R20.64+0x180], R16 ;  /* 0x0001801014007986 */ /* 0x000fe2000c101d14 */
[----:B------:R-:W-:Y:S05]  /*13060*/  EXIT ;  /* 0x000000000000794d */ /* 0x000fea0003800000 */
.L_x_863:
        /* <DEDUP_REMOVED lines=9> */
.L_x_1198:


//--------------------- .text._ZN5flash16flash_fwd_kernelI23Flash_fwd_kernel_traitsILi256ELi128ELi64ELi8ELb0ELb0EN7cutlass6half_tE19Flash_kernel_traitsILi256ELi128ELi64ELi8ES3_EELb0ELb1ELb0ELb0ELb0ELb1ELb1ELb0EEEvNS_16Flash_fwd_paramsE --------------------------
	.section	.text._ZN5flash16flash_fwd_kernelI23Flash_fwd_kernel_traitsILi256ELi128ELi64ELi8ELb0ELb0EN7cutlass6half_tE19Flash_kernel_traitsILi256ELi128ELi64ELi8ES3_EELb0ELb1ELb0ELb0ELb0ELb1ELb1ELb0EEEvNS_16Flash_fwd_paramsE,"ax",@progbits
	.align	128
        .global         _ZN5flash16flash_fwd_kernelI23Flash_fwd_kernel_traitsILi256ELi128ELi64ELi8ELb0ELb0EN7cutlass6half_tE19Flash_kernel_traitsILi256ELi128ELi64ELi8ES3_EELb0ELb1ELb0ELb0ELb0ELb1ELb1ELb0EEEvNS_16Flash_fwd_paramsE
        .type           _ZN5flash16flash_fwd_kernelI23Flash_fwd_kernel_traitsILi256ELi128ELi64ELi8ELb0ELb0EN7cutlass6half_tE19Flash_kernel_traitsILi256ELi128ELi64ELi8ES3_EELb0ELb1ELb0ELb0ELb0ELb1ELb1ELb0EEEvNS_16Flash_fwd_paramsE,@function
        .size           _ZN5flash16flash_fwd_kernelI23Flash_fwd_kernel_traitsILi256ELi128ELi64ELi8ELb0ELb0EN7cutlass6half_tE19Flash_kernel_traitsILi256ELi128ELi64ELi8ES3_EELb0ELb1ELb0ELb0ELb0ELb1ELb1ELb0EEEvNS_16Flash_fwd_paramsE,(.L_x_1199 - _ZN5flash16flash_fwd_kernelI23Flash_fwd_kernel_traitsILi256ELi128ELi64ELi8ELb0ELb0EN7cutlass6half_tE19Flash_kernel_traitsILi256ELi128ELi64ELi8ES3_EELb0ELb1ELb0ELb0ELb0ELb1ELb1ELb0EEEvNS_16Flash_fwd_paramsE)
        .other          _ZN5flash16flash_fwd_kernelI23Flash_fwd_kernel_traitsILi256ELi128ELi64ELi8ELb0ELb0EN7cutlass6half_tE19Flash_kernel_traitsILi256ELi128ELi64ELi8ES3_EELb0ELb1ELb0ELb0ELb0ELb1ELb1ELb0EEEvNS_16Flash_fwd_paramsE,@"STO_CUDA_ENTRY STV_DEFAULT"
_ZN5flash16flash_fwd_kernelI23Flash_fwd_kernel_traitsILi256ELi128ELi64ELi8ELb0ELb0EN7cutlass6half_tE19Flash_kernel_traitsILi256ELi128ELi64ELi8ES3_EELb0ELb1ELb0ELb0ELb0ELb1ELb1ELb0EEEvNS_16Flash_fwd_paramsE:
.text._ZN5flash16flash_fwd_kernelI23Flash_fwd_kernel_traitsILi256ELi128ELi64ELi8ELb0ELb0EN7cutlass6half_tE19Flash_kernel_traitsILi256ELi128ELi64ELi8ES3_EELb0ELb1ELb0ELb0ELb0ELb1ELb1ELb0EEEvNS_16Flash_fwd_paramsE:
[----:B------:R-:W-:Y:S08]  /*0000*/  LDC R1, c[0x0][0x37c] ;  /* 0x0000df00ff017b82 */ /* 0x000ff00000000800 */
[----:B------:R-:W1:Y:S01]  /*0010*/  LDC.64 R2, c[0x0][0x460] ;  /* 0x00011800ff027b82 */ /* 0x000e620000000a00 */
[----:B------:R-:W2:Y:S01]  /*0020*/  S2R R20, SR_CTAID.Y ;  /* 0x0000000000147919 */ /* 0x000ea20000002600 */
[----:B------:R-:W3:Y:S01]  /*0030*/  LDCU.64 UR12, c[0x0][0x358] ;  /* 0x00006b00ff0c77ac */ /* 0x000ee20008000a00 */
[----:B------:R-:W-:Y:S01]  /*0040*/  IMAD.MOV.U32 R232, RZ, RZ, -0x1 ;  /* 0xffffffffffe87424 */ /* 0x000fe200078e00ff */
[----:B------:R-:W4:Y:S04]  /*0050*/  LDCU.64 UR4, c[0x0][0x478] ;  /* 0x00008f00ff0477ac */ /* 0x000f280008000a00 */
[----:B------:R-:W2:Y:S01]  /*0060*/  LDC.64 R4, c[0x0][0x460] ;  /* 0x00011800ff047b82 */ /* 0x000ea20000000a00 */
[----:B------:R-:W3:Y:S01]  /*0070*/  LDCU.64 UR6, c[0x0][0x470] ;  /* 0x00008e00ff0677ac */ /* 0x000ee20008000a00 */
[----:B-1----:R-:W-:-:S02]  /*0080*/  ISETP.NE.U32.AND P0, PT, R2, RZ, PT ;  /* 0x000000ff0200720c */ /* 0x002fc40003f05070 */
[----:B------:R-:W-:Y:S02]  /*0090*/  ISETP.NE.U32.AND P4, PT, R2, RZ, PT ;  /* 0x000000ff0200720c */ /* 0x000fe40003f85070 */
[C---:B------:R-:W-:Y:S02]  /*00a0*/  ISETP.NE.AND.EX P0, PT, R3.reuse, RZ, PT, P0 ;  /* 0x000000ff0300720c */ /* 0x040fe40003f05300 */
[----:B------:R-:W-:Y:S02]  /*00b0*/  ISETP.NE.AND.EX P4, PT, R3, RZ, PT, P4 ;  /* 0x000000ff0300720c */ /* 0x000fe40003f85340 */
[----:B----4-:R-:W-:Y:S01]  /*00c0*/  ISETP.NE.U32.AND P2, PT, RZ, UR4, PT ;  /* 0x00000004ff007c0c */ /* 0x010fe2000bf45070 */
[C---:B--2---:R-:W-:Y:S01]  /*00d0*/  IMAD.WIDE.U32 R10, R20.reuse, 0x4, R4 ;  /* 0x00000004140a7825 */ /* 0x044fe200078e0004 */
[----:B---3--:R-:W-:Y:S01]  /*00e0*/  ISETP.NE.U32.AND P3, PT, RZ, UR6, PT ;  /* 0x00000006ff007c0c */ /* 0x008fe2000bf65070 */
[----:B------:R-:W1:Y:S01]  /*00f0*/  LDC.64 R4, c[0x0][0x468] ;  /* 0x00011a00ff047b82 */ /* 0x000e620000000a00 */
[----:B------:R-:W-:Y:S01]  /*0100*/  ISETP.NE.AND.EX P2, PT, RZ, UR5, PT, P2 ;  /* 0x00000005ff007c0c */ /* 0x000fe2000bf45320 */
[----:B------:R-:W-:Y:S01]  /*0110*/  IMAD.SHL.U32 R13, R20, 0x4, RZ ;  /* 0x00000004140d7824 */ /* 0x000fe200078e00ff */
[----:B------:R-:W-:-:S03]  /*0120*/  ISETP.NE.AND.EX P3, PT, RZ, UR7, PT, P3 ;  /* 0x00000007ff007c0c */ /* 0x000fc6000bf65330 */
[----:B------:R-:W2:Y:S04]  /*0130*/  @P0 LDG.E R232, desc[UR12][R10.64] ;  /* 0x0000000c0ae80981 */ /* 0x000ea8000c1e1900 */
[----:B------:R3:W2:Y:S01]  /*0140*/  @P4 LDG.E R7, desc[UR12][R10.64+0x4] ;  /* 0x0000040c0a074981 */ /* 0x0006a2000c1e1900 */
[----:B------:R-:W-:Y:S01]  /*0150*/  SHF.R.U32.HI R0, RZ, 0x1e, R20 ;  /* 0x0000001eff007819 */ /* 0x000fe20000011614 */
[----:B------:R-:W-:Y:S02]  /*0160*/  IMAD.MOV.U32 R9, RZ, RZ, RZ ;  /* 0x000000ffff097224 */ /* 0x000fe400078e00ff */
[C---:B------:R-:W-:Y:S02]  /*0170*/  @P2 IADD3 R2, P0, PT, R13.reuse, UR4, RZ ;  /* 0x000000040d022c10 */ /* 0x040fe4000ff1e0ff */
[----:B------:R-:W-:-:S02]  /*0180*/  @P3 IADD3 R14, P1, PT, R13, UR6, RZ ;  /* 0x000000060d0e3c10 */ /* 0x000fc4000ff3e0ff */
[C---:B------:R-:W-:Y:S01]  /*0190*/  @P2 IADD3.X R3, PT, PT, R0.reuse, UR5, RZ, P0, !PT ;  /* 0x0000000500032c10 */ /* 0x040fe200087fe4ff */
[----:B------:R-:W4:Y:S01]  /*01a0*/  S2R R18, SR_CTAID.X ;  /* 0x0000000000127919 */ /* 0x000f220000002500 */
[----:B------:R-:W3:Y:S01]  /*01b0*/  LDCU.U8 UR4, c[0x0][0x532] ;  /* 0x0000a640ff0477ac */ /* 0x000ee20008000000 */
[----:B------:R-:W2:Y:S01]  /*01c0*/  @!P4 LDC R106, c[0x0][0x434] ;  /* 0x00010d00ff6acb82 */ /* 0x000ea20000000800 */
[C---:B------:R-:W-:Y:S01]  /*01d0*/  @P3 IADD3.X R15, PT, PT, R0.reuse, UR7, RZ, P1, !PT ;  /* 0x00000007000f3c10 */ /* 0x040fe20008ffe4ff */
[----:B------:R1:W5:Y:S02]  /*01e0*/  @P2 LDG.E R6, desc[UR12][R2.64] ;  /* 0x0000000c02062981 */ /* 0x000364000c1e1900 */
[----:B-1----:R-:W-:Y:S02]  /*01f0*/  IADD3 R12, P0, PT, R13, R4, RZ ;  /* 0x000000040d0c7210 */ /* 0x002fe40007f1e0ff */
[----:B------:R1:W5:Y:S03]  /*0200*/  @P3 LDG.E R9, desc[UR12][R14.64] ;  /* 0x0000000c0e093981 */ /* 0x000366000c1e1900 */
[----:B------:R-:W-:Y:S01]  /*0210*/  IMAD.X R13, R0, 0x1, R5, P0 ;  /* 0x00000001000d7824 */ /* 0x000fe200000e0605 */
[----:B------:R-:W-:Y:S01]  /*0220*/  ISETP.NE.U32.AND P0, PT, R4, RZ, PT ;  /* 0x000000ff0400720c */ /* 0x000fe20003f05070 */
[----:B------:R-:W1:Y:S03]  /*0230*/  @!P2 LDC R0, c[0x0][0x43c] ;  /* 0x00010f00ff00ab82 */ /* 0x000e660000000800 */
[----:B------:R-:W-:-:S02]  /*0240*/  ISETP.NE.AND.EX P0, PT, R5, RZ, PT, P0 ;  /* 0x000000ff0500720c */ /* 0x000fc40003f05300 */
[----:B------:R-:W-:Y:S02]  /*0250*/  ISETP.EQ.U32.AND P3, PT, R4, RZ, PT ;  /* 0x000000ff0400720c */ /* 0x000fe40003f62070 */
[----:B---3--:R-:W-:-:S09]  /*0260*/  ISETP.NE.AND P1, PT, RZ, UR4, PT ;  /* 0x00000004ff007c0c */ /* 0x008fd2000bf25270 */
[----:B------:R-:W3:Y:S01]  /*0270*/  @!P0 LDC R4, c[0x0][0x438] ;  /* 0x00010e00ff048b82 */ /* 0x000ee20000000800 */
[----:B------:R-:W-:-:S07]  /*0280*/  ISETP.EQ.OR.EX P3, PT, R5, RZ, !P1, P3 ;  /* 0x000000ff0500720c */ /* 0x000fce0004f62730 */
[----:B------:R-:W1:Y:S01]  /*0290*/  @!P2 LDC.64 R2, c[0x0][0x488] ;  /* 0x00012200ff02ab82 */ /* 0x000e620000000a00 */
[----:B------:R-:W-:Y:S02]  /*02a0*/  IMAD.MOV.U32 R10, RZ, RZ, -0x1 ;  /* 0xffffffffff0a7424 */ /* 0x000fe400078e00ff */
[----:B----4-:R-:W-:-:S04]  /*02b0*/  IMAD.SHL.U32 R105, R18, 0x80, RZ ;  /* 0x0000008012697824 */ /* 0x010fc800078e00ff */
[----:B------:R4:W5:Y:S01]  /*02c0*/  @!P3 LDG.E R10, desc[UR12][R12.64] ;  /* 0x0000000c0c0ab981 */ /* 0x000962000c1e1900 */
[----:B--2---:R-:W-:-:S05]  /*02d0*/  @P4 IMAD.IADD R106, R7, 0x1, -R232 ;  /* 0x00000001076a4824 */ /* 0x004fca00078e0ae8 */
[----:B------:R-:W-:Y:S01]  /*02e0*/  ISETP.GT.AND P3, PT, R106, R105, PT ;  /* 0x000000696a00720c */ /* 0x000fe20003f64270 */
[----:B-1-34-:R-:W-:-:S12]  /*02f0*/  @!P0 BRA `(.L_x_864) ;  /* 0x00000000000c8947 */ /* 0x01afd80003800000 */
[----:B------:R-:W2:Y:S02]  /*0300*/  @P1 LDG.E R5, desc[UR12][R12.64+0x4] ;  /* 0x0000040c0c051981 */ /* 0x000ea4000c1e1900 */
[----:B--2--5:R-:W-:-:S06]  /*0310*/  @P1 IADD3 R4, PT, PT, R5, -R10, RZ ;  /* 0x8000000a05041210 */ /* 0x024fcc0007ffe0ff */
[----:B------:R1:W5:Y:S02]  /*0320*/  @!P1 LDG.E R4, desc[UR12][R12.64] ;  /* 0x0000000c0c049981 */ /* 0x000364000c1e1900 */
.L_x_864:
        /* <DEDUP_REMOVED lines=25> */
[----:B------:R-:W4:Y:S08]  /*04c0*/  @!P1 LDC.64 R6, c[0x0][0x400] ;  /* 0x00010000ff069b82 */ /* 0x000f300000000a00 */
[----:B------:R-:W5:Y:S01]  /*04d0*/  @P1 LDC.64 R4, c[0x0][0x408] ;  /* 0x00010200ff041b82 */ /* 0x000f620000000a00 */
[----:B--2---:R-:W-:-:S07]  /*04e0*/  ISETP.NE.AND P0, PT, R0, RZ, PT ;  /* 0x000000ff0000720c */ /* 0x004fce0003f05270 */
[----:B------:R-:W2:Y:S01]  /*04f0*/  LDC.U8 R0, c[0x0][0x548] ;  /* 0x00015200ff007b82 */ /* 0x000ea20000000000 */
[----:B----4-:R-:W-:-:S07]  /*0500*/  @!P1 IMAD.WIDE.U32 R10, R20, R6, RZ ;  /* 0x00000006140a9225 */ /* 0x010fce00078e00ff */
[----:B------:R-:W4:Y:S01]  /*0510*/  @P0 LDC.64 R2, c[0x0][0x430] ;  /* 0x00010c00ff020b82 */ /* 0x000f220000000a00 */
[----:B------:R-:W-:Y:S01]  /*0520*/  @!P1 IMAD R7, R20, R7, R11 ;  /* 0x0000000714079224 */ /* 0x000fe200078e020b */
[----:B------:R-:W-:Y:S01]  /*0530*/  @!P1 MOV R6, R10 ;  /* 0x0000000a00069202 */ /* 0x000fe20000000f00 */
[----:B-----5:R-:W-:-:S05]  /*0540*/  @P1 IMAD.WIDE.U32 R10, R232, R4, RZ ;  /* 0x00000004e80a1225 */ /* 0x020fca00078e00ff */
[----:B------:R-:W1:Y:S01]  /*0550*/  @P0 LDC R4, c[0x0][0x430] ;  /* 0x00010c00ff040b82 */ /* 0x000e620000000800 */
[----:B------:R-:W-:Y:S01]  /*0560*/  @P1 IMAD R7, R232, R5, R11 ;  /* 0x00000005e8071224 */ /* 0x000fe200078e020b */
[----:B------:R-:W-:Y:S02]  /*0570*/  @P1 MOV R6, R10 ;  /* 0x0000000a00061202 */ /* 0x000fe40000000f00 */
[----:B--2---:R-:W-:Y:S01]  /*0580*/  ISETP.NE.AND P5, PT, R0, RZ, !P0 ;  /* 0x000000ff0000720c */ /* 0x004fe200047a5270 */
[----:B----4-:R-:W-:Y:S01]  /*0590*/  @P0 IMAD R2, R2, R3, RZ ;  /* 0x0000000302020224 */ /* 0x010fe200078e02ff */
[----:B------:R-:W-:Y:S01]  /*05a0*/  @P0 MOV R3, 0x1 ;  /* 0x0000000100030802 */ /* 0x000fe20000000f00 */
[----:B---3--:R-:W-:Y:S10]  /*05b0*/  @P0 BRA `(.L_x_866) ;  /* 0x0000000000280947 */ /* 0x008ff40003800000 */
[----:B------:R-:W-:Y:S01]  /*05c0*/  ISETP.NE.AND P0, PT, R0, RZ, PT ;  /* 0x000000ff0000720c */ /* 0x000fe20003f05270 */
[----:B------:R-:W2:-:S12]  /*05d0*/  LDC R5, c[0x0][0x3e0] ;  /* 0x0000f800ff057b82 */ /* 0x000e980000000800 */
[----:B------:R-:W3:Y:S01]  /*05e0*/  @P0 LDC R2, c[0x0][0x454] ;  /* 0x00011500ff020b82 */ /* 0x000ee20000000800 */
[----:B-1----:R-:W-:Y:S02]  /*05f0*/  @P0 MOV R4, 0x1 ;  /* 0x0000000100040802 */ /* 0x002fe40000000f00 */
[----:B------:R-:W-:-:S05]  /*0600*/  @!P0 MOV R4, 0x1 ;  /* 0x0000000100048802 */ /* 0x000fca0000000f00 */
[----:B------:R-:W2:Y:S08]  /*0610*/  @P0 LDC R8, c[0x0][0x454] ;  /* 0x00011500ff080b82 */ /* 0x000eb00000000800 */
[----:B------:R-:W1:Y:S08]  /*0620*/  @!P0 LDC R0, c[0x0][0x434] ;  /* 0x00010d00ff008b82 */ /* 0x000e700000000800 */
[----:B------:R-:W4:Y:S01]  /*0630*/  @!P0 LDC R2, c[0x0][0x434] ;  /* 0x00010d00ff028b82 */ /* 0x000f220000000800 */
[----:B--2---:R-:W-:-:S02]  /*0640*/  @P0 IMAD R3, R8, R5, RZ ;  /* 0x0000000508030224 */ /* 0x004fc400078e02ff */
[----:B-1-3--:R-:W-:-:S07]  /*0650*/  @!P0 IMAD R3, R0, R5, RZ ;  /* 0x0000000500038224 */ /* 0x00afce00078e02ff */
.L_x_866:
[----:B------:R-:W-:Y:S01]  /*0660*/  IMAD.SHL.U32 R15, R168, 0x8, RZ ;  /* 0x00000008a80f7824 */ /* 0x000fe200078e00ff */
[----:B------:R-:W2:Y:S01]  /*0670*/  LDCU.64 UR4, c[0x0][0x410] ;  /* 0x00008200ff0477ac */ /* 0x000ea20008000a00 */
[----:B------:R-:W-:Y:S01]  /*0680*/  IMAD.IADD R106, R106, 0x1, -R105 ;  /* 0x000000016a6a7824 */ /* 0x000fe200078e0a69 */
[----:B------:R-:W-:Y:S01]  /*0690*/  SHF.R.U32.HI R5, RZ, 0x3, R168 ;  /* 0x00000003ff057819 */ /* 0x000fe200000116a8 */
[----:B------:R-:W-:Y:S01]  /*06a0*/  IMAD R9, R20, R9, RZ ;  /* 0x0000000914097224 */ /* 0x000fe200078e02ff */
[----:B------:R-:W-:Y:S01]  /*06b0*/  LOP3.LUT R15, R15, 0x38, RZ, 0xc0, !PT ;  /* 0x000000380f0f7812 */ /* 0x000fe200078ec0ff */
[----:B----4-:R-:W-:Y:S01]  /*06c0*/  IMAD R2, R29, R2, RZ ;  /* 0x000000021d027224 */ /* 0x010fe200078e02ff */
[C---:B------:R-:W-:Y:S01]  /*06d0*/  ISETP.GE.AND P3, PT, R5.reuse, R106, PT ;  /* 0x0000006a0500720c */ /* 0x040fe20003f66270 */
[----:B-1----:R-:W-:Y:S01]  /*06e0*/  VIADD R13, R5, 0x20 ;  /* 0x00000020050d7836 */ /* 0x002fe20000000000 */
        /* <DEDUP_REMOVED lines=11> */
[----:B--2---:R-:W-:Y:S01]  /*07a0*/  IMAD.WIDE.U32 R14, R29, UR4, R14 ;  /* 0x000000041d0e7c25 */ /* 0x004fe2000f8e000e */
        /* <DEDUP_REMOVED lines=24> */
.L_x_868:
[----:B------:R-:W-:Y:S05]  /*0930*/  BSYNC.RECONVERGENT B0 ;  /* 0x0000000000007941 */ /* 0x000fea0003800200 */
.L_x_867:
        /* <DEDUP_REMOVED lines=20> */
.L_x_870:
[----:B------:R-:W-:Y:S05]  /*0a80*/  BSYNC.RECONVERGENT B0 ;  /* 0x0000000000007941 */ /* 0x000fea0003800200 */
.L_x_869:
        /* <DEDUP_REMOVED lines=18> */
.L_x_872:
[----:B------:R-:W-:Y:S05]  /*0bb0*/  BSYNC.RECONVERGENT B0 ;  /* 0x0000000000007941 */ /* 0x000fea0003800200 */
.L_x_871:
        /* <DEDUP_REMOVED lines=20> */
.L_x_874:
[----:B------:R-:W-:Y:S05]  /*0d00*/  BSYNC.RECONVERGENT B0 ;  /* 0x0000000000007941 */ /* 0x000fea0003800200 */
.L_x_873:
        /* <DEDUP_REMOVED lines=11> */
.L_x_876:
[----:B------:R-:W-:Y:S05]  /*0dc0*/  BSYNC.RECONVERGENT B0 ;  /* 0x0000000000007941 */ /* 0x000fea0003800200 */
.L_x_875:
        /* <DEDUP_REMOVED lines=10> */
.L_x_878:
[----:B------:R-:W-:Y:S05]  /*0e70*/  BSYNC.RECONVERGENT B0 ;  /* 0x0000000000007941 */ /* 0x000fea0003800200 */
.L_x_877:
        /* <DEDUP_REMOVED lines=10> */
.L_x_880:
[----:B------:R-:W-:Y:S05]  /*0f20*/  BSYNC.RECONVERGENT B0 ;  /* 0x0000000000007941 */ /* 0x000fea0003800200 */
.L_x_879:
        /* <DEDUP_REMOVED lines=10> */
.L_x_865:
[----:B------:R-:W-:Y:S02]  /*0fd0*/  ISETP.NE.AND P0, PT, R232, -0x1, PT ;  /* 0xffffffffe800780c */ /* 0x000fe40003f05270 */
[----:B------:R-:W-:-:S11]  /*0fe0*/  ISETP.NE.AND P2, PT, R10, -0x1, PT ;  /* 0xffffffff0a00780c */ /* 0x000fd60003f45270 */
[----:B------:R-:W2:Y:S08]  /*0ff0*/  @!P0 LDC.64 R6, c[0x0][0x398] ;  /* 0x0000e600ff068b82 */ /* 0x000eb00000000a00 */
[----:B------:R-:W1:Y:S01]  /*1000*/  @P0 LDC.64 R4, c[0x0][0x3b0] ;  /* 0x0000ec00ff040b82 */ /* 0x000e620000000a00 */
[----:B--2---:R-:W-:-:S04]  /*1010*/  @!P0 IMAD.WIDE.U32 R16, R20, R6, RZ ;  /* 0x0000000614108225 */ /* 0x004fc800078e00ff */
[----:B------:R-:W-:Y:S02]  /*1020*/  @!P0 IMAD R8, R20, R7, R17 ;  /* 0x0000000714088224 */ /* 0x000fe400078e0211 */
[----:B-1----:R-:W-:-:S04]  /*1030*/  @P0 IMAD.WIDE.U32 R12, R232, R4, RZ ;  /* 0x00000004e80c0225 */ /* 0x002fc800078e00ff */
        /* <DEDUP_REMOVED lines=15> */
.L_x_881:
[----:B------:R-:W1:Y:S01]  /*1130*/  LDC.64 R166, c[0x0][0x3b8] ;  /* 0x0000ee00ffa67b82 */ /* 0x000e620000000a00 */
[----:B------:R-:W-:-:S05]  /*1140*/  IADD3 R30, PT, PT, R9, R10, RZ ;  /* 0x0000000a091e7210 */ /* 0x000fca0007ffe0ff */
[C---:B-1----:R-:W-:Y:S02]  /*1150*/  IMAD R3, R30.reuse, R167, RZ ;  /* 0x000000a71e037224 */ /* 0x042fe400078e02ff */
[----:B------:R-:W-:-:S05]  /*1160*/  IMAD.WIDE.U32 R30, R30, R166, RZ ;  /* 0x000000a61e1e7225 */ /* 0x000fca00078e00ff */
[----:B------:R-:W-:Y:S02]  /*1170*/  IADD3 R3, PT, PT, R31, R3, RZ ;  /* 0x000000031f037210 */ /* 0x000fe40007ffe0ff */
.L_x_882:
        /* <DEDUP_REMOVED lines=38> */
.L_x_883:
[----:B------:R-:W1:Y:S01]  /*13e0*/  LDC.64 R4, c[0x0][0x3c0] ;  /* 0x0000f000ff047b82 */ /* 0x000e620000000a00 */
[----:B------:R-:W-:-:S05]  /*13f0*/  IADD3 R9, PT, PT, R9, R10, RZ ;  /* 0x0000000a09097210 */ /* 0x000fca0007ffe0ff */
[C---:B-1----:R-:W-:Y:S02]  /*1400*/  IMAD R20, R9.reuse, R5, RZ ;  /* 0x0000000509147224 */ /* 0x042fe400078e02ff */
[----:B------:R-:W-:-:S05]  /*1410*/  IMAD.WIDE.U32 R22, R9, R4, RZ ;  /* 0x0000000409167225 */ /* 0x000fca00078e00ff */
[----:B------:R-:W-:-:S07]  /*1420*/  IADD3 R20, PT, PT, R23, R20, RZ ;  /* 0x0000001417147210 */ /* 0x000fce0007ffe0ff */
.L_x_884:
[----:B------:R-:W-:Y:S01]  /*1430*/  IMAD.SHL.U32 R234, R168, 0x8, RZ ;  /* 0x00000008a8ea7824 */ /* 0x000fe200078e00ff */
[----:B------:R-:W-:Y:S01]  /*1440*/  SHF.R.U32.HI R15, RZ, 0x3, R168 ;  /* 0x00000003ff0f7819 */ /* 0x000fe200000116a8 */
[----:B------:R-:W-:Y:S01]  /*1450*/  IMAD.IADD R226, R106, 0x1, -R105 ;  /* 0x000000016ae27824 */ /* 0x000fe200078e0a69 */
[----:B------:R-:W1:Y:S01]  /*1460*/  LDCU.128 UR4, c[0x0][0x3d0] ;  /* 0x00007a00ff0477ac */ /* 0x000e620008000c00 */
[----:B------:R-:W-:Y:S01]  /*1470*/  IMAD.WIDE.U32 R18, R18, 0x80, RZ ;  /* 0x0000008012127825 */ /* 0x000fe200078e00ff */
[----:B------:R-:W-:Y:S01]  /*1480*/  LOP3.LUT R165, R234, 0x38, RZ, 0xc0, !PT ;  /* 0x00000038eaa57812 */ /* 0x000fe200078ec0ff */
[----:B------:R-:W2:Y:S01]  /*1490*/  S2UR UR14, SR_CgaCtaId ;  /* 0x00000000000e79c3 */ /* 0x000ea20000008800 */
[C---:B------:R-:W-:Y:S01]  /*14a0*/  ISETP.GE.AND P4, PT, R15.reuse, R226, PT ;  /* 0x000000e20f00720c */ /* 0x040fe20003f86270 */
[----:B------:R-:W-:Y:S01]  /*14b0*/  VIADD R21, R15, 0x20 ;  /* 0x000000200f157836 */ /* 0x000fe20000000000 */
[----:B------:R-:W-:Y:S01]  /*14c0*/  IADD3 R30, P0, PT, R165, R30, RZ ;  /* 0x0000001ea51e7210 */ /* 0x000fe20007f1e0ff */
[----:B------:R-:W-:Y:S01]  /*14d0*/  VIADD R7, R15, 0x40 ;  /* 0x000000400f077836 */ /* 0x000fe20000000000 */
[----:B------:R-:W3:Y:S01]  /*14e0*/  LDCU.64 UR8, c[0x0][0x3c8] ;  /* 0x00007900ff0877ac */ /* 0x000ee20008000a00 */
        /* <DEDUP_REMOVED lines=11> */
[----:B------:R-:W-:Y:S01]  /*15a0*/  IMAD.WIDE.U32 R30, R15, R166, R30 ;  /* 0x000000a60f1e7225 */ /* 0x000fe200078e001e */
[----:B------:R-:W-:-:S02]  /*15b0*/  SHF.R.S32.HI R3, RZ, 0x1f, R0 ;  /* 0x0000001fff037819 */ /* 0x000fc40000011400 */
[----:B------:R-:W-:Y:S01]  /*15c0*/  LOP3.LUT R27, R234, 0x1f8, RZ, 0xc0, !PT ;  /* 0x000001f8ea1b7812 */ /* 0x000fe200078ec0ff */
[----:B------:R-:W-:Y:S01]  /*15d0*/  IMAD R31, R15, R167, R31 ;  /* 0x000000a70f1f7224 */ /* 0x000fe200078e021f */
[----:B------:R-:W5:Y:S01]  /*15e0*/  @!P4 LDC.64 R10, c[0x0][0x380] ;  /* 0x0000e000ff0acb82 */ /* 0x000f620000000a00 */
[----:B-1----:R-:W-:Y:S01]  /*15f0*/  IMAD R33, R3, UR4, RZ ;  /* 0x0000000403217c24 */ /* 0x002fe2000f8e02ff */
[----:B------:R-:W-:Y:S01]  /*1600*/  @!P0 IADD3 R23, P1, PT, R18, 0x20, RZ ;  /* 0x0000002012178810 */ /* 0x000fe20007f3e0ff */
[----:B---3--:R-:W-:Y:S01]  /*1610*/  IMAD.WIDE.U32 R16, R29, UR8, R16 ;  /* 0x000000081d107c25 */ /* 0x008fe2000f8e0010 */
[----:B------:R-:W-:Y:S02]  /*1620*/  LOP3.LUT R27, R27, 0x38, R168, 0x78, !PT ;  /* 0x000000381b1b7812 */ /* 0x000fe400078e78a8 */
[----:B------:R-:W-:Y:S01]  /*1630*/  SHF.L.U64.HI R93, R166, 0x6, R167 ;  /* 0x00000006a65d7819 */ /* 0x000fe200000102a7 */
[C---:B------:R-:W-:Y:S01]  /*1640*/  IMAD R33, R0.reuse, UR5, R33 ;  /* 0x0000000500217c24 */ /* 0x040fe2000f8e0221 */
[----:B------:R-:W1:Y:S01]  /*1650*/  @!P0 LDC.64 R12, c[0x0][0x3b0] ;  /* 0x0000ec00ff0c8b82 */ /* 0x000e620000000a00 */
[----:B------:R-:W-:Y:S01]  /*1660*/  IMAD.WIDE.U32 R30, R0, UR4, R30 ;  /* 0x00000004001e7c25 */ /* 0x000fe2000f8e001e */
[----:B------:R-:W-:Y:S01]  /*1670*/  LOP3.LUT R234, R27, 0x1e00, R234, 0xf8, !PT ;  /* 0x00001e001bea7812 */ /* 0x000fe200078ef8ea */
[----:B------:R-:W-:Y:S01]  /*1680*/  UMOV UR5, 0x400 ;  /* 0x0000040000057882 */ /* 0x000fe20000000000 */
[----:B------:R-:W-:Y:S01]  /*1690*/  SHF.L.U64.HI R95, R166, 0x5, R167 ;  /* 0x00000005a65f7819 */ /* 0x000fe200000102a7 */
[----:B------:R-:W-:Y:S01]  /*16a0*/  IMAD R17, R29, UR9, R17 ;  /* 0x000000091d117c24 */ /* 0x000fe2000f8e0211 */
[----:B--2---:R-:W-:Y:S01]  /*16b0*/  ULEA UR5, UR14, UR5, 0x18 ;  /* 0x000000050e057291 */ /* 0x004fe2000f8ec0ff */
[----:B------:R-:W-:Y:S01]  /*16c0*/  @!P0 IMAD.X R25, RZ, RZ, R19, P1 ;  /* 0x000000ffff198224 */ /* 0x000fe200008e0613 */
[----:B------:R-:W2:Y:S01]  /*16d0*/  @!P0 LDC.64 R8, c[0x0][0x380] ;  /* 0x0000e000ff088b82 */ /* 0x000ea20000000a00 */
[-C--:B----4-:R-:W-:Y:S01]  /*16e0*/  @!P4 IMAD R24, R19, R6.reuse, RZ ;  /* 0x000000061318c224 */ /* 0x090fe200078e02ff */
[----:B-----5:R-:W-:Y:S01]  /*16f0*/  LEA R231, P1, R30, UR10, 0x1 ;  /* 0x0000000a1ee77c11 */ /* 0x020fe2000f8208ff */
[----:B------:R-:W-:Y:S01]  /*1700*/  IMAD.IADD R230, R31, 0x1, R33 ;  /* 0x000000011fe67824 */ /* 0x000fe200078e0221 */
[----:B------:R-:W-:Y:S01]  /*1710*/  LEA R234, R234, UR5, 0x1 ;  /* 0x00000005eaea7c11 */ /* 0x000fe2000f8e08ff */
[C---:B------:R-:W-:Y:S01]  /*1720*/  @!P4 IMAD R24, R18.reuse, R7, R24 ;  /* 0x000000071218c224 */ /* 0x040fe200078e0218 */
[----:B------:R-:W-:Y:S01]  /*1730*/  SHF.R.U32.HI R104, RZ, 0x1, R168 ;  /* 0x00000001ff687819 */ /* 0x000fe200000116a8 */
[----:B------:R-:W-:Y:S01]  /*1740*/  @!P4 IMAD.WIDE.U32 R26, R18, R6, R16 ;  /* 0x00000006121ac225 */ /* 0x000fe200078e0010 */
[----:B------:R-:W-:Y:S01]  /*1750*/  LEA.HI.X R230, R30, UR11, R230, 0x1, P1 ;  /* 0x0000000b1ee67c11 */ /* 0x000fe200088f0ce6 */
[----:B------:R-:W3:Y:S01]  /*1760*/  @!P6 LDC.64 R6, c[0x0][0x3b0] ;  /* 0x0000ec00ff06eb82 */ /* 0x000ee20000000a00 */
[----:B------:R-:W4:Y:S01]  /*1770*/  LDCU UR4, c[0x0][0x50c] ;  /* 0x0000a180ff0477ac */ /* 0x000f220008000800 */
[----:B------:R-:W-:Y:S01]  /*1780*/  @!P0 IMAD.MOV.U32 R32, RZ, RZ, R16 ;  /* 0x000000ffff208224 */ /* 0x000fe200078e0010 */
[----:B------:R-:W-:Y:S01]  /*1790*/  @!P4 LEA R28, P2, R26, R10, 0x1 ;  /* 0x0000000a1a1cc211 */ /* 0x000fe200078408ff */
[----:B------:R-:W-:-:S02]  /*17a0*/  @!P0 IMAD.MOV.U32 R33, RZ, RZ, R17 ;  /* 0x000000ffff218224 */ /* 0x000fc400078e0011 */
[----:B------:R-:W-:Y:S02]  /*17b0*/  @!P4 IMAD.IADD R24, R27, 0x1, R24 ;  /* 0x000000011b18c824 */ /* 0x000fe400078e0218 */
[-C--:B-1----:R-:W-:Y:S02]  /*17c0*/  @!P0 IMAD R14, R25, R12.reuse, RZ ;  /* 0x0000000c190e8224 */ /* 0x082fe400078e02ff */
[----:B------:R-:W-:Y:S01]  /*17d0*/  @!P0 IMAD.WIDE.U32 R32, R23, R12, R32 ;  /* 0x0000000c17208225 */ /* 0x000fe200078e0020 */
[----:B------:R-:W-:-:S03]  /*17e0*/  @!P4 LEA.HI.X R29, R26, R11, R24, 0x1, P2 ;  /* 0x0000000b1a1dc211 */ /* 0x000fc600010f0c18 */
[----:B------:R-:W-:Y:S01]  /*17f0*/  @!P0 IMAD R13, R23, R13, R14 ;  /* 0x0000000d170d8224 */ /* 0x000fe200078e020e */
[----:B--2---:R-:W-:Y:S01]  /*1800*/  @!P0 LEA R30, P1, R32, R8, 0x1 ;  /* 0x00000008201e8211 */ /* 0x004fe200078208ff */
[----:B------:R-:W-:Y:S01]  /*1810*/  VIADD R14, R2, 0xffffffff ;  /* 0xffffffff020e7836 */ /* 0x000fe20000000000 */
[----:B------:R-:W-:Y:S01]  /*1820*/  @!PT LDS RZ, [RZ] ;  /* 0x00000000fffff984 */ /* 0x000fe20000000800 */
[----:B------:R-:W-:Y:S01]  /*1830*/  @!PT LDS RZ, [RZ] ;  /* 0x00000000fffff984 */ /* 0x000fe20000000800 */
[----:B------:R-:W-:Y:S01]  /*1840*/  @!PT LDS RZ, [RZ] ;  /* 0x00000000fffff984 */ /* 0x000fe20000000800 */
[----:B------:R-:W-:Y:S01]  /*1850*/  @!P4 LDGSTS.E.BYPASS.LTC128B.128 [R234], desc[UR12][R28.64] ;  /* 0x000000001ceacfae */ /* 0x000fe2000b981a0c */
[----:B------:R-:W-:Y:S02]  /*1860*/  @!P0 IMAD.IADD R10, R33, 0x1, R13 ;  /* 0x00000001210a8824 */ /* 0x000fe400078e020d */
[----:B------:R-:W-:Y:S01]  /*1870*/  IMAD R12, R14, -0x40, R97 ;  /* 0xffffffc00e0c7824 */ /* 0x000fe200078e0261 */
[----:B------:R-:W-:Y:S01]  /*1880*/  @!P4 LDGSTS.E.BYPASS.LTC128B.128 [R234+0x4000], desc[UR12][R28.64+0x80] ;  /* 0x040000801ceacfae */ /* 0x000fe2000b981a0c */
[----:B------:R-:W-:Y:S01]  /*1890*/  @!P6 IMAD.MOV.U32 R24, RZ, RZ, R16 ;  /* 0x000000ffff18e224 */ /* 0x000fe200078e0010 */
[----:B------:R-:W-:Y:S01]  /*18a0*/  @!P0 LEA.HI.X R31, R32, R9, R10, 0x1, P1 ;  /* 0x00000009201f8211 */ /* 0x000fe200008f0c0a */
[----:B------:R-:W-:Y:S01]  /*18b0*/  @!P6 IMAD.MOV.U32 R25, RZ, RZ, R17 ;  /* 0x000000ffff19e224 */ /* 0x000fe200078e0011 */
[----:B------:R-:W1:Y:S01]  /*18c0*/  @!P6 LDC.64 R10, c[0x0][0x380] ;  /* 0x0000e000ff0aeb82 */ /* 0x000e620000000a00 */
[----:B------:R-:W-:Y:S01]  /*18d0*/  @!P6 IADD3 R13, P1, PT, R18, 0x40, RZ ;  /* 0x00000040120de810 */ /* 0x000fe20007f3e0ff */
[----:B------:R-:W-:Y:S01]  /*18e0*/  @!P4 LDGSTS.E.BYPASS.LTC128B.128 [R234+0x8000], desc[UR12][R28.64+0x100] ;  /* 0x080001001ceacfae */ /* 0x000fe2000b981a0c */
[CC--:B------:R-:W-:Y:S01]  /*18f0*/  ISETP.GE.AND P3, PT, R21.reuse, R12.reuse, PT ;  /* 0x0000000c1500720c */ /* 0x0c0fe20003f66270 */
[----:B------:R-:W-:Y:S01]  /*1900*/  IMAD.SHL.U32 R96, R166, 0x20, RZ ;  /* 0x00000020a6607824 */ /* 0x000fe200078e00ff */
[-C--:B------:R-:W-:Y:S01]  /*1910*/  ISETP.GE.AND P2, PT, R21, R12.reuse, PT ;  /* 0x0000000c1500720c */ /* 0x080fe20003f46270 */
[----:B------:R-:W-:Y:S01]  /*1920*/  @!P6 IMAD.X R21, RZ, RZ, R19, P1 ;  /* 0x000000ffff15e224 */ /* 0x000fe200008e0613 */
[----:B------:R-:W-:Y:S01]  /*1930*/  @!P4 LDGSTS.E.BYPASS.LTC128B.128 [R234+0xc000], desc[UR12][R28.64+0x180] ;  /* 0x0c0001801ceacfae */ /* 0x000fe2000b981a0c */
[----:B------:R-:W2:Y:S01]  /*1940*/  @!P5 LDC.64 R8, c[0x0][0x3b0] ;  /* 0x0000ec00ff08db82 */ /* 0x000ea20000000a00 */
[----:B------:R-:W-:Y:S01]  /*1950*/  ISETP.GE.AND P4, PT, R15, R12, PT ;  /* 0x0000000c0f00720c */ /* 0x000fe20003f86270 */
[-C--:B---3--:R-:W-:Y:S01]  /*1960*/  @!P6 IMAD R12, R21, R6.reuse, RZ ;  /* 0x00000006150ce224 */ /* 0x088fe200078e02ff */
[----:B------:R-:W-:Y:S01]  /*1970*/  @!P0 LDGSTS.E.BYPASS.LTC128B.128 [R234+0x1000], desc[UR12][R30.64] ;  /* 0x010000001eea8fae */ /* 0x000fe2000b981a0c */
[----:B------:R-:W-:-:S03]  /*1980*/  @!P6 IMAD.WIDE.U32 R24, R13, R6, R24 ;  /* 0x000000060d18e225 */ /* 0x000fc600078e0018 */
[----:B------:R-:W-:Y:S01]  /*1990*/  @!P0 LDGSTS.E.BYPASS.LTC128B.128 [R234+0x5000], desc[UR12][R30.64+0x80] ;  /* 0x050000801eea8fae */ /* 0x000fe2000b981a0c */
[----:B------:R-:W-:Y:S02]  /*19a0*/  @!P6 IMAD R12, R13, R7, R12 ;  /* 0x000000070d0ce224 */ /* 0x000fe400078e020c */
[----:B------:R-:W3:Y:S01]  /*19b0*/  @!P5 LDC.64 R6, c[0x0][0x380] ;  /* 0x0000e000ff06db82 */ /* 0x000ee20000000a00 */
[----:B------:R-:W-:Y:S01]  /*19c0*/  @!P0 LDGSTS.E.BYPASS.LTC128B.128 [R234+0x9000], desc[UR12][R30.64+0x100] ;  /* 0x090001001eea8fae */ /* 0x000fe2000b981a0c */
[----:B------:R-:W-:Y:S02]  /*19d0*/  @!P6 IMAD.IADD R12, R25, 0x1, R12 ;  /* 0x00000001190ce824 */ /* 0x000fe400078e020c */
[----:B------:R-:W-:Y:S01]  /*19e0*/  IMAD R3, R3, UR6, RZ ;  /* 0x0000000603037c24 */ /* 0x000fe2000f8e02ff */
[----:B------:R-:W-:Y:S01]  /*19f0*/  @!P0 LDGSTS.E.BYPASS.LTC128B.128 [R234+0xd000], desc[UR12][R30.64+0x180] ;  /* 0x0d0001801eea8fae */ /* 0x000fe2000b981a0c */
[----:B------:R-:W-:Y:S01]  /*1a00*/  IADD3 R22, P0, PT, R165, R22, RZ ;  /* 0x00000016a5167210 */ /* 0x000fe20007f1e0ff */
[----:B------:R-:W-:Y:S01]  /*1a10*/  IMAD.MOV.U32 R92, RZ, RZ, 0x20 ;  /* 0x00000020ff5c7424 */ /* 0x000fe200078e00ff */
[----:B-1----:R-:W-:Y:S01]  /*1a20*/  @!P6 LEA R10, P1, R24, R10, 0x1 ;  /* 0x0000000a180ae211 */ /* 0x002fe200078208ff */
[----:B------:R-:W-:-:S02]  /*1a30*/  IMAD R3, R0, UR7, R3 ;  /* 0x0000000700037c24 */ /* 0x000fc4000f8e0203 */
[----:B------:R-:W-:Y:S01]  /*1a40*/  IMAD.X R23, RZ, RZ, R20, P0 ;  /* 0x000000ffff177224 */ /* 0x000fe200000e0614 */
[----:B------:R-:W-:Y:S01]  /*1a50*/  @!P5 IADD3 R18, P0, PT, R18, 0x60, RZ ;  /* 0x000000601212d810 */ /* 0x000fe20007f1e0ff */
[----:B------:R-:W-:Y:S01]  /*1a60*/  IMAD.WIDE.U32 R20, R94, R14, RZ ;  /* 0x0000000e5e147225 */ /* 0x000fe200078e00ff */
[----:B------:R-:W-:-:S03]  /*1a70*/  @!P6 LEA.HI.X R11, R24, R11, R12, 0x1, P1 ;  /* 0x0000000b180be211 */ /* 0x000fc600008f0c0c */
[----:B------:R-:W-:Y:S02]  /*1a80*/  @!P5 IMAD.X R19, RZ, RZ, R19, P0 ;  /* 0x000000ffff13d224 */ /* 0x000fe400000e0613 */
[----:B------:R-:W-:Y:S01]  /*1a90*/  IMAD R12, R93, R14, RZ ;  /* 0x0000000e5d0c7224 */ /* 0x000fe200078e02ff */
[----:B------:R-:W-:Y:S01]  /*1aa0*/  @!P6 LDGSTS.E.BYPASS.LTC128B.128 [R234+0x2000], desc[UR12][R10.64] ;  /* 0x020000000aeaefae */ /* 0x000fe2000b981a0c */
[-C--:B--2---:R-:W-:Y:S02]  /*1ab0*/  @!P5 IMAD R19, R19, R8.reuse, RZ ;  /* 0x000000081313d224 */ /* 0x084fe400078e02ff */
[----:B------:R-:W-:Y:S01]  /*1ac0*/  @!P5 IMAD.WIDE.U32 R16, R18, R8, R16 ;  /* 0x000000081210d225 */ /* 0x000fe200078e0010 */
[----:B------:R-:W-:Y:S01]  /*1ad0*/  @!P3 IADD3 R8, P0, PT, R96, R20, RZ ;  /* 0x000000146008b210 */ /* 0x000fe20007f1e0ff */
[----:B------:R-:W-:Y:S02]  /*1ae0*/  @!P6 LDGSTS.E.BYPASS.LTC128B.128 [R234+0x6000], desc[UR12][R10.64+0x80] ;  /* 0x060000800aeaefae */ /* 0x000fe4000b981a0c */
[----:B------:R-:W-:Y:S01]  /*1af0*/  @!P5 IMAD R9, R18, R9, R19 ;  /* 0x000000091209d224 */ /* 0x000fe200078e0213 */
[----:B------:R-:W-:Y:S01]  /*1b00*/  @!P4 LEA R18, P1, R20, R231, 0x1 ;  /* 0x000000e71412c211 */ /* 0x000fe200078208ff */
[----:B------:R-:W-:Y:S01]  /*1b10*/  IMAD.IADD R13, R21, 0x1, R12 ;  /* 0x00000001150d7824 */ /* 0x000fe200078e020c */
[----:B------:R-:W-:Y:S01]  /*1b20*/  @!P6 LDGSTS.E.BYPASS.LTC128B.128 [R234+0xa000], desc[UR12][R10.64+0x100] ;  /* 0x0a0001000aeaefae */ /* 0x000fe2000b981a0c */
[----:B------:R-:W-:-:S02]  /*1b30*/  @!P5 IMAD.IADD R9, R17, 0x1, R9 ;  /* 0x000000011109d824 */ /* 0x000fc400078e0209 */
[----:B------:R-:W-:Y:S01]  /*1b40*/  IMAD.WIDE.U32 R22, R15, R4, R22 ;  /* 0x000000040f167225 */ /* 0x000fe200078e0016 */
[--C-:B------:R-:W-:Y:S01]  /*1b50*/  @!P4 LEA.HI.X R19, R20, R230, R13.reuse, 0x1, P1 ;  /* 0x000000e61413c211 */ /* 0x100fe200008f0c0d */
[----:B------:R1:W-:Y:S01]  /*1b60*/  @!P6 LDGSTS.E.BYPASS.LTC128B.128 [R234+0xe000], desc[UR12][R10.64+0x180] ;  /* 0x0e0001800aeaefae */ /* 0x0003e2000b981a0c */
[----:B---3--:R-:W-:Y:S01]  /*1b70*/  @!P5 LEA R6, P1, R16, R6, 0x1 ;  /* 0x000000061006d211 */ /* 0x008fe200078208ff */
[----:B------:R-:W-:Y:S01]  /*1b80*/  @!P3 IMAD.X R13, R95, 0x1, R13, P0 ;  /* 0x000000015f0db824 */ /* 0x000fe200000e060d */
[----:B------:R-:W-:Y:S01]  /*1b90*/  @!P3 LEA R12, P0, R8, R231, 0x1 ;  /* 0x000000e7080cb211 */ /* 0x000fe200078008ff */
[----:B------:R-:W-:Y:S01]  /*1ba0*/  IMAD R23, R15, R5, R23 ;  /* 0x000000050f177224 */ /* 0x000fe200078e0217 */
[----:B------:R-:W-:Y:S01]  /*1bb0*/  @!P5 LEA.HI.X R7, R16, R7, R9, 0x1, P1 ;  /* 0x000000071007d211 */ /* 0x000fe200008f0c09 */
[----:B------:R-:W-:Y:S01]  /*1bc0*/  IMAD.SHL.U32 R15, R4, 0x40, RZ ;  /* 0x00000040040f7824 */ /* 0x000fe200078e00ff */
[----:B------:R-:W-:Y:S01]  /*1bd0*/  @!P3 LEA.HI.X R13, R8, R230, R13, 0x1, P0 ;  /* 0x000000e6080db211 */ /* 0x000fe200000f0c0d */
[----:B------:R-:W-:Y:S01]  /*1be0*/  IMAD.WIDE.U32 R22, R0, UR6, R22 ;  /* 0x0000000600167c25 */ /* 0x000fe2000f8e0016 */
[----:B------:R-:W2:Y:S01]  /*1bf0*/  LDCU.64 UR6, c[0x0][0x390] ;  /* 0x00007200ff0677ac */ /* 0x000ea20008000a00 */
[----:B------:R-:W-:Y:S01]  /*1c00*/  @!P5 LDGSTS.E.BYPASS.LTC128B.128 [R234+0x3000], desc[UR12][R6.64] ;  /* 0x0300000006eadfae */ /* 0x000fe2000b981a0c */
[----:B------:R-:W-:Y:S01]  /*1c10*/  SHF.L.U64.HI R9, R4, 0x6, R5 ;  /* 0x0000000604097819 */ /* 0x000fe20000010205 */
[C---:B------:R-:W-:Y:S01]  /*1c20*/  IMAD.SHL.U32 R0, R168.reuse, 0x40, RZ ;  /* 0x00000040a8007824 */ /* 0x040fe200078e00ff */
[C---:B------:R-:W-:Y:S01]  /*1c30*/  LOP3.LUT P6, RZ, R168.reuse, 0x4, RZ, 0xc0, !PT ;  /* 0x00000004a8ff7812 */ /* 0x040fe200078cc0ff */
[----:B------:R-:W-:Y:S01]  /*1c40*/  @!P5 LDGSTS.E.BYPASS.LTC128B.128 [R234+0x7000], desc[UR12][R6.64+0x80] ;  /* 0x0700008006eadfae */ /* 0x000fe2000b981a0c */
[----:B------:R-:W-:-:S02]  /*1c50*/  IMAD.SHL.U32 R8, R168, 0x20, RZ ;  /* 0x00000020a8087824 */ /* 0x000fc400078e00ff */
[-C--:B------:R-:W-:Y:S01]  /*1c60*/  IMAD R9, R9, R14.reuse, RZ ;  /* 0x0000000e09097224 */ /* 0x080fe200078e02ff */
[----:B------:R-:W-:Y:S01]  /*1c70*/  @!P5 LDGSTS.E.BYPASS.LTC128B.128 [R234+0xb000], desc[UR12][R6.64+0x100] ;  /* 0x0b00010006eadfae */ /* 0x000fe2000b981a0c */
[----:B------:R-:W-:Y:S01]  /*1c80*/  IMAD.WIDE.U32 R14, R15, R14, RZ ;  /* 0x0000000e0f0e7225 */ /* 0x000fe200078e00ff */
[----:B------:R-:W-:Y:S02]  /*1c90*/  LOP3.LUT R185, R165, 0x1c0, R0, 0xf8, !PT ;  /* 0x000001c0a5b97812 */ /* 0x000fe400078ef800 */
[----:B------:R3:W-:Y:S01]  /*1ca0*/  @!P5 LDGSTS.E.BYPASS.LTC128B.128 [R234+0xf000], desc[UR12][R6.64+0x180] ;  /* 0x0f00018006eadfae */ /* 0x0007e2000b981a0c */
[----:B------:R-:W-:Y:S01]  /*1cb0*/  LOP3.LUT R223, R0, 0x400, RZ, 0xc0, !PT ;  /* 0x0000040000df7812 */ /* 0x000fe200078ec0ff */
[----:B------:R-:W-:Y:S02]  /*1cc0*/  IMAD.MOV.U32 R184, RZ, RZ, 0x40 ;  /* 0x00000040ffb87424 */ /* 0x000fe400078e00ff */
[----:B------:R-:W-:Y:S01]  /*1cd0*/  @!P4 LDGSTS.E.BYPASS.LTC128B.128 [R234+0x10000], desc[UR12][R18.64] ;  /* 0x1000000012eacfae */ /* 0x000fe2000b981a0c */
[----:B-1----:R-:W-:Y:S01]  /*1ce0*/  IMAD.IADD R11, R23, 0x1, R3 ;  /* 0x00000001170b7824 */ /* 0x002fe200078e0203 */
[----:B--2---:R-:W-:Y:S01]  /*1cf0*/  LEA R229, P1, R22, UR6, 0x1 ;  /* 0x0000000616e57c11 */ /* 0x004fe2000f8208ff */
[----:B------:R-:W-:Y:S01]  /*1d00*/  IMAD.IADD R3, R15, 0x1, R9 ;  /* 0x000000010f037824 */ /* 0x000fe200078e0209 */
[----:B------:R-:W-:Y:S01]  /*1d10*/  @!P4 LDGSTS.E.BYPASS.LTC128B.128 [R234+0x12000], desc[UR12][R18.64+0x80] ;  /* 0x1200008012eacfae */ /* 0x000fe2000b981a0c */
[----:B------:R-:W-:-:S02]  /*1d20*/  SEL R184, R184, 0xffffffc0, !P6 ;  /* 0xffffffc0b8b87807 */ /* 0x000fc40007000000 */
[----:B------:R-:W-:Y:S01]  /*1d30*/  LEA.HI.X R228, R22, UR7, R11, 0x1, P1 ;  /* 0x0000000716e47c11 */ /* 0x000fe200088f0c0b */
[----:B------:R-:W-:Y:S01]  /*1d40*/  @!P4 LDGSTS.E.BYPASS.LTC128B.128 [R234+0x14000], desc[UR12][R18.64+0x100] ;  /* 0x1400010012eacfae */ /* 0x000fe2000b981a0c */
[----:B------:R-:W-:-:S03]  /*1d50*/  @!P4 LEA R10, P1, R14, R229, 0x1 ;  /* 0x000000e50e0ac211 */ /* 0x000fc600078208ff */
[----:B------:R-:W-:Y:S01]  /*1d60*/  @!P4 LDGSTS.E.BYPASS.LTC128B.128 [R234+0x16000], desc[UR12][R18.64+0x180] ;  /* 0x1600018012eacfae */ /* 0x000fe2000b981a0c */
[----:B------:R-:W-:-:S03]  /*1d70*/  @!P4 LEA.HI.X R11, R14, R228, R3, 0x1, P1 ;  /* 0x000000e40e0bc211 */ /* 0x000fc600008f0c03 */
[----:B------:R-:W-:Y:S04]  /*1d80*/  @!P3 LDGSTS.E.BYPASS.LTC128B.128 [R234+0x11000], desc[UR12][R12.64] ;  /* 0x110000000ceabfae */ /* 0x000fe8000b981a0c */
[----:B------:R-:W-:Y:S01]  /*1d90*/  @!P3 LDGSTS.E.BYPASS.LTC128B.128 [R234+0x13000], desc[UR12][R12.64+0x80] ;  /* 0x130000800ceabfae */ /* 0x000fe2000b981a0c */
[----:B---3--:R-:W-:-:S03]  /*1da0*/  @!P2 LEA R6, P0, R4, R14, 0x5 ;  /* 0x0000000e0406a211 */ /* 0x008fc600078028ff */
[----:B------:R-:W-:Y:S01]  /*1db0*/  @!P3 LDGSTS.E.BYPASS.LTC128B.128 [R234+0x15000], desc[UR12][R12.64+0x100] ;  /* 0x150001000ceabfae */ /* 0x000fe2000b981a0c */
[----:B------:R-:W-:Y:S02]  /*1dc0*/  LOP3.LUT R7, R0, 0x200, RZ, 0xc0, !PT ;  /* 0x0000020000077812 */ /* 0x000fe400078ec0ff */
[----:B------:R-:W-:Y:S01]  /*1dd0*/  @!P2 LEA.HI.X R5, R4, R3, R5, 0x5, P0 ;  /* 0x000000030405a211 */ /* 0x000fe200000f2c05 */
[----:B------:R1:W-:Y:S01]  /*1de0*/  @!P3 LDGSTS.E.BYPASS.LTC128B.128 [R234+0x17000], desc[UR12][R12.64+0x180] ;  /* 0x170001800ceabfae */ /* 0x0003e2000b981a0c */
[----:B------:R-:W-:Y:S02]  /*1df0*/  LOP3.LUT R8, R7, 0x7c00, R8, 0xf8, !PT ;  /* 0x00007c0007087812 */ /* 0x000fe400078ef808 */
[C---:B------:R-:W-:Y:S01]  /*1e00*/  LOP3.LUT R3, R185.reuse, 0x8, R104, 0x78, !PT ;  /* 0x00000008b9037812 */ /* 0x040fe200078e7868 */
[----:B------:R-:W0:Y:S01]  /*1e10*/  LDGDEPBAR ;  /* 0x00000000000079af */ /* 0x000e220000000000 */
[----:B------:R-:W-:Y:S02]  /*1e20*/  LOP3.LUT R4, R185, 0x8, R168, 0x78, !PT ;  /* 0x00000008b9047812 */ /* 0x000fe400078e78a8 */
[----:B------:R-:W-:Y:S01]  /*1e30*/  LOP3.LUT R104, R104, 0x1f0, RZ, 0xc0, !PT ;  /* 0x000001f068687812 */ /* 0x000fe200078ec0ff */
[----:B------:R-:W-:-:S02]  /*1e40*/  IMAD.IADD R8, R3, 0x1, R8 ;  /* 0x0000000103087824 */ /* 0x000fc400078e0208 */
[----:B------:R-:W-:Y:S01]  /*1e50*/  IMAD R223, R4, 0x2, R223 ;  /* 0x0000000204df7824 */ /* 0x000fe200078e02df */
[----:B------:R-:W-:Y:S02]  /*1e60*/  IADD3 R105, PT, PT, R104, 0x1, R105 ;  /* 0x0000000168697810 */ /* 0x000fe40007ffe069 */
[----:B------:R-:W-:Y:S01]  /*1e70*/  LEA R109, R8, UR5, 0x1 ;  /* 0x00000005086d7c11 */ /* 0x000fe2000f8e08ff */
[----:B------:R-:W-:-:S04]  /*1e80*/  VIADD R101, R223, UR5 ;  /* 0x00000005df657c36 */ /* 0x000fc80008000000 */
[----:B------:R-:W-:Y:S01]  /*1e90*/  IMAD.IADD R103, R109, 0x1, R184 ;  /* 0x000000016d677824 */ /* 0x000fe200078e02b8 */
[----:B-1----:R-:W-:Y:S01]  /*1ea0*/  @!P2 LEA R12, P0, R6, R229, 0x1 ;  /* 0x000000e5060ca211 */ /* 0x002fe200078008ff */
[----:B------:R-:W-:-:S04]  /*1eb0*/  DEPBAR.LE SB0, 0x0 ;  /* 0x000080000000791a */ /* 0x000fc80000000000 */
[----:B------:R-:W-:Y:S01]  /*1ec0*/  BAR.SYNC.DEFER_BLOCKING 0x0 ;  /* 0x0000000000007b1d */ /* 0x000fe20000010000 */
[----:B------:R-:W-:Y:S02]  /*1ed0*/  @!P2 LEA.HI.X R13, R6, R228, R5, 0x1, P0 ;  /* 0x000000e4060da211 */ /* 0x000fe400000f0c05 */
[----:B------:R-:W-:-:S04]  /*1ee0*/  LOP3.LUT P0, RZ, R168, 0x2, RZ, 0xc0, !PT ;  /* 0x00000002a8ff7812 */ /* 0x000fc8000780c0ff */
[----:B------:R-:W-:-:S05]  /*1ef0*/  SEL R92, R92, 0xffffffe0, !P0 ;  /* 0xffffffe05c5c7807 */ /* 0x000fca0004000000 */
[--C-:B------:R-:W-:Y:S02]  /*1f00*/  IMAD.IADD R107, R109, 0x1, R92.reuse ;  /* 0x000000016d6b7824 */ /* 0x100fe400078e025c */
[C---:B------:R-:W-:Y:S02]  /*1f10*/  IMAD.IADD R100, R101.reuse, 0x1, R92 ;  /* 0x0000000165647824 */ /* 0x040fe400078e025c */
[----:B------:R-:W-:Y:S02]  /*1f20*/  IMAD.IADD R101, R101, 0x1, R184 ;  /* 0x0000000165657824 */ /* 0x000fe400078e02b8 */
        /* <DEDUP_REMOVED lines=25> */
[----:B------:R-:W2:Y:S04]  /*20c0*/  LDSM.16.M88.4 R64, [R223+UR5+0x10000] ;  /* 0x01000005df40783b */ /* 0x000ea80008000200 */
[----:B------:R-:W3:Y:S04]  /*20d0*/  LDSM.16.M88.4 R56, [R223+UR5+0x10800] ;  /* 0x01080005df38783b */ /* 0x000ee80008000200 */
[----:B------:R-:W5:Y:S04]  /*20e0*/  LDSM.16.M88.4 R48, [R223+UR5+0x11000] ;  /* 0x01100005df30783b */ /* 0x000f680008000200 */
[----:B------:R-:W4:Y:S04]  /*20f0*/  LDSM.16.M88.4 R16, [R223+UR5+0x11800] ;  /* 0x01180005df10783b */ /* 0x000f280008000200 */
[----:B------:R-:W-:Y:S04]  /*2100*/  LDSM.16.M88.4 R24, [R107] ;  /* 0x000000006b18783b */ /* 0x000fe80000000200 */
[----:B-1----:R-:W1:Y:S04]  /*2110*/  LDSM.16.M88.4 R8, [R100+0x10000] ;  /* 0x010000006408783b */ /* 0x002e680000000200 */
[----:B------:R-:W1:Y:S04]  /*2120*/  LDSM.16.M88.4 R4, [R100+0x10800] ;  /* 0x010800006404783b */ /* 0x000e680000000200 */
[----:B------:R-:W1:Y:S04]  /*2130*/  LDSM.16.M88.4 R72, [R100+0x11000] ;  /* 0x011000006448783b */ /* 0x000e680000000200 */
[----:B------:R-:W1:Y:S04]  /*2140*/  LDSM.16.M88.4 R36, [R100+0x11800] ;  /* 0x011800006424783b */ /* 0x000e680000000200 */
[----:B------:R-:W-:Y:S01]  /*2150*/  LDSM.16.M88.4 R32, [R103] ;  /* 0x000000006720783b */ /* 0x000fe20000000200 */
[C---:B--2---:R-:W-:Y:S03]  /*2160*/  HMMA.16816.F32 R12, R40.reuse, R64, RZ ;  /* 0x00000040280c723c */ /* 0x044fe600000018ff */
[----:B------:R-:W-:Y:S04]  /*2170*/  LDSM.16.M88.4 R20, [R101+0x10000] ;  /* 0x010000006514783b */ /* 0x000fe80000000200 */
[----:B------:R-:W-:Y:S01]  /*2180*/  LDSM.16.M88.4 R80, [R101+0x11000] ;  /* 0x011000006550783b */ /* 0x000fe20000000200 */
[C---:B---3--:R-:W-:Y:S03]  /*2190*/  HMMA.16816.F32 R60, R40.reuse, R56, RZ ;  /* 0x00000038283c723c */ /* 0x048fe600000018ff */
[----:B------:R-:W-:Y:S04]  /*21a0*/  LDSM.16.M88.4 R28, [R102] ;  /* 0x00000000661c783b */ /* 0x000fe80000000200 */
[----:B------:R-:W-:Y:S01]  /*21b0*/  LDSM.16.M88.4 R68, [R101+0x11800] ;  /* 0x011800006544783b */ /* 0x000fe20000000200 */
[C---:B-----5:R-:W-:Y:S03]  /*21c0*/  HMMA.16816.F32 R52, R40.reuse, R48, RZ ;  /* 0x000000302834723c */ /* 0x060fe600000018ff */
[----:B------:R-:W-:Y:S04]  /*21d0*/  LDSM.16.M88.4 R76, [R99+0x11000] ;  /* 0x01100000634c783b */ /* 0x000fe80000000200 */
[----:B------:R-:W-:Y:S01]  /*21e0*/  LDSM.16.M88.4 R84, [R101+0x12800] ;  /* 0x012800006554783b */ /* 0x000fe20000000200 */
[C---:B------:R-:W-:Y:S03]  /*21f0*/  HMMA.16816.F32 R64, R40.reuse, R66, RZ ;  /* 0x000000422840723c */ /* 0x040fe600000018ff */
[----:B------:R-:W-:Y:S04]  /*2200*/  LDSM.16.M88.4 R88, [R101+0x14000] ;  /* 0x014000006558783b */ /* 0x000fe80000000200 */
[----:B------:R-:W0:Y:S01]  /*2210*/  LDGDEPBAR ;  /* 0x00000000000079af */ /* 0x000e220000000000 */
[C---:B------:R-:W-:Y:S08]  /*2220*/  HMMA.16816.F32 R56, R40.reuse, R58, RZ ;  /* 0x0000003a2838723c */ /* 0x040ff000000018ff */
[C---:B------:R-:W-:Y:S08]  /*2230*/  HMMA.16816.F32 R48, R40.reuse, R50, RZ ;  /* 0x000000322830723c */ /* 0x040ff000000018ff */
[C---:B----4-:R-:W-:Y:S08]  /*2240*/  HMMA.16816.F32 R44, R40.reuse, R16, RZ ;  /* 0x00000010282c723c */ /* 0x050ff000000018ff */
[----:B------:R-:W-:Y:S01]  /*2250*/  HMMA.16816.F32 R40, R40, R18, RZ ;  /* 0x000000122828723c */ /* 0x000fe200000018ff */
[----:B------:R-:W2:Y:S07]  /*2260*/  LDSM.16.M88.4 R16, [R101+0x10800] ;  /* 0x010800006510783b */ /* 0x000eae0000000200 */
        /* <DEDUP_REMOVED lines=11> */
[----:B------:R-:W-:Y:S04]  /*2320*/  LDSM.16.M88.4 R36, [R109+0x4000] ;  /* 0x004000006d24783b */ /* 0x000fe80000000200 */
[----:B------:R-:W-:Y:S03]  /*2330*/  LDSM.16.M88.4 R24, [R223+UR5+0x12000] ;  /* 0x01200005df18783b */ /* 0x000fe60008000200 */
[C---:B--2---:R-:W-:Y:S08]  /*2340*/  HMMA.16816.F32 R60, R32.reuse, R16, R60 ;  /* 0x00000010203c723c */ /* 0x044ff0000000183c */
[C---:B------:R-:W-:Y:S01]  /*2350*/  HMMA.16816.F32 R56, R32.reuse, R18, R56 ;  /* 0x000000122038723c */ /* 0x040fe20000001838 */
[----:B------:R-:W2:Y:S07]  /*2360*/  LDSM.16.M88.4 R16, [R223+UR5+0x12800] ;  /* 0x01280005df10783b */ /* 0x000eae0008000200 */
[C---:B------:R-:W-:Y:S08]  /*2370*/  HMMA.16816.F32 R12, R32.reuse, R20, R12 ;  /* 0x00000014200c723c */ /* 0x040ff0000000180c */
[C---:B------:R-:W-:Y:S01]  /*2380*/  HMMA.16816.F32 R64, R32.reuse, R22, R64 ;  /* 0x000000162040723c */ /* 0x040fe20000001840 */
[----:B------:R-:W4:Y:S07]  /*2390*/  LDSM.16.M88.4 R20, [R223+UR5+0x13000] ;  /* 0x01300005df14783b */ /* 0x000f2e0008000200 */
[C---:B------:R-:W-:Y:S08]  /*23a0*/  HMMA.16816.F32 R52, R32.reuse, R80, R52 ;  /* 0x000000502034723c */ /* 0x040ff00000001834 */
[----:B------:R-:W-:Y:S01]  /*23b0*/  HMMA.16816.F32 R48, R32, R82, R48 ;  /* 0x000000522030723c */ /* 0x000fe20000001830 */
[----:B------:R-:W-:Y:S07]  /*23c0*/  LDSM.16.M88.4 R80, [R99+0x12000] ;  /* 0x012000006350783b */ /* 0x000fee0000000200 */
[C---:B-1----:R-:W-:Y:S08]  /*23d0*/  HMMA.16816.F32 R12, R28.reuse, R8, R12 ;  /* 0x000000081c0c723c */ /* 0x042ff0000000180c */
[C---:B------:R-:W-:Y:S01]  /*23e0*/  HMMA.16816.F32 R64, R28.reuse, R10, R64 ;  /* 0x0000000a1c40723c */ /* 0x040fe20000001840 */
[----:B------:R-:W-:Y:S07]  /*23f0*/  LDSM.16.M88.4 R8, [R100+0x12800] ;  /* 0x012800006408783b */ /* 0x000fee0000000200 */
[C---:B---3--:R-:W-:Y:S08]  /*2400*/  HMMA.16816.F32 R60, R28.reuse, R4, R60 ;  /* 0x000000041c3c723c */ /* 0x048ff0000000183c */
[----:B------:R-:W-:Y:S01]  /*2410*/  HMMA.16816.F32 R56, R28, R6, R56 ;  /* 0x000000061c38723c */ /* 0x000fe20000001838 */
[----:B------:R-:W1:Y:S07]  /*2420*/  LDSM.16.M88.4 R4, [R107+0x4000] ;  /* 0x004000006b04783b */ /* 0x000e6e0000000200 */
[C---:B------:R-:W-:Y:S08]  /*2430*/  HMMA.16816.F32 R44, R32.reuse, R68, R44 ;  /* 0x00000044202c723c */ /* 0x040ff0000000182c */
[----:B------:R-:W-:Y:S01]  /*2440*/  HMMA.16816.F32 R40, R32, R70, R40 ;  /* 0x000000462028723c */ /* 0x000fe20000001828 */
[----:B------:R-:W3:Y:S04]  /*2450*/  LDSM.16.M88.4 R32, [R100+0x12000] ;  /* 0x012000006420783b */ /* 0x000ee80000000200 */
[----:B------:R-:W5:Y:S03]  /*2460*/  LDSM.16.M88.4 R68, [R223+UR5+0x13800] ;  /* 0x01380005df44783b */ /* 0x000f660008000200 */
[C---:B------:R-:W-:Y:S08]  /*2470*/  HMMA.16816.F32 R52, R28.reuse, R76, R52 ;  /* 0x0000004c1c34723c */ /* 0x040ff00000001834 */
[----:B------:R-:W-:Y:S01]  /*2480*/  HMMA.16816.F32 R48, R28, R78, R48 ;  /* 0x0000004e1c30723c */ /* 0x000fe20000001830 */
[----:B------:R-:W-:Y:S07]  /*2490*/  LDSM.16.M88.4 R76, [R223+UR5+0x14000] ;  /* 0x01400005df4c783b */ /* 0x000fee0008000200 */
[C---:B--2---:R-:W-:Y:S08]  /*24a0*/  HMMA.16816.F32 R60, R36.reuse, R16, R60 ;  /* 0x00000010243c723c */ /* 0x044ff0000000183c */
[C---:B------:R-:W-:Y:S01]  /*24b0*/  HMMA.16816.F32 R56, R36.reuse, R18, R56 ;  /* 0x000000122438723c */ /* 0x040fe20000001838 */
[----:B------:R-:W2:Y:S07]  /*24c0*/  LDSM.16.M88.4 R16, [R100+0x13000] ;  /* 0x013000006410783b */ /* 0x000eae0000000200 */
[C---:B------:R-:W-:Y:S08]  /*24d0*/  HMMA.16816.F32 R12, R36.reuse, R24, R12 ;  /* 0x00000018240c723c */ /* 0x040ff0000000180c */
[C---:B------:R-:W-:Y:S01]  /*24e0*/  HMMA.16816.F32 R64, R36.reuse, R26, R64 ;  /* 0x0000001a2440723c */ /* 0x040fe20000001840 */
[----:B------:R-:W-:Y:S07]  /*24f0*/  LDSM.16.M88.4 R24, [R101+0x12000] ;  /* 0x012000006518783b */ /* 0x000fee0000000200 */
[C---:B----4-:R-:W-:Y:S08]  /*2500*/  HMMA.16816.F32 R52, R36.reuse, R20, R52 ;  /* 0x000000142434723c */ /* 0x050ff00000001834 */
[----:B------:R-:W-:Y:S01]  /*2510*/  HMMA.16816.F32 R48, R36, R22, R48 ;  /* 0x000000162430723c */ /* 0x000fe20000001830 */
[----:B------:R-:W4:Y:S07]  /*2520*/  LDSM.16.M88.4 R20, [R103+0x4000] ;  /* 0x004000006714783b */ /* 0x000f2e0000000200 */
[C---:B------:R-:W-:Y:S08]  /*2530*/  HMMA.16816.F32 R44, R28.reuse, R72, R44 ;  /* 0x000000481c2c723c */ /* 0x040ff0000000182c */
[----:B------:R-:W-:Y:S01]  /*2540*/  HMMA.16816.F32 R40, R28, R74, R40 ;  /* 0x0000004a1c28723c */ /* 0x000fe20000001828 */
[----:B------:R-:W4:Y:S04]  /*2550*/  LDSM.16.M88.4 R28, [R100+0x13800] ;  /* 0x01380000641c783b */ /* 0x000f280000000200 */
[----:B------:R-:W-:Y:S03]  /*2560*/  LDSM.16.M88.4 R72, [R101+0x13000] ;  /* 0x013000006548783b */ /* 0x000fe60000000200 */
[C---:B-1----:R-:W-:Y:S08]  /*2570*/  HMMA.16816.F32 R60, R4.reuse, R8, R60 ;  /* 0x00000008043c723c */ /* 0x042ff0000000183c */
[C---:B------:R-:W-:Y:S01]  /*2580*/  HMMA.16816.F32 R56, R4.reuse, R10, R56 ;  /* 0x0000000a0438723c */ /* 0x040fe20000001838 */
[----:B------:R-:W1:Y:S07]  /*2590*/  LDSM.16.M88.4 R8, [R102+0x4000] ;  /* 0x004000006608783b */ /* 0x000e6e0000000200 */
[C---:B---3--:R-:W-:Y:S08]  /*25a0*/  HMMA.16816.F32 R12, R4.reuse, R32, R12 ;  /* 0x00000020040c723c */ /* 0x048ff0000000180c */
[----:B------:R-:W-:Y:S01]  /*25b0*/  HMMA.16816.F32 R64, R4, R34, R64 ;  /* 0x000000220440723c */ /* 0x000fe20000001840 */
[----:B------:R-:W-:Y:S07]  /*25c0*/  LDSM.16.M88.4 R32, [R100+0x14000] ;  /* 0x014000006420783b */ /* 0x000fee0000000200 */
[C---:B-----5:R-:W-:Y:S08]  /*25d0*/  HMMA.16816.F32 R44, R36.reuse, R68, R44 ;  /* 0x00000044242c723c */ /* 0x060ff0000000182c */
[----:B------:R-:W-:Y:S01]  /*25e0*/  HMMA.16816.F32 R40, R36, R70, R40 ;  /* 0x000000462428723c */ /* 0x000fe20000001828 */
[----:B------:R-:W3:Y:S04]  /*25f0*/  LDSM.16.M88.4 R68, [R101+0x13800] ;  /* 0x013800006544783b */ /* 0x000ee80000000200 */
[----:B------:R-:W-:Y:S03]  /*2600*/  LDSM.16.M88.4 R36, [R99+0x12800] ;  /* 0x012800006324783b */ /* 0x000fe60000000200 */
[C---:B--2---:R-:W-:Y:S08]  /*2610*/  HMMA.16816.F32 R52, R4.reuse, R16, R52 ;  /* 0x000000100434723c */ /* 0x044ff00000001834 */
[----:B------:R-:W-:Y:S01]  /*2620*/  HMMA.16816.F32 R48, R4, R18, R48 ;  /* 0x000000120430723c */ /* 0x000fe20000001830 */
[----:B------:R-:W2:Y:S07]  /*2630*/  LDSM.16.M88.4 R16, [R109+0x8000] ;  /* 0x008000006d10783b */ /* 0x000eae0000000200 */
[C---:B----4-:R-:W-:Y:S08]  /*2640*/  HMMA.16816.F32 R12, R20.reuse, R24, R12 ;  /* 0x00000018140c723c */ /* 0x050ff0000000180c */
[----:B------:R-:W-:Y:S01]  /*2650*/  HMMA.16816.F32 R64, R20, R26, R64 ;  /* 0x0000001a1440723c */ /* 0x000fe20000001840 */
[----:B------:R-:W-:Y:S07]  /*2660*/  LDSM.16.M88.4 R24, [R99+0x13800] ;  /* 0x013800006318783b */ /* 0x000fee0000000200 */
[C---:B------:R-:W-:Y:S08]  /*2670*/  HMMA.16816.F32 R44, R4.reuse, R28, R44 ;  /* 0x0000001c042c723c */ /* 0x040ff0000000182c */
[----:B------:R-:W-:Y:S01]  /*2680*/  HMMA.16816.F32 R40, R4, R30, R40 ;  /* 0x0000001e0428723c */ /* 0x000fe20000001828 */
[----:B------:R-:W4:Y:S04]  /*2690*/  LDSM.16.M88.4 R28, [R99+0x13000] ;  /* 0x01300000631c783b */ /* 0x000f280000000200 */
[----:B------:R-:W5:Y:S03]  /*26a0*/  LDSM.16.M88.4 R4, [R107+0x8000] ;  /* 0x008000006b04783b */ /* 0x000f660000000200 */
[C---:B-1----:R-:W-:Y:S08]  /*26b0*/  HMMA.16816.F32 R12, R8.reuse, R80, R12 ;  /* 0x00000050080c723c */ /* 0x042ff0000000180c */
[----:B------:R-:W-:Y:S01]  /*26c0*/  HMMA.16816.F32 R64, R8, R82, R64 ;  /* 0x000000520840723c */ /* 0x000fe20000001840 */
[----:B------:R-:W-:Y:S07]  /*26d0*/  LDSM.16.M88.4 R80, [R103+0x8000] ;  /* 0x008000006750783b */ /* 0x000fee0000000200 */
[C---:B---3--:R-:W-:Y:S08]  /*26e0*/  HMMA.16816.F32 R44, R20.reuse, R68, R44 ;  /* 0x00000044142c723c */ /* 0x048ff0000000182c */
        /* <DEDUP_REMOVED lines=10> */
[----:B------:R-:W-:Y:S01]  /*2790*/  HMMA.16816.F32 R64, R16, R78, R64 ;  /* 0x0000004e1040723c */ /* 0x000fe20000001840 */
[----:B------:R-:W-:Y:S07]  /*27a0*/  LDSM.16.M88.4 R76, [R101+0x14800] ;  /* 0x01480000654c783b */ /* 0x000fee0000000200 */
[C---:B------:R-:W-:Y:S08]  /*27b0*/  HMMA.16816.F32 R60, R8.reuse, R36, R60 ;  /* 0x00000024083c723c */ /* 0x040ff0000000183c */
[C---:B------:R-:W-:Y:S01]  /*27c0*/  HMMA.16816.F32 R56, R8.reuse, R38, R56 ;  /* 0x000000260838723c */ /* 0x040fe20000001838 */
[----:B------:R-:W-:Y:S07]  /*27d0*/  LDSM.16.M88.4 R36, [R102+0x8000] ;  /* 0x008000006624783b */ /* 0x000fee0000000200 */
[C---:B----4-:R-:W-:Y:S08]  /*27e0*/  HMMA.16816.F32 R52, R8.reuse, R28, R52 ;  /* 0x0000001c0834723c */ /* 0x050ff00000001834 */
[C---:B------:R-:W-:Y:S01]  /*27f0*/  HMMA.16816.F32 R48, R8.reuse, R30, R48 ;  /* 0x0000001e0830723c */ /* 0x040fe20000001830 */
[----:B------:R-:W2:Y:S07]  /*2800*/  LDSM.16.M88.4 R28, [R100+0x14800] ;  /* 0x01480000641c783b */ /* 0x000eae0000000200 */
[C---:B------:R-:W-:Y:S08]  /*2810*/  HMMA.16816.F32 R44, R8.reuse, R24, R44 ;  /* 0x00000018082c723c */ /* 0x040ff0000000182c */
[----:B------:R-:W-:Y:S01]  /*2820*/  HMMA.16816.F32 R40, R8, R26, R40 ;  /* 0x0000001a0828723c */ /* 0x000fe20000001828 */
[----:B------:R-:W4:Y:S04]  /*2830*/  LDSM.16.M88.4 R8, [R100+0x15800] ;  /* 0x015800006408783b */ /* 0x000f280000000200 */
[----:B------:R-:W4:Y:S03]  /*2840*/  LDSM.16.M88.4 R24, [R100+0x15000] ;  /* 0x015000006418783b */ /* 0x000f260000000200 */
[C---:B-----5:R-:W-:Y:S08]  /*2850*/  HMMA.16816.F32 R12, R4.reuse, R32, R12 ;  /* 0x00000020040c723c */ /* 0x060ff0000000180c */
[----:B------:R-:W-:Y:S01]  /*2860*/  HMMA.16816.F32 R64, R4, R34, R64 ;  /* 0x000000220440723c */ /* 0x000fe20000001840 */
        /* <DEDUP_REMOVED lines=10> */
[----:B------:R-:W5:Y:S03]  /*2910*/  LDSM.16.M88.4 R16, [R223+UR5+0x16000] ;  /* 0x01600005df10783b */ /* 0x000f660008000200 */
[C---:B------:R-:W-:Y:S08]  /*2920*/  HMMA.16816.F32 R12, R80.reuse, R88, R12 ;  /* 0x00000058500c723c */ /* 0x040ff0000000180c */
[----:B------:R-:W-:Y:S08]  /*2930*/  HMMA.16816.F32 R64, R80, R90, R64 ;  /* 0x0000005a5040723c */ /* 0x000ff00000001840 */
[C---:B--2---:R-:W-:Y:S08]  /*2940*/  HMMA.16816.F32 R60, R4.reuse, R28, R60 ;  /* 0x0000001c043c723c */ /* 0x044ff0000000183c */
[C---:B------:R-:W-:Y:S01]  /*2950*/  HMMA.16816.F32 R56, R4.reuse, R30, R56 ;  /* 0x0000001e0438723c */ /* 0x040fe20000001838 */
[----:B------:R-:W2:Y:S07]  /*2960*/  LDSM.16.M88.4 R28, [R99+0x15000] ;  /* 0x01500000631c783b */ /* 0x000eae0000000200 */
[C---:B----4-:R-:W-:Y:S08]  /*2970*/  HMMA.16816.F32 R44, R4.reuse, R8, R44 ;  /* 0x00000008042c723c */ /* 0x050ff0000000182c */
[C---:B------:R-:W-:Y:S01]  /*2980*/  HMMA.16816.F32 R40, R4.reuse, R10, R40 ;  /* 0x0000000a0428723c */ /* 0x040fe20000001828 */
[----:B------:R-:W-:Y:S07]  /*2990*/  LDSM.16.M88.4 R8, [R100+0x16000] ;  /* 0x016000006408783b */ /* 0x000fee0000000200 */
[C---:B------:R-:W-:Y:S08]  /*29a0*/  HMMA.16816.F32 R52, R4.reuse, R24, R52 ;  /* 0x000000180434723c */ /* 0x040ff00000001834 */
[----:B------:R-:W-:Y:S01]  /*29b0*/  HMMA.16816.F32 R48, R4, R26, R48 ;  /* 0x0000001a0430723c */ /* 0x000fe20000001830 */
[----:B------:R-:W4:Y:S04]  /*29c0*/  LDSM.16.M88.4 R4, [R107+0xc000] ;  /* 0x00c000006b04783b */ /* 0x000f280000000200 */
[----:B------:R-:W4:Y:S03]  /*29d0*/  LDSM.16.M88.4 R24, [R99+0x15800] ;  /* 0x015800006318783b */ /* 0x000f260000000200 */
[C---:B------:R-:W-:Y:S08]  /*29e0*/  HMMA.16816.F32 R12, R36.reuse, R84, R12 ;  /* 0x00000054240c723c */ /* 0x040ff0000000180c */
[----:B------:R-:W-:Y:S08]  /*29f0*/  HMMA.16816.F32 R64, R36, R86, R64 ;  /* 0x000000562440723c */ /* 0x000ff00000001840 */
[C---:B-1----:R-:W-:Y:S08]  /*2a00*/  HMMA.16816.F32 R44, R80.reuse, R68, R44 ;  /* 0x00000044502c723c */ /* 0x042ff0000000182c */
[C---:B------:R-:W-:Y:S08]  /*2a10*/  HMMA.16816.F32 R40, R80.reuse, R70, R40 ;  /* 0x000000465028723c */ /* 0x040ff00000001828 */
[C---:B------:R-:W-:Y:S08]  /*2a20*/  HMMA.16816.F32 R60, R80.reuse, R76, R60 ;  /* 0x0000004c503c723c */ /* 0x040ff0000000183c */
[C---:B------:R-:W-:Y:S01]  /*2a30*/  HMMA.16816.F32 R56, R80.reuse, R78, R56 ;  /* 0x0000004e5038723c */ /* 0x040fe20000001838 */
[----:B------:R-:W-:Y:S07]  /*2a40*/  LDSM.16.M88.4 R76, [R223+UR5+0x16800] ;  /* 0x01680005df4c783b */ /* 0x000fee0008000200 */
[C---:B---3--:R-:W-:Y:S08]  /*2a50*/  HMMA.16816.F32 R52, R80.reuse, R72, R52 ;  /* 0x000000485034723c */ /* 0x048ff00000001834 */
[----:B------:R-:W-:Y:S01]  /*2a60*/  HMMA.16816.F32 R48, R80, R74, R48 ;  /* 0x0000004a5030723c */ /* 0x000fe20000001830 */
[----:B------:R-:W-:Y:S04]  /*2a70*/  LDSM.16.M88.4 R72, [R101+0x16000] ;  /* 0x016000006548783b */ /* 0x000fe80000000200 */
[----:B------:R-:W-:Y:S03]  /*2a80*/  LDSM.16.M88.4 R80, [R223+UR5+0x17000] ;  /* 0x01700005df50783b */ /* 0x000fe60008000200 */
[C---:B-----5:R-:W-:Y:S01]  /*2a90*/  HMMA.16816.F32 R68, R20.reuse, R16, R12 ;  /* 0x000000101444723c */ /* 0x060fe2000000180c */
[----:B------:R-:W1:Y:S07]  /*2aa0*/  LDSM.16.M88.4 R12, [R103+0xc000] ;  /* 0x00c00000670c783b */ /* 0x000e6e0000000200 */
[----:B------:R-:W-:Y:S01]  /*2ab0*/  HMMA.16816.F32 R64, R20, R18, R64 ;  /* 0x000000121440723c */ /* 0x000fe20000001840 */
[----:B------:R-:W-:Y:S07]  /*2ac0*/  LDSM.16.M88.4 R16, [R100+0x16800] ;  /* 0x016800006410783b */ /* 0x000fee0000000200 */
[C---:B------:R-:W-:Y:S08]  /*2ad0*/  HMMA.16816.F32 R60, R36.reuse, R32, R60 ;  /* 0x00000020243c723c */ /* 0x040ff0000000183c */
[C---:B------:R-:W-:Y:S01]  /*2ae0*/  HMMA.16816.F32 R56, R36.reuse, R34, R56 ;  /* 0x000000222438723c */ /* 0x040fe20000001838 */
[----:B------:R-:W-:Y:S07]  /*2af0*/  LDSM.16.M88.4 R32, [R99+0x16000] ;  /* 0x016000006320783b */ /* 0x000fee0000000200 */
[C---:B--2---:R-:W-:Y:S08]  /*2b00*/  HMMA.16816.F32 R52, R36.reuse, R28, R52 ;  /* 0x0000001c2434723c */ /* 0x044ff00000001834 */
[----:B------:R-:W-:Y:S01]  /*2b10*/  HMMA.16816.F32 R48, R36, R30, R48 ;  /* 0x0000001e2430723c */ /* 0x000fe20000001830 */
[----:B------:R-:W2:Y:S07]  /*2b20*/  LDSM.16.M88.4 R28, [R102+0xc000] ;  /* 0x00c00000661c783b */ /* 0x000eae0000000200 */
[C---:B----4-:R-:W-:Y:S08]  /*2b30*/  HMMA.16816.F32 R68, R4.reuse, R8, R68 ;  /* 0x000000080444723c */ /* 0x050ff00000001844 */
[----:B------:R-:W-:Y:S01]  /*2b40*/  HMMA.16816.F32 R64, R4, R10, R64 ;  /* 0x0000000a0440723c */ /* 0x000fe20000001840 */
[----:B------:R-:W3:Y:S07]  /*2b50*/  LDSM.16.M88.4 R8, [R101+0x16800] ;  /* 0x016800006508783b */ /* 0x000eee0000000200 */
[----:B------:R-:W-:Y:S08]  /*2b60*/  HMMA.16816.F32 R44, R36, R24, R44 ;  /* 0x00000018242c723c */ /* 0x000ff0000000182c */
[C---:B-1----:R-:W-:Y:S08]  /*2b70*/  HMMA.16816.F32 R68, R12.reuse, R72, R68 ;  /* 0x000000480c44723c */ /* 0x042ff00000001844 */
[----:B------:R-:W-:Y:S01]  /*2b80*/  HMMA.16816.F32 R64, R12, R74, R64 ;  /* 0x0000004a0c40723c */ /* 0x000fe20000001840 */
[----:B------:R-:W-:Y:S07]  /*2b90*/  LDSM.16.M88.4 R72, [R101+0x17000] ;  /* 0x017000006548783b */ /* 0x000fee0000000200 */
[----:B------:R-:W-:Y:S01]  /*2ba0*/  HMMA.16816.F32 R40, R36, R26, R40 ;  /* 0x0000001a2428723c */ /* 0x000fe20000001828 */
[----:B------:R-:W1:Y:S04]  /*2bb0*/  LDSM.16.M88.4 R24, [R100+0x17000] ;  /* 0x017000006418783b */ /* 0x000e680000000200 */
[----:B------:R-:W-:Y:S03]  /*2bc0*/  LDSM.16.M88.4 R36, [R99+0x16800] ;  /* 0x016800006324783b */ /* 0x000fe60000000200 */
[C---:B------:R-:W-:Y:S08]  /*2bd0*/  HMMA.16816.F32 R60, R20.reuse, R76, R60 ;  /* 0x0000004c143c723c */ /* 0x040ff0000000183c */
[----:B------:R-:W-:Y:S08]  /*2be0*/  HMMA.16816.F32 R56, R20, R78, R56 ;  /* 0x0000004e1438723c */ /* 0x000ff00000001838 */
[C---:B--2---:R-:W-:Y:S08]  /*2bf0*/  HMMA.16816.F32 R68, R28.reuse, R32, R68 ;  /* 0x000000201c44723c */ /* 0x044ff00000001844 */
[----:B------:R-:W-:Y:S01]  /*2c00*/  HMMA.16816.F32 R64, R28, R34, R64 ;  /* 0x000000221c40723c */ /* 0x000fe20000001840 */
[----:B------:R-:W2:Y:S07]  /*2c10*/  LDSM.16.M88.4 R32, [R223+UR5+0x17800] ;  /* 0x01780005df20783b */ /* 0x000eae0008000200 */
[----:B------:R-:W-:Y:S03]  /*2c20*/  HMMA.16816.F32 R60, R4, R16, R60 ;  /* 0x00000010043c723c */ /* 0x000fe6000000183c */
[----:B------:R-:W-:Y:S01]  /*2c30*/  FMUL.FTZ R71, R71, UR4 ;  /* 0x0000000447477c20 */ /* 0x000fe20008410000 */
[----:B------:R-:W-:Y:S01]  /*2c40*/  FMUL.FTZ R69, R69, UR4 ;  /* 0x0000000445457c20 */ /* 0x000fe20008410000 */
[----:B------:R-:W-:Y:S01]  /*2c50*/  FMUL.FTZ R70, R70, UR4 ;  /* 0x0000000446467c20 */ /* 0x000fe20008410000 */
[----:B------:R-:W-:-:S02]  /*2c60*/  FMUL.FTZ R68, R68, UR4 ;  /* 0x0000000444447c20 */ /* 0x000fc40008410000 */
[----:B------:R-:W-:Y:S01]  /*2c70*/  HMMA.16816.F32 R56, R4, R18, R56 ;  /* 0x000000120438723c */ /* 0x000fe20000001838 */
[----:B------:R-:W4:Y:S01]  /*2c80*/  LDSM.16.M88.4 R16, [R100+0x17800] ;  /* 0x017800006410783b */ /* 0x000f220000000200 */
[----:B------:R-:W5:Y:S03]  /*2c90*/  MUFU.TANH R71, R71 ;  /* 0x0000004700477308 */ /* 0x000f660000002400 */
[----:B------:R-:W-:Y:S03]  /*2ca0*/  LDSM.16.M88.4 R100, [R101+0x17800] ;  /* 0x017800006564783b */ /* 0x000fe60000000200 */
[C---:B------:R-:W-:Y:S02]  /*2cb0*/  HMMA.16816.F32 R52, R20.reuse, R80, R52 ;  /* 0x000000501434723c */ /* 0x040fe40000001834 */
[----:B------:R-:W-:Y:S06]  /*2cc0*/  MUFU.TANH R69, R69 ;  /* 0x0000004500457308 */ /* 0x000fec0000002400 */
[----:B------:R-:W-:Y:S02]  /*2cd0*/  HMMA.16816.F32 R48, R20, R82, R48 ;  /* 0x000000521430723c */ /* 0x000fe40000001830 */
[----:B------:R-:W5:Y:S06]  /*2ce0*/  MUFU.TANH R70, R70 ;  /* 0x0000004600467308 */ /* 0x000f6c0000002400 */
[C---:B---3--:R-:W-:Y:S02]  /*2cf0*/  HMMA.16816.F32 R60, R12.reuse, R8, R60 ;  /* 0x000000080c3c723c */ /* 0x048fe4000000183c */
[----:B------:R-:W3:Y:S06]  /*2d00*/  MUFU.TANH R68, R68 ;  /* 0x0000004400447308 */ /* 0x000eec0000002400 */
[----:B------:R-:W-:Y:S01]  /*2d10*/  HMMA.16816.F32 R56, R12, R10, R56 ;  /* 0x0000000a0c38723c */ /* 0x000fe20000001838 */
[----:B------:R-:W5:Y:S07]  /*2d20*/  LDSM.16.M88.4 R8, [R99+0x17000] ;  /* 0x017000006308783b */ /* 0x000f6e0000000200 */
[----:B-1----:R-:W-:Y:S01]  /*2d30*/  HMMA.16816.F32 R52, R4, R24, R52 ;  /* 0x000000180434723c */ /* 0x002fe20000001834 */
[----:B------:R-:W-:Y:S01]  /*2d40*/  FMUL.FTZ R24, R64, UR4 ;  /* 0x0000000440187c20 */ /* 0x000fe20008410000 */
[----:B------:R-:W-:-:S05]  /*2d50*/  FMUL.FTZ R25, R65, UR4 ;  /* 0x0000000441197c20 */ /* 0x000fca0008410000 */
[----:B------:R-:W-:Y:S01]  /*2d60*/  MUFU.TANH R24, R24 ;  /* 0x0000001800187308 */ /* 0x000fe20000002400 */
[----:B--2---:R-:W-:Y:S01]  /*2d70*/  HMMA.16816.F32 R44, R20, R32, R44 ;  /* 0x00000020142c723c */ /* 0x004fe2000000182c */
[----:B------:R-:W-:-:S06]  /*2d80*/  FMUL.FTZ R32, R67, UR4 ;  /* 0x0000000443207c20 */ /* 0x000fcc0008410000 */
[----:B------:R-:W-:Y:S01]  /*2d90*/  MUFU.TANH R32, R32 ;  /* 0x0000002000207308 */ /* 0x000fe20000002400 */
[----:B------:R-:W-:Y:S01]  /*2da0*/  HMMA.16816.F32 R40, R20, R34, R40 ;  /* 0x000000221428723c */ /* 0x000fe20000001828 */
[----:B------:R-:W1:Y:S01]  /*2db0*/  LDSM.16.M88.4 R20, [R99+0x17800] ;  /* 0x017800006314783b */ /* 0x000e620000000200 */
[----:B------:R-:W-:-:S05]  /*2dc0*/  DEPBAR.LE SB0, 0x0 ;  /* 0x000080000000791a */ /* 0x000fca0000000000 */
[----:B------:R-:W-:Y:S01]  /*2dd0*/  MUFU.TANH R25, R25 ;  /* 0x0000001900197308 */ /* 0x000fe20000002400 */
[----:B------:R-:W-:Y:S08]  /*2de0*/  HMMA.16816.F32 R48, R4, R26, R48 ;  /* 0x0000001a0430723c */ /* 0x000ff00000001830 */
[----:B------:R-:W-:Y:S08]  /*2df0*/  HMMA.16816.F32 R52, R12, R72, R52 ;  /* 0x000000480c34723c */ /* 0x000ff00000001834 */
[----:B----4-:R-:W-:Y:S01]  /*2e00*/  HMMA.16816.F32 R44, R4, R16, R44 ;  /* 0x00000010042c723c */ /* 0x010fe2000000182c */
[----:B------:R-:W-:-:S04]  /*2e10*/  SHF.R.U32.HI R16, RZ, 0x2, R168 ;  /* 0x00000002ff107819 */ /* 0x000fc800000116a8 */
[----:B------:R-:W-:-:S03]  /*2e20*/  LOP3.LUT R27, R16, 0x7, RZ, 0xc0, !PT ;  /* 0x00000007101b7812 */ /* 0x000fc600078ec0ff */
[----:B------:R-:W-:Y:S01]  /*2e30*/  HMMA.16816.F32 R40, R4, R18, R40 ;  /* 0x000000120428723c */ /* 0x000fe20000001828 */
[----:B------:R-:W-:-:S04]  /*2e40*/  IADD3 R27, PT, PT, -R106, R105, R27 ;  /* 0x000000696a1b7210 */ /* 0x000fc80007ffe11b */
[----:B------:R-:W-:-:S03]  /*2e50*/  IADD3 R98, PT, PT, R27, R98, R97 ;  /* 0x000000621b627210 */ /* 0x000fc60007ffe061 */
[----:B------:R-:W-:Y:S01]  /*2e60*/  HMMA.16816.F32 R60, R28, R36, R60 ;  /* 0x000000241c3c723c */ /* 0x000fe2000000183c */
[----:B------:R-:W-:Y:S01]  /*2e70*/  FMUL.FTZ R36, R66, UR4 ;  /* 0x0000000442247c20 */ /* 0x000fe20008410000 */
[C---:B------:R-:W-:Y:S02]  /*2e80*/  VIMNMX R171, PT, PT, R98.reuse, R97, PT ;  /* 0x0000006162ab7248 */ /* 0x040fe40003fe0100 */
[----:B------:R-:W-:-:S03]  /*2e90*/  VIADDMNMX R170, R98, 0x8, R97, PT ;  /* 0x0000000862aa7846 */ /* 0x000fc60003800161 */
[----:B------:R-:W-:Y:S01]  /*2ea0*/  MUFU.TANH R36, R36 ;  /* 0x0000002400247308 */ /* 0x000fe20000002400 */
[----:B------:R-:W-:Y:S08]  /*2eb0*/  HMMA.16816.F32 R48, R12, R74, R48 ;  /* 0x0000004a0c30723c */ /* 0x000ff00000001830 */
[----:B-----5:R-:W-:Y:S01]  /*2ec0*/  HMMA.16816.F32 R52, R28, R8, R52 ;  /* 0x000000081c34723c */ /* 0x020fe20000001834 */
[----:B------:R-:W-:-:S02]  /*2ed0*/  IMAD.SHL.U32 R9, R168, 0x2, RZ ;  /* 0x00000002a8097824 */ /* 0x000fc400078e00ff */
[----:B------:R-:W-:Y:S01]  /*2ee0*/  FMUL.FTZ R33, R60, UR4 ;  /* 0x000000043c217c20 */ /* 0x000fe20008410000 */
[----:B------:R-:W-:Y:S01]  /*2ef0*/  FMUL.FTZ R37, R61, UR4 ;  /* 0x000000043d257c20 */ /* 0x000fe20008410000 */
[----:B------:R-:W-:Y:S01]  /*2f00*/  FMUL.FTZ R62, R62, UR4 ;  /* 0x000000043e3e7c20 */ /* 0x000fe20008410000 */
[----:B------:R-:W-:Y:S01]  /*2f10*/  LOP3.LUT R9, R9, 0x6, RZ, 0xc0, !PT ;  /* 0x0000000609097812 */ /* 0x000fe200078ec0ff */
[----:B------:R-:W-:Y:S01]  /*2f20*/  FMUL.FTZ R34, R63, UR4 ;  /* 0x000000043f227c20 */ /* 0x000fe20008410000 */
[----:B------:R-:W-:Y:S01]  /*2f30*/  HMMA.16816.F32 R56, R28, R38, R56 ;  /* 0x000000261c38723c */ /* 0x000fe20000001838 */
[----:B------:R-:W2:Y:S02]  /*2f40*/  MUFU.TANH R33, R33 ;  /* 0x0000002100217308 */ /* 0x000ea40000002400 */
[----:B------:R-:W-:-:S04]  /*2f50*/  IMAD R222, R2, 0x40, R9 ;  /* 0x0000004002de7824 */ /* 0x000fc800078e0209 */
[C---:B------:R-:W-:Y:S01]  /*2f60*/  VIADD R9, R222.reuse, 0xffffffc0 ;  /* 0xffffffc0de097836 */ /* 0x040fe20000000000 */
[C---:B------:R-:W-:Y:S01]  /*2f70*/  HMMA.16816.F32 R44, R12.reuse, R100, R44 ;  /* 0x000000640c2c723c */ /* 0x040fe2000000182c */
[----:B------:R-:W4:Y:S01]  /*2f80*/  MUFU.TANH R37, R37 ;  /* 0x0000002500257308 */ /* 0x000f220000002400 */
[C---:B------:R-:W-:Y:S02]  /*2f90*/  VIADD R4, R222.reuse, 0xffffffd0 ;  /* 0xffffffd0de047836 */ /* 0x040fe40000000000 */
[----:B------:R-:W-:Y:S01]  /*2fa0*/  FMUL.FTZ R53, R53, UR4 ;  /* 0x0000000435357c20 */ /* 0x000fe20008410000 */
[CC--:B------:R-:W-:Y:S01]  /*2fb0*/  ISETP.GE.AND P4, PT, R9.reuse, R171.reuse, PT ;  /* 0x000000ab0900720c */ /* 0x0c0fe20003f86270 */
[C---:B------:R-:W-:Y:S01]  /*2fc0*/  VIADD R6, R222.reuse, 0xffffffc9 ;  /* 0xffffffc9de067836 */ /* 0x040fe20000000000 */
[-C--:B------:R-:W-:Y:S01]  /*2fd0*/  ISETP.GE.AND P1, PT, R9, R170.reuse, PT ;  /* 0x000000aa0900720c */ /* 0x080fe20003f26270 */
[----:B------:R-:W-:Y:S01]  /*2fe0*/  VIADD R9, R222, 0xffffffc1 ;  /* 0xffffffc1de097836 */ /* 0x000fe20000000000 */
[----:B------:R-:W-:Y:S01]  /*2ff0*/  HMMA.16816.F32 R40, R12, R102, R40 ;  /* 0x000000660c28723c */ /* 0x000fe20000001828 */
[----:B------:R-:W-:Y:S01]  /*3000*/  MUFU.TANH R35, R62 ;  /* 0x0000003e00237308 */ /* 0x000fe20000002400 */
[----:B------:R-:W-:Y:S01]  /*3010*/  FMUL.FTZ R54, R54, UR4 ;  /* 0x0000000436367c20 */ /* 0x000fe20008410000 */
[----:B------:R-:W-:Y:S01]  /*3020*/  FMUL.FTZ R26, R56, UR4 ;  /* 0x00000004381a7c20 */ /* 0x000fe20008410000 */
[----:B------:R-:W-:Y:S01]  /*3030*/  FMUL.FTZ R8, R57, UR4 ;  /* 0x0000000439087c20 */ /* 0x000fe20008410000 */
[----:B------:R-:W-:Y:S01]  /*3040*/  FMUL.FTZ R17, R58, UR4 ;  /* 0x000000043a117c20 */ /* 0x000fe20008410000 */
[----:B------:R-:W-:Y:S01]  /*3050*/  ISETP.GE.AND P5, PT, R9, R170, PT ;  /* 0x000000aa0900720c */ /* 0x000fe20003fa6270 */
[----:B------:R-:W-:Y:S01]  /*3060*/  FMUL.FTZ R55, R55, UR4 ;  /* 0x0000000437377c20 */ /* 0x000fe20008410000 */
[C---:B------:R-:W-:Y:S01]  /*3070*/  HMMA.16816.F32 R48, R28.reuse, R10, R48 ;  /* 0x0000000a1c30723c */ /* 0x040fe20000001830 */
[----:B------:R-:W-:Y:S01]  /*3080*/  VIADD R10, R222, 0xffffffc8 ;  /* 0xffffffc8de0a7836 */ /* 0x000fe20000000000 */
[-C--:B------:R-:W-:Y:S01]  /*3090*/  ISETP.GE.AND P3, PT, R9, R171.reuse, PT ;  /* 0x000000ab0900720c */ /* 0x080fe20003f66270 */
[----:B------:R-:W5:Y:S01]  /*30a0*/  MUFU.TANH R34, R34 ;  /* 0x0000002200227308 */ /* 0x000f620000002400 */
[----:B------:R-:W-:Y:S01]  /*30b0*/  FSEL R71, R71, -INF , !P5 ;  /* 0xff80000047477808 */ /* 0x000fe20006800000 */
[----:B------:R-:W-:Y:S01]  /*30c0*/  FMUL.FTZ R52, R52, UR4 ;  /* 0x0000000434347c20 */ /* 0x000fe20008410000 */
[----:B------:R-:W-:Y:S01]  /*30d0*/  ISETP.GE.AND P2, PT, R10, R171, PT ;  /* 0x000000ab0a00720c */ /* 0x000fe20003f46270 */
[----:B------:R-:W-:Y:S01]  /*30e0*/  FMUL.FTZ R59, R59, UR4 ;  /* 0x000000043b3b7c20 */ /* 0x000fe20008410000 */
[----:B-1----:R-:W-:Y:S01]  /*30f0*/  HMMA.16816.F32 R44, R28, R20, R44 ;  /* 0x000000141c2c723c */ /* 0x002fe2000000182c */
[----:B------:R-:W-:-:S02]  /*3100*/  FSEL R5, R70, -INF , !P1 ;  /* 0xff80000046057808 */ /* 0x000fc40004800000 */
[----:B------:R-:W-:Y:S01]  /*3110*/  MUFU.TANH R26, R26 ;  /* 0x0000001a001a7308 */ /* 0x000fe20000002400 */
[----:B------:R-:W-:Y:S02]  /*3120*/  FSEL R69, R69, -INF , !P3 ;  /* 0xff80000045457808 */ /* 0x000fe40005800000 */
[-C--:B------:R-:W-:Y:S02]  /*3130*/  ISETP.GE.AND P5, PT, R4, R171.reuse, PT ;  /* 0x000000ab0400720c */ /* 0x080fe40003fa6270 */
[----:B---3--:R-:W-:Y:S01]  /*3140*/  FSEL R39, R68, -INF , !P4 ;  /* 0xff80000044277808 */ /* 0x008fe20006000000 */
[----:B------:R-:W-:Y:S01]  /*3150*/  HMMA.16816.F32 R28, R28, R22, R40 ;  /* 0x000000161c1c723c */ /* 0x000fe20000001828 */
[CC--:B------:R-:W-:Y:S01]  /*3160*/  ISETP.GE.AND P1, PT, R6.reuse, R171.reuse, PT ;  /* 0x000000ab0600720c */ /* 0x0c0fe20003f26270 */
[----:B------:R1:W-:Y:S01]  /*3170*/  MUFU.TANH R237, R53 ;  /* 0x0000003500ed7308 */ /* 0x0003e20000002400 */
[-C--:B------:R-:W-:Y:S01]  /*3180*/  ISETP.GE.AND P3, PT, R6, R170.reuse, PT ;  /* 0x000000aa0600720c */ /* 0x080fe20003f66270 */
[----:B------:R-:W-:Y:S01]  /*3190*/  VIADD R6, R222, 0xffffffd1 ;  /* 0xffffffd1de067836 */ /* 0x000fe20000000000 */
[-C--:B------:R-:W-:Y:S01]  /*31a0*/  ISETP.GE.AND P4, PT, R10, R170.reuse, PT ;  /* 0x000000aa0a00720c */ /* 0x080fe20003f86270 */
[----:B------:R-:W-:Y:S01]  /*31b0*/  FMUL.FTZ R227, R49, UR4 ;  /* 0x0000000431e37c20 */ /* 0x000fe20008410000 */
[----:B--2---:R-:W-:Y:S01]  /*31c0*/  FSEL R27, R33, -INF , !P5 ;  /* 0xff800000211b7808 */ /* 0x004fe20006800000 */
[----:B------:R-:W-:Y:S01]  /*31d0*/  FMUL.FTZ R50, R50, UR4 ;  /* 0x0000000432327c20 */ /* 0x000fe20008410000 */
[----:B------:R-:W-:Y:S01]  /*31e0*/  FSEL R7, R36, -INF , !P4 ;  /* 0xff80000024077808 */ /* 0x000fe20006000000 */
[----:B------:R-:W-:Y:S01]  /*31f0*/  MUFU.TANH R8, R8 ;  /* 0x0000000800087308 */ /* 0x000fe20000002400 */
[-C--:B------:R-:W-:Y:S01]  /*3200*/  ISETP.GE.AND P4, PT, R6, R171.reuse, PT ;  /* 0x000000ab0600720c */ /* 0x080fe20003f86270 */
[----:B------:R-:W-:Y:S01]  /*3210*/  FMUL.FTZ R48, R48, UR4 ;  /* 0x0000000430307c20 */ /* 0x000fe20008410000 */
[----:B------:R-:W-:Y:S01]  /*3220*/  FSEL R49, R25, -INF , !P1 ;  /* 0xff80000019317808 */ /* 0x000fe20004800000 */
[----:B------:R-:W-:Y:S01]  /*3230*/  FMUL.FTZ R51, R51, UR4 ;  /* 0x0000000433337c20 */ /* 0x000fe20008410000 */
[-C--:B------:R-:W-:Y:S01]  /*3240*/  ISETP.GE.AND P1, PT, R6, R170.reuse, PT ;  /* 0x000000aa0600720c */ /* 0x080fe20003f26270 */
[----:B------:R-:W-:Y:S01]  /*3250*/  VIADD R6, R222, 0xffffffe0 ;  /* 0xffffffe0de067836 */ /* 0x000fe20000000000 */
[----:B----4-:R-:W-:Y:S01]  /*3260*/  FSEL R13, R37, -INF , !P4 ;  /* 0xff800000250d7808 */ /* 0x010fe20006000000 */
[----:B------:R-:W2:Y:S01]  /*3270*/  MUFU.TANH R17, R17 ;  /* 0x0000001100117308 */ /* 0x000ea20000002400 */
[----:B-----5:R-:W-:Y:S01]  /*3280*/  FSEL R21, R34, -INF , !P1 ;  /* 0xff80000022157808 */ /* 0x020fe20004800000 */
[----:B------:R-:W-:Y:S01]  /*3290*/  FMUL.FTZ R44, R44, UR4 ;  /* 0x000000042c2c7c20 */ /* 0x000fe20008410000 */
[----:B-1----:R-:W-:Y:S01]  /*32a0*/  FSEL R53, R24, -INF , !P2 ;  /* 0xff80000018357808 */ /* 0x002fe20005000000 */
[----:B------:R-:W-:Y:S01]  /*32b0*/  FMUL.FTZ R45, R45, UR4 ;  /* 0x000000042d2d7c20 */ /* 0x000fe20008410000 */
[-C--:B------:R-:W-:Y:S01]  /*32c0*/  ISETP.GE.AND P2, PT, R4, R170.reuse, PT ;  /* 0x000000aa0400720c */ /* 0x080fe20003f46270 */
[----:B------:R-:W-:Y:S01]  /*32d0*/  VIADD R4, R222, 0xffffffd8 ;  /* 0xffffffd8de047836 */ /* 0x000fe20000000000 */
[----:B------:R-:W-:Y:S01]  /*32e0*/  ISETP.GE.AND P1, PT, R6, R171, PT ;  /* 0x000000ab0600720c */ /* 0x000fe20003f26270 */
[----:B------:R-:W1:Y:S01]  /*32f0*/  MUFU.TANH R207, R54 ;  /* 0x0000003600cf7308 */ /* 0x000e620000002400 */
[----:B------:R-:W-:Y:S01]  /*3300*/  FSEL R9, R35, -INF , !P2 ;  /* 0xff80000023097808 */ /* 0x000fe20005000000 */
[----:B------:R-:W-:Y:S01]  /*3310*/  FMUL.FTZ R28, R28, UR4 ;  /* 0x000000041c1c7c20 */ /* 0x000fe20008410000 */
[----:B------:R-:W-:Y:S01]  /*3320*/  ISETP.GE.AND P5, PT, R4, R170, PT ;  /* 0x000000aa0400720c */ /* 0x000fe20003fa6270 */
[----:B------:R-:W-:Y:S01]  /*3330*/  FMUL.FTZ R46, R46, UR4 ;  /* 0x000000042e2e7c20 */ /* 0x000fe20008410000 */
[----:B------:R-:W-:Y:S01]  /*3340*/  FMUL.FTZ R29, R29, UR4 ;  /* 0x000000041d1d7c20 */ /* 0x000fe20008410000 */
[----:B------:R-:W-:Y:S01]  /*3350*/  FMUL.FTZ R47, R47, UR4 ;  /* 0x000000042f2f7c20 */ /* 0x000fe20008410000 */
[----:B------:R-:W-:Y:S01]  /*3360*/  FMUL.FTZ R30, R30, UR4 ;  /* 0x000000041e1e7c20 */ /* 0x000fe20008410000 */
[----:B------:R3:W-:Y:S01]  /*3370*/  MUFU.TANH R225, R55 ;  /* 0x0000003700e17308 */ /* 0x0007e20000002400 */
[----:B------:R-:W-:Y:S01]  /*3380*/  FMUL.FTZ R31, R31, UR4 ;  /* 0x000000041f1f7c20 */ /* 0x000fe20008410000 */
[----:B--2---:R-:W-:-:S06]  /*3390*/  FSEL R17, R17, -INF , !P5 ;  /* 0xff80000011117808 */ /* 0x004fcc0006800000 */
[----:B------:R-:W2:Y:S08]  /*33a0*/  MUFU.TANH R239, R52 ;  /* 0x0000003400ef7308 */ /* 0x000eb00000002400 */
[----:B------:R-:W4:Y:S01]  /*33b0*/  MUFU.TANH R16, R59 ;  /* 0x0000003b00107308 */ /* 0x000f220000002400 */
[----:B---3--:R-:W-:Y:S02]  /*33c0*/  FSEL R55, R32, -INF , !P3 ;  /* 0xff80000020377808 */ /* 0x008fe40005800000 */
[----:B------:R-:W-:Y:S01]  /*33d0*/  ISETP.GE.AND P3, PT, R4, R171, PT ;  /* 0x000000ab0400720c */ /* 0x000fe20003f66270 */
[----:B------:R-:W-:-:S04]  /*33e0*/  VIADD R4, R222, 0xffffffd9 ;  /* 0xffffffd9de047836 */ /* 0x000fc80000000000 */
[----:B------:R-:W-:Y:S01]  /*33f0*/  MUFU.TANH R227, R227 ;  /* 0x000000e300e37308 */ /* 0x000fe20000002400 */
[----:B------:R-:W-:Y:S02]  /*3400*/  FSEL R25, R26, -INF , !P3 ;  /* 0xff8000001a197808 */ /* 0x000fe40005800000 */
[CC--:B------:R-:W-:Y:S02]  /*3410*/  ISETP.GE.AND P2, PT, R4.reuse, R171.reuse, PT ;  /* 0x000000ab0400720c */ /* 0x0c0fe40003f46270 */
[-C--:B------:R-:W-:Y:S01]  /*3420*/  ISETP.GE.AND P4, PT, R4, R170.reuse, PT ;  /* 0x000000aa0400720c */ /* 0x080fe20003f86270 */
[----:B------:R-:W-:Y:S01]  /*3430*/  VIADD R4, R222, 0xffffffe1 ;  /* 0xffffffe1de047836 */ /* 0x000fe20000000000 */
[----:B------:R-:W-:Y:S01]  /*3440*/  ISETP.GE.AND P3, PT, R6, R170, PT ;  /* 0x000000aa0600720c */ /* 0x000fe20003f66270 */
[----:B------:R-:W3:Y:S01]  /*3450*/  MUFU.TANH R183, R50 ;  /* 0x0000003200b77308 */ /* 0x000ee20000002400 */
[----:B------:R-:W-:Y:S01]  /*3460*/  FSEL R11, R8, -INF , !P2 ;  /* 0xff800000080b7808 */ /* 0x000fe20005000000 */
[----:B------:R-:W-:Y:S01]  /*3470*/  VIADD R6, R222, 0xffffffe9 ;  /* 0xffffffe9de067836 */ /* 0x000fe20000000000 */
[----:B------:R-:W-:-:S02]  /*3480*/  ISETP.GE.AND P5, PT, R4, R171, PT ;  /* 0x000000ab0400720c */ /* 0x000fc40003fa6270 */
[-C--:B------:R-:W-:Y:S01]  /*3490*/  ISETP.GE.AND P2, PT, R4, R170.reuse, PT ;  /* 0x000000aa0400720c */ /* 0x080fe20003f46270 */
[----:B------:R-:W-:Y:S01]  /*34a0*/  VIADD R4, R222, 0xffffffe8 ;  /* 0xffffffe8de047836 */ /* 0x000fe20000000000 */
[----:B-1----:R-:W-:Y:S01]  /*34b0*/  FSEL R207, R207, -INF , !P3 ;  /* 0xff800000cfcf7808 */ /* 0x002fe20005800000 */
[----:B------:R-:W1:Y:S01]  /*34c0*/  MUFU.TANH R209, R48 ;  /* 0x0000003000d17308 */ /* 0x000e620000002400 */
[----:B------:R-:W-:Y:S02]  /*34d0*/  FSEL R237, R237, -INF , !P5 ;  /* 0xff800000eded7808 */ /* 0x000fe40006800000 */
[----:B--2---:R-:W-:Y:S02]  /*34e0*/  FSEL R239, R239, -INF , !P1 ;  /* 0xff800000efef7808 */ /* 0x004fe40004800000 */
[C---:B------:R-:W-:Y:S02]  /*34f0*/  ISETP.GE.AND P3, PT, R6.reuse, R171, PT ;  /* 0x000000ab0600720c */ /* 0x040fe40003f66270 */
[-C--:B------:R-:W-:Y:S01]  /*3500*/  ISETP.GE.AND P5, PT, R6, R170.reuse, PT ;  /* 0x000000aa0600720c */ /* 0x080fe20003fa6270 */
[----:B------:R-:W2:Y:S01]  /*3510*/  MUFU.TANH R181, R51 ;  /* 0x0000003300b57308 */ /* 0x000ea20000002400 */
[----:B------:R-:W-:Y:S01]  /*3520*/  ISETP.GE.AND P1, PT, R4, R170, PT ;  /* 0x000000aa0400720c */ /* 0x000fe20003f26270 */
[----:B------:R-:W-:Y:S01]  /*3530*/  VIADD R6, R222, 0xfffffff1 ;  /* 0xfffffff1de067836 */ /* 0x000fe20000000000 */
[----:B----4-:R-:W-:-:S02]  /*3540*/  FSEL R19, R16, -INF , !P4 ;  /* 0xff80000010137808 */ /* 0x010fc40006000000 */
[-C--:B------:R-:W-:Y:S01]  /*3550*/  ISETP.GE.AND P4, PT, R4, R171.reuse, PT ;  /* 0x000000ab0400720c */ /* 0x080fe20003f86270 */
[----:B------:R-:W-:Y:S01]  /*3560*/  VIADD R4, R222, 0xfffffff0 ;  /* 0xfffffff0de047836 */ /* 0x000fe20000000000 */
[----:B---3--:R-:W-:Y:S01]  /*3570*/  FSEL R183, R183, -INF , !P1 ;  /* 0xff800000b7b77808 */ /* 0x008fe20004800000 */
[----:B------:R-:W3:Y:S01]  /*3580*/  MUFU.TANH R235, R44 ;  /* 0x0000002c00eb7308 */ /* 0x000ee20000002400 */
[----:B------:R-:W-:Y:S02]  /*3590*/  FSEL R227, R227, -INF , !P3 ;  /* 0xff800000e3e37808 */ /* 0x000fe40005800000 */
[C---:B------:R-:W-:Y:S02]  /*35a0*/  ISETP.GE.AND P1, PT, R6.reuse, R171, PT ;  /* 0x000000ab0600720c */ /* 0x040fe40003f26270 */
[----:B------:R-:W-:Y:S02]  /*35b0*/  ISETP.GE.AND P3, PT, R6, R170, PT ;  /* 0x000000aa0600720c */ /* 0x000fe40003f66270 */
[----:B------:R-:W-:Y:S01]  /*35c0*/  FMNMX3.FTZ R6, R39, R69, R53, !PT ;  /* 0x0000004527067276 */ /* 0x000fe20007810035 */
[----:B------:R-:W4:Y:S01]  /*35d0*/  MUFU.TANH R221, R28 ;  /* 0x0000001c00dd7308 */ /* 0x000f220000002400 */
[----:B------:R-:W-:-:S02]  /*35e0*/  FSEL R225, R225, -INF , !P2 ;  /* 0xff800000e1e17808 */ /* 0x000fc40005000000 */
[----:B-1----:R-:W-:Y:S02]  /*35f0*/  FSEL R209, R209, -INF , !P4 ;  /* 0xff800000d1d17808 */ /* 0x002fe40006000000 */
[C---:B------:R-:W-:Y:S02]  /*3600*/  ISETP.GE.AND P2, PT, R4.reuse, R171, PT ;  /* 0x000000ab0400720c */ /* 0x040fe40003f46270 */
[----:B------:R-:W-:Y:S01]  /*3610*/  ISETP.GE.AND P4, PT, R4, R170, PT ;  /* 0x000000aa0400720c */ /* 0x000fe20003f86270 */
[----:B------:R-:W-:Y:S01]  /*3620*/  MUFU.TANH R45, R45 ;  /* 0x0000002d002d7308 */ /* 0x000fe20000002400 */
[----:B------:R-:W-:Y:S01]  /*3630*/  VIADD R4, R222, 0xfffffff8 ;  /* 0xfffffff8de047836 */ /* 0x000fe20000000000 */
[----:B------:R-:W-:Y:S02]  /*3640*/  FMNMX3.FTZ R6, R6, R49, R27, !PT ;  /* 0x0000003106067276 */ /* 0x000fe4000781001b */
[----:B--2---:R-:W-:Y:S02]  /*3650*/  FSEL R181, R181, -INF , !P5 ;  /* 0xff800000b5b57808 */ /* 0x004fe40006800000 */
[----:B------:R-:W-:-:S02]  /*3660*/  ISETP.GE.AND P5, PT, R4, R171, PT ;  /* 0x000000ab0400720c */ /* 0x000fc40003fa6270 */
[----:B------:R-:W1:Y:S01]  /*3670*/  MUFU.TANH R217, R46 ;  /* 0x0000002e00d97308 */ /* 0x000e620000002400 */
[----:B---3--:R-:W-:Y:S02]  /*3680*/  FSEL R235, R235, -INF , !P2 ;  /* 0xff800000ebeb7808 */ /* 0x008fe40005000000 */
[----:B------:R-:W-:Y:S02]  /*3690*/  FMNMX3.FTZ R8, R5, R71, R7, !PT ;  /* 0x0000004705087276 */ /* 0x000fe40007810007 */
[----:B------:R-:W-:Y:S02]  /*36a0*/  FMNMX3.FTZ R6, R6, R13, R25, !PT ;  /* 0x0000000d06067276 */ /* 0x000fe40007810019 */
[----:B------:R-:W-:Y:S01]  /*36b0*/  ISETP.GE.AND P2, PT, R4, R170, PT ;  /* 0x000000aa0400720c */ /* 0x000fe20003f46270 */
[----:B------:R-:W2:Y:S01]  /*36c0*/  MUFU.TANH R219, R29 ;  /* 0x0000001d00db7308 */ /* 0x000ea20000002400 */
[----:B------:R-:W-:Y:S01]  /*36d0*/  VIADD R4, R222, 0xfffffff9 ;  /* 0xfffffff9de047836 */ /* 0x000fe20000000000 */
[----:B------:R-:W-:-:S02]  /*36e0*/  FMNMX3.FTZ R8, R8, R55, R9, !PT ;  /* 0x0000003708087276 */ /* 0x000fc40007810009 */
[----:B------:R-:W-:Y:S02]  /*36f0*/  FMNMX3.FTZ R6, R6, R11, R239, !PT ;  /* 0x0000000b06067276 */ /* 0x000fe400078100ef */
[----:B----4-:R-:W-:Y:S02]  /*3700*/  FSEL R221, R221, -INF , !P5 ;  /* 0xff800000dddd7808 */ /* 0x010fe40006800000 */
[----:B------:R-:W3:Y:S01]  /*3710*/  MUFU.TANH R215, R47 ;  /* 0x0000002f00d77308 */ /* 0x000ee20000002400 */
[----:B------:R-:W-:Y:S01]  /*3720*/  BAR.SYNC.DEFER_BLOCKING 0x0 ;  /* 0x0000000000007b1d */ /* 0x000fe20000010000 */
[----:B------:R-:W-:Y:S02]  /*3730*/  ISETP.NE.AND P5, PT, R2, 0x1, PT ;  /* 0x000000010200780c */ /* 0x000fe40003fa5270 */
[----:B-1----:R-:W-:Y:S02]  /*3740*/  FSEL R217, R217, -INF , !P4 ;  /* 0xff800000d9d97808 */ /* 0x002fe40006000000 */
[----:B------:R-:W-:-:S02]  /*3750*/  FSEL R233, R45, -INF , !P1 ;  /* 0xff8000002de97808 */ /* 0x000fc40004800000 */
[----:B------:R-:W1:Y:S01]  /*3760*/  MUFU.TANH R213, R30 ;  /* 0x0000001e00d57308 */ /* 0x000e620000002400 */
[C---:B------:R-:W-:Y:S02]  /*3770*/  ISETP.GE.AND P4, PT, R4.reuse, R171, PT ;  /* 0x000000ab0400720c */ /* 0x040fe40003f86270 */
[----:B------:R-:W-:Y:S02]  /*3780*/  ISETP.GE.AND P1, PT, R4, R170, PT ;  /* 0x000000aa0400720c */ /* 0x000fe40003f26270 */
[----:B------:R-:W-:Y:S02]  /*3790*/  FMNMX3.FTZ R4, R8, R21, R17, !PT ;  /* 0x0000001508047276 */ /* 0x000fe40007810011 */
[----:B------:R-:W-:Y:S01]  /*37a0*/  FMNMX3.FTZ R6, R6, R237, R209, !PT ;  /* 0x000000ed06067276 */ /* 0x000fe200078100d1 */
[----:B------:R4:W4:Y:S01]  /*37b0*/  MUFU.TANH R211, R31 ;  /* 0x0000001f00d37308 */ /* 0x0009220000002400 */
[----:B------:R-:W-:Y:S02]  /*37c0*/  FMNMX3.FTZ R4, R4, R19, R207, !PT ;  /* 0x0000001304047276 */ /* 0x000fe400078100cf */
[----:B------:R-:W-:-:S02]  /*37d0*/  FMNMX3.FTZ R6, R6, R227, R235, !PT ;  /* 0x000000e306067276 */ /* 0x000fc400078100eb */
[----:B--2---:R-:W-:Y:S02]  /*37e0*/  FSEL R219, R219, -INF , !P4 ;  /* 0xff800000dbdb7808 */ /* 0x004fe40006000000 */
[----:B------:R-:W-:Y:S02]  /*37f0*/  FMNMX3.FTZ R4, R4, R225, R183, !PT ;  /* 0x000000e104047276 */ /* 0x000fe400078100b7 */
[----:B------:R-:W-:Y:S02]  /*3800*/  FMNMX3.FTZ R6, R6, R233, R221, !PT ;  /* 0x000000e906067276 */ /* 0x000fe400078100dd */
[----:B---3--:R-:W-:Y:S02]  /*3810*/  FSEL R215, R215, -INF , !P3 ;  /* 0xff800000d7d77808 */ /* 0x008fe40005800000 */
[----:B-1----:R-:W-:Y:S02]  /*3820*/  FSEL R213, R213, -INF , !P2 ;  /* 0xff800000d5d57808 */ /* 0x002fe40005000000 */
[----:B------:R-:W-:-:S02]  /*3830*/  FMNMX3.FTZ R4, R4, R181, R217, !PT ;  /* 0x000000b504047276 */ /* 0x000fc400078100d9 */
[----:B------:R-:W-:Y:S01]  /*3840*/  FMNMX.FTZ R6, R219, R6, !PT ;  /* 0x00000006db067209 */ /* 0x000fe20007810000 */
[----:B----4-:R-:W-:Y:S06]  /*3850*/  @!P5 BRA `(.L_x_885) ;  /* 0x000000000058d947 */ /* 0x010fec0003800000 */
        /* <DEDUP_REMOVED lines=22> */
.L_x_885:
[----:B-1----:R-:W1:Y:S01]  /*39c0*/  SHFL.BFLY PT, R23, R6, 0x2, 0x1f ;  /* 0x0c401f0006177f89 */ /* 0x002e6200000e0000 */
[----:B------:R-:W-:Y:S01]  /*39d0*/  FSEL R211, R211, -INF , !P1 ;  /* 0xff800000d3d37808 */ /* 0x000fe20004800000 */
[----:B------:R-:W2:Y:S01]  /*39e0*/  LDCU UR4, c[0x0][0x45c] ;  /* 0x00008b80ff0477ac */ /* 0x000ea20008000800 */
[----:B------:R-:W-:Y:S02]  /*39f0*/  FMNMX3.FTZ R4, R4, R215, R213, !PT ;  /* 0x000000d704047276 */ /* 0x000fe400078100d5 */
[----:B------:R-:W-:Y:S02]  /*3a00*/  LOP3.LUT R169, R3, 0x200, R0, 0xf8, !PT ;  /* 0x0000020003a97812 */ /* 0x000fe400078ef800 */
[----:B------:R-:W-:Y:S02]  /*3a10*/  FMNMX.FTZ R8, R211, R4, !PT ;  /* 0x00000004d3087209 */ /* 0x000fe40007810000 */
[----:B------:R-:W-:-:S03]  /*3a20*/  LEA R205, R169, UR5, 0x1 ;  /* 0x00000005a9cd7c11 */ /* 0x000fc6000f8e08ff */
[----:B------:R-:W3:Y:S01]  /*3a30*/  SHFL.BFLY PT, R15, R8, 0x2, 0x1f ;  /* 0x0c401f00080f7f89 */ /* 0x000ee200000e0000 */
[-C--:B------:R-:W-:Y:S02]  /*3a40*/  IADD3 R204, PT, PT, R92, R205.reuse, RZ ;  /* 0x000000cd5ccc7210 */ /* 0x080fe40007ffe0ff */
[----:B------:R-:W-:Y:S01]  /*3a50*/  IADD3 R203, PT, PT, R184, R205, RZ ;  /* 0x000000cdb8cb7210 */ /* 0x000fe20007ffe0ff */
[----:B------:R-:W-:Y:S03]  /*3a60*/  LDSM.16.MT88.4 R156, [R205+0x18000] ;  /* 0x01800000cd9c783b */ /* 0x000fe60000004200 */
[----:B------:R-:W-:Y:S01]  /*3a70*/  IADD3 R202, PT, PT, R92, R203, RZ ;  /* 0x000000cb5cca7210 */ /* 0x000fe20007ffe0ff */
[----:B------:R-:W-:Y:S01]  /*3a80*/  LDSM.16.MT88.4 R148, [R204+0x18000] ;  /* 0x01800000cc94783b */ /* 0x000fe20000004200 */
[----:B-1----:R-:W-:-:S03]  /*3a90*/  FMNMX.FTZ R23, R6, R23, !PT ;  /* 0x0000001706177209 */ /* 0x002fc60007810000 */
[----:B------:R-:W-:Y:S04]  /*3aa0*/  LDSM.16.MT88.4 R80, [R204+0x1c000] ;  /* 0x01c00000cc50783b */ /* 0x000fe80000004200 */
[----:B------:R-:W1:Y:S04]  /*3ab0*/  SHFL.BFLY PT, R164, R23, 0x1, 0x1f ;  /* 0x0c201f0017a47f89 */ /* 0x000e6800000e0000 */
[----:B------:R-:W-:Y:S01]  /*3ac0*/  LDSM.16.MT88.4 R112, [R204+0x1e000] ;  /* 0x01e00000cc70783b */ /* 0x000fe20000004200 */
[----:B---3--:R-:W-:-:S03]  /*3ad0*/  FMNMX.FTZ R15, R8, R15, !PT ;  /* 0x0000000f080f7209 */ /* 0x008fc60007810000 */
[----:B------:R-:W-:Y:S04]  /*3ae0*/  LDSM.16.MT88.4 R140, [R203+0x18000] ;  /* 0x01800000cb8c783b */ /* 0x000fe80000004200 */
[----:B------:R-:W3:Y:S04]  /*3af0*/  SHFL.BFLY PT, R4, R15, 0x1, 0x1f ;  /* 0x0c201f000f047f89 */ /* 0x000ee800000e0000 */
[----:B------:R-:W-:Y:S04]  /*3b00*/  LDSM.16.MT88.4 R132, [R202+0x18000] ;  /* 0x01800000ca84783b */ /* 0x000fe80000004200 */
[----:B------:R-:W-:Y:S01]  /*3b10*/  LDSM.16.MT88.4 R40, [R205+0x1a000] ;  /* 0x01a00000cd28783b */ /* 0x000fe20000004200 */
[----:B-1----:R-:W-:-:S03]  /*3b20*/  FMNMX.FTZ R164, R23, R164, !PT ;  /* 0x000000a417a47209 */ /* 0x002fc60007810000 */
[----:B------:R-:W-:Y:S01]  /*3b30*/  LDSM.16.MT88.4 R56, [R203+0x1a000] ;  /* 0x01a00000cb38783b */ /* 0x000fe20000004200 */
[C---:B------:R-:W-:Y:S01]  /*3b40*/  FSETP.NEU.FTZ.AND P1, PT, R164.reuse, -INF , PT ;  /* 0xff800000a400780b */ /* 0x040fe20003f3d000 */
[----:B--2---:R-:W-:Y:S02]  /*3b50*/  FMUL.FTZ R214, R164, UR4 ;  /* 0x00000004a4d67c20 */ /* 0x004fe40008410000 */
[----:B------:R-:W-:Y:S03]  /*3b60*/  LDSM.16.MT88.4 R64, [R202+0x1a000] ;  /* 0x01a00000ca40783b */ /* 0x000fe60000004200 */
[----:B------:R-:W-:Y:S01]  /*3b70*/  FSEL R214, R214, RZ, P1 ;  /* 0x000000ffd6d67208 */ /* 0x000fe20000800000 */
[----:B------:R-:W-:Y:S01]  /*3b80*/  LDSM.16.MT88.4 R72, [R205+0x1c000] ;  /* 0x01c00000cd48783b */ /* 0x000fe20000004200 */
[----:B---3--:R-:W-:-:S03]  /*3b90*/  FMNMX.FTZ R3, R15, R4, !PT ;  /* 0x000000040f037209 */ /* 0x008fc60007810000 */
[--C-:B------:R-:W-:Y:S01]  /*3ba0*/  FFMA.FTZ R196, R49, UR4, -R214.reuse ;  /* 0x0000000431c47c23 */ /* 0x100fe200080108d6 */
[C---:B------:R-:W-:Y:S01]  /*3bb0*/  FSETP.NEU.FTZ.AND P1, PT, R3.reuse, -INF , PT ;  /* 0xff8000000300780b */ /* 0x040fe20003f3d000 */
[----:B------:R-:W1:Y:S01]  /*3bc0*/  LDSM.16.MT88.4 R48, [R204+0x1a000] ;  /* 0x01a00000cc30783b */ /* 0x000e620000004200 */
[----:B------:R-:W-:Y:S01]  /*3bd0*/  FMUL.FTZ R210, R3, UR4 ;  /* 0x0000000403d27c20 */ /* 0x000fe20008410000 */
[--C-:B------:R-:W-:Y:S01]  /*3be0*/  FFMA.FTZ R201, R39, UR4, -R214.reuse ;  /* 0x0000000427c97c23 */ /* 0x100fe200080108d6 */
[--C-:B------:R-:W-:Y:S01]  /*3bf0*/  FFMA.FTZ R200, R69, UR4, -R214.reuse ;  /* 0x0000000445c87c23 */ /* 0x100fe200080108d6 */
[----:B------:R-:W2:Y:S01]  /*3c00*/  LDSM.16.MT88.4 R88, [R203+0x1c000] ;  /* 0x01c00000cb58783b */ /* 0x000ea20000004200 */
[--C-:B------:R-:W-:Y:S01]  /*3c10*/  FFMA.FTZ R197, R53, UR4, -R214.reuse ;  /* 0x0000000435c57c23 */ /* 0x100fe200080108d6 */
[----:B------:R-:W-:Y:S01]  /*3c20*/  FSEL R210, R210, RZ, P1 ;  /* 0x000000ffd2d27208 */ /* 0x000fe20000800000 */
[----:B------:R-:W-:Y:S01]  /*3c30*/  MUFU.EX2 R196, R196 ;  /* 0x000000c400c47308 */ /* 0x000fe20000000800 */
[----:B------:R-:W3:Y:S01]  /*3c40*/  LDSM.16.MT88.4 R96, [R202+0x1c000] ;  /* 0x01c00000ca60783b */ /* 0x000ee20000004200 */
[--C-:B------:R-:W-:Y:S01]  /*3c50*/  FFMA.FTZ R188, R11, UR4, -R214.reuse ;  /* 0x000000040bbc7c23 */ /* 0x100fe200080108d6 */
[----:B------:R-:W-:Y:S01]  /*3c60*/  FFMA.FTZ R193, R27, UR4, -R214 ;  /* 0x000000041bc17c23 */ /* 0x000fe200080108d6 */
[--C-:B------:R-:W-:Y:S01]  /*3c70*/  FFMA.FTZ R199, R5, UR4, -R210.reuse ;  /* 0x0000000405c77c23 */ /* 0x100fe200080108d2 */
[--C-:B------:R-:W-:Y:S01]  /*3c80*/  FFMA.FTZ R195, R7, UR4, -R210.reuse ;  /* 0x0000000407c37c23 */ /* 0x100fe200080108d2 */
[----:B------:R-:W4:Y:S01]  /*3c90*/  LDSM.16.MT88.4 R104, [R205+0x1e000] ;  /* 0x01e00000cd68783b */ /* 0x000f220000004200 */
[--C-:B------:R-:W-:Y:S01]  /*3ca0*/  FFMA.FTZ R198, R71, UR4, -R210.reuse ;  /* 0x0000000447c67c23 */ /* 0x100fe200080108d2 */
[--C-:B------:R-:W-:Y:S01]  /*3cb0*/  FFMA.FTZ R194, R55, UR4, -R210.reuse ;  /* 0x0000000437c27c23 */ /* 0x100fe200080108d2 */
[----:B------:R-:W-:Y:S01]  /*3cc0*/  MUFU.EX2 R201, R201 ;  /* 0x000000c900c97308 */ /* 0x000fe20000000800 */
[----:B------:R-:W5:Y:S01]  /*3cd0*/  LDSM.16.MT88.4 R120, [R203+0x1e000] ;  /* 0x01e00000cb78783b */ /* 0x000f620000004200 */
[----:B------:R-:W-:Y:S01]  /*3ce0*/  FFMA.FTZ R191, R9, UR4, -R210 ;  /* 0x0000000409bf7c23 */ /* 0x000fe200080108d2 */
[--C-:B------:R-:W-:Y:S01]  /*3cf0*/  FFMA.FTZ R192, R13, UR4, -R214.reuse ;  /* 0x000000040dc07c23 */ /* 0x100fe200080108d6 */
[----:B------:R-:W1:Y:S01]  /*3d00*/  MUFU.EX2 R200, R200 ;  /* 0x000000c800c87308 */ /* 0x000e620000000800 */
[----:B------:R-:W5:Y:S01]  /*3d10*/  LDSM.16.MT88.4 R4, [R202+0x1e000] ;  /* 0x01e00000ca04783b */ /* 0x000f620000004200 */
[----:B------:R-:W-:Y:S01]  /*3d20*/  FFMA.FTZ R189, R25, UR4, -R214 ;  /* 0x0000000419bd7c23 */ /* 0x000fe200080108d6 */
[--C-:B------:R-:W-:Y:S01]  /*3d30*/  FFMA.FTZ R190, R21, UR4, -R210.reuse ;  /* 0x0000000415be7c23 */ /* 0x100fe200080108d2 */
[----:B------:R-:W1:Y:S01]  /*3d40*/  MUFU.EX2 R197, R197 ;  /* 0x000000c500c57308 */ /* 0x000e620000000800 */
[----:B------:R-:W5:Y:S01]  /*3d50*/  LDSM.16.MT88.4 R8, [R204+0x1a800] ;  /* 0x01a80000cc08783b */ /* 0x000f620000004200 */
[--C-:B------:R-:W-:Y:S01]  /*3d60*/  FFMA.FTZ R187, R17, UR4, -R210.reuse ;  /* 0x0000000411bb7c23 */ /* 0x100fe200080108d2 */
[----:B------:R-:W-:Y:S01]  /*3d70*/  FFMA.FTZ R186, R19, UR4, -R210 ;  /* 0x0000000413ba7c23 */ /* 0x000fe200080108d2 */
[----:B------:R-:W-:Y:S01]  /*3d80*/  MUFU.EX2 R199, R199 ;  /* 0x000000c700c77308 */ /* 0x000fe20000000800 */
[----:B------:R-:W5:Y:S01]  /*3d90*/  LDSM.16.MT88.4 R12, [R204+0x18800] ;  /* 0x01880000cc0c783b */ /* 0x000f620000004200 */
[--C-:B------:R-:W-:Y:S01]  /*3da0*/  FFMA.FTZ R206, R239, UR4, -R214.reuse ;  /* 0x00000004efce7c23 */ /* 0x100fe200080108d6 */
[----:B------:R-:W-:Y:S01]  /*3db0*/  FFMA.FTZ R208, R209, UR4, -R214 ;  /* 0x00000004d1d07c23 */ /* 0x000fe200080108d6 */
[----:B------:R-:W2:Y:S01]  /*3dc0*/  MUFU.EX2 R198, R198 ;  /* 0x000000c600c67308 */ /* 0x000ea20000000800 */
[----:B------:R-:W5:Y:S01]  /*3dd0*/  LDSM.16.MT88.4 R16, [R204+0x1e800] ;  /* 0x01e80000cc10783b */ /* 0x000f620000004200 */
[----:B-1----:R-:W-:Y:S01]  /*3de0*/  F2FP.F16.F32.PACK_AB R128, R200, R201 ;  /* 0x000000c9c880723e */ /* 0x002fe200000000ff */
[--C-:B------:R-:W-:Y:S01]  /*3df0*/  FFMA.FTZ R216, R225, UR4, -R210.reuse ;  /* 0x00000004e1d87c23 */ /* 0x100fe200080108d2 */
[----:B------:R-:W-:Y:S01]  /*3e00*/  MUFU.EX2 R195, R195 ;  /* 0x000000c300c37308 */ /* 0x000fe20000000800 */
[----:B------:R-:W1:Y:S01]  /*3e10*/  LDSM.16.MT88.4 R20, [R204+0x1c800] ;  /* 0x01c80000cc14783b */ /* 0x000e620000004200 */
[----:B------:R-:W-:Y:S01]  /*3e20*/  F2FP.F16.F32.PACK_AB R130, R196, R197 ;  /* 0x000000c5c482723e */ /* 0x000fe200000000ff */
[----:B------:R-:W-:Y:S01]  /*3e30*/  FFMA.FTZ R212, R183, UR4, -R210 ;  /* 0x00000004b7d47c23 */ /* 0x000fe200080108d2 */
[----:B------:R-:W3:Y:S01]  /*3e40*/  MUFU.EX2 R194, R194 ;  /* 0x000000c200c27308 */ /* 0x000ee20000000800 */
[----:B------:R-:W-:Y:S01]  /*3e50*/  LDSM.16.MT88.4 R24, [R205+0x1c800] ;  /* 0x01c80000cd18783b */ /* 0x000fe20000004200 */
[----:B------:R-:W-:Y:S01]  /*3e60*/  FFMA.FTZ R237, R237, UR4, -R214 ;  /* 0x00000004eded7c23 */ /* 0x000fe200080108d6 */
[----:B------:R-:W-:Y:S01]  /*3e70*/  FFMA.FTZ R213, R213, UR4, -R210 ;  /* 0x00000004d5d57c23 */ /* 0x000fe200080108d2 */
[----:B------:R-:W-:Y:S01]  /*3e80*/  MUFU.EX2 R193, R193 ;  /* 0x000000c100c17308 */ /* 0x000fe20000000800 */
[----:B------:R-:W-:Y:S01]  /*3e90*/  LDSM.16.MT88.4 R28, [R202+0x1a800] ;  /* 0x01a80000ca1c783b */ /* 0x000fe20000004200 */
[----:B--2---:R-:W-:Y:S01]  /*3ea0*/  F2FP.F16.F32.PACK_AB R129, R198, R199 ;  /* 0x000000c7c681723e */ /* 0x004fe200000000ff */
[----:B------:R-:W-:Y:S01]  /*3eb0*/  FADD.FTZ R200, R201, R200 ;  /* 0x000000c8c9c87221 */ /* 0x000fe20000010000 */
[----:B------:R-:W2:Y:S01]  /*3ec0*/  MUFU.EX2 R192, R192 ;  /* 0x000000c000c07308 */ /* 0x000ea20000000800 */
[----:B------:R-:W-:Y:S01]  /*3ed0*/  LDSM.16.MT88.4 R176, [R203+0x18800] ;  /* 0x01880000cbb0783b */ /* 0x000fe20000004200 */
[----:B------:R-:W-:Y:S01]  /*3ee0*/  FADD.FTZ R198, R199, R198 ;  /* 0x000000c6c7c67221 */ /* 0x000fe20000010000 */
[----:B------:R-:W-:Y:S01]  /*3ef0*/  FADD.FTZ R197, R197, R200 ;  /* 0x000000c8c5c57221 */ /* 0x000fe20000010000 */
[----:B------:R-:W-:Y:S01]  /*3f00*/  MUFU.EX2 R189, R189 ;  /* 0x000000bd00bd7308 */ /* 0x000fe20000000800 */
[----:B------:R-:W-:Y:S01]  /*3f10*/  LDSM.16.MT88.4 R172, [R202+0x18800] ;  /* 0x01880000caac783b */ /* 0x000fe20000004200 */
[----:B---3--:R-:W-:Y:S01]  /*3f20*/  F2FP.F16.F32.PACK_AB R131, R194, R195 ;  /* 0x000000c3c283723e */ /* 0x008fe200000000ff */
[----:B------:R-:W-:Y:S01]  /*3f30*/  FADD.FTZ R195, R195, R198 ;  /* 0x000000c6c3c37221 */ /* 0x000fe20000010000 */
[----:B------:R-:W-:Y:S01]  /*3f40*/  MUFU.EX2 R188, R188 ;  /* 0x000000bc00bc7308 */ /* 0x000fe20000000800 */
[----:B------:R-:W-:Y:S01]  /*3f50*/  LDSM.16.MT88.4 R32, [R203+0x1a800] ;  /* 0x01a80000cb20783b */ /* 0x000fe20000004200 */
[----:B------:R-:W-:Y:S01]  /*3f60*/  FADD.FTZ R196, R196, R197 ;  /* 0x000000c5c4c47221 */ /* 0x000fe20000010000 */
[----:B------:R-:W-:Y:S01]  /*3f70*/  FADD.FTZ R194, R194, R195 ;  /* 0x000000c3c2c27221 */ /* 0x000fe20000010000 */
[----:B------:R-:W-:Y:S01]  /*3f80*/  MUFU.EX2 R191, R191 ;  /* 0x000000bf00bf7308 */ /* 0x000fe20000000800 */
[C---:B------:R-:W-:Y:S03]  /*3f90*/  HMMA.16816.F32 R44, R128.reuse, R48, RZ ;  /* 0x00000030802c723c */ /* 0x040fe600000018ff */
[----:B------:R-:W3:Y:S04]  /*3fa0*/  MUFU.EX2 R190, R190 ;  /* 0x000000be00be7308 */ /* 0x000ee80000000800 */
[----:B------:R-:W-:Y:S01]  /*3fb0*/  MUFU.EX2 R187, R187 ;  /* 0x000000bb00bb7308 */ /* 0x000fe20000000800 */
[C---:B------:R-:W-:Y:S03]  /*3fc0*/  HMMA.16816.F32 R48, R128.reuse, R50, RZ ;  /* 0x000000328030723c */ /* 0x040fe600000018ff */
[----:B------:R-:W1:Y:S04]  /*3fd0*/  MUFU.EX2 R186, R186 ;  /* 0x000000ba00ba7308 */ /* 0x000e680000000800 */
[----:B------:R-:W-:Y:S01]  /*3fe0*/  MUFU.EX2 R206, R206 ;  /* 0x000000ce00ce7308 */ /* 0x000fe20000000800 */
[C---:B------:R-:W-:Y:S03]  /*3ff0*/  HMMA.16816.F32 R152, R128.reuse, R148, RZ ;  /* 0x000000948098723c */ /* 0x040fe600000018ff */
[----:B------:R4:W1:Y:S04]  /*4000*/  MUFU.EX2 R209, R237 ;  /* 0x000000ed00d17308 */ /* 0x0008680000000800 */
[----:B------:R-:W-:Y:S01]  /*4010*/  MUFU.EX2 R208, R208 ;  /* 0x000000d000d07308 */ /* 0x000fe20000000800 */
[C---:B------:R-:W-:Y:S03]  /*4020*/  HMMA.16816.F32 R76, R128.reuse, R80, RZ ;  /* 0x00000050804c723c */ /* 0x040fe600000018ff */
[----:B------:R-:W-:Y:S04]  /*4030*/  MUFU.EX2 R216, R216 ;  /* 0x000000d800d87308 */ /* 0x000fe80000000800 */
[----:B------:R-:W-:Y:S01]  /*4040*/  MUFU.EX2 R212, R212 ;  /* 0x000000d400d47308 */ /* 0x000fe20000000800 */
[----:B------:R-:W-:Y:S01]  /*4050*/  HMMA.16816.F32 R108, R128, R112, RZ ;  /* 0x00000070806c723c */ /* 0x000fe200000018ff */
[----:B----4-:R-:W-:-:S06]  /*4060*/  FFMA.FTZ R237, R219, UR4, -R214 ;  /* 0x00000004dbed7c23 */ /* 0x010fcc00080108d6 */
        /* <DEDUP_REMOVED lines=29> */
[----:B---3--:R-:W-:Y:S01]  /*4240*/  F2FP.F16.F32.PACK_AB R5, R190, R191 ;  /* 0x000000bfbe05723e */ /* 0x008fe200000000ff */
[----:B------:R-:W-:-:S02]  /*4250*/  FADD.FTZ R191, R191, R194 ;  /* 0x000000c2bfbf7221 */ /* 0x000fc40000010000 */
[----:B------:R-:W-:Y:S02]  /*4260*/  FADD.FTZ R192, R192, R193 ;  /* 0x000000c1c0c07221 */ /* 0x000fe40000010000 */
[----:B------:R-:W-:Y:S01]  /*4270*/  HMMA.16816.F32 R128, R128, R6, RZ ;  /* 0x000000068080723c */ /* 0x000fe200000018ff */
[----:B------:R-:W-:Y:S01]  /*4280*/  F2FP.F16.F32.PACK_AB R6, R188, R189 ;  /* 0x000000bdbc06723e */ /* 0x000fe200000000ff */
[----:B------:R-:W-:Y:S01]  /*4290*/  FADD.FTZ R190, R190, R191 ;  /* 0x000000bfbebe7221 */ /* 0x000fe20000010000 */
[----:B-1----:R-:W-:-:S03]  /*42a0*/  F2FP.F16.F32.PACK_AB R7, R186, R187 ;  /* 0x000000bbba07723e */ /* 0x002fc600000000ff */
        /* <DEDUP_REMOVED lines=84> */
[----:B------:R-:W-:Y:S01]  /*47f0*/  FFMA.FTZ R181, R233, UR4, -R214 ;  /* 0x00000004e9b57c23 */ /* 0x000fe200080108d6 */
[----:B------:R-:W-:Y:S01]  /*4800*/  FFMA.FTZ R235, R211, UR4, -R210 ;  /* 0x00000004d3eb7c23 */ /* 0x000fe200080108d2 */
[----:B------:R-:W-:-:S03]  /*4810*/  MOV R233, 0xffffffff ;  /* 0xffffffff00e97802 */ /* 0x000fc60000000f00 */
[----:B------:R-:W-:Y:S01]  /*4820*/  MUFU.EX2 R180, R180 ;  /* 0x000000b400b47308 */ /* 0x000fe20000000800 */
[C---:B------:R-:W-:Y:S01]  /*4830*/  HMMA.16816.F32 R156, R4.reuse, R182, R156 ;  /* 0x000000b6049c723c */ /* 0x040fe2000000189c */
[----:B------:R-:W-:Y:S01]  /*4840*/  FFMA.FTZ R182, R221, UR4, -R214 ;  /* 0x00000004ddb67c23 */ /* 0x000fe200080108d6 */
[--C-:B------:R-:W-:Y:S01]  /*4850*/  FFMA.FTZ R183, R217, UR4, -R210.reuse ;  /* 0x00000004d9b77c23 */ /* 0x100fe200080108d2 */
[----:B------:R-:W-:Y:S01]  /*4860*/  FFMA.FTZ R214, R215, UR4, -R210 ;  /* 0x00000004d7d67c23 */ /* 0x000fe200080108d2 */
[----:B------:R-:W1:Y:S04]  /*4870*/  MUFU.EX2 R181, R181 ;  /* 0x000000b500b57308 */ /* 0x000e680000000800 */
[----:B------:R-:W-:Y:S01]  /*4880*/  MUFU.EX2 R182, R182 ;  /* 0x000000b600b67308 */ /* 0x000fe20000000800 */
[C---:B------:R-:W-:Y:S03]  /*4890*/  HMMA.16816.F32 R144, R4.reuse, R176, R144 ;  /* 0x000000b00490723c */ /* 0x040fe60000001890 */
[----:B------:R-:W-:Y:S04]  /*48a0*/  MUFU.EX2 R183, R183 ;  /* 0x000000b700b77308 */ /* 0x000fe80000000800 */
[----:B------:R-:W1:Y:S01]  /*48b0*/  MUFU.EX2 R214, R214 ;  /* 0x000000d600d67308 */ /* 0x000e620000000800 */
[C---:B------:R-:W-:Y:S01]  /*48c0*/  HMMA.16816.F32 R140, R4.reuse, R178, R140 ;  /* 0x000000b2048c723c */ /* 0x040fe2000000188c */
[----:B------:R-:W-:Y:S02]  /*48d0*/  LDSM.16.MT88.4 R176, [R205+0x1b800] ;  /* 0x01b80000cdb0783b */ /* 0x000fe40000004200 */
[----:B------:R-:W-:Y:S04]  /*48e0*/  MUFU.EX2 R210, R213 ;  /* 0x000000d500d27308 */ /* 0x000fe80000000800 */
[----:B------:R-:W1:Y:S01]  /*48f0*/  MUFU.EX2 R235, R235 ;  /* 0x000000eb00eb7308 */ /* 0x000e620000000800 */
        /* <DEDUP_REMOVED lines=85> */
[----:B------:R-:W-:Y:S01]  /*4e50*/  VIADD R11, R2, 0xfffffffe ;  /* 0xfffffffe020b7836 */ /* 0x000fe20000000000 */
[----:B------:R-:W-:-:S04]  /*4e60*/  DEPBAR.LE SB0, 0x0 ;  /* 0x000080000000791a */ /* 0x000fc80000000000 */
[----:B------:R-:W-:Y:S01]  /*4e70*/  IMAD.SHL.U32 R6, R168, 0x8, RZ ;  /* 0x00000008a8067824 */ /* 0x000fe200078e00ff */
[----:B------:R-:W-:Y:S01]  /*4e80*/  LOP3.LUT R10, R0, 0x200, RZ, 0xc0, !PT ;  /* 0x00000200000a7812 */ /* 0x000fe200078ec0ff */
[----:B------:R-:W-:Y:S01]  /*4e90*/  IMAD.SHL.U32 R9, R168, 0x20, RZ ;  /* 0x00000020a8097824 */ /* 0x000fe200078e00ff */
[--C-:B------:R-:W-:Y:S01]  /*4ea0*/  SHF.R.U32.HI R8, RZ, 0x1, R168.reuse ;  /* 0x00000001ff087819 */ /* 0x100fe200000116a8 */
[----:B------:R-:W-:Y:S01]  /*4eb0*/  IMAD.MOV.U32 R224, RZ, RZ, 0x20 ;  /* 0x00000020ffe07424 */ /* 0x000fe200078e00ff */
[----:B------:R-:W-:Y:S01]  /*4ec0*/  LOP3.LUT R7, R6, 0x1f8, RZ, 0xc0, !PT ;  /* 0x000001f806077812 */ /* 0x000fe200078ec0ff */
[----:B------:R-:W-:Y:S01]  /*4ed0*/  VIADD R221, R223, UR5 ;  /* 0x00000005dfdd7c36 */ /* 0x000fe20008000000 */
[----:B------:R-:W-:Y:S01]  /*4ee0*/  LOP3.LUT R9, R10, 0x7c00, R9, 0xf8, !PT ;  /* 0x00007c000a097812 */ /* 0x000fe200078ef809 */
[----:B------:R-:W2:Y:S01]  /*4ef0*/  LDCU UR4, c[0x0][0x50c] ;  /* 0x0000a180ff0477ac */ /* 0x000ea20008000800 */
[----:B------:R-:W-:Y:S02]  /*4f00*/  LOP3.LUT R7, R7, 0x38, R168, 0x78, !PT ;  /* 0x0000003807077812 */ /* 0x000fe400078e78a8 */
[----:B------:R-:W-:-:S02]  /*4f10*/  LOP3.LUT R8, R185, 0x8, R8, 0x78, !PT ;  /* 0x00000008b9087812 */ /* 0x000fc400078e7808 */
[----:B------:R-:W-:Y:S02]  /*4f20*/  LOP3.LUT R7, R7, 0x1e00, R6, 0xf8, !PT ;  /* 0x00001e0007077812 */ /* 0x000fe400078ef806 */
[----:B------:R-:W-:Y:S02]  /*4f30*/  LOP3.LUT R8, R9, R8, RZ, 0xfc, !PT ;  /* 0x0000000809087212 */ /* 0x000fe400078efcff */
[----:B------:R-:W-:Y:S01]  /*4f40*/  LEA R234, R7, UR5, 0x1 ;  /* 0x0000000507ea7c11 */ /* 0x000fe2000f8e08ff */
[C---:B-1----:R-:W-:Y:S01]  /*4f50*/  IMAD.WIDE.U32 R14, R11.reuse, R4, RZ ;  /* 0x000000040b0e7225 */ /* 0x042fe200078e00ff */
[----:B------:R-:W-:Y:S02]  /*4f60*/  LEA R213, R8, UR5, 0x1 ;  /* 0x0000000508d57c11 */ /* 0x000fe4000f8e08ff */
[----:B------:R-:W-:Y:S01]  /*4f70*/  SEL R224, R224, 0xffffffe0, !P0 ;  /* 0xffffffe0e0e07807 */ /* 0x000fe20004000000 */
[----:B------:R-:W-:Y:S02]  /*4f80*/  IMAD R11, R11, R5, R15 ;  /* 0x000000050b0b7224 */ /* 0x000fe400078e020f */
[----:B------:R-:W-:-:S02]  /*4f90*/  IMAD.SHL.U32 R13, R14, 0x40, RZ ;  /* 0x000000400e0d7824 */ /* 0x000fc400078e00ff */
[----:B------:R-:W-:Y:S01]  /*4fa0*/  IMAD.IADD R227, R224, 0x1, R213 ;  /* 0x00000001e0e37824 */ /* 0x000fe200078e02d5 */
[----:B------:R-:W-:Y:S01]  /*4fb0*/  SHF.L.U64.HI R12, R14, 0x6, R11 ;  /* 0x000000060e0c7819 */ /* 0x000fe2000001020b */
[C---:B------:R-:W-:Y:S01]  /*4fc0*/  IMAD.IADD R220, R221.reuse, 0x1, R224 ;  /* 0x00000001dddc7824 */ /* 0x040fe200078e02e0 */
[----:B------:R-:W-:Y:S01]  /*4fd0*/  BAR.SYNC.DEFER_BLOCKING 0x0 ;  /* 0x0000000000007b1d */ /* 0x000fe20000010000 */
[----:B------:R-:W-:Y:S01]  /*4fe0*/  LEA R13, P1, R4, R13, 0x5 ;  /* 0x0000000d040d7211 */ /* 0x000fe200078228ff */
[----:B------:R-:W-:Y:S02]  /*4ff0*/  IMAD.IADD R225, R184, 0x1, R213 ;  /* 0x00000001b8e17824 */ /* 0x000fe400078e02d5 */
[----:B------:R-:W-:Y:S01]  /*5000*/  IMAD.IADD R221, R221, 0x1, R184 ;  /* 0x00000001dddd7824 */ /* 0x000fe200078e02b8 */
[----:B------:R-:W-:Y:S01]  /*5010*/  LEA.HI.X R12, R4, R12, R5, 0x5, P1 ;  /* 0x0000000c040c7211 */ /* 0x000fe200008f2c05 */
[----:B------:R-:W-:Y:S01]  /*5020*/  IMAD.IADD R236, R224, 0x1, R225 ;  /* 0x00000001e0ec7824 */ /* 0x000fe200078e02e1 */
[-C--:B------:R-:W-:Y:S01]  /*5030*/  LEA R4, P2, R14, R229.reuse, 0x7 ;  /* 0x000000e50e047211 */ /* 0x080fe200078438ff */
[----:B------:R-:W-:Y:S01]  /*5040*/  IMAD.IADD R224, R224, 0x1, R221 ;  /* 0x00000001e0e07824 */ /* 0x000fe200078e02dd */
[----:B------:R-:W-:-:S02]  /*5050*/  LEA R10, P1, R13, R229, 0x1 ;  /* 0x000000e50d0a7211 */ /* 0x000fc400078208ff */
[-C--:B------:R-:W-:Y:S02]  /*5060*/  LEA.HI.X R5, R14, R228.reuse, R11, 0x7, P2 ;  /* 0x000000e40e057211 */ /* 0x080fe400010f3c0b */
[----:B------:R-:W-:-:S03]  /*5070*/  LEA.HI.X R11, R13, R228, R12, 0x1, P1 ;  /* 0x000000e40d0b7211 */ /* 0x000fc600008f0c0c */
[----:B------:R-:W-:Y:S01]  /*5080*/  @!PT LDS RZ, [RZ] ;  /* 0x00000000fffff984 */ /* 0x000fe20000000800 */
[----:B------:R-:W-:Y:S01]  /*5090*/  @!PT LDS RZ, [RZ] ;  /* 0x00000000fffff984 */ /* 0x000fe20000000800 */
[----:B------:R-:W-:Y:S01]  /*50a0*/  @!PT LDS RZ, [RZ] ;  /* 0x00000000fffff984 */ /* 0x000fe20000000800 */
        /* <DEDUP_REMOVED lines=9> */
[----:B------:R-:W4:Y:S04]  /*5140*/  LDSM.16.M88.4 R24, [R223+UR5+0x10000] ;  /* 0x01000005df18783b */ /* 0x000f280008000200 */
[----:B------:R-:W5:Y:S04]  /*5150*/  LDSM.16.M88.4 R176, [R223+UR5+0x10800] ;  /* 0x01080005dfb0783b */ /* 0x000f680008000200 */
[----:B------:R-:W2:Y:S04]  /*5160*/  LDSM.16.M88.4 R200, [R223+UR5+0x11000] ;  /* 0x01100005dfc8783b */ /* 0x000ea80008000200 */
[----:B-1----:R-:W1:Y:S04]  /*5170*/  LDSM.16.M88.4 R4, [R223+UR5+0x11800] ;  /* 0x01180005df04783b */ /* 0x002e680008000200 */
[----:B------:R-:W-:Y:S04]  /*5180*/  LDSM.16.M88.4 R28, [R227] ;  /* 0x00000000e31c783b */ /* 0x000fe80000000200 */
[----:B---3--:R-:W3:Y:S04]  /*5190*/  LDSM.16.M88.4 R8, [R220+0x10000] ;  /* 0x01000000dc08783b */ /* 0x008ee80000000200 */
[----:B------:R-:W3:Y:S04]  /*51a0*/  LDSM.16.M88.4 R32, [R220+0x10800] ;  /* 0x01080000dc20783b */ /* 0x000ee80000000200 */
[----:B------:R-:W3:Y:S04]  /*51b0*/  LDSM.16.M88.4 R20, [R220+0x11000] ;  /* 0x01100000dc14783b */ /* 0x000ee80000000200 */
[----:B------:R-:W3:Y:S04]  /*51c0*/  LDSM.16.M88.4 R188, [R220+0x11800] ;  /* 0x01180000dcbc783b */ /* 0x000ee80000000200 */
[----:B------:R-:W-:Y:S01]  /*51d0*/  LDSM.16.M88.4 R16, [R221+0x10000] ;  /* 0x01000000dd10783b */ /* 0x000fe20000000200 */
[C---:B----4-:R-:W-:Y:S03]  /*51e0*/  HMMA.16816.F32 R12, R192.reuse, R24, RZ ;  /* 0x00000018c00c723c */ /* 0x050fe600000018ff */
[----:B------:R-:W-:Y:S04]  /*51f0*/  LDSM.16.M88.4 R208, [R221+0x11000] ;  /* 0x01100000ddd0783b */ /* 0x000fe80000000200 */
[----:B------:R-:W-:Y:S01]  /*5200*/  LDSM.16.M88.4 R184, [R221+0x11800] ;  /* 0x01180000ddb8783b */ /* 0x000fe20000000200 */
[C---:B------:R-:W-:Y:S03]  /*5210*/  HMMA.16816.F32 R24, R192.reuse, R26, RZ ;  /* 0x0000001ac018723c */ /* 0x040fe600000018ff */
[----:B------:R-:W-:Y:S04]  /*5220*/  LDSM.16.M88.4 R204, [R224+0x10800] ;  /* 0x01080000e0cc783b */ /* 0x000fe80000000200 */
[----:B------:R-:W-:Y:S01]  /*5230*/  LDSM.16.M88.4 R216, [R220+0x16000] ;  /* 0x01600000dcd8783b */ /* 0x000fe20000000200 */
[C---:B-----5:R-:W-:Y:S03]  /*5240*/  HMMA.16816.F32 R180, R192.reuse, R176, RZ ;  /* 0x000000b0c0b4723c */ /* 0x060fe600000018ff */
[----:B------:R-:W0:Y:S05]  /*5250*/  LDGDEPBAR ;  /* 0x00000000000079af */ /* 0x000e2a0000000000 */
[C---:B--2---:R-:W-:Y:S08]  /*5260*/  HMMA.16816.F32 R172, R192.reuse, R200, RZ ;  /* 0x000000c8c0ac723c */ /* 0x044ff000000018ff */
[C---:B------:R-:W-:Y:S08]  /*5270*/  HMMA.16816.F32 R176, R192.reuse, R178, RZ ;  /* 0x000000b2c0b0723c */ /* 0x040ff000000018ff */
[C---:B------:R-:W-:Y:S08]  /*5280*/  HMMA.16816.F32 R200, R192.reuse, R202, RZ ;  /* 0x000000cac0c8723c */ /* 0x040ff000000018ff */
[C---:B-1----:R-:W-:Y:S08]  /*5290*/  HMMA.16816.F32 R196, R192.reuse, R4, RZ ;  /* 0x00000004c0c4723c */ /* 0x042ff000000018ff */
[----:B------:R-:W-:Y:S01]  /*52a0*/  HMMA.16816.F32 R192, R192, R6, RZ ;  /* 0x00000006c0c0723c */ /* 0x000fe200000018ff */
[----:B------:R-:W1:Y:S07]  /*52b0*/  LDSM.16.M88.4 R4, [R225] ;  /* 0x00000000e104783b */ /* 0x000e6e0000000200 */
[C---:B---3--:R-:W-:Y:S08]  /*52c0*/  HMMA.16816.F32 R12, R28.reuse, R8, R12 ;  /* 0x000000081c0c723c */ /* 0x048ff0000000180c */
[C---:B------:R-:W-:Y:S01]  /*52d0*/  HMMA.16816.F32 R24, R28.reuse, R10, R24 ;  /* 0x0000000a1c18723c */ /* 0x040fe20000001818 */
[----:B------:R-:W2:Y:S07]  /*52e0*/  LDSM.16.M88.4 R8, [R221+0x10800] ;  /* 0x01080000dd08783b */ /* 0x000eae0000000200 */
[C---:B------:R-:W-:Y:S08]  /*52f0*/  HMMA.16816.F32 R180, R28.reuse, R32, R180 ;  /* 0x000000201cb4723c */ /* 0x040ff000000018b4 */
[C---:B------:R-:W-:Y:S01]  /*5300*/  HMMA.16816.F32 R176, R28.reuse, R34, R176 ;  /* 0x000000221cb0723c */ /* 0x040fe200000018b0 */
[----:B------:R-:W-:Y:S07]  /*5310*/  LDSM.16.M88.4 R32, [R224+0x10000] ;  /* 0x01000000e020783b */ /* 0x000fee0000000200 */
[C---:B------:R-:W-:Y:S08]  /*5320*/  HMMA.16816.F32 R172, R28.reuse, R20, R172 ;  /* 0x000000141cac723c */ /* 0x040ff000000018ac */
[C---:B------:R-:W-:Y:S01]  /*5330*/  HMMA.16816.F32 R200, R28.reuse, R22, R200 ;  /* 0x000000161cc8723c */ /* 0x040fe200000018c8 */
[----:B------:R-:W3:Y:S07]  /*5340*/  LDSM.16.M88.4 R20, [R236] ;  /* 0x00000000ec14783b */ /* 0x000eee0000000200 */
[C---:B------:R-:W-:Y:S08]  /*5350*/  HMMA.16816.F32 R196, R28.reuse, R188, R196 ;  /* 0x000000bc1cc4723c */ /* 0x040ff000000018c4 */
[----:B------:R-:W-:Y:S01]  /*5360*/  HMMA.16816.F32 R192, R28, R190, R192 ;  /* 0x000000be1cc0723c */ /* 0x000fe200000018c0 */
[----:B------:R-:W4:Y:S04]  /*5370*/  LDSM.16.M88.4 R188, [R224+0x11000] ;  /* 0x01100000e0bc783b */ /* 0x000f280000000200 */
[----:B------:R-:W5:Y:S03]  /*5380*/  LDSM.16.M88.4 R28, [R224+0x11800] ;  /* 0x01180000e01c783b */ /* 0x000f660000000200 */
[C---:B-1----:R-:W-:Y:S08]  /*5390*/  HMMA.16816.F32 R12, R4.reuse, R16, R12 ;  /* 0x00000010040c723c */ /* 0x042ff0000000180c */
[C---:B------:R-:W-:Y:S01]  /*53a0*/  HMMA.16816.F32 R24, R4.reuse, R18, R24 ;  /* 0x000000120418723c */ /* 0x040fe20000001818 */
[----:B------:R-:W-:Y:S07]  /*53b0*/  LDSM.16.M88.4 R16, [R223+UR5+0x12000] ;  /* 0x01200005df10783b */ /* 0x000fee0008000200 */
[C---:B--2---:R-:W-:Y:S08]  /*53c0*/  HMMA.16816.F32 R180, R4.reuse, R8, R180 ;  /* 0x0000000804b4723c */ /* 0x044ff000000018b4 */
[C---:B------:R-:W-:Y:S01]  /*53d0*/  HMMA.16816.F32 R176, R4.reuse, R10, R176 ;  /* 0x0000000a04b0723c */ /* 0x040fe200000018b0 */
[----:B------:R-:W1:Y:S07]  /*53e0*/  LDSM.16.M88.4 R8, [R213+0x4000] ;  /* 0x00400000d508783b */ /* 0x000e6e0000000200 */
        /* <DEDUP_REMOVED lines=58> */
[----:B------:R-:W-:Y:S03]  /*5790*/  LDSM.16.M88.4 R20, [R223+UR5+0x14000] ;  /* 0x01400005df14783b */ /* 0x000fe60008000200 */
[C---:B-1----:R-:W-:Y:S01]  /*57a0*/  HMMA.16816.F32 R12, R16.reuse, R4, R12 ;  /* 0x00000004100c723c */ /* 0x042fe2000000180c */
[----:B------:R-:W-:Y:S07]  /*57b0*/  LDSM.16.M88.4 R212, [R224+0x15000] ;  /* 0x01500000e0d4783b */ /* 0x000fee0000000200 */
[C---:B------:R-:W-:Y:S01]  /*57c0*/  HMMA.16816.F32 R24, R16.reuse, R6, R24 ;  /* 0x000000061018723c */ /* 0x040fe20000001818 */
[----:B------:R-:W1:Y:S07]  /*57d0*/  LDSM.16.M88.4 R4, [R223+UR5+0x14800] ;  /* 0x01480005df04783b */ /* 0x000e6e0008000200 */
[C---:B------:R-:W-:Y:S08]  /*57e0*/  HMMA.16816.F32 R180, R16.reuse, R184, R180 ;  /* 0x000000b810b4723c */ /* 0x040ff000000018b4 */
[C---:B------:R-:W-:Y:S01]  /*57f0*/  HMMA.16816.F32 R176, R16.reuse, R186, R176 ;  /* 0x000000ba10b0723c */ /* 0x040fe200000018b0 */
[----:B------:R-:W4:Y:S07]  /*5800*/  LDSM.16.M88.4 R184, [R223+UR5+0x15000] ;  /* 0x01500005dfb8783b */ /* 0x000f2e0008000200 */
[C---:B--2---:R-:W-:Y:S08]  /*5810*/  HMMA.16816.F32 R172, R16.reuse, R28, R172 ;  /* 0x0000001c10ac723c */ /* 0x044ff000000018ac */
[C---:B------:R-:W-:Y:S01]  /*5820*/  HMMA.16816.F32 R200, R16.reuse, R30, R200 ;  /* 0x0000001e10c8723c */ /* 0x040fe200000018c8 */
[----:B------:R-:W2:Y:S07]  /*5830*/  LDSM.16.M88.4 R28, [R223+UR5+0x15800] ;  /* 0x01580005df1c783b */ /* 0x000eae0008000200 */
        /* <DEDUP_REMOVED lines=28> */
[----:B------:R-:W4:Y:S04]  /*5a00*/  LDSM.16.M88.4 R16, [R221+0x15800] ;  /* 0x01580000dd10783b */ /* 0x000f280000000200 */
[----:B------:R-:W-:Y:S03]  /*5a10*/  LDSM.16.M88.4 R184, [R223+UR5+0x16800] ;  /* 0x01680005dfb8783b */ /* 0x000fe60008000200 */
[C---:B--2---:R-:W-:Y:S08]  /*5a20*/  HMMA.16816.F32 R12, R8.reuse, R28, R12 ;  /* 0x0000001c080c723c */ /* 0x044ff0000000180c */
[C---:B------:R-:W-:Y:S01]  /*5a30*/  HMMA.16816.F32 R24, R8.reuse, R30, R24 ;  /* 0x0000001e0818723c */ /* 0x040fe20000001818 */
[----:B------:R-:W2:Y:S07]  /*5a40*/  LDSM.16.M88.4 R28, [R223+UR5+0x16000] ;  /* 0x01600005df1c783b */ /* 0x000eae0008000200 */
[C---:B-1----:R-:W-:Y:S08]  /*5a50*/  HMMA.16816.F32 R172, R8.reuse, R4, R172 ;  /* 0x0000000408ac723c */ /* 0x042ff000000018ac */
[C---:B------:R-:W-:Y:S01]  /*5a60*/  HMMA.16816.F32 R200, R8.reuse, R6, R200 ;  /* 0x0000000608c8723c */ /* 0x040fe200000018c8 */
[----:B------:R-:W1:Y:S07]  /*5a70*/  LDSM.16.M88.4 R4, [R224+0x14800] ;  /* 0x01480000e004783b */ /* 0x000e6e0000000200 */
[C---:B-----5:R-:W-:Y:S08]  /*5a80*/  HMMA.16816.F32 R180, R8.reuse, R32, R180 ;  /* 0x0000002008b4723c */ /* 0x060ff000000018b4 */
[----:B------:R-:W-:Y:S01]  /*5a90*/  HMMA.16816.F32 R176, R8, R34, R176 ;  /* 0x0000002208b0723c */ /* 0x000fe200000018b0 */
[----:B------:R-:W5:Y:S07]  /*5aa0*/  LDSM.16.M88.4 R32, [R227+0xc000] ;  /* 0x00c00000e320783b */ /* 0x000f6e0000000200 */
[C---:B---3--:R-:W-:Y:S08]  /*5ab0*/  HMMA.16816.F32 R12, R208.reuse, R20, R12 ;  /* 0x00000014d00c723c */ /* 0x048ff0000000180c */
[----:B------:R-:W-:Y:S01]  /*5ac0*/  HMMA.16816.F32 R24, R208, R22, R24 ;  /* 0x00000016d018723c */ /* 0x000fe20000001818 */
[----:B------:R-:W-:Y:S07]  /*5ad0*/  LDSM.16.M88.4 R20, [R225+0xc000] ;  /* 0x00c00000e114783b */ /* 0x000fee0000000200 */
[C---:B----4-:R-:W-:Y:S08]  /*5ae0*/  HMMA.16816.F32 R196, R8.reuse, R16, R196 ;  /* 0x0000001008c4723c */ /* 0x050ff000000018c4 */
[----:B------:R-:W-:Y:S01]  /*5af0*/  HMMA.16816.F32 R192, R8, R18, R192 ;  /* 0x0000001208c0723c */ /* 0x000fe200000018c0 */
[----:B------:R-:W3:Y:S04]  /*5b00*/  LDSM.16.M88.4 R16, [R221+0x16000] ;  /* 0x01600000dd10783b */ /* 0x000ee80000000200 */
[----:B------:R-:W-:Y:S03]  /*5b10*/  LDSM.16.M88.4 R8, [R236+0xc000] ;  /* 0x00c00000ec08783b */ /* 0x000fe60000000200 */
[C---:B--2---:R-:W-:Y:S08]  /*5b20*/  HMMA.16816.F32 R12, R188.reuse, R28, R12 ;  /* 0x0000001cbc0c723c */ /* 0x044ff0000000180c */
[----:B------:R-:W-:Y:S01]  /*5b30*/  HMMA.16816.F32 R24, R188, R30, R24 ;  /* 0x0000001ebc18723c */ /* 0x000fe20000001818 */
[----:B------:R-:W-:Y:S07]  /*5b40*/  LDSM.16.M88.4 R28, [R220+0x16800] ;  /* 0x01680000dc1c783b */ /* 0x000fee0000000200 */
[C---:B-1----:R-:W-:Y:S08]  /*5b50*/  HMMA.16816.F32 R180, R208.reuse, R4, R180 ;  /* 0x00000004d0b4723c */ /* 0x042ff000000018b4 */
[----:B------:R-:W-:Y:S01]  /*5b60*/  HMMA.16816.F32 R176, R208, R6, R176 ;  /* 0x00000006d0b0723c */ /* 0x000fe200000018b0 */
[----:B------:R-:W1:Y:S07]  /*5b70*/  LDSM.16.M88.4 R4, [R224+0x16000] ;  /* 0x01600000e004783b */ /* 0x000e6e0000000200 */
[C---:B-----5:R-:W-:Y:S08]  /*5b80*/  HMMA.16816.F32 R12, R32.reuse, R216, R12 ;  /* 0x000000d8200c723c */ /* 0x060ff0000000180c */
[----:B------:R-:W-:Y:S08]  /*5b90*/  HMMA.16816.F32 R24, R32, R218, R24 ;  /* 0x000000da2018723c */ /* 0x000ff00000001818 */
[----:B------:R-:W-:Y:S08]  /*5ba0*/  HMMA.16816.F32 R172, R208, R212, R172 ;  /* 0x000000d4d0ac723c */ /* 0x000ff000000018ac */
[----:B---3--:R-:W-:Y:S08]  /*5bb0*/  HMMA.16816.F32 R12, R20, R16, R12 ;  /* 0x00000010140c723c */ /* 0x008ff0000000180c */
[----:B------:R-:W-:Y:S08]  /*5bc0*/  HMMA.16816.F32 R200, R208, R214, R200 ;  /* 0x000000d6d0c8723c */ /* 0x000ff000000018c8 */
[----:B------:R-:W-:Y:S01]  /*5bd0*/  HMMA.16816.F32 R24, R20, R18, R24 ;  /* 0x000000121418723c */ /* 0x000fe20000001818 */
[----:B------:R-:W2:Y:S07]  /*5be0*/  LDSM.16.M88.4 R16, [R223+UR5+0x17000] ;  /* 0x01700005df10783b */ /* 0x000eae0008000200 */
[C---:B------:R-:W-:Y:S01]  /*5bf0*/  HMMA.16816.F32 R212, R188.reuse, R184, R180 ;  /* 0x000000b8bcd4723c */ /* 0x040fe200000018b4 */
[----:B------:R-:W3:Y:S07]  /*5c00*/  LDSM.16.M88.4 R180, [R221+0x16800] ;  /* 0x01680000ddb4783b */ /* 0x000eee0000000200 */
[----:B------:R-:W-:Y:S08]  /*5c10*/  HMMA.16816.F32 R176, R188, R186, R176 ;  /* 0x000000babcb0723c */ /* 0x000ff000000018b0 */
[C---:B-1----:R-:W-:Y:S08]  /*5c20*/  HMMA.16816.F32 R12, R8.reuse, R4, R12 ;  /* 0x00000004080c723c */ /* 0x042ff0000000180c */
[----:B------:R-:W-:Y:S01]  /*5c30*/  HMMA.16816.F32 R24, R8, R6, R24 ;  /* 0x000000060818723c */ /* 0x000fe20000001818 */
[----:B------:R-:W1:Y:S07]  /*5c40*/  LDSM.16.M88.4 R4, [R220+0x17000] ;  /* 0x01700000dc04783b */ /* 0x000e6e0000000200 */
[C---:B------:R-:W-:Y:S03]  /*5c50*/  HMMA.16816.F32 R212, R32.reuse, R28, R212 ;  /* 0x0000001c20d4723c */ /* 0x040fe600000018d4 */
[----:B------:R-:W-:Y:S01]  /*5c60*/  FMUL.FTZ R12, R12, UR4 ;  /* 0x000000040c0c7c20 */ /* 0x000fe20008410000 */
[----:B------:R-:W-:Y:S01]  /*5c70*/  FMUL.FTZ R185, R13, UR4 ;  /* 0x000000040db97c20 */ /* 0x000fe20008410000 */
[----:B------:R-:W-:Y:S01]  /*5c80*/  FMUL.FTZ R186, R14, UR4 ;  /* 0x000000040eba7c20 */ /* 0x000fe20008410000 */
[----:B------:R-:W-:Y:S01]  /*5c90*/  FMUL.FTZ R187, R15, UR4 ;  /* 0x000000040fbb7c20 */ /* 0x000fe20008410000 */
[----:B------:R4:W5:Y:S01]  /*5ca0*/  MUFU.TANH R184, R12 ;  /* 0x0000000c00b87308 */ /* 0x0009620000002400 */
[----:B------:R-:W-:Y:S01]  /*5cb0*/  HMMA.16816.F32 R176, R32, R30, R176 ;  /* 0x0000001e20b0723c */ /* 0x000fe200000018b0 */
[----:B------:R-:W5:Y:S02]  /*5cc0*/  LDSM.16.M88.4 R28, [R223+UR5+0x17800] ;  /* 0x01780005df1c783b */ /* 0x000f640008000200 */
[----:B------:R-:W-:Y:S01]  /*5cd0*/  FMUL.FTZ R24, R24, UR4 ;  /* 0x0000000418187c20 */ /* 0x000fe20008410000 */
[----:B------:R-:W-:Y:S01]  /*5ce0*/  FMUL.FTZ R25, R25, UR4 ;  /* 0x0000000419197c20 */ /* 0x000fe20008410000 */
[----:B------:R-:W-:Y:S01]  /*5cf0*/  FMUL.FTZ R26, R26, UR4 ;  /* 0x000000041a1a7c20 */ /* 0x000fe20008410000 */
[----:B------:R-:W-:Y:S01]  /*5d00*/  FMUL.FTZ R27, R27, UR4 ;  /* 0x000000041b1b7c20 */ /* 0x000fe20008410000 */
[----:B------:R-:W5:Y:S01]  /*5d10*/  MUFU.TANH R185, R185 ;  /* 0x000000b900b97308 */ /* 0x000f620000002400 */
[C---:B--2---:R-:W-:Y:S07]  /*5d20*/  HMMA.16816.F32 R172, R188.reuse, R16, R172 ;  /* 0x00000010bcac723c */ /* 0x044fee00000018ac */
[----:B------:R-:W2:Y:S01]  /*5d30*/  MUFU.TANH R186, R186 ;  /* 0x000000ba00ba7308 */ /* 0x000ea20000002400 */
[----:B------:R-:W-:Y:S01]  /*5d40*/  HMMA.16816.F32 R200, R188, R18, R200 ;  /* 0x00000012bcc8723c */ /* 0x000fe200000018c8 */
[----:B----4-:R-:W4:Y:S04]  /*5d50*/  LDSM.16.M88.4 R12, [R221+0x17000] ;  /* 0x01700000dd0c783b */ /* 0x010f280000000200 */
[----:B------:R-:W2:Y:S02]  /*5d60*/  LDSM.16.M88.4 R16, [R220+0x17800] ;  /* 0x01780000dc10783b */ /* 0x000ea40000000200 */
[----:B------:R-:W2:Y:S01]  /*5d70*/  MUFU.TANH R187, R187 ;  /* 0x000000bb00bb7308 */ /* 0x000ea20000002400 */
[C---:B------:R-:W-:Y:S07]  /*5d80*/  HMMA.16816.F32 R196, R208.reuse, R204, R196 ;  /* 0x000000ccd0c4723c */ /* 0x040fee00000018c4 */
[----:B------:R-:W2:Y:S01]  /*5d90*/  MUFU.TANH R24, R24 ;  /* 0x0000001800187308 */ /* 0x000ea20000002400 */
[----:B------:R-:W-:Y:S01]  /*5da0*/  HMMA.16816.F32 R192, R208, R206, R192 ;  /* 0x000000ced0c0723c */ /* 0x000fe200000018c0 */
[----:B------:R-:W2:Y:S06]  /*5db0*/  LDSM.16.M88.4 R204, [R224+0x16800] ;  /* 0x01680000e0cc783b */ /* 0x000eac0000000200 */
[----:B------:R-:W-:Y:S01]  /*5dc0*/  MUFU.TANH R25, R25 ;  /* 0x0000001900197308 */ /* 0x000fe20000002400 */
[C---:B---3--:R-:W-:Y:S07]  /*5dd0*/  HMMA.16816.F32 R212, R20.reuse, R180, R212 ;  /* 0x000000b414d4723c */ /* 0x048fee00000018d4 */
[----:B------:R-:W3:Y:S01]  /*5de0*/  MUFU.TANH R26, R26 ;  /* 0x0000001a001a7308 */ /* 0x000ee20000002400 */
[----:B------:R-:W-:Y:S07]  /*5df0*/  HMMA.16816.F32 R176, R20, R182, R176 ;  /* 0x000000b614b0723c */ /* 0x000fee00000018b0 */
[----:B------:R-:W3:Y:S01]  /*5e00*/  MUFU.TANH R27, R27 ;  /* 0x0000001b001b7308 */ /* 0x000ee20000002400 */
[C---:B-1----:R-:W-:Y:S01]  /*5e10*/  HMMA.16816.F32 R180, R32.reuse, R4, R172 ;  /* 0x0000000420b4723c */ /* 0x042fe200000018ac */
[----:B------:R-:W-:Y:S07]  /*5e20*/  LDSM.16.M88.4 R172, [R224+0x17000] ;  /* 0x01700000e0ac783b */ /* 0x000fee0000000200 */
[----:B------:R-:W-:Y:S01]  /*5e30*/  HMMA.16816.F32 R200, R32, R6, R200 ;  /* 0x0000000620c8723c */ /* 0x000fe200000018c8 */
[----:B------:R-:W1:Y:S07]  /*5e40*/  LDSM.16.M88.4 R4, [R221+0x17800] ;  /* 0x01780000dd04783b */ /* 0x000e6e0000000200 */
[C---:B-----5:R-:W-:Y:S08]  /*5e50*/  HMMA.16816.F32 R196, R188.reuse, R28, R196 ;  /* 0x0000001cbcc4723c */ /* 0x060ff000000018c4 */
[----:B------:R-:W-:Y:S08]  /*5e60*/  HMMA.16816.F32 R192, R188, R30, R192 ;  /* 0x0000001ebcc0723c */ /* 0x000ff000000018c0 */
[C---:B----4-:R-:W-:Y:S08]  /*5e70*/  HMMA.16816.F32 R180, R20.reuse, R12, R180 ;  /* 0x0000000c14b4723c */ /* 0x050ff000000018b4 */
[----:B------:R-:W-:Y:S01]  /*5e80*/  HMMA.16816.F32 R200, R20, R14, R200 ;  /* 0x0000000e14c8723c */ /* 0x000fe200000018c8 */
[----:B------:R-:W4:Y:S01]  /*5e90*/  LDSM.16.M88.4 R12, [R224+0x17800] ;  /* 0x01780000e00c783b */ /* 0x000f220000000200 */
[----:B------:R-:W-:-:S06]  /*5ea0*/  DEPBAR.LE SB0, 0x0 ;  /* 0x000080000000791a */ /* 0x000fcc0000000000 */
[----:B--2---:R-:W-:Y:S01]  /*5eb0*/  HMMA.16816.F32 R196, R32, R16, R196 ;  /* 0x0000001020c4723c */ /* 0x004fe200000018c4 */
[----:B------:R-:W-:-:S05]  /*5ec0*/  VIADD R17, R222, 0xffffff80 ;  /* 0xffffff80de117836 */ /* 0x000fca0000000000 */
[C---:B------:R-:W-:Y:S02]  /*5ed0*/  ISETP.GE.AND P3, PT, R17.reuse, R171, PT ;  /* 0x000000ab1100720c */ /* 0x040fe40003f66270 */
[----:B------:R-:W-:Y:S01]  /*5ee0*/  HMMA.16816.F32 R192, R32, R18, R192 ;  /* 0x0000001220c0723c */ /* 0x000fe200000018c0 */
[----:B------:R-:W-:Y:S02]  /*5ef0*/  ISETP.GE.AND P4, PT, R17, R170, PT ;  /* 0x000000aa1100720c */ /* 0x000fe40003f86270 */
[----:B------:R-:W-:-:S05]  /*5f00*/  FSEL R18, R184, -INF , !P3 ;  /* 0xff800000b8127808 */ /* 0x000fca0005800000 */
[C---:B------:R-:W-:Y:S08]  /*5f10*/  HMMA.16816.F32 R212, R8.reuse, R204, R212 ;  /* 0x000000cc08d4723c */ /* 0x040ff000000018d4 */
[----:B------:R-:W-:Y:S08]  /*5f20*/  HMMA.16816.F32 R176, R8, R206, R176 ;  /* 0x000000ce08b0723c */ /* 0x000ff000000018b0 */
[----:B-1----:R-:W-:Y:S01]  /*5f30*/  HMMA.16816.F32 R196, R20, R4, R196 ;  /* 0x0000000414c4723c */ /* 0x002fe200000018c4 */
[----:B------:R-:W-:-:S02]  /*5f40*/  VIADD R4, R222, 0xffffff81 ;  /* 0xffffff81de047836 */ /* 0x000fc40000000000 */
[----:B------:R-:W-:Y:S01]  /*5f50*/  FMUL.FTZ R204, R212, UR4 ;  /* 0x00000004d4cc7c20 */ /* 0x000fe20008410000 */
[----:B------:R-:W-:Y:S01]  /*5f60*/  FMUL.FTZ R207, R215, UR4 ;  /* 0x00000004d7cf7c20 */ /* 0x000fe20008410000 */
[----:B------:R-:W-:Y:S01]  /*5f70*/  FMUL.FTZ R205, R213, UR4 ;  /* 0x00000004d5cd7c20 */ /* 0x000fe20008410000 */
[-C--:B------:R-:W-:Y:S01]  /*5f80*/  ISETP.GE.AND P2, PT, R4, R171.reuse, PT ;  /* 0x000000ab0400720c */ /* 0x080fe20003f46270 */
[----:B------:R-:W-:Y:S01]  /*5f90*/  FMUL.FTZ R206, R214, UR4 ;  /* 0x00000004d6ce7c20 */ /* 0x000fe20008410000 */
[----:B------:R-:W-:Y:S01]  /*5fa0*/  HMMA.16816.F32 R180, R8, R172, R180 ;  /* 0x000000ac08b4723c */ /* 0x000fe200000018b4 */
[-C--:B------:R-:W-:Y:S01]  /*5fb0*/  ISETP.GE.AND P1, PT, R4, R170.reuse, PT ;  /* 0x000000aa0400720c */ /* 0x080fe20003f26270 */
[----:B------:R-:W-:Y:S01]  /*5fc0*/  MUFU.TANH R204, R204 ;  /* 0x000000cc00cc7308 */ /* 0x000fe20000002400 */
[----:B------:R-:W-:Y:S01]  /*5fd0*/  FMUL.FTZ R28, R176, UR4 ;  /* 0x00000004b01c7c20 */ /* 0x000fe20008410000 */
[C---:B------:R-:W-:Y:S02]  /*5fe0*/  VIADD R4, R222.reuse, 0xffffff88 ;  /* 0xffffff88de047836 */ /* 0x040fe40000000000 */
[----:B------:R-:W-:Y:S01]  /*5ff0*/  FMUL.FTZ R16, R179, UR4 ;  /* 0x00000004b3107c20 */ /* 0x000fe20008410000 */
[----:B------:R-:W-:Y:S01]  /*6000*/  VIADD R5, R222, 0xffffff89 ;  /* 0xffffff89de057836 */ /* 0x000fe20000000000 */
[----:B------:R-:W-:Y:S01]  /*6010*/  FSEL R32, R185, -INF , !P2 ;  /* 0xff800000b9207808 */ /* 0x000fe20005000000 */
[----:B------:R-:W-:Y:S01]  /*6020*/  HMMA.16816.F32 R192, R20, R6, R192 ;  /* 0x0000000614c0723c */ /* 0x000fe200000018c0 */
[CC--:B------:R-:W-:Y:S01]  /*6030*/  ISETP.GE.AND P5, PT, R4.reuse, R171.reuse, PT ;  /* 0x000000ab0400720c */ /* 0x0c0fe20003fa6270 */
[----:B------:R-:W1:Y:S01]  /*6040*/  MUFU.TANH R207, R207 ;  /* 0x000000cf00cf7308 */ /* 0x000e620000002400 */
[-C--:B------:R-:W-:Y:S01]  /*6050*/  ISETP.GE.AND P3, PT, R4, R170.reuse, PT ;  /* 0x000000aa0400720c */ /* 0x080fe20003f66270 */
[----:B------:R-:W-:Y:S01]  /*6060*/  FMUL.FTZ R29, R177, UR4 ;  /* 0x00000004b11d7c20 */ /* 0x000fe20008410000 */
[----:B------:R-:W-:Y:S01]  /*6070*/  FSEL R4, R186, -INF , !P4 ;  /* 0xff800000ba047808 */ /* 0x000fe20006000000 */
[----:B------:R-:W-:Y:S01]  /*6080*/  FMUL.FTZ R176, R178, UR4 ;  /* 0x00000004b2b07c20 */ /* 0x000fe20008410000 */
[CC--:B------:R-:W-:Y:S01]  /*6090*/  ISETP.GE.AND P4, PT, R5.reuse, R171.reuse, PT ;  /* 0x000000ab0500720c */ /* 0x0c0fe20003f86270 */
[C---:B------:R-:W-:Y:S01]  /*60a0*/  HMMA.16816.F32 R200, R8.reuse, R174, R200 ;  /* 0x000000ae08c8723c */ /* 0x040fe200000018c8 */
[-C--:B------:R-:W-:Y:S01]  /*60b0*/  ISETP.GE.AND P2, PT, R5, R170.reuse, PT ;  /* 0x000000aa0500720c */ /* 0x080fe20003f46270 */
[----:B------:R-:W-:Y:S01]  /*60c0*/  MUFU.TANH R28, R28 ;  /* 0x0000001c001c7308 */ /* 0x000fe20000002400 */
[----:B------:R-:W-:Y:S01]  /*60d0*/  FMUL.FTZ R180, R180, UR4 ;  /* 0x00000004b4b47c20 */ /* 0x000fe20008410000 */
[----:B------:R-:W-:Y:S01]  /*60e0*/  VIADD R5, R222, 0xffffff91 ;  /* 0xffffff91de057836 */ /* 0x000fe20000000000 */
[----:B------:R-:W-:Y:S01]  /*60f0*/  FSEL R30, R187, -INF , !P1 ;  /* 0xff800000bb1e7808 */ /* 0x000fe20004800000 */
[----:B------:R-:W-:Y:S01]  /*6100*/  FMUL.FTZ R182, R182, UR4 ;  /* 0x00000004b6b67c20 */ /* 0x000fe20008410000 */
[----:B------:R-:W-:Y:S01]  /*6110*/  FSEL R24, R24, -INF , !P5 ;  /* 0xff80000018187808 */ /* 0x000fe20006800000 */
[C---:B----4-:R-:W-:Y:S01]  /*6120*/  HMMA.16816.F32 R196, R8.reuse, R12, R196 ;  /* 0x0000000c08c4723c */ /* 0x050fe200000018c4 */
[----:B------:R-:W-:Y:S01]  /*6130*/  VIADD R12, R222, 0xffffff90 ;  /* 0xffffff90de0c7836 */ /* 0x000fe20000000000 */
[----:B------:R-:W2:Y:S01]  /*6140*/  MUFU.TANH R205, R205 ;  /* 0x000000cd00cd7308 */ /* 0x000ea20000002400 */
[----:B---3--:R-:W-:Y:S01]  /*6150*/  FSEL R26, R26, -INF , !P3 ;  /* 0xff8000001a1a7808 */ /* 0x008fe20005800000 */
[----:B------:R-:W-:Y:S01]  /*6160*/  FMUL.FTZ R183, R183, UR4 ;  /* 0x00000004b7b77c20 */ /* 0x000fe20008410000 */
[-C--:B------:R-:W-:Y:S01]  /*6170*/  ISETP.GE.AND P3, PT, R5, R171.reuse, PT ;  /* 0x000000ab0500720c */ /* 0x080fe20003f66270 */
[----:B------:R-:W-:Y:S01]  /*6180*/  FMUL.FTZ R181, R181, UR4 ;  /* 0x00000004b5b57c20 */ /* 0x000fe20008410000 */
[C---:B------:R-:W-:Y:S01]  /*6190*/  ISETP.GE.AND P1, PT, R12.reuse, R171, PT ;  /* 0x000000ab0c00720c */ /* 0x040fe20003f26270 */
[----:B------:R-:W-:Y:S01]  /*61a0*/  HMMA.16816.F32 R192, R8, R14, R192 ;  /* 0x0000000e08c0723c */ /* 0x000fe200000018c0 */
[-C--:B------:R-:W-:Y:S01]  /*61b0*/  ISETP.GE.AND P5, PT, R12, R170.reuse, PT ;  /* 0x000000aa0c00720c */ /* 0x080fe20003fa6270 */
[----:B------:R-:W3:Y:S01]  /*61c0*/  MUFU.TANH R206, R206 ;  /* 0x000000ce00ce7308 */ /* 0x000ee20000002400 */
[----:B------:R-:W-:Y:S01]  /*61d0*/  FSEL R12, R25, -INF , !P4 ;  /* 0xff800000190c7808 */ /* 0x000fe20006000000 */
[----:B------:R-:W-:Y:S01]  /*61e0*/  FMUL.FTZ R200, R200, UR4 ;  /* 0x00000004c8c87c20 */ /* 0x000fe20008410000 */
[----:B------:R-:W-:Y:S01]  /*61f0*/  ISETP.GE.AND P4, PT, R5, R170, PT ;  /* 0x000000aa0500720c */ /* 0x000fe20003f86270 */
[----:B------:R-:W-:-:S02]  /*6200*/  VIADD R5, R222, 0xffffff98 ;  /* 0xffffff98de057836 */ /* 0x000fc40000000000 */
[----:B------:R-:W-:Y:S01]  /*6210*/  FMUL.FTZ R186, R202, UR4 ;  /* 0x00000004caba7c20 */ /* 0x000fe20008410000 */
[----:B------:R-:W-:Y:S01]  /*6220*/  FSEL R6, R27, -INF , !P2 ;  /* 0xff8000001b067808 */ /* 0x000fe20005000000 */
[----:B------:R-:W-:Y:S01]  /*6230*/  FMUL.FTZ R201, R201, UR4 ;  /* 0x00000004c9c97c20 */ /* 0x000fe20008410000 */
[----:B------:R-:W4:Y:S01]  /*6240*/  MUFU.TANH R16, R16 ;  /* 0x0000001000107308 */ /* 0x000f220000002400 */
[-C--:B------:R-:W-:Y:S01]  /*6250*/  ISETP.GE.AND P2, PT, R5, R171.reuse, PT ;  /* 0x000000ab0500720c */ /* 0x080fe20003f46270 */
[----:B------:R-:W-:Y:S01]  /*6260*/  FMUL.FTZ R184, R203, UR4 ;  /* 0x00000004cbb87c20 */ /* 0x000fe20008410000 */
[----:B------:R-:W-:Y:S02]  /*6270*/  VIADD R7, R222, 0xffffff99 ;  /* 0xffffff99de077836 */ /* 0x000fe40000000000 */
[----:B------:R-:W-:Y:S01]  /*6280*/  FMUL.FTZ R196, R196, UR4 ;  /* 0x00000004c4c47c20 */ /* 0x000fe20008410000 */
[----:B-1----:R-:W-:Y:S01]  /*6290*/  FSEL R172, R207, -INF , !P4 ;  /* 0xff800000cfac7808 */ /* 0x002fe20006000000 */
[----:B------:R-:W-:Y:S01]  /*62a0*/  FMUL.FTZ R198, R198, UR4 ;  /* 0x00000004c6c67c20 */ /* 0x000fe20008410000 */
[----:B--2---:R-:W-:Y:S01]  /*62b0*/  FSEL R202, R205, -INF , !P3 ;  /* 0xff800000cdca7808 */ /* 0x004fe20005800000 */
[----:B------:R1:W-:Y:S01]  /*62c0*/  MUFU.TANH R244, R180 ;  /* 0x000000b400f47308 */ /* 0x0003e20000002400 */
[----:B------:R-:W-:Y:S01]  /*62d0*/  ISETP.GE.AND P3, PT, R7, R170, PT ;  /* 0x000000aa0700720c */ /* 0x000fe20003f66270 */
[----:B------:R-:W-:Y:S01]  /*62e0*/  FMUL.FTZ R192, R192, UR4 ;  /* 0x00000004c0c07c20 */ /* 0x000fe20008410000 */
[----:B---3--:R-:W-:Y:S01]  /*62f0*/  FSEL R178, R206, -INF , !P5 ;  /* 0xff800000ceb27808 */ /* 0x008fe20006800000 */
[----:B------:R-:W-:Y:S01]  /*6300*/  FMUL.FTZ R197, R197, UR4 ;  /* 0x00000004c5c57c20 */ /* 0x000fe20008410000 */
[----:B------:R-:W-:Y:S01]  /*6310*/  ISETP.GE.AND P5, PT, R7, R171, PT ;  /* 0x000000ab0700720c */ /* 0x000fe20003fa6270 */
[----:B------:R-:W-:-:S02]  /*6320*/  VIADD R7, R222, 0xffffffa1 ;  /* 0xffffffa1de077836 */ /* 0x000fc40000000000 */
[----:B------:R-:W-:Y:S01]  /*6330*/  FMUL.FTZ R193, R193, UR4 ;  /* 0x00000004c1c17c20 */ /* 0x000fe20008410000 */
[----:B------:R-:W2:Y:S01]  /*6340*/  MUFU.TANH R29, R29 ;  /* 0x0000001d001d7308 */ /* 0x000ea20000002400 */
[----:B------:R-:W-:Y:S01]  /*6350*/  FMNMX3.FTZ R9, R164, R18, R32, !PT ;  /* 0x00000012a4097276 */ /* 0x000fe20007810020 */
[----:B------:R-:W-:Y:S01]  /*6360*/  FMUL.FTZ R199, R199, UR4 ;  /* 0x00000004c7c77c20 */ /* 0x000fe20008410000 */
[----:B----4-:R-:W-:Y:S01]  /*6370*/  FSEL R174, R16, -INF , !P3 ;  /* 0xff80000010ae7808 */ /* 0x010fe20005800000 */
[----:B------:R-:W-:Y:S01]  /*6380*/  FMUL.FTZ R194, R194, UR4 ;  /* 0x00000004c2c27c20 */ /* 0x000fe20008410000 */
[----:B------:R-:W-:Y:S01]  /*6390*/  FMNMX3.FTZ R9, R9, R24, R12, !PT ;  /* 0x0000001809097276 */ /* 0x000fe2000781000c */
[----:B------:R-:W-:Y:S02]  /*63a0*/  FMUL.FTZ R195, R195, UR4 ;  /* 0x00000004c3c37c20 */ /* 0x000fe40008410000 */
[----:B------:R-:W3:Y:S01]  /*63b0*/  MUFU.TANH R176, R176 ;  /* 0x000000b000b07308 */ /* 0x000ee20000002400 */
[----:B-1----:R-:W-:-:S07]  /*63c0*/  FSEL R180, R28, -INF , !P2 ;  /* 0xff8000001cb47808 */ /* 0x002fce0005000000 */
[----:B------:R1:W-:Y:S01]  /*63d0*/  MUFU.TANH R190, R182 ;  /* 0x000000b600be7308 */ /* 0x0003e20000002400 */
[----:B--2---:R-:W-:Y:S02]  /*63e0*/  FSEL R206, R29, -INF , !P5 ;  /* 0xff8000001dce7808 */ /* 0x004fe40006800000 */
[----:B------:R-:W-:-:S05]  /*63f0*/  ISETP.GE.AND P5, PT, R7, R170, PT ;  /* 0x000000aa0700720c */ /* 0x000fca0003fa6270 */
[----:B------:R-:W2:Y:S08]  /*6400*/  MUFU.TANH R188, R183 ;  /* 0x000000b700bc7308 */ /* 0x000eb00000002400 */
[----:B------:R-:W4:Y:S01]  /*6410*/  MUFU.TANH R242, R200 ;  /* 0x000000c800f27308 */ /* 0x000f220000002400 */
[----:B-1----:R-:W-:Y:S02]  /*6420*/  FSEL R182, R204, -INF , !P1 ;  /* 0xff800000ccb67808 */ /* 0x002fe40004800000 */
[----:B------:R-:W-:Y:S01]  /*6430*/  ISETP.GE.AND P1, PT, R5, R170, PT ;  /* 0x000000aa0500720c */ /* 0x000fe20003f26270 */
[----:B------:R-:W-:Y:S01]  /*6440*/  VIADD R5, R222, 0xffffffa0 ;  /* 0xffffffa0de057836 */ /* 0x000fe20000000000 */
[----:B------:R-:W-:-:S03]  /*6450*/  FMNMX3.FTZ R9, R9, R182, R202, !PT ;  /* 0x000000b609097276 */ /* 0x000fc600078100ca */
[----:B------:R-:W1:Y:S01]  /*6460*/  MUFU.TANH R246, R181 ;  /* 0x000000b500f67308 */ /* 0x000e620000002400 */
[----:B---3--:R-:W-:Y:S02]  /*6470*/  FSEL R176, R176, -INF , !P1 ;  /* 0xff800000b0b07808 */ /* 0x008fe40004800000 */
[CC--:B------:R-:W-:Y:S02]  /*6480*/  ISETP.GE.AND P4, PT, R5.reuse, R171.reuse, PT ;  /* 0x000000ab0500720c */ /* 0x0c0fe40003f86270 */
[----:B------:R-:W-:Y:S01]  /*6490*/  ISETP.GE.AND P2, PT, R5, R170, PT ;  /* 0x000000aa0500720c */ /* 0x000fe20003f46270 */
[----:B------:R-:W-:Y:S01]  /*64a0*/  VIADD R5, R222, 0xffffffa8 ;  /* 0xffffffa8de057836 */ /* 0x000fe20000000000 */
[----:B------:R-:W-:Y:S01]  /*64b0*/  FSEL R244, R244, -INF , !P4 ;  /* 0xff800000f4f47808 */ /* 0x000fe20006000000 */
[----:B------:R-:W3:Y:S01]  /*64c0*/  MUFU.TANH R240, R201 ;  /* 0x000000c900f07308 */ /* 0x000ee20000002400 */
[-C--:B------:R-:W-:Y:S01]  /*64d0*/  ISETP.GE.AND P1, PT, R7, R171.reuse, PT ;  /* 0x000000ab0700720c */ /* 0x080fe20003f26270 */
[----:B------:R-:W-:Y:S01]  /*64e0*/  VIADD R7, R222, 0xffffffa9 ;  /* 0xffffffa9de077836 */ /* 0x000fe20000000000 */
[----:B------:R-:W-:-:S02]  /*64f0*/  ISETP.GE.AND P3, PT, R5, R171, PT ;  /* 0x000000ab0500720c */ /* 0x000fc40003f66270 */
[-C--:B------:R-:W-:Y:S01]  /*6500*/  ISETP.GE.AND P4, PT, R5, R170.reuse, PT ;  /* 0x000000aa0500720c */ /* 0x080fe20003f86270 */
[----:B------:R-:W-:Y:S01]  /*6510*/  VIADD R5, R222, 0xffffffb0 ;  /* 0xffffffb0de057836 */ /* 0x000fe20000000000 */
[----:B--2---:R-:W-:Y:S01]  /*6520*/  FSEL R188, R188, -INF , !P5 ;  /* 0xff800000bcbc7808 */ /* 0x004fe20006800000 */
[----:B------:R-:W2:Y:S01]  /*6530*/  MUFU.TANH R186, R186 ;  /* 0x000000ba00ba7308 */ /* 0x000ea20000002400 */
[----:B----4-:R-:W-:Y:S02]  /*6540*/  FSEL R242, R242, -INF , !P3 ;  /* 0xff800000f2f27808 */ /* 0x010fe40005800000 */
[----:B------:R-:W-:Y:S02]  /*6550*/  FSEL R190, R190, -INF , !P2 ;  /* 0xff800000bebe7808 */ /* 0x000fe40005000000 */
[CC--:B------:R-:W-:Y:S02]  /*6560*/  ISETP.GE.AND P5, PT, R5.reuse, R171.reuse, PT ;  /* 0x000000ab0500720c */ /* 0x0c0fe40003fa6270 */
[----:B------:R-:W-:Y:S01]  /*6570*/  ISETP.GE.AND P3, PT, R5, R170, PT ;  /* 0x000000aa0500720c */ /* 0x000fe20003f66270 */
[----:B------:R-:W4:Y:S01]  /*6580*/  MUFU.TANH R184, R184 ;  /* 0x000000b800b87308 */ /* 0x000f220000002400 */
[----:B------:R-:W-:Y:S01]  /*6590*/  ISETP.GE.AND P2, PT, R7, R171, PT ;  /* 0x000000ab0700720c */ /* 0x000fe20003f46270 */
[----:B------:R-:W-:Y:S01]  /*65a0*/  VIADD R5, R222, 0xffffffb1 ;  /* 0xffffffb1de057836 */ /* 0x000fe20000000000 */
[----:B-1----:R-:W-:-:S02]  /*65b0*/  FSEL R246, R246, -INF , !P1 ;  /* 0xff800000f6f67808 */ /* 0x002fc40004800000 */
[-C--:B------:R-:W-:Y:S01]  /*65c0*/  ISETP.GE.AND P1, PT, R7, R170.reuse, PT ;  /* 0x000000aa0700720c */ /* 0x080fe20003f26270 */
[----:B------:R-:W-:Y:S01]  /*65d0*/  VIADD R7, R222, 0xffffffb8 ;  /* 0xffffffb8de077836 */ /* 0x000fe20000000000 */
[----:B---3--:R-:W-:Y:S01]  /*65e0*/  FSEL R240, R240, -INF , !P2 ;  /* 0xff800000f0f07808 */ /* 0x008fe20005000000 */
[----:B------:R-:W1:Y:S01]  /*65f0*/  MUFU.TANH R236, R196 ;  /* 0x000000c400ec7308 */ /* 0x000e620000002400 */
[C---:B------:R-:W-:Y:S01]  /*6600*/  ISETP.GE.AND P2, PT, R5.reuse, R170, PT ;  /* 0x000000aa0500720c */ /* 0x040fe20003f46270 */
[----:B------:R-:W-:Y:S01]  /*6610*/  VIADD R222, R222, 0xffffffb9 ;  /* 0xffffffb9dede7836 */ /* 0x000fe20000000000 */
[----:B--2---:R-:W-:Y:S02]  /*6620*/  FSEL R186, R186, -INF , !P4 ;  /* 0xff800000baba7808 */ /* 0x004fe40006000000 */
[----:B------:R-:W-:Y:S02]  /*6630*/  ISETP.GE.AND P4, PT, R5, R171, PT ;  /* 0x000000ab0500720c */ /* 0x000fe40003f86270 */
[----:B------:R-:W-:Y:S01]  /*6640*/  FMNMX3.FTZ R9, R9, R180, R206, !PT ;  /* 0x000000b409097276 */ /* 0x000fe200078100ce */
[----:B------:R-:W2:Y:S01]  /*6650*/  MUFU.TANH R224, R192 ;  /* 0x000000c000e07308 */ /* 0x000ea20000002400 */
[----:B----4-:R-:W-:-:S02]  /*6660*/  FSEL R184, R184, -INF , !P1 ;  /* 0xff800000b8b87808 */ /* 0x010fc40004800000 */
[----:B------:R-:W-:Y:S02]  /*6670*/  ISETP.GE.AND P1, PT, R7, R171, PT ;  /* 0x000000ab0700720c */ /* 0x000fe40003f26270 */
[----:B------:R-:W-:-:S03]  /*6680*/  FMNMX3.FTZ R9, R9, R244, R246, !PT ;  /* 0x000000f409097276 */ /* 0x000fc600078100f6 */
[----:B------:R-:W3:Y:S01]  /*6690*/  MUFU.TANH R218, R198 ;  /* 0x000000c600da7308 */ /* 0x000ee20000002400 */
[----:B-1----:R-:W-:Y:S02]  /*66a0*/  FSEL R236, R236, -INF , !P5 ;  /* 0xff800000ecec7808 */ /* 0x002fe40006800000 */
[----:B------:R-:W-:Y:S02]  /*66b0*/  ISETP.GE.AND P5, PT, R7, R170, PT ;  /* 0x000000aa0700720c */ /* 0x000fe40003fa6270 */
[----:B------:R-:W-:-:S03]  /*66c0*/  FMNMX3.FTZ R7, R3, R4, R30, !PT ;  /* 0x0000000403077276 */ /* 0x000fc6000781001e */
[----:B------:R-:W1:Y:S01]  /*66d0*/  MUFU.TANH R238, R197 ;  /* 0x000000c500ee7308 */ /* 0x000e620000002400 */
[----:B------:R-:W-:Y:S02]  /*66e0*/  FMNMX3.FTZ R9, R9, R242, R240, !PT ;  /* 0x000000f209097276 */ /* 0x000fe400078100f0 */
[----:B------:R-:W-:Y:S02]  /*66f0*/  FMNMX3.FTZ R7, R7, R26, R6, !PT ;  /* 0x0000001a07077276 */ /* 0x000fe40007810006 */
[----:B--2---:R-:W-:Y:S02]  /*6700*/  FSEL R224, R224, -INF , !P1 ;  /* 0xff800000e0e07808 */ /* 0x004fe40004800000 */
[----:B------:R-:W-:Y:S01]  /*6710*/  ISETP.GE.U32.AND P1, PT, R2, 0x3, PT ;  /* 0x000000030200780c */ /* 0x000fe20003f26070 */
[----:B------:R-:W2:Y:S01]  /*6720*/  MUFU.TANH R5, R193 ;  /* 0x000000c100057308 */ /* 0x000ea20000002400 */
[----:B------:R-:W-:Y:S02]  /*6730*/  FMNMX3.FTZ R7, R7, R178, R172, !PT ;  /* 0x000000b207077276 */ /* 0x000fe400078100ac */
[----:B---3--:R-:W-:Y:S01]  /*6740*/  FSEL R218, R218, -INF , !P3 ;  /* 0xff800000dada7808 */ /* 0x008fe20005800000 */
[----:B------:R-:W-:Y:S01]  /*6750*/  BAR.SYNC.DEFER_BLOCKING 0x0 ;  /* 0x0000000000007b1d */ /* 0x000fe20000010000 */
[----:B------:R-:W-:-:S02]  /*6760*/  ISETP.GE.AND P3, PT, R222, R171, PT ;  /* 0x000000abde00720c */ /* 0x000fc40003f66270 */
[----:B------:R-:W-:-:S03]  /*6770*/  FMNMX3.FTZ R7, R7, R176, R174, !PT ;  /* 0x000000b007077276 */ /* 0x000fc600078100ae */
[----:B------:R-:W3:Y:S01]  /*6780*/  MUFU.TANH R216, R199 ;  /* 0x000000c700d87308 */ /* 0x000ee20000002400 */
[----:B-1----:R-:W-:Y:S02]  /*6790*/  FSEL R238, R238, -INF , !P4 ;  /* 0xff800000eeee7808 */ /* 0x002fe40006000000 */
[----:B------:R-:W-:-:S05]  /*67a0*/  ISETP.GE.AND P4, PT, R222, R170, PT ;  /* 0x000000aade00720c */ /* 0x000fca0003f86270 */
[----:B------:R1:W4:Y:S01]  /*67b0*/  MUFU.TANH R214, R194 ;  /* 0x000000c200d67308 */ /* 0x0003220000002400 */
[----:B--2---:R-:W-:Y:S02]  /*67c0*/  FSEL R222, R5, -INF , !P3 ;  /* 0xff80000005de7808 */ /* 0x004fe40005800000 */
[----:B------:R-:W-:Y:S02]  /*67d0*/  FMNMX3.FTZ R5, R7, R190, R188, !PT ;  /* 0x000000be07057276 */ /* 0x000fe400078100bc */
[----:B------:R-:W-:Y:S02]  /*67e0*/  FMNMX3.FTZ R7, R9, R236, R238, !PT ;  /* 0x000000ec09077276 */ /* 0x000fe400078100ee */
[----:B------:R-:W-:Y:S01]  /*67f0*/  FMNMX3.FTZ R5, R5, R186, R184, !PT ;  /* 0x000000ba05057276 */ /* 0x000fe200078100b8 */
[----:B------:R1:W2:Y:S01]  /*6800*/  MUFU.TANH R212, R195 ;  /* 0x000000c300d47308 */ /* 0x0002a20000002400 */
[----:B------:R-:W-:Y:S02]  /*6810*/  FMNMX3.FTZ R7, R7, R224, R222, !PT ;  /* 0x000000e007077276 */ /* 0x000fe400078100de */
[----:B---3--:R-:W-:Y:S01]  /*6820*/  FSEL R216, R216, -INF , !P2 ;  /* 0xff800000d8d87808 */ /* 0x008fe20005000000 */
        /* <DEDUP_REMOVED lines=24> */
.L_x_887:
[----:B----4-:R-:W-:Y:S01]  /*69b0*/  FSEL R214, R214, -INF , !P5 ;  /* 0xff800000d6d67808 */ /* 0x010fe20006800000 */
[----:B---3--:R-:W3:Y:S01]  /*69c0*/  SHFL.BFLY PT, R8, R7, 0x2, 0x1f ;  /* 0x0c401f0007087f89 */ /* 0x008ee200000e0000 */
[----:B--2---:R-:W-:Y:S01]  /*69d0*/  FSEL R212, R212, -INF , !P4 ;  /* 0xff800000d4d47808 */ /* 0x004fe20006000000 */
[----:B------:R-:W2:Y:S01]  /*69e0*/  LDCU UR4, c[0x0][0x45c] ;  /* 0x00008b80ff0477ac */ /* 0x000ea20008000800 */
[----:B------:R-:W-:Y:S01]  /*69f0*/  FMNMX3.FTZ R5, R5, R218, R216, !PT ;  /* 0x000000da05057276 */ /* 0x000fe200078100d8 */
[----:B------:R-:W4:Y:S01]  /*6a00*/  S2UR UR6, SR_CgaCtaId ;  /* 0x00000000000679c3 */ /* 0x000f220000008800 */
[----:B------:R-:W-:Y:S01]  /*6a10*/  MOV R200, 0x20 ;  /* 0x0000002000c87802 */ /* 0x000fe20000000f00 */
[----:B------:R-:W-:Y:S01]  /*6a20*/  UMOV UR5, 0x400 ;  /* 0x0000040000057882 */ /* 0x000fe20000000000 */
[----:B------:R-:W-:Y:S02]  /*6a30*/  FMNMX3.FTZ R10, R5, R214, R212, !PT ;  /* 0x000000d6050a7276 */ /* 0x000fe400078100d4 */
[----:B------:R-:W-:-:S03]  /*6a40*/  SEL R200, R200, 0xffffffe0, !P0 ;  /* 0xffffffe0c8c87807 */ /* 0x000fc60004000000 */
[----:B------:R-:W5:Y:S01]  /*6a50*/  SHFL.BFLY PT, R5, R10, 0x2, 0x1f ;  /* 0x0c401f000a057f89 */ /* 0x000f6200000e0000 */
[----:B---3--:R-:W-:Y:S01]  /*6a60*/  FMNMX.FTZ R8, R7, R8, !PT ;  /* 0x0000000807087209 */ /* 0x008fe20007810000 */
[----:B----4-:R-:W-:-:S04]  /*6a70*/  ULEA UR5, UR6, UR5, 0x18 ;  /* 0x0000000506057291 */ /* 0x010fc8000f8ec0ff */
[----:B------:R-:W3:Y:S02]  /*6a80*/  SHFL.BFLY PT, R221, R8, 0x1, 0x1f ;  /* 0x0c201f0008dd7f89 */ /* 0x000ee400000e0000 */
[----:B------:R-:W-:Y:S02]  /*6a90*/  LEA R169, R169, UR5, 0x1 ;  /* 0x00000005a9a97c11 */ /* 0x000fe4000f8e08ff */
[----:B-----5:R-:W-:Y:S02]  /*6aa0*/  FMNMX.FTZ R5, R10, R5, !PT ;  /* 0x000000050a057209 */ /* 0x020fe40007810000 */
[----:B------:R-:W-:Y:S02]  /*6ab0*/  IADD3 R210, PT, PT, R200, R169, RZ ;  /* 0x000000a9c8d27210 */ /* 0x000fe40007ffe0ff */
[C---:B------:R-:W-:Y:S01]  /*6ac0*/  IADD3 R16, PT, PT, R169.reuse, 0x18000, RZ ;  /* 0x00018000a9107810 */ /* 0x040fe20007ffe0ff */
[----:B------:R-:W4:Y:S01]  /*6ad0*/  SHFL.BFLY PT, R220, R5, 0x1, 0x1f ;  /* 0x0c201f0005dc7f89 */ /* 0x000f2200000e0000 */
[----:B------:R-:W-:-:S02]  /*6ae0*/  IADD3 R209, PT, PT, R169, 0x18040, RZ ;  /* 0x00018040a9d17810 */ /* 0x000fc40007ffe0ff */
[----:B------:R-:W-:Y:S01]  /*6af0*/  @P6 IADD3 R209, PT, PT, R16, -0x40, RZ ;  /* 0xffffffc010d16810 */ /* 0x000fe20007ffe0ff */
[----:B------:R-:W-:Y:S03]  /*6b00*/  LDSM.16.MT88.4 R20, [R210+0x18000] ;  /* 0x01800000d214783b */ /* 0x000fe60000004200 */
[----:B------:R-:W-:Y:S02]  /*6b10*/  IADD3 R200, PT, PT, R200, R209, RZ ;  /* 0x000000d1c8c87210 */ /* 0x000fe40007ffe0ff */
[----:B---3--:R-:W-:-:S04]  /*6b20*/  FMNMX.FTZ R221, R8, R221, !PT ;  /* 0x000000dd08dd7209 */ /* 0x008fc80007810000 */
[C---:B------:R-:W-:Y:S01]  /*6b30*/  FSETP.NEU.FTZ.AND P3, PT, R221.reuse, -INF , PT ;  /* 0xff800000dd00780b */ /* 0x040fe20003f7d000 */
[----:B--2---:R-:W-:-:S05]  /*6b40*/  FMUL.FTZ R213, R221, UR4 ;  /* 0x00000004ddd57c20 */ /* 0x004fca0008410000 */
[----:B------:R-:W-:Y:S02]  /*6b50*/  FSEL R213, R213, RZ, P3 ;  /* 0x000000ffd5d57208 */ /* 0x000fe40001800000 */
[----:B----4-:R-:W-:Y:S02]  /*6b60*/  FMNMX.FTZ R220, R5, R220, !PT ;  /* 0x000000dc05dc7209 */ /* 0x010fe40007810000 */
[----:B------:R-:W-:Y:S01]  /*6b70*/  FSEL R5, R221, RZ, P3 ;  /* 0x000000ffdd057208 */ /* 0x000fe20001800000 */
[--C-:B------:R-:W-:Y:S01]  /*6b80*/  FFMA.FTZ R192, R32, UR4, -R213.reuse ;  /* 0x0000000420c07c23 */ /* 0x100fe200080108d5 */
[C---:B------:R-:W-:Y:S01]  /*6b90*/  FSETP.NEU.FTZ.AND P2, PT, R220.reuse, -INF , PT ;  /* 0xff800000dc00780b */ /* 0x040fe20003f5d000 */
[----:B------:R-:W-:Y:S01]  /*6ba0*/  FMUL.FTZ R211, R220, UR4 ;  /* 0x00000004dcd37c20 */ /* 0x000fe20008410000 */
[----:B-1----:R-:W-:Y:S01]  /*6bb0*/  FFMA.FTZ R194, R18, UR4, -R213 ;  /* 0x0000000412c27c23 */ /* 0x002fe200080108d5 */
[----:B------:R-:W-:Y:S01]  /*6bc0*/  FADD.FTZ R5, R164, -R5 ;  /* 0x80000005a4057221 */ /* 0x000fe20000010000 */
[--C-:B------:R-:W-:Y:S01]  /*6bd0*/  FFMA.FTZ R198, R24, UR4, -R213.reuse ;  /* 0x0000000418c67c23 */ /* 0x100fe200080108d5 */
[--C-:B------:R-:W-:Y:S01]  /*6be0*/  FFMA.FTZ R195, R12, UR4, -R213.reuse ;  /* 0x000000040cc37c23 */ /* 0x100fe200080108d5 */
[----:B------:R-:W-:Y:S01]  /*6bf0*/  FSEL R211, R211, RZ, P2 ;  /* 0x000000ffd3d37208 */ /* 0x000fe20001000000 */
[----:B------:R-:W-:Y:S01]  /*6c00*/  FMUL.FTZ R199, R5, UR4 ;  /* 0x0000000405c77c20 */ /* 0x000fe20008410000 */
[----:B------:R-:W-:Y:S01]  /*6c10*/  MUFU.EX2 R194, R194 ;  /* 0x000000c200c27308 */ /* 0x000fe20000000800 */
[----:B------:R-:W-:Y:S01]  /*6c20*/  LDSM.16.MT88.4 R12, [R169+0x18000] ;  /* 0x01800000a90c783b */ /* 0x000fe20000004200 */
[----:B------:R-:W-:Y:S01]  /*6c30*/  FFMA.FTZ R203, R202, UR4, -R213 ;  /* 0x00000004cacb7c23 */ /* 0x000fe200080108d5 */
[--C-:B------:R-:W-:Y:S01]  /*6c40*/  FFMA.FTZ R196, R4, UR4, -R211.reuse ;  /* 0x0000000404c47c23 */ /* 0x100fe200080108d3 */
[----:B------:R-:W-:Y:S01]  /*6c50*/  FSEL R4, R220, RZ, P2 ;  /* 0x000000ffdc047208 */ /* 0x000fe20001000000 */
[----:B------:R-:W1:Y:S01]  /*6c60*/  MUFU.EX2 R199, R199 ;  /* 0x000000c700c77308 */ /* 0x000e620000000800 */
[--C-:B------:R-:W-:Y:S01]  /*6c70*/  FFMA.FTZ R193, R30, UR4, -R211.reuse ;  /* 0x000000041ec17c23 */ /* 0x100fe200080108d3 */
[--C-:B------:R-:W-:Y:S01]  /*6c80*/  FFMA.FTZ R26, R26, UR4, -R211.reuse ;  /* 0x000000041a1a7c23 */ /* 0x100fe200080108d3 */
[----:B------:R-:W2:Y:S01]  /*6c90*/  LDSM.16.MT88.4 R28, [R209] ;  /* 0x00000000d11c783b */ /* 0x000ea20000004200 */
[----:B------:R-:W-:Y:S01]  /*6ca0*/  FADD.FTZ R4, R3, -R4 ;  /* 0x8000000403047221 */ /* 0x000fe20000010000 */
[----:B------:R-:W-:Y:S01]  /*6cb0*/  FFMA.FTZ R8, R6, UR4, -R211 ;  /* 0x0000000406087c23 */ /* 0x000fe200080108d3 */
[----:B------:R-:W-:Y:S01]  /*6cc0*/  MUFU.EX2 R164, R26 ;  /* 0x0000001a00a47308 */ /* 0x000fe20000000800 */
[--C-:B------:R-:W-:Y:S01]  /*6cd0*/  FFMA.FTZ R201, R206, UR4, -R213.reuse ;  /* 0x00000004cec97c23 */ /* 0x100fe200080108d5 */
[----:B------:R-:W-:Y:S01]  /*6ce0*/  FMUL.FTZ R197, R4, UR4 ;  /* 0x0000000404c57c20 */ /* 0x000fe20008410000 */
[--C-:B------:R-:W-:Y:S01]  /*6cf0*/  FFMA.FTZ R204, R182, UR4, -R213.reuse ;  /* 0x00000004b6cc7c23 */ /* 0x100fe200080108d5 */
[----:B------:R-:W3:Y:S01]  /*6d00*/  MUFU.EX2 R192, R192 ;  /* 0x000000c000c07308 */ /* 0x000ee20000000800 */
[----:B------:R-:W-:Y:S01]  /*6d10*/  FFMA.FTZ R202, R180, UR4, -R213 ;  /* 0x00000004b4ca7c23 */ /* 0x000fe200080108d5 */
[--C-:B------:R-:W-:Y:S01]  /*6d20*/  FFMA.FTZ R208, R178, UR4, -R211.reuse ;  /* 0x00000004b2d07c23 */ /* 0x100fe200080108d3 */
[--C-:B------:R-:W-:Y:S01]  /*6d30*/  FFMA.FTZ R207, R172, UR4, -R211.reuse ;  /* 0x00000004accf7c23 */ /* 0x100fe200080108d3 */
[----:B------:R-:W4:Y:S01]  /*6d40*/  MUFU.EX2 R197, R197 ;  /* 0x000000c500c57308 */ /* 0x000f220000000800 */
[-C--:B-1----:R-:W-:Y:S01]  /*6d50*/  FMUL.FTZ R32, R136, R199.reuse ;  /* 0x000000c788207220 */ /* 0x082fe20000410000 */
[-C--:B------:R-:W-:Y:S01]  /*6d60*/  FMUL.FTZ R33, R137, R199.reuse ;  /* 0x000000c789217220 */ /* 0x080fe20000410000 */
[-C--:B------:R-:W-:Y:S01]  /*6d70*/  FMUL.FTZ R24, R144, R199.reuse ;  /* 0x000000c790187220 */ /* 0x080fe20000410000 */
[----:B------:R-:W-:Y:S01]  /*6d80*/  MUFU.EX2 R198, R198 ;  /* 0x000000c600c67308 */ /* 0x000fe20000000800 */
[-C--:B------:R-:W-:Y:S01]  /*6d90*/  FMUL.FTZ R25, R145, R199.reuse ;  /* 0x000000c791197220 */ /* 0x080fe20000410000 */
[-C--:B------:R-:W-:Y:S01]  /*6da0*/  FMUL.FTZ R44, R44, R199.reuse ;  /* 0x000000c72c2c7220 */ /* 0x080fe20000410000 */
[-C--:B------:R-:W-:Y:S01]  /*6db0*/  FMUL.FTZ R45, R45, R199.reuse ;  /* 0x000000c72d2d7220 */ /* 0x080fe20000410000 */
[----:B------:R-:W1:Y:S01]  /*6dc0*/  MUFU.EX2 R195, R195 ;  /* 0x000000c300c37308 */ /* 0x000e620000000800 */
[-C--:B------:R-:W-:Y:S01]  /*6dd0*/  FMUL.FTZ R48, R48, R199.reuse ;  /* 0x000000c730307220 */ /* 0x080fe20000410000 */
[----:B---3--:R-:W-:Y:S01]  /*6de0*/  F2FP.F16.F32.PACK_AB R4, R192, R194 ;  /* 0x000000c2c004723e */ /* 0x008fe200000000ff */
[-C--:B------:R-:W-:Y:S01]  /*6df0*/  FMUL.FTZ R49, R49, R199.reuse ;  /* 0x000000c731317220 */ /* 0x080fe20000410000 */
[----:B------:R-:W-:Y:S01]  /*6e00*/  MUFU.EX2 R196, R196 ;  /* 0x000000c400c47308 */ /* 0x000fe20000000800 */
[----:B------:R-:W-:Y:S01]  /*6e10*/  FMUL.FTZ R140, R140, R199 ;  /* 0x000000c78c8c7220 */ /* 0x000fe20000410000 */
[-C--:B----4-:R-:W-:Y:S01]  /*6e20*/  FMUL.FTZ R34, R138, R197.reuse ;  /* 0x000000c58a227220 */ /* 0x090fe20000410000 */
[-C--:B------:R-:W-:Y:S01]  /*6e30*/  FMUL.FTZ R35, R139, R197.reuse ;  /* 0x000000c58b237220 */ /* 0x080fe20000410000 */
[----:B------:R-:W3:Y:S01]  /*6e40*/  MUFU.EX2 R193, R193 ;  /* 0x000000c100c17308 */ /* 0x000ee20000000800 */
[----:B------:R-:W4:Y:S01]  /*6e50*/  LDSM.16.MT88.4 R136, [R210+0x1a000] ;  /* 0x01a00000d288783b */ /* 0x000f220000004200 */
[-C--:B------:R-:W-:Y:S01]  /*6e60*/  FMUL.FTZ R26, R146, R197.reuse ;  /* 0x000000c5921a7220 */ /* 0x080fe20000410000 */
[-C--:B------:R-:W-:Y:S01]  /*6e70*/  FMUL.FTZ R27, R147, R197.reuse ;  /* 0x000000c5931b7220 */ /* 0x080fe20000410000 */
[----:B------:R-:W5:Y:S01]  /*6e80*/  MUFU.EX2 R3, R8 ;  /* 0x0000000800037308 */ /* 0x000f620000000800 */
[----:B------:R-:W4:Y:S01]  /*6e90*/  LDSM.16.MT88.4 R144, [R209+0x2000] ;  /* 0x00200000d190783b */ /* 0x000f220000004200 */
[----:B-1----:R-:W-:Y:S01]  /*6ea0*/  F2FP.F16.F32.PACK_AB R6, R195, R198 ;  /* 0x000000c6c306723e */ /* 0x002fe200000000ff */
[-C--:B------:R-:W-:Y:S01]  /*6eb0*/  FMUL.FTZ R46, R46, R197.reuse ;  /* 0x000000c52e2e7220 */ /* 0x080fe20000410000 */
[-C--:B------:R-:W-:Y:S01]  /*6ec0*/  FMUL.FTZ R47, R47, R197.reuse ;  /* 0x000000c52f2f7220 */ /* 0x080fe20000410000 */
[-C--:B------:R-:W-:Y:S01]  /*6ed0*/  FMUL.FTZ R50, R50, R197.reuse ;  /* 0x000000c532327220 */ /* 0x080fe20000410000 */
[----:B------:R-:W-:Y:S01]  /*6ee0*/  FMUL.FTZ R51, R51, R197 ;  /* 0x000000c533337220 */ /* 0x000fe20000410000 */
[----:B------:R-:W-:Y:S01]  /*6ef0*/  FMUL.FTZ R141, R141, R199 ;  /* 0x000000c78d8d7220 */ /* 0x000fe20000410000 */
[-C--:B------:R-:W-:Y:S01]  /*6f00*/  FMUL.FTZ R142, R142, R197.reuse ;  /* 0x000000c58e8e7220 */ /* 0x080fe20000410000 */
[----:B------:R-:W-:Y:S01]  /*6f10*/  FMUL.FTZ R143, R143, R197 ;  /* 0x000000c58f8f7220 */ /* 0x000fe20000410000 */
[----:B---3--:R-:W-:Y:S01]  /*6f20*/  F2FP.F16.F32.PACK_AB R5, R193, R196 ;  /* 0x000000c4c105723e */ /* 0x008fe200000000ff */
[-C--:B------:R-:W-:Y:S01]  /*6f30*/  FMUL.FTZ R52, R52, R199.reuse ;  /* 0x000000c734347220 */ /* 0x080fe20000410000 */
[----:B------:R-:W-:Y:S01]  /*6f40*/  FMUL.FTZ R53, R53, R199 ;  /* 0x000000c735357220 */ /* 0x000fe20000410000 */
[-C--:B------:R-:W-:Y:S01]  /*6f50*/  FMUL.FTZ R54, R54, R197.reuse ;  /* 0x000000c536367220 */ /* 0x080fe20000410000 */
[----:B-----5:R-:W-:Y:S01]  /*6f60*/  F2FP.F16.F32.PACK_AB R7, R3, R164 ;  /* 0x000000a40307723e */ /* 0x020fe200000000ff */
        /* <DEDUP_REMOVED lines=15> */
[----:B------:R-:W1:Y:S01]  /*7060*/  LDSM.16.MT88.4 R140, [R200+0x2000] ;  /* 0x00200000c88c783b */ /* 0x000e620000004200 */
        /* <DEDUP_REMOVED lines=15> */
[----:B------:R-:W2:Y:S01]  /*7160*/  LDSM.16.MT88.4 R136, [R169+0x1c000] ;  /* 0x01c00000a988783b */ /* 0x000ea20000004200 */
[----:B------:R-:W-:Y:S01]  /*7170*/  FMUL.FTZ R77, R77, R199 ;  /* 0x000000c74d4d7220 */ /* 0x000fe20000410000 */
[-C--:B------:R-:W-:Y:S01]  /*7180*/  FMUL.FTZ R78, R78, R197.reuse ;  /* 0x000000c54e4e7220 */ /* 0x080fe20000410000 */
[----:B------:R-:W-:Y:S01]  /*7190*/  FMUL.FTZ R79, R79, R197 ;  /* 0x000000c54f4f7220 */ /* 0x000fe20000410000 */
[----:B------:R-:W-:Y:S01]  /*71a0*/  LDSM.16.MT88.4 R152, [R200] ;  /* 0x00000000c898783b */ /* 0x000fe20000004200 */
        /* <DEDUP_REMOVED lines=11> */
[----:B------:R-:W3:Y:S01]  /*7260*/  LDSM.16.MT88.4 R144, [R210+0x1c000] ;  /* 0x01c00000d290783b */ /* 0x000ee20000004200 */
[----:B------:R-:W-:Y:S01]  /*7270*/  FMUL.FTZ R97, R97, R199 ;  /* 0x000000c761617220 */ /* 0x000fe20000410000 */
        /* <DEDUP_REMOVED lines=15> */
[----:B------:R-:W-:Y:S01]  /*7370*/  LDSM.16.MT88.4 R140, [R209+0x4000] ;  /* 0x00400000d18c783b */ /* 0x000fe20000004200 */
        /* <DEDUP_REMOVED lines=22> */
[C---:B---3--:R-:W-:Y:S01]  /*74e0*/  HMMA.16816.F32 R76, R4.reuse, R144, R76 ;  /* 0x00000090044c723c */ /* 0x048fe2000000184c */
[-C--:B------:R-:W-:Y:S01]  /*74f0*/  FMUL.FTZ R122, R122, R197.reuse ;  /* 0x000000c57a7a7220 */ /* 0x080fe20000410000 */
[----:B------:R-:W-:Y:S01]  /*7500*/  FMUL.FTZ R123, R123, R197 ;  /* 0x000000c57b7b7220 */ /* 0x000fe20000410000 */
[--C-:B------:R-:W-:Y:S01]  /*7510*/  FFMA.FTZ R206, R176, UR4, -R211.reuse ;  /* 0x00000004b0ce7c23 */ /* 0x100fe200080108d3 */
[----:B------:R-:W-:Y:S01]  /*7520*/  FFMA.FTZ R205, R174, UR4, -R211 ;  /* 0x00000004aecd7c23 */ /* 0x000fe200080108d3 */
[----:B------:R-:W-:Y:S01]  /*7530*/  MUFU.EX2 R204, R204 ;  /* 0x000000cc00cc7308 */ /* 0x000fe20000000800 */
[-C--:B------:R-:W-:Y:S01]  /*7540*/  FMUL.FTZ R8, R160, R199.reuse ;  /* 0x000000c7a0087220 */ /* 0x080fe20000410000 */
[----:B------:R-:W-:Y:S01]  /*7550*/  FMUL.FTZ R9, R161, R199 ;  /* 0x000000c7a1097220 */ /* 0x000fe20000410000 */
[C---:B------:R-:W-:Y:S01]  /*7560*/  HMMA.16816.F32 R80, R4.reuse, R146, R80 ;  /* 0x000000920450723c */ /* 0x040fe20000001850 */
[----:B------:R-:W2:Y:S01]  /*7570*/  LDSM.16.MT88.4 R144, [R169+0x1e000] ;  /* 0x01e00000a990783b */ /* 0x000ea20000004200 */
[----:B------:R-:W3:Y:S01]  /*7580*/  MUFU.EX2 R203, R203 ;  /* 0x000000cb00cb7308 */ /* 0x000ee20000000800 */
[-C--:B------:R-:W-:Y:S01]  /*7590*/  FMUL.FTZ R10, R162, R197.reuse ;  /* 0x000000c5a20a7220 */ /* 0x080fe20000410000 */
[----:B------:R-:W-:Y:S01]  /*75a0*/  FMUL.FTZ R11, R163, R197 ;  /* 0x000000c5a30b7220 */ /* 0x000fe20000410000 */
[-C--:B------:R-:W-:Y:S01]  /*75b0*/  FMUL.FTZ R156, R156, R199.reuse ;  /* 0x000000c79c9c7220 */ /* 0x080fe20000410000 */
[----:B------:R-:W-:Y:S01]  /*75c0*/  MUFU.EX2 R202, R202 ;  /* 0x000000ca00ca7308 */ /* 0x000fe20000000800 */
[----:B------:R-:W-:Y:S01]  /*75d0*/  FMUL.FTZ R157, R157, R199 ;  /* 0x000000c79d9d7220 */ /* 0x000fe20000410000 */
[C---:B------:R-:W-:Y:S01]  /*75e0*/  HMMA.16816.F32 R16, R4.reuse, R20, R16 ;  /* 0x000000140410723c */ /* 0x040fe20000001810 */
[-C--:B------:R-:W-:Y:S01]  /*75f0*/  FMUL.FTZ R158, R158, R197.reuse ;  /* 0x000000c59e9e7220 */ /* 0x080fe20000410000 */
[----:B------:R-:W-:Y:S01]  /*7600*/  MUFU.EX2 R201, R201 ;  /* 0x000000c900c97308 */ /* 0x000fe20000000800 */
[----:B------:R-:W-:Y:S01]  /*7610*/  FMUL.FTZ R159, R159, R197 ;  /* 0x000000c59f9f7220 */ /* 0x000fe20000410000 */
[-C--:B------:R-:W-:Y:S01]  /*7620*/  FMUL.FTZ R36, R36, R199.reuse ;  /* 0x000000c724247220 */ /* 0x080fe20000410000 */
[----:B------:R-:W-:Y:S01]  /*7630*/  FMUL.FTZ R37, R37, R199 ;  /* 0x000000c725257220 */ /* 0x000fe20000410000 */
[----:B------:R-:W-:Y:S01]  /*7640*/  MUFU.EX2 R208, R208 ;  /* 0x000000d000d07308 */ /* 0x000fe20000000800 */
[-C--:B------:R-:W-:Y:S01]  /*7650*/  FMUL.FTZ R38, R38, R197.reuse ;  /* 0x000000c526267220 */ /* 0x080fe20000410000 */
[C---:B------:R-:W-:Y:S01]  /*7660*/  HMMA.16816.F32 R20, R4.reuse, R22, R148 ;  /* 0x000000160414723c */ /* 0x040fe20000001894 */
[----:B------:R-:W-:Y:S01]  /*7670*/  LDSM.16.MT88.4 R148, [R169+0x1a000] ;  /* 0x01a00000a994783b */ /* 0x000fe20000004200 */
[----:B------:R-:W4:Y:S01]  /*7680*/  MUFU.EX2 R207, R207 ;  /* 0x000000cf00cf7308 */ /* 0x000f220000000800 */
[----:B------:R-:W-:Y:S01]  /*7690*/  FMUL.FTZ R39, R39, R197 ;  /* 0x000000c527277220 */ /* 0x000fe20000410000 */
[-C--:B------:R-:W-:Y:S01]  /*76a0*/  FMUL.FTZ R40, R40, R199.reuse ;  /* 0x000000c728287220 */ /* 0x080fe20000410000 */
[----:B------:R-:W-:Y:S01]  /*76b0*/  FMUL.FTZ R41, R41, R199 ;  /* 0x000000c729297220 */ /* 0x000fe20000410000 */
[----:B------:R-:W-:Y:S01]  /*76c0*/  MUFU.EX2 R206, R206 ;  /* 0x000000ce00ce7308 */ /* 0x000fe20000000800 */
[-C--:B------:R-:W-:Y:S01]  /*76d0*/  FMUL.FTZ R42, R42, R197.reuse ;  /* 0x000000c52a2a7220 */ /* 0x080fe20000410000 */
[C---:B------:R-:W-:Y:S01]  /*76e0*/  HMMA.16816.F32 R32, R4.reuse, R152, R32 ;  /* 0x000000980420723c */ /* 0x040fe20000001820 */
[----:B------:R-:W-:Y:S01]  /*76f0*/  FMUL.FTZ R43, R43, R197 ;  /* 0x000000c52b2b7220 */ /* 0x000fe20000410000 */
[----:B------:R-:W5:Y:S01]  /*7700*/  MUFU.EX2 R205, R205 ;  /* 0x000000cd00cd7308 */ /* 0x000f620000000800 */
        /* <DEDUP_REMOVED lines=19> */
[----:B------:R-:W-:Y:S01]  /*7840*/  LDSM.16.MT88.4 R180, [R169+0x1a800] ;  /* 0x01a80000a9b4783b */ /* 0x000fe20000004200 */
[--C-:B------:R-:W-:Y:S01]  /*7850*/  FFMA.FTZ R215, R244, UR4, -R213.reuse ;  /* 0x00000004f4d77c23 */ /* 0x100fe200080108d5 */
[C---:B------:R-:W-:Y:S01]  /*7860*/  HMMA.16816.F32 R132, R4.reuse, R154, R132 ;  /* 0x0000009a0484723c */ /* 0x040fe20000001884 */
[----:B------:R-:W-:Y:S01]  /*7870*/  FFMA.FTZ R217, R240, UR4, -R213 ;  /* 0x00000004f0d97c23 */ /* 0x000fe200080108d5 */
[----:B------:R-:W-:Y:S01]  /*7880*/  LDSM.16.MT88.4 R152, [R200+0x6000] ;  /* 0x00600000c898783b */ /* 0x000fe20000004200 */
[--C-:B------:R-:W-:Y:S01]  /*7890*/  FFMA.FTZ R219, R188, UR4, -R211.reuse ;  /* 0x00000004bcdb7c23 */ /* 0x100fe200080108d3 */
[--C-:B------:R-:W-:Y:S01]  /*78a0*/  FFMA.FTZ R223, R186, UR4, -R211.reuse ;  /* 0x00000004badf7c23 */ /* 0x100fe200080108d3 */
[----:B------:R-:W-:Y:S01]  /*78b0*/  FFMA.FTZ R244, R184, UR4, -R211 ;  /* 0x00000004b8f47c23 */ /* 0x000fe200080108d3 */
[----:B------:R-:W-:Y:S01]  /*78c0*/  LDSM.16.MT88.4 R176, [R210+0x1a800] ;  /* 0x01a80000d2b0783b */ /* 0x000fe20000004200 */
[----:B------:R-:W-:Y:S01]  /*78d0*/  MUFU.EX2 R215, R215 ;  /* 0x000000d700d77308 */ /* 0x000fe20000000800 */
[C---:B------:R-:W-:Y:S01]  /*78e0*/  HMMA.16816.F32 R84, R4.reuse, R140, R84 ;  /* 0x0000008c0454723c */ /* 0x040fe20000001854 */
[----:B------:R-:W-:Y:S01]  /*78f0*/  FFMA.FTZ R199, R237, R199, R194 ;  /* 0x000000c7edc77223 */ /* 0x000fe200000100c2 */
[----:B------:R-:W-:Y:S01]  /*7900*/  LDSM.16.MT88.4 R172, [R209+0x2800] ;  /* 0x00280000d1ac783b */ /* 0x000fe20000004200 */
[----:B------:R-:W-:Y:S01]  /*7910*/  MUFU.EX2 R217, R217 ;  /* 0x000000d900d97308 */ /* 0x000fe20000000800 */
[----:B------:R-:W-:Y:S01]  /*7920*/  FFMA.FTZ R196, R235, R197, R196 ;  /* 0x000000c5ebc47223 */ /* 0x000fe200000100c4 */
[----:B------:R-:W-:Y:S01]  /*7930*/  FADD.FTZ R199, R192, R199 ;  /* 0x000000c7c0c77221 */ /* 0x000fe20000010000 */
[----:B------:R-:W-:Y:S01]  /*7940*/  LDSM.16.MT88.4 R160, [R169+0x1c800] ;  /* 0x01c80000a9a0783b */ /* 0x000fe20000004200 */
[----:B------:R-:W-:Y:S01]  /*7950*/  MUFU.EX2 R219, R219 ;  /* 0x000000db00db7308 */ /* 0x000fe20000000800 */
[C---:B------:R-:W-:Y:S01]  /*7960*/  HMMA.16816.F32 R88, R4.reuse, R142, R88 ;  /* 0x0000008e0458723c */ /* 0x040fe20000001858 */
[----:B------:R-:W-:Y:S01]  /*7970*/  FADD.FTZ R193, R193, R196 ;  /* 0x000000c4c1c17221 */ /* 0x000fe20000010000 */
[----:B------:R-:W3:Y:S01]  /*7980*/  LDSM.16.MT88.4 R140, [R210+0x1e000] ;  /* 0x01e00000d28c783b */ /* 0x000ee20000004200 */
[----:B------:R-:W-:Y:S01]  /*7990*/  MUFU.EX2 R223, R223 ;  /* 0x000000df00df7308 */ /* 0x000fe20000000800 */
[----:B------:R-:W-:Y:S01]  /*79a0*/  FADD.FTZ R198, R198, R199 ;  /* 0x000000c7c6c67221 */ /* 0x000fe20000010000 */
[----:B------:R-:W-:Y:S01]  /*79b0*/  FADD.FTZ R164, R164, R193 ;  /* 0x000000c1a4a47221 */ /* 0x000fe20000010000 */
[----:B------:R-:W-:Y:S01]  /*79c0*/  LDSM.16.MT88.4 R184, [R200+0x1000] ;  /* 0x00100000c8b8783b */ /* 0x000fe20000004200 */
[----:B------:R-:W-:Y:S01]  /*79d0*/  MUFU.EX2 R244, R244 ;  /* 0x000000f400f47308 */ /* 0x000fe20000000800 */
[----:B--2---:R-:W-:Y:S01]  /*79e0*/  HMMA.16816.F32 R100, R4, R144, R100 ;  /* 0x000000900464723c */ /* 0x004fe20000001864 */
[----:B------:R-:W-:Y:S01]  /*79f0*/  FADD.FTZ R195, R195, R198 ;  /* 0x000000c6c3c37221 */ /* 0x000fe20000010000 */
[----:B------:R-:W-:Y:S01]  /*7a00*/  FADD.FTZ R3, R3, R164 ;  /* 0x000000a403037221 */ /* 0x000fe20000010000 */
[----:B------:R-:W-:-:S05]  /*7a10*/  MOV R164, R221 ;  /* 0x000000dd00a47202 */ /* 0x000fca0000000f00 */
        /* <DEDUP_REMOVED lines=10> */
[----:B------:R-:W1:Y:S07]  /*7ac0*/  LDSM.16.MT88.4 R148, [R169+0x18800] ;  /* 0x01880000a994783b */ /* 0x000e6e0000004200 */
[C---:B---3--:R-:W-:Y:S08]  /*7ad0*/  HMMA.16816.F32 R108, R4.reuse, R140, R108 ;  /* 0x0000008c046c723c */ /* 0x048ff0000000186c */
[C---:B------:R-:W-:Y:S01]  /*7ae0*/  HMMA.16816.F32 R112, R4.reuse, R142, R112 ;  /* 0x0000008e0470723c */ /* 0x040fe20000001870 */
[----:B------:R-:W3:Y:S07]  /*7af0*/  LDSM.16.MT88.4 R140, [R209+0x800] ;  /* 0x00080000d18c783b */ /* 0x000eee0000004200 */
[C---:B------:R-:W-:Y:S08]  /*7b00*/  HMMA.16816.F32 R124, R4.reuse, R152, R124 ;  /* 0x00000098047c723c */ /* 0x040ff0000000187c */
[----:B------:R-:W-:Y:S01]  /*7b10*/  HMMA.16816.F32 R4, R4, R154, R128 ;  /* 0x0000009a0404723c */ /* 0x000fe20000001880 */
[----:B------:R-:W-:Y:S01]  /*7b20*/  F2FP.F16.F32.PACK_AB R128, R203, R204 ;  /* 0x000000cccb80723e */ /* 0x000fe200000000ff */
[----:B------:R-:W3:Y:S01]  /*7b30*/  LDSM.16.MT88.4 R152, [R200+0x2800] ;  /* 0x00280000c898783b */ /* 0x000ee20000004200 */
[----:B----4-:R-:W-:Y:S01]  /*7b40*/  F2FP.F16.F32.PACK_AB R129, R207, R208 ;  /* 0x000000d0cf81723e */ /* 0x010fe200000000ff */
[----:B------:R-:W-:Y:S01]  /*7b50*/  FADD.FTZ R204, R204, R195 ;  /* 0x000000c3cccc7221 */ /* 0x000fe20000010000 */
[----:B------:R-:W-:Y:S01]  /*7b60*/  F2FP.F16.F32.PACK_AB R130, R201, R202 ;  /* 0x000000cac982723e */ /* 0x000fe200000000ff */
[----:B------:R-:W-:Y:S01]  /*7b70*/  FADD.FTZ R208, R208, R3 ;  /* 0x00000003d0d07221 */ /* 0x000fe20000010000 */
[----:B-----5:R-:W-:Y:S01]  /*7b80*/  F2FP.F16.F32.PACK_AB R131, R205, R206 ;  /* 0x000000cecd83723e */ /* 0x020fe200000000ff */
[----:B------:R-:W-:Y:S01]  /*7b90*/  FADD.FTZ R203, R203, R204 ;  /* 0x000000cccbcb7221 */ /* 0x000fe20000010000 */
[----:B------:R-:W-:Y:S01]  /*7ba0*/  MOV R3, R220 ;  /* 0x000000dc00037202 */ /* 0x000fe20000000f00 */
[----:B------:R-:W-:-:S02]  /*7bb0*/  FADD.FTZ R207, R207, R208 ;  /* 0x000000d0cfcf7221 */ /* 0x000fc40000010000 */
        /* <DEDUP_REMOVED lines=15> */
[----:B------:R-:W3:Y:S07]  /*7cb0*/  LDSM.16.MT88.4 R140, [R169+0x1e800] ;  /* 0x01e80000a98c783b */ /* 0x000eee0000004200 */
        /* <DEDUP_REMOVED lines=8> */
[----:B------:R-:W2:Y:S07]  /*7d40*/  LDSM.16.MT88.4 R156, [R169+0x19000] ;  /* 0x01900000a99c783b */ /* 0x000eae0000004200 */
[C---:B-1----:R-:W-:Y:S01]  /*7d50*/  HMMA.16816.F32 R108, R128.reuse, R136, R108 ;  /* 0x00000088806c723c */ /* 0x042fe2000000186c */
[----:B------:R-:W-:Y:S01]  /*7d60*/  FFMA.FTZ R136, R246, UR4, -R213 ;  /* 0x00000004f6887c23 */ /* 0x000fe200080108d5 */
[----:B------:R-:W-:Y:S01]  /*7d70*/  FFMA.FTZ R246, R190, UR4, -R211 ;  /* 0x00000004bef67c23 */ /* 0x000fe200080108d3 */
[----:B------:R-:W-:Y:S01]  /*7d80*/  FFMA.FTZ R137, R242, UR4, -R213 ;  /* 0x00000004f2897c23 */ /* 0x000fe200080108d5 */
[----:B------:R-:W-:Y:S01]  /*7d90*/  LDSM.16.MT88.4 R188, [R169+0x1b000] ;  /* 0x01b00000a9bc783b */ /* 0x000fe20000004200 */
[----:B------:R-:W1:Y:S03]  /*7da0*/  MUFU.EX2 R242, R136 ;  /* 0x0000008800f27308 */ /* 0x000e660000000800 */
[C---:B------:R-:W-:Y:S01]  /*7db0*/  HMMA.16816.F32 R36, R128.reuse, R180, R36 ;  /* 0x000000b48024723c */ /* 0x040fe20000001824 */
[----:B------:R5:W-:Y:S04]  /*7dc0*/  MUFU.EX2 R240, R137 ;  /* 0x0000008900f07308 */ /* 0x000be80000000800 */
[----:B------:R-:W1:Y:S03]  /*7dd0*/  MUFU.EX2 R246, R246 ;  /* 0x000000f600f67308 */ /* 0x000e660000000800 */
        /* <DEDUP_REMOVED lines=9> */
[C---:B------:R-:W-:Y:S08]  /*7e70*/  HMMA.16816.F32 R72, R128.reuse, R162, R72 ;  /* 0x000000a28048723c */ /* 0x040ff00000001848 */
[C---:B----4-:R-:W-:Y:S08]  /*7e80*/  HMMA.16816.F32 R84, R128.reuse, R148, R84 ;  /* 0x000000948054723c */ /* 0x050ff00000001854 */
[C---:B------:R-:W-:Y:S01]  /*7e90*/  HMMA.16816.F32 R88, R128.reuse, R150, R88 ;  /* 0x000000968058723c */ /* 0x040fe20000001858 */
[----:B------:R-:W-:Y:S07]  /*7ea0*/  LDSM.16.MT88.4 R148, [R210+0x1d000] ;  /* 0x01d00000d294783b */ /* 0x000fee0000004200 */
[C---:B---3--:R-:W-:Y:S08]  /*7eb0*/  HMMA.16816.F32 R100, R128.reuse, R140, R100 ;  /* 0x0000008c8064723c */ /* 0x048ff00000001864 */
[C---:B------:R-:W-:Y:S01]  /*7ec0*/  HMMA.16816.F32 R104, R128.reuse, R142, R104 ;  /* 0x0000008e8068723c */ /* 0x040fe20000001868 */
[----:B------:R-:W-:Y:S07]  /*7ed0*/  LDSM.16.MT88.4 R140, [R210+0x19000] ;  /* 0x01900000d28c783b */ /* 0x000fee0000004200 */
[C---:B------:R-:W-:Y:S01]  /*7ee0*/  HMMA.16816.F32 R112, R128.reuse, R138, R112 ;  /* 0x0000008a8070723c */ /* 0x040fe20000001870 */
[----:B-----5:R-:W3:Y:S07]  /*7ef0*/  LDSM.16.MT88.4 R136, [R209+0x1000] ;  /* 0x00100000d188783b */ /* 0x020eee0000004200 */
[C---:B------:R-:W-:Y:S08]  /*7f00*/  HMMA.16816.F32 R116, R128.reuse, R152, R116 ;  /* 0x000000988074723c */ /* 0x040ff00000001874 */
[C---:B------:R-:W-:Y:S01]  /*7f10*/  HMMA.16816.F32 R120, R128.reuse, R154, R120 ;  /* 0x0000009a8078723c */ /* 0x040fe20000001878 */
[----:B------:R-:W-:Y:S07]  /*7f20*/  LDSM.16.MT88.4 R152, [R169+0x1d000] ;  /* 0x01d00000a998783b */ /* 0x000fee0000004200 */
[C---:B--2---:R-:W-:Y:S08]  /*7f30*/  HMMA.16816.F32 R124, R128.reuse, R144, R124 ;  /* 0x00000090807c723c */ /* 0x044ff0000000187c */
[----:B------:R-:W-:Y:S01]  /*7f40*/  HMMA.16816.F32 R128, R128, R146, R4 ;  /* 0x000000928080723c */ /* 0x000fe20000001804 */
[----:B-1----:R-:W-:Y:S01]  /*7f50*/  F2FP.F16.F32.PACK_AB R4, R242, R215 ;  /* 0x000000d7f204723e */ /* 0x002fe200000000ff */
        /* <DEDUP_REMOVED lines=10> */
[----:B------:R-:W-:Y:S01]  /*8000*/  LDSM.16.MT88.4 R8, [R210+0x1f000] ;  /* 0x01f00000d208783b */ /* 0x000fe20000004200 */
[----:B------:R-:W-:Y:S01]  /*8010*/  FADD.FTZ R223, R223, R246 ;  /* 0x000000f6dfdf7221 */ /* 0x000fe20000010000 */
[----:B------:R-:W-:-:S03]  /*8020*/  FADD.FTZ R217, R217, R240 ;  /* 0x000000f0d9d97221 */ /* 0x000fc60000010000 */
[----:B------:R-:W-:Y:S02]  /*8030*/  FADD.FTZ R244, R244, R223 ;  /* 0x000000dff4f47221 */ /* 0x000fe40000010000 */
[C---:B------:R-:W-:Y:S01]  /*8040*/  HMMA.16816.F32 R156, R4.reuse, R158, R12 ;  /* 0x0000009e049c723c */ /* 0x040fe2000000180c */
[----:B------:R-:W1:Y:S07]  /*8050*/  LDSM.16.MT88.4 R12, [R169+0x1f000] ;  /* 0x01f00000a90c783b */ /* 0x000e6e0000004200 */
[C---:B---3--:R-:W-:Y:S08]  /*8060*/  HMMA.16816.F32 R24, R4.reuse, R136, R24 ;  /* 0x000000880418723c */ /* 0x048ff00000001818 */
[C---:B------:R-:W-:Y:S08]  /*8070*/  HMMA.16816.F32 R28, R4.reuse, R138, R28 ;  /* 0x0000008a041c723c */ /* 0x040ff0000000181c */
[C---:B------:R-:W-:Y:S08]  /*8080*/  HMMA.16816.F32 R16, R4.reuse, R140, R16 ;  /* 0x0000008c0410723c */ /* 0x040ff00000001810 */
[C---:B------:R-:W-:Y:S01]  /*8090*/  HMMA.16816.F32 R20, R4.reuse, R142, R20 ;  /* 0x0000008e0414723c */ /* 0x040fe20000001814 */
[----:B------:R-:W2:Y:S07]  /*80a0*/  LDSM.16.MT88.4 R140, [R200+0x5000] ;  /* 0x00500000c88c783b */ /* 0x000eae0000004200 */
[----:B------:R-:W-:Y:S01]  /*80b0*/  HMMA.16816.F32 R136, R4, R184, R32 ;  /* 0x000000b80488723c */ /* 0x000fe20000001820 */
[----:B------:R-:W3:Y:S01]  /*80c0*/  LDSM.16.MT88.4 R32, [R209+0x7000] ;  /* 0x00700000d120783b */ /* 0x000ee20000004200 */
[--C-:B------:R-:W-:Y:S01]  /*80d0*/  FFMA.FTZ R184, R236, UR4, -R213.reuse ;  /* 0x00000004ecb87c23 */ /* 0x100fe200080108d5 */
[----:B------:R-:W-:-:S05]  /*80e0*/  FFMA.FTZ R185, R238, UR4, -R213 ;  /* 0x00000004eeb97c23 */ /* 0x000fca00080108d5 */
[C---:B-1----:R-:W-:Y:S01]  /*80f0*/  HMMA.16816.F32 R100, R4.reuse, R12, R100 ;  /* 0x0000000c0464723c */ /* 0x042fe20000001864 */
[----:B------:R-:W-:Y:S04]  /*8100*/  MUFU.EX2 R184, R184 ;  /* 0x000000b800b87308 */ /* 0x000fe80000000800 */
[----:B------:R-:W1:Y:S03]  /*8110*/  MUFU.EX2 R185, R185 ;  /* 0x000000b900b97308 */ /* 0x000e660000000800 */
[C---:B------:R-:W-:Y:S01]  /*8120*/  HMMA.16816.F32 R104, R4.reuse, R14, R104 ;  /* 0x0000000e0468723c */ /* 0x040fe20000001868 */
[----:B------:R-:W4:Y:S07]  /*8130*/  LDSM.16.MT88.4 R12, [R200+0x7000] ;  /* 0x00700000c80c783b */ /* 0x000f2e0000004200 */
[C---:B------:R-:W-:Y:S08]  /*8140*/  HMMA.16816.F32 R108, R4.reuse, R8, R108 ;  /* 0x00000008046c723c */ /* 0x040ff0000000186c */
[C---:B------:R-:W-:Y:S01]  /*8150*/  HMMA.16816.F32 R112, R4.reuse, R10, R112 ;  /* 0x0000000a0470723c */ /* 0x040fe20000001870 */
[----:B------:R-:W5:Y:S07]  /*8160*/  LDSM.16.MT88.4 R8, [R210+0x1f800] ;  /* 0x01f80000d208783b */ /* 0x000f6e0000004200 */
[----:B------:R-:W-:Y:S01]  /*8170*/  HMMA.16816.F32 R132, R4, R186, R132 ;  /* 0x000000ba0484723c */ /* 0x000fe20000001884 */
[--C-:B------:R-:W-:Y:S01]  /*8180*/  FFMA.FTZ R186, R224, UR4, -R213.reuse ;  /* 0x00000004e0ba7c23 */ /* 0x100fe200080108d5 */
[----:B------:R-:W-:-:S05]  /*8190*/  FFMA.FTZ R187, R222, UR4, -R213 ;  /* 0x00000004debb7c23 */ /* 0x000fca00080108d5 */
[----:B------:R-:W-:Y:S01]  /*81a0*/  MUFU.EX2 R186, R186 ;  /* 0x000000ba00ba7308 */ /* 0x000fe20000000800 */
[C---:B------:R-:W-:Y:S01]  /*81b0*/  HMMA.16816.F32 R36, R4.reuse, R188, R36 ;  /* 0x000000bc0424723c */ /* 0x040fe20000001824 */
[--C-:B------:R-:W-:Y:S01]  /*81c0*/  FFMA.FTZ R188, R216, UR4, -R211.reuse ;  /* 0x00000004d8bc7c23 */ /* 0x100fe200080108d3 */
[--C-:B------:R-:W-:Y:S01]  /*81d0*/  FFMA.FTZ R189, R214, UR4, -R211.reuse ;  /* 0x00000004d6bd7c23 */ /* 0x100fe200080108d3 */
[----:B------:R-:W-:Y:S04]  /*81e0*/  MUFU.EX2 R187, R187 ;  /* 0x000000bb00bb7308 */ /* 0x000fe80000000800 */
[----:B------:R-:W-:Y:S01]  /*81f0*/  MUFU.EX2 R188, R188 ;  /* 0x000000bc00bc7308 */ /* 0x000fe20000000800 */
[C---:B------:R-:W-:Y:S01]  /*8200*/  HMMA.16816.F32 R40, R4.reuse, R190, R40 ;  /* 0x000000be0428723c */ /* 0x040fe20000001828 */
[--C-:B------:R-:W-:Y:S01]  /*8210*/  FFMA.FTZ R191, R218, UR4, -R211.reuse ;  /* 0x00000004dabf7c23 */ /* 0x100fe200080108d3 */
[----:B------:R-:W-:Y:S01]  /*8220*/  FFMA.FTZ R190, R212, UR4, -R211 ;  /* 0x00000004d4be7c23 */ /* 0x000fe200080108d3 */
[----:B------:R-:W-:Y:S04]  /*8230*/  MUFU.EX2 R189, R189 ;  /* 0x000000bd00bd7308 */ /* 0x000fe80000000800 */
[----:B------:R-:W5:Y:S01]  /*8240*/  MUFU.EX2 R191, R191 ;  /* 0x000000bf00bf7308 */ /* 0x000f620000000800 */
[C---:B------:R-:W-:Y:S03]  /*8250*/  HMMA.16816.F32 R44, R4.reuse, R180, R44 ;  /* 0x000000b4042c723c */ /* 0x040fe6000000182c */
[----:B------:R-:W5:Y:S05]  /*8260*/  MUFU.EX2 R190, R190 ;  /* 0x000000be00be7308 */ /* 0x000f6a0000000800 */
        /* <DEDUP_REMOVED lines=21> */
[----:B------:R-:W-:Y:S07]  /*83c0*/  LDSM.16.MT88.4 R32, [R200+0x1800] ;  /* 0x00180000c820783b */ /* 0x000fee0000004200 */
[C---:B----4-:R-:W-:Y:S08]  /*83d0*/  HMMA.16816.F32 R124, R4.reuse, R12, R124 ;  /* 0x0000000c047c723c */ /* 0x050ff0000000187c */
[----:B------:R-:W-:Y:S01]  /*83e0*/  HMMA.16816.F32 R128, R4, R14, R128 ;  /* 0x0000000e0480723c */ /* 0x000fe20000001880 */
[----:B-1----:R-:W-:Y:S01]  /*83f0*/  F2FP.F16.F32.PACK_AB R4, R185, R184 ;  /* 0x000000b8b904723e */ /* 0x002fe200000000ff */
[----:B------:R-:W1:Y:S01]  /*8400*/  LDSM.16.MT88.4 R12, [R209+0x3800] ;  /* 0x00380000d10c783b */ /* 0x000e620000004200 */
        /* <DEDUP_REMOVED lines=14> */
[C---:B------:R-:W-:Y:S01]  /*84f0*/  HMMA.16816.F32 R152, R4.reuse, R148, R16 ;  /* 0x000000940498723c */ /* 0x040fe20000001810 */
[----:B------:R-:W-:Y:S07]  /*8500*/  LDSM.16.MT88.4 R16, [R200+0x3800] ;  /* 0x00380000c810783b */ /* 0x000fee0000004200 */
[C---:B------:R-:W-:Y:S08]  /*8510*/  HMMA.16816.F32 R76, R4.reuse, R144, R76 ;  /* 0x00000090044c723c */ /* 0x040ff0000000184c */
[C---:B------:R-:W-:Y:S08]  /*8520*/  HMMA.16816.F32 R80, R4.reuse, R146, R80 ;  /* 0x000000920450723c */ /* 0x040ff00000001850 */
[C---:B------:R-:W-:Y:S01]  /*8530*/  HMMA.16816.F32 R148, R4.reuse, R150, R20 ;  /* 0x000000960494723c */ /* 0x040fe20000001814 */
[----:B------:R-:W-:Y:S07]  /*8540*/  LDSM.16.MT88.4 R20, [R169+0x1b800] ;  /* 0x01b80000a914783b */ /* 0x000fee0000004200 */
[C---:B------:R-:W-:Y:S08]  /*8550*/  HMMA.16816.F32 R44, R4.reuse, R172, R44 ;  /* 0x000000ac042c723c */ /* 0x040ff0000000182c */
[C---:B------:R-:W-:Y:S01]  /*8560*/  HMMA.16816.F32 R48, R4.reuse, R174, R48 ;  /* 0x000000ae0430723c */ /* 0x040fe20000001830 */
[----:B------:R-:W4:Y:S07]  /*8570*/  LDSM.16.MT88.4 R172, [R169+0x19800] ;  /* 0x01980000a9ac783b */ /* 0x000f2e0000004200 */
[C---:B--2---:R-:W-:Y:S01]  /*8580*/  HMMA.16816.F32 R144, R4.reuse, R140, R24 ;  /* 0x0000008c0490723c */ /* 0x044fe20000001818 */
[----:B------:R-:W-:Y:S07]  /*8590*/  LDSM.16.MT88.4 R24, [R169+0x1f800] ;  /* 0x01f80000a918783b */ /* 0x000fee0000004200 */
[C---:B-1----:R-:W-:Y:S08]  /*85a0*/  HMMA.16816.F32 R52, R4.reuse, R12, R52 ;  /* 0x0000000c0434723c */ /* 0x042ff00000001834 */
[C---:B------:R-:W-:Y:S01]  /*85b0*/  HMMA.16816.F32 R56, R4.reuse, R14, R56 ;  /* 0x0000000e0438723c */ /* 0x040fe20000001838 */
[----:B------:R-:W1:Y:S07]  /*85c0*/  LDSM.16.MT88.4 R12, [R200+0x5800] ;  /* 0x00580000c80c783b */ /* 0x000e6e0000004200 */
[C---:B---3--:R-:W-:Y:S08]  /*85d0*/  HMMA.16816.F32 R68, R4.reuse, R8, R68 ;  /* 0x000000080444723c */ /* 0x048ff00000001844 */
[C---:B------:R-:W-:Y:S01]  /*85e0*/  HMMA.16816.F32 R72, R4.reuse, R10, R72 ;  /* 0x0000000a0448723c */ /* 0x040fe20000001848 */
[----:B------:R-:W2:Y:S07]  /*85f0*/  LDSM.16.MT88.4 R8, [R200+0x7800] ;  /* 0x00780000c808783b */ /* 0x000eae0000004200 */
        /* <DEDUP_REMOVED lines=17> */
[C---:B--2---:R-:W-:Y:S08]  /*8710*/  HMMA.16816.F32 R124, R4.reuse, R8, R124 ;  /* 0x00000008047c723c */ /* 0x044ff0000000187c */
        /* <DEDUP_REMOVED lines=10> */
[----:B------:R-:W-:Y:S01]  /*87c0*/  LOP3.LUT R222, R0, 0x400, RZ, 0xc0, !PT ;  /* 0x0000040000de7812 */ /* 0x000fe200078ec0ff */
[----:B------:R-:W-:Y:S01]  /*87d0*/  IMAD.MOV.U32 R223, RZ, RZ, 0x20 ;  /* 0x00000020ffdf7424 */ /* 0x000fe200078e00ff */
[----:B------:R-:W-:Y:S01]  /*87e0*/  LOP3.LUT R165, R165, 0x38, RZ, 0xc0, !PT ;  /* 0x00000038a5a57812 */ /* 0x000fe200078ec0ff */
[----:B------:R-:W2:Y:S01]  /*87f0*/  LDCU UR4, c[0x0][0x50c] ;  /* 0x0000a180ff0477ac */ /* 0x000ea20008000800 */
[----:B------:R-:W-:Y:S02]  /*8800*/  LOP3.LUT R6, R9, 0x7c00, R6, 0xf8, !PT ;  /* 0x00007c0009067812 */ /* 0x000fe400078ef806 */
[----:B------:R-:W-:-:S02]  /*8810*/  LOP3.LUT R9, R165, 0x1c0, R0, 0xf8, !PT ;  /* 0x000001c0a5097812 */ /* 0x000fc400078ef800 */
[----:B------:R-:W-:Y:S01]  /*8820*/  SEL R223, R223, 0xffffffe0, !P0 ;  /* 0xffffffe0dfdf7807 */ /* 0x000fe20004000000 */
        /* <DEDUP_REMOVED lines=24> */
[----:B------:R-:W-:Y:S01]  /*89b0*/  IMAD.IADD R3, R164, 0x1, R223 ;  /* 0x00000001a4037824 */ /* 0x000fe200078e02df */
[----:B------:R-:W-:Y:S02]  /*89c0*/  SEL R8, R8, 0xffffffc0, !P6 ;  /* 0xffffffc008087807 */ /* 0x000fe40007000000 */
[----:B------:R-:W-:Y:S03]  /*89d0*/  LDGSTS.E.BYPASS.LTC128B.128 [R234+0x1c000], desc[UR12][R14.64+0x100] ;  /* 0x1c0001000eea7fae */ /* 0x000fe6000b981a0c */
[----:B------:R-:W-:Y:S01]  /*89e0*/  IMAD.IADD R224, R8, 0x1, R233 ;  /* 0x0000000108e07824 */ /* 0x000fe200078e02e9 */
[----:B------:R-:W-:Y:S01]  /*89f0*/  LDGSTS.E.BYPASS.LTC128B.128 [R234+0x1e000], desc[UR12][R14.64+0x180] ;  /* 0x1e0001800eea7fae */ /* 0x000fe2000b981a0c */
[----:B------:R-:W-:-:S02]  /*8a00*/  IMAD.IADD R164, R164, 0x1, R8 ;  /* 0x00000001a4a47824 */ /* 0x000fc400078e0208 */
[C---:B------:R-:W-:Y:S01]  /*8a10*/  IMAD.IADD R225, R223.reuse, 0x1, R224 ;  /* 0x00000001dfe17824 */ /* 0x040fe200078e02e0 */
[----:B------:R-:W-:Y:S01]  /*8a20*/  LDGSTS.E.BYPASS.LTC128B.128 [R234+0x19000], desc[UR12][R12.64] ;  /* 0x190000000cea7fae */ /* 0x000fe2000b981a0c */
[----:B------:R-:W-:-:S03]  /*8a30*/  IMAD.IADD R223, R223, 0x1, R164 ;  /* 0x00000001dfdf7824 */ /* 0x000fc600078e02a4 */
[----:B------:R-:W-:Y:S04]  /*8a40*/  LDGSTS.E.BYPASS.LTC128B.128 [R234+0x1b000], desc[UR12][R12.64+0x80] ;  /* 0x1b0000800cea7fae */ /* 0x000fe8000b981a0c */
[----:B------:R-:W-:Y:S04]  /*8a50*/  LDGSTS.E.BYPASS.LTC128B.128 [R234+0x1d000], desc[UR12][R12.64+0x100] ;  /* 0x1d0001000cea7fae */ /* 0x000fe8000b981a0c */
[----:B------:R1:W-:Y:S04]  /*8a60*/  LDGSTS.E.BYPASS.LTC128B.128 [R234+0x1f000], desc[UR12][R12.64+0x180] ;  /* 0x1f0001800cea7fae */ /* 0x0003e8000b981a0c */
[----:B------:R-:W-:Y:S04]  /*8a70*/  LDSM.16.M88.4 R200, [R233] ;  /* 0x00000000e9c8783b */ /* 0x000fe80000000200 */
[----:B------:R-:W1:Y:S04]  /*8a80*/  LDSM.16.M88.4 R24, [R222+UR5+0x10000] ;  /* 0x01000005de18783b */ /* 0x000e680008000200 */
[----:B------:R-:W3:Y:S04]  /*8a90*/  LDSM.16.M88.4 R180, [R222+UR5+0x10800] ;  /* 0x01080005deb4783b */ /* 0x000ee80008000200 */
[----:B------:R-:W4:Y:S04]  /*8aa0*/  LDSM.16.M88.4 R172, [R222+UR5+0x11000] ;  /* 0x01100005deac783b */ /* 0x000f280008000200 */
[----:B------:R-:W5:Y:S04]  /*8ab0*/  LDSM.16.M88.4 R4, [R222+UR5+0x11800] ;  /* 0x01180005de04783b */ /* 0x000f680008000200 */
[----:B------:R-:W-:Y:S04]  /*8ac0*/  LDSM.16.M88.4 R20, [R227] ;  /* 0x00000000e314783b */ /* 0x000fe80000000200 */
[----:B------:R-:W2:Y:S04]  /*8ad0*/  LDSM.16.M88.4 R32, [R3+0x10000] ;  /* 0x010000000320783b */ /* 0x000ea80000000200 */
[----:B------:R-:W2:Y:S04]  /*8ae0*/  LDSM.16.M88.4 R28, [R3+0x10800] ;  /* 0x01080000031c783b */ /* 0x000ea80000000200 */
[----:B------:R-:W2:Y:S04]  /*8af0*/  LDSM.16.M88.4 R188, [R3+0x11800] ;  /* 0x0118000003bc783b */ /* 0x000ea80000000200 */
[----:B------:R-:W-:Y:S04]  /*8b00*/  LDSM.16.M88.4 R16, [R224] ;  /* 0x00000000e010783b */ /* 0x000fe80000000200 */
[----:B------:R-:W2:Y:S01]  /*8b10*/  LDSM.16.M88.4 R8, [R164+0x10000] ;  /* 0x01000000a408783b */ /* 0x000ea20000000200 */
[C---:B-1----:R-:W-:Y:S03]  /*8b20*/  HMMA.16816.F32 R12, R200.reuse, R24, RZ ;  /* 0x00000018c80c723c */ /* 0x042fe600000018ff */
[----:B------:R-:W-:Y:S04]  /*8b30*/  LDSM.16.M88.4 R192, [R3+0x11000] ;  /* 0x0110000003c0783b */ /* 0x000fe80000000200 */
[----:B------:R-:W-:Y:S01]  /*8b40*/  LDSM.16.M88.4 R208, [R223+0x11800] ;  /* 0x01180000dfd0783b */ /* 0x000fe20000000200 */
[C---:B---3--:R-:W-:Y:S03]  /*8b50*/  HMMA.16816.F32 R184, R200.reuse, R180, RZ ;  /* 0x000000b4c8b8723c */ /* 0x048fe600000018ff */
[----:B------:R-:W-:Y:S04]  /*8b60*/  LDSM.16.M88.4 R196, [R222+UR5+0x12800] ;  /* 0x01280005dec4783b */ /* 0x000fe80008000200 */
[----:B------:R-:W-:Y:S01]  /*8b70*/  LDSM.16.M88.4 R216, [R3+0x15800] ;  /* 0x0158000003d8783b */ /* 0x000fe20000000200 */
[C---:B----4-:R-:W-:Y:S03]  /*8b80*/  HMMA.16816.F32 R176, R200.reuse, R172, RZ ;  /* 0x000000acc8b0723c */ /* 0x050fe600000018ff */
[----:B------:R-:W-:Y:S04]  /*8b90*/  LDSM.16.M88.4 R212, [R225+0x8000] ;  /* 0x00800000e1d4783b */ /* 0x000fe80000000200 */
[----:B------:R-:W0:Y:S01]  /*8ba0*/  LDGDEPBAR ;  /* 0x00000000000079af */ /* 0x000e220000000000 */
[C---:B------:R-:W-:Y:S08]  /*8bb0*/  HMMA.16816.F32 R24, R200.reuse, R26, RZ ;  /* 0x0000001ac818723c */ /* 0x040ff000000018ff */
[C---:B------:R-:W-:Y:S08]  /*8bc0*/  HMMA.16816.F32 R180, R200.reuse, R182, RZ ;  /* 0x000000b6c8b4723c */ /* 0x040ff000000018ff */
[C---:B------:R-:W-:Y:S08]  /*8bd0*/  HMMA.16816.F32 R172, R200.reuse, R174, RZ ;  /* 0x000000aec8ac723c */ /* 0x040ff000000018ff */
[C---:B-----5:R-:W-:Y:S08]  /*8be0*/  HMMA.16816.F32 R204, R200.reuse, R4, RZ ;  /* 0x00000004c8cc723c */ /* 0x060ff000000018ff */
        /* <DEDUP_REMOVED lines=11> */
[C---:B------:R-:W-:Y:S08]  /*8ca0*/  HMMA.16816.F32 R12, R16.reuse, R8, R12 ;  /* 0x00000008100c723c */ /* 0x040ff0000000180c */
        /* <DEDUP_REMOVED lines=80> */
[----:B------:R-:W-:Y:S03]  /*91b0*/  LDSM.16.M88.4 R8, [R3+0x14800] ;  /* 0x014800000308783b */ /* 0x000fe60000000200 */
[C---:B-1----:R-:W-:Y:S08]  /*91c0*/  HMMA.16816.F32 R184, R188.reuse, R4, R184 ;  /* 0x00000004bcb8723c */ /* 0x042ff000000018b8 */
[C---:B------:R-:W-:Y:S01]  /*91d0*/  HMMA.16816.F32 R180, R188.reuse, R6, R180 ;  /* 0x00000006bcb4723c */ /* 0x040fe200000018b4 */
[----:B------:R-:W1:Y:S07]  /*91e0*/  LDSM.16.M88.4 R4, [R3+0x15000] ;  /* 0x015000000304783b */ /* 0x000e6e0000000200 */
[C---:B----4-:R-:W-:Y:S08]  /*91f0*/  HMMA.16816.F32 R12, R188.reuse, R16, R12 ;  /* 0x00000010bc0c723c */ /* 0x050ff0000000180c */
[C---:B------:R-:W-:Y:S01]  /*9200*/  HMMA.16816.F32 R24, R188.reuse, R18, R24 ;  /* 0x00000012bc18723c */ /* 0x040fe20000001818 */
[----:B------:R-:W3:Y:S07]  /*9210*/  LDSM.16.M88.4 R16, [R224+0x8000] ;  /* 0x00800000e010783b */ /* 0x000eee0000000200 */
[C---:B------:R-:W-:Y:S08]  /*9220*/  HMMA.16816.F32 R176, R188.reuse, R196, R176 ;  /* 0x000000c4bcb0723c */ /* 0x040ff000000018b0 */
[C---:B------:R-:W-:Y:S01]  /*9230*/  HMMA.16816.F32 R172, R188.reuse, R198, R172 ;  /* 0x000000c6bcac723c */ /* 0x040fe200000018ac */
[----:B------:R-:W-:Y:S07]  /*9240*/  LDSM.16.M88.4 R196, [R233+0xc000] ;  /* 0x00c00000e9c4783b */ /* 0x000fee0000000200 */
[C---:B------:R-:W-:Y:S08]  /*9250*/  HMMA.16816.F32 R204, R188.reuse, R192, R204 ;  /* 0x000000c0bccc723c */ /* 0x040ff000000018cc */
[----:B------:R-:W-:Y:S01]  /*9260*/  HMMA.16816.F32 R200, R188, R194, R200 ;  /* 0x000000c2bcc8723c */ /* 0x000fe200000018c8 */
[----:B------:R-:W4:Y:S04]  /*9270*/  LDSM.16.M88.4 R192, [R223+0x14000] ;  /* 0x01400000dfc0783b */ /* 0x000f280000000200 */
[----:B------:R-:W5:Y:S03]  /*9280*/  LDSM.16.M88.4 R188, [R164+0x15000] ;  /* 0x01500000a4bc783b */ /* 0x000f660000000200 */
[C---:B--2---:R-:W-:Y:S08]  /*9290*/  HMMA.16816.F32 R12, R28.reuse, R20, R12 ;  /* 0x000000141c0c723c */ /* 0x044ff0000000180c */
[C---:B------:R-:W-:Y:S01]  /*92a0*/  HMMA.16816.F32 R24, R28.reuse, R22, R24 ;  /* 0x000000161c18723c */ /* 0x040fe20000001818 */
[----:B------:R-:W2:Y:S07]  /*92b0*/  LDSM.16.M88.4 R20, [R164+0x15800] ;  /* 0x01580000a414783b */ /* 0x000eae0000000200 */
[C---:B-1----:R-:W-:Y:S08]  /*92c0*/  HMMA.16816.F32 R176, R28.reuse, R4, R176 ;  /* 0x000000041cb0723c */ /* 0x042ff000000018b0 */
[----:B------:R-:W-:Y:S01]  /*92d0*/  HMMA.16816.F32 R172, R28, R6, R172 ;  /* 0x000000061cac723c */ /* 0x000fe200000018ac */
[----:B------:R-:W1:Y:S07]  /*92e0*/  LDSM.16.M88.4 R4, [R222+UR5+0x16000] ;  /* 0x01600005de04783b */ /* 0x000e6e0008000200 */
[----:B---3--:R-:W-:Y:S08]  /*92f0*/  HMMA.16816.F32 R12, R16, R32, R12 ;  /* 0x00000020100c723c */ /* 0x008ff0000000180c */
[C---:B------:R-:W-:Y:S08]  /*9300*/  HMMA.16816.F32 R184, R28.reuse, R8, R184 ;  /* 0x000000081cb8723c */ /* 0x040ff000000018b8 */
[C---:B------:R-:W-:Y:S01]  /*9310*/  HMMA.16816.F32 R180, R28.reuse, R10, R180 ;  /* 0x0000000a1cb4723c */ /* 0x040fe200000018b4 */
[----:B------:R-:W3:Y:S07]  /*9320*/  LDSM.16.M88.4 R8, [R223+0x14800] ;  /* 0x01480000df08783b */ /* 0x000eee0000000200 */
[C---:B------:R-:W-:Y:S08]  /*9330*/  HMMA.16816.F32 R204, R28.reuse, R216, R204 ;  /* 0x000000d81ccc723c */ /* 0x040ff000000018cc */
[----:B------:R-:W-:Y:S01]  /*9340*/  HMMA.16816.F32 R200, R28, R218, R200 ;  /* 0x000000da1cc8723c */ /* 0x000fe200000018c8 */
[----:B------:R-:W-:Y:S04]  /*9350*/  LDSM.16.M88.4 R216, [R3+0x16000] ;  /* 0x0160000003d8783b */ /* 0x000fe80000000200 */
[----:B------:R-:W-:Y:S03]  /*9360*/  LDSM.16.M88.4 R28, [R223+0x15000] ;  /* 0x01500000df1c783b */ /* 0x000fe60000000200 */
[----:B------:R-:W-:Y:S01]  /*9370*/  HMMA.16816.F32 R24, R16, R34, R24 ;  /* 0x000000221018723c */ /* 0x000fe20000001818 */
[----:B------:R-:W3:Y:S07]  /*9380*/  LDSM.16.M88.4 R32, [R227+0xc000] ;  /* 0x00c00000e320783b */ /* 0x000eee0000000200 */
[----:B----4-:R-:W-:Y:S08]  /*9390*/  HMMA.16816.F32 R12, R212, R192, R12 ;  /* 0x000000c0d40c723c */ /* 0x010ff0000000180c */
[C---:B------:R-:W-:Y:S08]  /*93a0*/  HMMA.16816.F32 R184, R16.reuse, R208, R184 ;  /* 0x000000d010b8723c */ /* 0x040ff000000018b8 */
[C---:B------:R-:W-:Y:S01]  /*93b0*/  HMMA.16816.F32 R180, R16.reuse, R210, R180 ;  /* 0x000000d210b4723c */ /* 0x040fe200000018b4 */
[----:B------:R-:W-:Y:S07]  /*93c0*/  LDSM.16.M88.4 R208, [R223+0x15800] ;  /* 0x01580000dfd0783b */ /* 0x000fee0000000200 */
[C---:B-----5:R-:W-:Y:S08]  /*93d0*/  HMMA.16816.F32 R176, R16.reuse, R188, R176 ;  /* 0x000000bc10b0723c */ /* 0x060ff000000018b0 */
[C---:B------:R-:W-:Y:S01]  /*93e0*/  HMMA.16816.F32 R172, R16.reuse, R190, R172 ;  /* 0x000000be10ac723c */ /* 0x040fe200000018ac */
[----:B------:R-:W-:Y:S07]  /*93f0*/  LDSM.16.M88.4 R188, [R222+UR5+0x17000] ;  /* 0x01700005debc783b */ /* 0x000fee0008000200 */
[C---:B--2---:R-:W-:Y:S08]  /*9400*/  HMMA.16816.F32 R204, R16.reuse, R20, R204 ;  /* 0x0000001410cc723c */ /* 0x044ff000000018cc */
[----:B------:R-:W-:Y:S01]  /*9410*/  HMMA.16816.F32 R200, R16, R22, R200 ;  /* 0x0000001610c8723c */ /* 0x000fe200000018c8 */
[----:B------:R-:W-:Y:S04]  /*9420*/  LDSM.16.M88.4 R20, [R224+0xc000] ;  /* 0x00c00000e014783b */ /* 0x000fe80000000200 */
[----:B------:R-:W2:Y:S03]  /*9430*/  LDSM.16.M88.4 R16, [R164+0x16000] ;  /* 0x01600000a410783b */ /* 0x000ea60000000200 */
[----:B------:R-:W-:Y:S01]  /*9440*/  HMMA.16816.F32 R24, R212, R194, R24 ;  /* 0x000000c2d418723c */ /* 0x000fe20000001818 */
[----:B------:R-:W4:Y:S07]  /*9450*/  LDSM.16.M88.4 R192, [R222+UR5+0x16800] ;  /* 0x01680005dec0783b */ /* 0x000f2e0008000200 */
[----:B-1----:R-:W-:Y:S08]  /*9460*/  HMMA.16816.F32 R12, R196, R4, R12 ;  /* 0x00000004c40c723c */ /* 0x002ff0000000180c */
[C---:B---3--:R-:W-:Y:S08]  /*9470*/  HMMA.16816.F32 R184, R212.reuse, R8, R184 ;  /* 0x00000008d4b8723c */ /* 0x048ff000000018b8 */
[----:B------:R-:W-:Y:S01]  /*9480*/  HMMA.16816.F32 R180, R212, R10, R180 ;  /* 0x0000000ad4b4723c */ /* 0x000fe200000018b4 */
[----:B------:R-:W-:Y:S07]  /*9490*/  LDSM.16.M88.4 R8, [R225+0xc000] ;  /* 0x00c00000e108783b */ /* 0x000fee0000000200 */
[----:B------:R-:W-:Y:S01]  /*94a0*/  HMMA.16816.F32 R24, R196, R6, R24 ;  /* 0x00000006c418723c */ /* 0x000fe20000001818 */
[----:B------:R-:W1:Y:S07]  /*94b0*/  LDSM.16.M88.4 R4, [R223+0x16000] ;  /* 0x01600000df04783b */ /* 0x000e6e0000000200 */
[----:B------:R-:W-:Y:S08]  /*94c0*/  HMMA.16816.F32 R12, R32, R216, R12 ;  /* 0x000000d8200c723c */ /* 0x000ff0000000180c */
[C---:B------:R-:W-:Y:S08]  /*94d0*/  HMMA.16816.F32 R176, R212.reuse, R28, R176 ;  /* 0x0000001cd4b0723c */ /* 0x040ff000000018b0 */
[----:B------:R-:W-:Y:S01]  /*94e0*/  HMMA.16816.F32 R172, R212, R30, R172 ;  /* 0x0000001ed4ac723c */ /* 0x000fe200000018ac */
[----:B------:R-:W3:Y:S07]  /*94f0*/  LDSM.16.M88.4 R28, [R3+0x16800] ;  /* 0x01680000031c783b */ /* 0x000eee0000000200 */
[----:B------:R-:W-:Y:S08]  /*9500*/  HMMA.16816.F32 R24, R32, R218, R24 ;  /* 0x000000da2018723c */ /* 0x000ff00000001818 */
[----:B--2---:R-:W-:Y:S08]  /*9510*/  HMMA.16816.F32 R12, R20, R16, R12 ;  /* 0x00000010140c723c */ /* 0x004ff0000000180c */
[C---:B----4-:R-:W-:Y:S08]  /*9520*/  HMMA.16816.F32 R184, R196.reuse, R192, R184 ;  /* 0x000000c0c4b8723c */ /* 0x050ff000000018b8 */
[----:B------:R-:W-:Y:S01]  /*9530*/  HMMA.16816.F32 R192, R196, R194, R180 ;  /* 0x000000c2c4c0723c */ /* 0x000fe200000018b4 */
[----:B------:R-:W2:Y:S07]  /*9540*/  LDSM.16.M88.4 R180, [R164+0x16800] ;  /* 0x01680000a4b4783b */ /* 0x000eae0000000200 */
[----:B------:R-:W-:Y:S01]  /*9550*/  HMMA.16816.F32 R24, R20, R18, R24 ;  /* 0x000000121418723c */ /* 0x000fe20000001818 */
[----:B------:R-:W4:Y:S07]  /*9560*/  LDSM.16.M88.4 R16, [R223+0x16800] ;  /* 0x01680000df10783b */ /* 0x000f2e0000000200 */
[----:B-1----:R-:W-:Y:S08]  /*9570*/  HMMA.16816.F32 R12, R8, R4, R12 ;  /* 0x00000004080c723c */ /* 0x002ff0000000180c */
[C---:B---3--:R-:W-:Y:S08]  /*9580*/  HMMA.16816.F32 R184, R32.reuse, R28, R184 ;  /* 0x0000001c20b8723c */ /* 0x048ff000000018b8 */
[----:B------:R-:W-:Y:S01]  /*9590*/  HMMA.16816.F32 R192, R32, R30, R192 ;  /* 0x0000001e20c0723c */ /* 0x000fe200000018c0 */
[----:B------:R-:W1:Y:S02]  /*95a0*/  LDSM.16.M88.4 R28, [R3+0x17000] ;  /* 0x01700000031c783b */ /* 0x000e640000000200 */
[----:B------:R-:W-:-:S05]  /*95b0*/  FMUL.FTZ R12, R12, UR4 ;  /* 0x000000040c0c7c20 */ /* 0x000fca0008410000 */
[----:B------:R-:W-:Y:S01]  /*95c0*/  HMMA.16816.F32 R24, R8, R6, R24 ;  /* 0x000000060818723c */ /* 0x000fe20000001818 */
[----:B------:R-:W3:Y:S07]  /*95d0*/  LDSM.16.M88.4 R4, [R164+0x17000] ;  /* 0x01700000a404783b */ /* 0x000eee0000000200 */
[----:B------:R-:W-:Y:S01]  /*95e0*/  HMMA.16816.F32 R204, R212, R208, R204 ;  /* 0x000000d0d4cc723c */ /* 0x000fe200000018cc */
[----:B------:R-:W-:-:S06]  /*95f0*/  FMUL.FTZ R208, R14, UR4 ;  /* 0x000000040ed07c20 */ /* 0x000fcc0008410000 */
[----:B------:R-:W-:Y:S01]  /*9600*/  MUFU.TANH R208, R208 ;  /* 0x000000d000d07308 */ /* 0x000fe20000002400 */
[----:B------:R-:W-:Y:S01]  /*9610*/  HMMA.16816.F32 R176, R196, R188, R176 ;  /* 0x000000bcc4b0723c */ /* 0x000fe200000018b0 */
[----:B------:R-:W-:Y:S02]  /*9620*/  FMUL.FTZ R189, R13, UR4 ;  /* 0x000000040dbd7c20 */ /* 0x000fe40008410000 */
[----:B------:R-:W-:-:S04]  /*9630*/  FMUL.FTZ R24, R24, UR4 ;  /* 0x0000000418187c20 */ /* 0x000fc80008410000 */
[----:B------:R5:W3:Y:S01]  /*9640*/  MUFU.TANH R188, R12 ;  /* 0x0000000c00bc7308 */ /* 0x000ae20000002400 */
[----:B--2---:R-:W-:Y:S07]  /*9650*/  HMMA.16816.F32 R184, R20, R180, R184 ;  /* 0x000000b414b8723c */ /* 0x004fee00000018b8 */
[----:B------:R-:W2:Y:S01]  /*9660*/  MUFU.TANH R189, R189 ;  /* 0x000000bd00bd7308 */ /* 0x000ea20000002400 */
[----:B------:R-:W-:Y:S01]  /*9670*/  HMMA.16816.F32 R172, R196, R190, R172 ;  /* 0x000000bec4ac723c */ /* 0x000fe200000018ac */
[----:B------:R-:W-:-:S06]  /*9680*/  FMUL.FTZ R190, R15, UR4 ;  /* 0x000000040fbe7c20 */ /* 0x000fcc0008410000 */
[----:B------:R3:W2:Y:S01]  /*9690*/  MUFU.TANH R191, R24 ;  /* 0x0000001800bf7308 */ /* 0x0006a20000002400 */
[----:B------:R-:W-:Y:S01]  /*96a0*/  HMMA.16816.F32 R192, R20, R182, R192 ;  /* 0x000000b614c0723c */ /* 0x000fe200000018c0 */
[----:B-----5:R-:W5:Y:S06]  /*96b0*/  LDSM.16.M88.4 R12, [R222+UR5+0x17800] ;  /* 0x01780005de0c783b */ /* 0x020f6c0008000200 */
[----:B------:R-:W2:Y:S01]  /*96c0*/  MUFU.TANH R190, R190 ;  /* 0x000000be00be7308 */ /* 0x000ea20000002400 */
[----:B----4-:R-:W-:Y:S01]  /*96d0*/  HMMA.16816.F32 R184, R8, R16, R184 ;  /* 0x0000001008b8723c */ /* 0x010fe200000018b8 */
[----:B------:R-:W-:Y:S01]  /*96e0*/  FMUL.FTZ R16, R25, UR4 ;  /* 0x0000000419107c20 */ /* 0x000fe20008410000 */
[----:B------:R-:W-:-:S05]  /*96f0*/  FMUL.FTZ R17, R26, UR4 ;  /* 0x000000041a117c20 */ /* 0x000fca0008410000 */
[----:B------:R-:W-:Y:S01]  /*9700*/  MUFU.TANH R16, R16 ;  /* 0x0000001000107308 */ /* 0x000fe20000002400 */
[C---:B-1----:R-:W-:Y:S01]  /*9710*/  HMMA.16816.F32 R180, R32.reuse, R28, R176 ;  /* 0x0000001c20b4723c */ /* 0x042fe200000018b0 */
[----:B------:R-:W-:Y:S01]  /*9720*/  FMUL.FTZ R28, R27, UR4 ;  /* 0x000000041b1c7c20 */ /* 0x000fe20008410000 */
[----:B------:R-:W-:Y:S04]  /*9730*/  LDSM.16.M88.4 R176, [R223+0x17000] ;  /* 0x01700000dfb0783b */ /* 0x000fe80000000200 */
[----:B---3--:R1:W3:Y:S01]  /*9740*/  LDSM.16.M88.4 R24, [R3+0x17800] ;  /* 0x017800000318783b */ /* 0x0082e20000000200 */
[----:B------:R-:W4:Y:S01]  /*9750*/  MUFU.TANH R28, R28 ;  /* 0x0000001c001c7308 */ /* 0x000f220000002400 */
[----:B------:R-:W-:Y:S03]  /*9760*/  HMMA.16816.F32 R172, R32, R30, R172 ;  /* 0x0000001e20ac723c */ /* 0x000fe600000018ac */
[----:B------:R-:W-:Y:S01]  /*9770*/  FMUL.FTZ R29, R184, UR4 ;  /* 0x00000004b81d7c20 */ /* 0x000fe20008410000 */
[----:B------:R-:W-:Y:S01]  /*9780*/  FMUL.FTZ R185, R185, UR4 ;  /* 0x00000004b9b97c20 */ /* 0x000fe20008410000 */
[----:B------:R-:W-:-:S02]  /*9790*/  FMUL.FTZ R187, R187, UR4 ;  /* 0x00000004bbbb7c20 */ /* 0x000fc40008410000 */
[----:B------:R-:W-:Y:S01]  /*97a0*/  MUFU.TANH R17, R17 ;  /* 0x0000001100117308 */ /* 0x000fe20000002400 */
[----:B------:R-:W-:Y:S07]  /*97b0*/  HMMA.16816.F32 R200, R212, R210, R200 ;  /* 0x000000d2d4c8723c */ /* 0x000fee00000018c8 */
[----:B------:R-:W4:Y:S01]  /*97c0*/  MUFU.TANH R29, R29 ;  /* 0x0000001d001d7308 */ /* 0x000f220000002400 */
[C---:B------:R-:W-:Y:S07]  /*97d0*/  HMMA.16816.F32 R180, R20.reuse, R4, R180 ;  /* 0x0000000414b4723c */ /* 0x040fee00000018b4 */
[----:B------:R-:W-:Y:S01]  /*97e0*/  MUFU.TANH R240, R185 ;  /* 0x000000b900f07308 */ /* 0x000fe20000002400 */
[----:B------:R-:W-:Y:S01]  /*97f0*/  HMMA.16816.F32 R172, R20, R6, R172 ;  /* 0x0000000614ac723c */ /* 0x000fe200000018ac */
[----:B------:R-:W4:Y:S06]  /*9800*/  LDSM.16.M88.4 R4, [R164+0x17800] ;  /* 0x01780000a404783b */ /* 0x000f2c0000000200 */
[----:B-1----:R-:W-:Y:S01]  /*9810*/  MUFU.TANH R3, R187 ;  /* 0x000000bb00037308 */ /* 0x002fe20000002400 */
[----:B-----5:R-:W-:Y:S01]  /*9820*/  HMMA.16816.F32 R204, R196, R12, R204 ;  /* 0x0000000cc4cc723c */ /* 0x020fe200000018cc */
[----:B------:R-:W-:-:S05]  /*9830*/  IMAD.SHL.U32 R12, R168, 0x2, RZ ;  /* 0x00000002a80c7824 */ /* 0x000fca00078e00ff */
[----:B------:R-:W-:Y:S02]  /*9840*/  LOP3.LUT R31, R12, 0x6, RZ, 0xc0, !PT ;  /* 0x000000060c1f7812 */ /* 0x000fe400078ec0ff */
[----:B------:R-:W-:Y:S01]  /*9850*/  HMMA.16816.F32 R200, R196, R14, R200 ;  /* 0x0000000ec4c8723c */ /* 0x000fe200000018c8 */
[----:B------:R-:W1:Y:S01]  /*9860*/  LDSM.16.M88.4 R12, [R223+0x17800] ;  /* 0x01780000df0c783b */ /* 0x000e620000000200 */
[----:B------:R-:W-:-:S06]  /*9870*/  DEPBAR.LE SB0, 0x0 ;  /* 0x000080000000791a */ /* 0x000fcc0000000000 */
[----:B------:R-:W-:Y:S01]  /*9880*/  HMMA.16816.F32 R192, R8, R18, R192 ;  /* 0x0000001208c0723c */ /* 0x000fe200000018c0 */
[----:B------:R-:W-:-:S06]  /*9890*/  FMUL.FTZ R18, R186, UR4 ;  /* 0x00000004ba127c20 */ /* 0x000fcc0008410000 */
[----:B------:R-:W5:Y:S01]  /*98a0*/  MUFU.TANH R18, R18 ;  /* 0x0000001200127308 */ /* 0x000f620000002400 */
[----:B---3--:R-:W-:Y:S01]  /*98b0*/  HMMA.16816.F32 R204, R32, R24, R204 ;  /* 0x0000001820cc723c */ /* 0x008fe200000018cc */
[----:B------:R-:W-:-:S04]  /*98c0*/  IMAD R24, R2, 0x40, R31 ;  /* 0x0000004002187824 */ /* 0x000fc800078e021f */
[----:B------:R-:W-:-:S03]  /*98d0*/  VIADD R30, R24, 0xffffff40 ;  /* 0xffffff40181e7836 */ /* 0x000fc60000000000 */
[----:B------:R-:W-:Y:S02]  /*98e0*/  HMMA.16816.F32 R200, R32, R26, R200 ;  /* 0x0000001a20c8723c */ /* 0x000fe400000018c8 */
[CC--:B------:R-:W-:Y:S01]  /*98f0*/  ISETP.GE.AND P3, PT, R30.reuse, R171.reuse, PT ;  /* 0x000000ab1e00720c */ /* 0x0c0fe20003f66270 */
[----:B------:R-:W-:Y:S01]  /*9900*/  FMUL.FTZ R19, R193, UR4 ;  /* 0x00000004c1137c20 */ /* 0x000fe20008410000 */
[-C--:B------:R-:W-:Y:S01]  /*9910*/  ISETP.GE.AND P2, PT, R30, R170.reuse, PT ;  /* 0x000000aa1e00720c */ /* 0x080fe20003f46270 */
[----:B------:R-:W-:Y:S01]  /*9920*/  VIADD R30, R24, 0xffffff41 ;  /* 0xffffff41181e7836 */ /* 0x000fe20000000000 */
[----:B------:R-:W-:Y:S01]  /*9930*/  FSEL R188, R188, -INF , !P3 ;  /* 0xff800000bcbc7808 */ /* 0x000fe20005800000 */
[----:B------:R-:W-:Y:S01]  /*9940*/  FMUL.FTZ R25, R194, UR4 ;  /* 0x00000004c2197c20 */ /* 0x000fe20008410000 */
[----:B------:R-:W-:Y:S01]  /*9950*/  HMMA.16816.F32 R180, R8, R176, R180 ;  /* 0x000000b008b4723c */ /* 0x000fe200000018b4 */
[----:B------:R-:W-:Y:S01]  /*9960*/  FSEL R26, R208, -INF , !P2 ;  /* 0xff800000d01a7808 */ /* 0x000fe20005000000 */
[----:B------:R-:W-:Y:S01]  /*9970*/  FMUL.FTZ R192, R192, UR4 ;  /* 0x00000004c0c07c20 */ /* 0x000fe20008410000 */
[C---:B------:R-:W-:Y:S01]  /*9980*/  ISETP.GE.AND P4, PT, R30.reuse, R171, PT ;  /* 0x000000ab1e00720c */ /* 0x040fe20003f86270 */
[----:B------:R-:W3:Y:S01]  /*9990*/  MUFU.TANH R19, R19 ;  /* 0x0000001300137308 */ /* 0x000ee20000002400 */
[----:B------:R-:W-:Y:S01]  /*99a0*/  ISETP.GE.AND P1, PT, R30, R170, PT ;  /* 0x000000aa1e00720c */ /* 0x000fe20003f26270 */
[----:B------:R-:W-:Y:S01]  /*99b0*/  FMUL.FTZ R176, R195, UR4 ;  /* 0x00000004c3b07c20 */ /* 0x000fe20008410000 */
[----:B--2---:R-:W-:Y:S01]  /*99c0*/  FSEL R34, R189, -INF , !P4 ;  /* 0xff800000bd227808 */ /* 0x004fe20006000000 */
[----:B----4-:R-:W-:Y:S01]  /*99d0*/  HMMA.16816.F32 R204, R20, R4, R204 ;  /* 0x0000000414cc723c */ /* 0x010fe200000018cc */
[----:B------:R-:W-:-:S02]  /*99e0*/  VIADD R4, R24, 0xffffff48 ;  /* 0xffffff4818047836 */ /* 0x000fc40000000000 */
[----:B------:R-:W-:Y:S01]  /*99f0*/  VIADD R5, R24, 0xffffff50 ;  /* 0xffffff5018057836 */ /* 0x000fe20000000000 */
[----:B------:R-:W-:Y:S02]  /*9a00*/  MUFU.TANH R25, R25 ;  /* 0x0000001900197308 */ /* 0x000fe40000002400 */
[CC--:B------:R-:W-:Y:S02]  /*9a10*/  ISETP.GE.AND P5, PT, R4.reuse, R171.reuse, PT ;  /* 0x000000ab0400720c */ /* 0x0c0fe40003fa6270 */
[----:B------:R-:W-:Y:S01]  /*9a20*/  HMMA.16816.F32 R200, R20, R6, R200 ;  /* 0x0000000614c8723c */ /* 0x000fe200000018c8 */
[-C--:B------:R-:W-:Y:S01]  /*9a30*/  ISETP.GE.AND P3, PT, R4, R170.reuse, PT ;  /* 0x000000aa0400720c */ /* 0x080fe20003f66270 */
[----:B------:R-:W-:Y:S01]  /*9a40*/  VIADD R4, R24, 0xffffff49 ;  /* 0xffffff4918047836 */ /* 0x000fe20000000000 */
[----:B------:R-:W-:Y:S01]  /*9a50*/  FSEL R32, R191, -INF , !P5 ;  /* 0xff800000bf207808 */ /* 0x000fe20006800000 */
[----:B------:R-:W-:Y:S01]  /*9a60*/  FMUL.FTZ R180, R180, UR4 ;  /* 0x00000004b4b47c20 */ /* 0x000fe20008410000 */
[-C--:B------:R-:W-:Y:S01]  /*9a70*/  ISETP.GE.AND P5, PT, R5, R170.reuse, PT ;  /* 0x000000aa0500720c */ /* 0x080fe20003fa6270 */
[----:B------:R-:W2:Y:S01]  /*9a80*/  MUFU.TANH R238, R192 ;  /* 0x000000c000ee7308 */ /* 0x000ea20000002400 */
[CC--:B------:R-:W-:Y:S01]  /*9a90*/  ISETP.GE.AND P2, PT, R4.reuse, R171.reuse, PT ;  /* 0x000000ab0400720c */ /* 0x0c0fe20003f46270 */
[C---:B------:R-:W-:Y:S01]  /*9aa0*/  HMMA.16816.F32 R172, R8.reuse, R178, R172 ;  /* 0x000000b208ac723c */ /* 0x040fe200000018ac */
[----:B------:R-:W-:Y:S01]  /*9ab0*/  ISETP.GE.AND P4, PT, R4, R170, PT ;  /* 0x000000aa0400720c */ /* 0x000fe20003f86270 */
[----:B------:R-:W-:Y:S01]  /*9ac0*/  FMUL.FTZ R181, R181, UR4 ;  /* 0x00000004b5b57c20 */ /* 0x000fe20008410000 */
[----:B------:R-:W-:Y:S01]  /*9ad0*/  FSEL R4, R190, -INF , !P1 ;  /* 0xff800000be047808 */ /* 0x000fe20004800000 */
[----:B------:R-:W-:Y:S01]  /*9ae0*/  FMUL.FTZ R182, R182, UR4 ;  /* 0x00000004b6b67c20 */ /* 0x000fe20008410000 */
[-C--:B------:R-:W-:Y:S01]  /*9af0*/  ISETP.GE.AND P1, PT, R5, R171.reuse, PT ;  /* 0x000000ab0500720c */ /* 0x080fe20003f26270 */
[C---:B------:R-:W-:Y:S01]  /*9b00*/  VIADD R5, R24.reuse, 0xffffff58 ;  /* 0xffffff5818057836 */ /* 0x040fe20000000000 */
[----:B------:R-:W4:Y:S01]  /*9b10*/  MUFU.TANH R176, R176 ;  /* 0x000000b000b07308 */ /* 0x000f220000002400 */
[C---:B-1----:R-:W-:Y:S01]  /*9b20*/  HMMA.16816.F32 R204, R8.reuse, R12, R204 ;  /* 0x0000000c08cc723c */ /* 0x042fe200000018cc */
[----:B------:R-:W-:Y:S01]  /*9b30*/  VIADD R12, R24, 0xffffff51 ;  /* 0xffffff51180c7836 */ /* 0x000fe20000000000 */
[----:B------:R-:W-:Y:S01]  /*9b40*/  FSEL R28, R28, -INF , !P4 ;  /* 0xff8000001c1c7808 */ /* 0x000fe20006000000 */
[----:B------:R-:W-:Y:S01]  /*9b50*/  FMUL.FTZ R183, R183, UR4 ;  /* 0x00000004b7b77c20 */ /* 0x000fe20008410000 */
[----:B------:R-:W-:Y:S01]  /*9b60*/  FSEL R194, R29, -INF , !P1 ;  /* 0xff8000001dc27808 */ /* 0x000fe20004800000 */
[----:B------:R-:W-:Y:S01]  /*9b70*/  VIADD R6, R24, 0xffffff60 ;  /* 0xffffff6018067836 */ /* 0x000fe20000000000 */
[----:B------:R-:W-:Y:S01]  /*9b80*/  FSEL R30, R17, -INF , !P3 ;  /* 0xff800000111e7808 */ /* 0x000fe20005800000 */
[----:B------:R-:W-:Y:S01]  /*9b90*/  MUFU.TANH R236, R180 ;  /* 0x000000b400ec7308 */ /* 0x000fe20000002400 */
[----:B------:R-:W-:Y:S01]  /*9ba0*/  HMMA.16816.F32 R200, R8, R14, R200 ;  /* 0x0000000e08c8723c */ /* 0x000fe200000018c8 */
[----:B------:R-:W-:-:S02]  /*9bb0*/  ISETP.GE.AND P4, PT, R5, R171, PT ;  /* 0x000000ab0500720c */ /* 0x000fc40003f86270 */
[-C--:B------:R-:W-:Y:S01]  /*9bc0*/  ISETP.GE.AND P1, PT, R5, R170.reuse, PT ;  /* 0x000000aa0500720c */ /* 0x080fe20003f26270 */
[----:B------:R-:W-:Y:S01]  /*9bd0*/  FMUL.FTZ R172, R172, UR4 ;  /* 0x00000004acac7c20 */ /* 0x000fe20008410000 */
[-C--:B------:R-:W-:Y:S01]  /*9be0*/  ISETP.GE.AND P3, PT, R12, R171.reuse, PT ;  /* 0x000000ab0c00720c */ /* 0x080fe20003f66270 */
[----:B------:R-:W-:Y:S01]  /*9bf0*/  VIADD R5, R24, 0xffffff59 ;  /* 0xffffff5918057836 */ /* 0x000fe20000000000 */
[----:B------:R-:W-:Y:S01]  /*9c00*/  MUFU.TANH R224, R181 ;  /* 0x000000b500e07308 */ /* 0x000fe20000002400 */
[----:B------:R-:W-:Y:S01]  /*9c10*/  FMUL.FTZ R173, R173, UR4 ;  /* 0x00000004adad7c20 */ /* 0x000fe20008410000 */
[----:B------:R-:W-:Y:S01]  /*9c20*/  FMUL.FTZ R174, R174, UR4 ;  /* 0x00000004aeae7c20 */ /* 0x000fe20008410000 */
[----:B-----5:R-:W-:Y:S01]  /*9c30*/  FSEL R178, R18, -INF , !P5 ;  /* 0xff80000012b27808 */ /* 0x020fe20006800000 */
[----:B------:R-:W-:Y:S01]  /*9c40*/  FMUL.FTZ R206, R206, UR4 ;  /* 0x00000004cece7c20 */ /* 0x000fe20008410000 */
[----:B------:R-:W-:Y:S01]  /*9c50*/  FSEL R240, R240, -INF , !P3 ;  /* 0xff800000f0f07808 */ /* 0x000fe20005800000 */
[----:B------:R-:W-:Y:S01]  /*9c60*/  FMUL.FTZ R175, R175, UR4 ;  /* 0x00000004afaf7c20 */ /* 0x000fe20008410000 */
[C---:B------:R-:W-:Y:S01]  /*9c70*/  ISETP.GE.AND P5, PT, R5.reuse, R171, PT ;  /* 0x000000ab0500720c */ /* 0x040fe20003fa6270 */
[----:B------:R-:W1:Y:S01]  /*9c80*/  MUFU.TANH R216, R182 ;  /* 0x000000b600d87308 */ /* 0x000e620000002400 */
[-C--:B------:R-:W-:Y:S01]  /*9c90*/  ISETP.GE.AND P3, PT, R5, R170.reuse, PT ;  /* 0x000000aa0500720c */ /* 0x080fe20003f66270 */
[----:B------:R-:W-:Y:S01]  /*9ca0*/  VIADD R5, R24, 0xffffff61 ;  /* 0xffffff6118057836 */ /* 0x000fe20000000000 */
[----:B------:R-:W-:Y:S01]  /*9cb0*/  FSEL R16, R16, -INF , !P2 ;  /* 0xff80000010107808 */ /* 0x000fe20005000000 */
[----:B------:R-:W-:Y:S01]  /*9cc0*/  FMUL.FTZ R200, R200, UR4 ;  /* 0x00000004c8c87c20 */ /* 0x000fe20008410000 */
[-C--:B------:R-:W-:Y:S01]  /*9cd0*/  ISETP.GE.AND P2, PT, R12, R170.reuse, PT ;  /* 0x000000aa0c00720c */ /* 0x080fe20003f46270 */
[----:B------:R-:W-:Y:S01]  /*9ce0*/  FMUL.FTZ R204, R204, UR4 ;  /* 0x00000004cccc7c20 */ /* 0x000fe20008410000 */
[----:B---3--:R-:W-:Y:S01]  /*9cf0*/  FSEL R198, R19, -INF , !P5 ;  /* 0xff80000013c67808 */ /* 0x008fe20006800000 */
[----:B------:R-:W3:Y:S01]  /*9d00*/  MUFU.TANH R214, R183 ;  /* 0x000000b700d67308 */ /* 0x000ee20000002400 */
[-C--:B------:R-:W-:Y:S01]  /*9d10*/  ISETP.GE.AND P5, PT, R5, R170.reuse, PT ;  /* 0x000000aa0500720c */ /* 0x080fe20003fa6270 */
[----:B------:R-:W-:Y:S01]  /*9d20*/  FMUL.FTZ R205, R205, UR4 ;  /* 0x00000004cdcd7c20 */ /* 0x000fe20008410000 */
[----:B--2---:R-:W-:Y:S01]  /*9d30*/  FSEL R238, R238, -INF , !P4 ;  /* 0xff800000eeee7808 */ /* 0x004fe20006000000 */
[----:B------:R-:W-:Y:S01]  /*9d40*/  FMUL.FTZ R201, R201, UR4 ;  /* 0x00000004c9c97c20 */ /* 0x000fe20008410000 */
[----:B------:R-:W-:Y:S01]  /*9d50*/  ISETP.GE.AND P4, PT, R6, R170, PT ;  /* 0x000000aa0600720c */ /* 0x000fe20003f86270 */
[----:B------:R-:W-:Y:S01]  /*9d60*/  FMUL.FTZ R184, R207, UR4 ;  /* 0x00000004cfb87c20 */ /* 0x000fe20008410000 */
[----:B----4-:R-:W-:Y:S01]  /*9d70*/  FSEL R176, R176, -INF , !P3 ;  /* 0xff800000b0b07808 */ /* 0x010fe20005800000 */
[----:B------:R2:W4:Y:S01]  /*9d80*/  MUFU.TANH R222, R172 ;  /* 0x000000ac00de7308 */ /* 0x0005220000002400 */
[----:B------:R-:W-:Y:S01]  /*9d90*/  FMUL.FTZ R186, R202, UR4 ;  /* 0x00000004caba7c20 */ /* 0x000fe20008410000 */
[----:B-1----:R-:W-:Y:S01]  /*9da0*/  FSEL R216, R216, -INF , !P4 ;  /* 0xff800000d8d87808 */ /* 0x002fe20006000000 */
[----:B------:R-:W-:-:S05]  /*9db0*/  FMUL.FTZ R185, R203, UR4 ;  /* 0x00000004cbb97c20 */ /* 0x000fca0008410000 */
[----:B------:R-:W-:Y:S01]  /*9dc0*/  MUFU.TANH R218, R173 ;  /* 0x000000ad00da7308 */ /* 0x000fe20000002400 */
[----:B---3--:R-:W-:-:S07]  /*9dd0*/  FSEL R214, R214, -INF , !P5 ;  /* 0xff800000d6d67808 */ /* 0x008fce0006800000 */
[----:B------:R1:W3:Y:S01]  /*9de0*/  MUFU.TANH R182, R174 ;  /* 0x000000ae00b67308 */ /* 0x0002e20000002400 */
[----:B--2---:R-:W-:Y:S02]  /*9df0*/  FSEL R172, R25, -INF , !P1 ;  /* 0xff80000019ac7808 */ /* 0x004fe40004800000 */
[----:B------:R-:W-:Y:S01]  /*9e00*/  ISETP.GE.AND P1, PT, R5, R171, PT ;  /* 0x000000ab0500720c */ /* 0x000fe20003f26270 */
[----:B------:R-:W-:-:S04]  /*9e10*/  VIADD R5, R24, 0xffffff68 ;  /* 0xffffff6818057836 */ /* 0x000fc80000000000 */
[----:B------:R-:W2:Y:S01]  /*9e20*/  MUFU.TANH R180, R175 ;  /* 0x000000af00b47308 */ /* 0x000ea20000002400 */
[----:B------:R-:W-:Y:S02]  /*9e30*/  FSEL R224, R224, -INF , !P1 ;  /* 0xff800000e0e07808 */ /* 0x000fe40004800000 */
[----:B------:R-:W-:-:S04]  /*9e40*/  ISETP.GE.AND P3, PT, R5, R171, PT ;  /* 0x000000ab0500720c */ /* 0x000fc80003f66270 */
[----:B----4-:R-:W-:Y:S01]  /*9e50*/  FSEL R222, R222, -INF , !P3 ;  /* 0xff800000dede7808 */ /* 0x010fe20005800000 */
[----:B------:R-:W4:Y:S01]  /*9e60*/  MUFU.TANH R206, R206 ;  /* 0x000000ce00ce7308 */ /* 0x000f220000002400 */
[----:B-1----:R-:W-:Y:S01]  /*9e70*/  FSEL R174, R3, -INF , !P2 ;  /* 0xff80000003ae7808 */ /* 0x002fe20005000000 */
[----:B------:R-:W-:Y:S01]  /*9e80*/  VIADD R3, R24, 0xffffff69 ;  /* 0xffffff6918037836 */ /* 0x000fe20000000000 */
[----:B------:R-:W-:-:S04]  /*9e90*/  ISETP.GE.AND P2, PT, R6, R171, PT ;  /* 0x000000ab0600720c */ /* 0x000fc80003f46270 */
[----:B------:R-:W-:Y:S01]  /*9ea0*/  FSEL R236, R236, -INF , !P2 ;  /* 0xff800000ecec7808 */ /* 0x000fe20005000000 */
[----:B------:R-:W1:Y:S01]  /*9eb0*/  MUFU.TANH R208, R200 ;  /* 0x000000c800d07308 */ /* 0x000e620000002400 */
[-C--:B------:R-:W-:Y:S01]  /*9ec0*/  ISETP.GE.AND P2, PT, R5, R170.reuse, PT ;  /* 0x000000aa0500720c */ /* 0x080fe20003f46270 */
[C---:B------:R-:W-:Y:S01]  /*9ed0*/  VIADD R5, R24.reuse, 0xffffff70 ;  /* 0xffffff7018057836 */ /* 0x040fe20000000000 */
[CC--:B------:R-:W-:Y:S02]  /*9ee0*/  ISETP.GE.AND P4, PT, R3.reuse, R171.reuse, PT ;  /* 0x000000ab0300720c */ /* 0x0c0fe40003f86270 */
[-C--:B------:R-:W-:Y:S01]  /*9ef0*/  ISETP.GE.AND P1, PT, R3, R170.reuse, PT ;  /* 0x000000aa0300720c */ /* 0x080fe20003f26270 */
[----:B------:R-:W-:Y:S01]  /*9f00*/  VIADD R3, R24, 0xffffff71 ;  /* 0xffffff7118037836 */ /* 0x000fe20000000000 */
[C---:B------:R-:W-:Y:S01]  /*9f10*/  ISETP.GE.AND P5, PT, R5.reuse, R171, PT ;  /* 0x000000ab0500720c */ /* 0x040fe20003fa6270 */
[----:B------:R-:W5:Y:S01]  /*9f20*/  MUFU.TANH R210, R204 ;  /* 0x000000cc00d27308 */ /* 0x000f620000002400 */
[----:B------:R-:W-:-:S02]  /*9f30*/  ISETP.GE.AND P3, PT, R5, R170, PT ;  /* 0x000000aa0500720c */ /* 0x000fc40003f66270 */
[----:B---3--:R-:W-:Y:S02]  /*9f40*/  FSEL R182, R182, -INF , !P2 ;  /* 0xff800000b6b67808 */ /* 0x008fe40005000000 */
[----:B------:R-:W-:Y:S02]  /*9f50*/  FSEL R218, R218, -INF , !P4 ;  /* 0xff800000dada7808 */ /* 0x000fe40006000000 */
[----:B------:R-:W-:Y:S01]  /*9f60*/  FMNMX3.FTZ R5, R221, R188, R34, !PT ;  /* 0x000000bcdd057276 */ /* 0x000fe20007810022 */
[----:B------:R-:W3:Y:S01]  /*9f70*/  MUFU.TANH R212, R205 ;  /* 0x000000cd00d47308 */ /* 0x000ee20000002400 */
[C---:B------:R-:W-:Y:S02]  /*9f80*/  ISETP.GE.AND P2, PT, R3.reuse, R171, PT ;  /* 0x000000ab0300720c */ /* 0x040fe40003f46270 */
[----:B------:R-:W-:Y:S01]  /*9f90*/  ISETP.GE.AND P4, PT, R3, R170, PT ;  /* 0x000000aa0300720c */ /* 0x000fe20003f86270 */
[C---:B------:R-:W-:Y:S01]  /*9fa0*/  VIADD R3, R24.reuse, 0xffffff78 ;  /* 0xffffff7818037836 */ /* 0x040fe20000000000 */
[----:B------:R-:W-:Y:S01]  /*9fb0*/  FMNMX3.FTZ R5, R5, R32, R16, !PT ;  /* 0x0000002005057276 */ /* 0x000fe20007810010 */
[----:B------:R-:W-:Y:S01]  /*9fc0*/  VIADD R24, R24, 0xffffff79 ;  /* 0xffffff7918187836 */ /* 0x000fe20000000000 */
[----:B--2---:R-:W-:Y:S01]  /*9fd0*/  FSEL R180, R180, -INF , !P1 ;  /* 0xff800000b4b47808 */ /* 0x004fe20004800000 */
[----:B------:R-:W2:Y:S01]  /*9fe0*/  MUFU.TANH R205, R201 ;  /* 0x000000c900cd7308 */ /* 0x000ea20000002400 */
[----:B----4-:R-:W-:-:S02]  /*9ff0*/  FSEL R206, R206, -INF , !P3 ;  /* 0xff800000cece7808 */ /* 0x010fc40005800000 */
[C---:B------:R-:W-:Y:S02]  /*a000*/  ISETP.GE.AND P1, PT, R3.reuse, R171, PT ;  /* 0x000000ab0300720c */ /* 0x040fe40003f26270 */
[----:B------:R-:W-:Y:S02]  /*a010*/  ISETP.GE.AND P3, PT, R3, R170, PT ;  /* 0x000000aa0300720c */ /* 0x000fe40003f66270 */
[----:B------:R-:W-:Y:S01]  /*a020*/  FMNMX3.FTZ R3, R220, R26, R4, !PT ;  /* 0x0000001adc037276 */ /* 0x000fe20007810004 */
[----:B------:R-:W4:Y:S01]  /*a030*/  MUFU.TANH R184, R184 ;  /* 0x000000b800b87308 */ /* 0x000f220000002400 */
[----:B------:R-:W-:Y:S02]  /*a040*/  FMNMX3.FTZ R5, R5, R194, R240, !PT ;  /* 0x000000c205057276 */ /* 0x000fe400078100f0 */
[----:B------:R-:W-:Y:S02]  /*a050*/  FMNMX3.FTZ R3, R3, R30, R28, !PT ;  /* 0x0000001e03037276 */ /* 0x000fe4000781001c */
[----:B------:R-:W-:-:S02]  /*a060*/  FMNMX3.FTZ R5, R5, R238, R198, !PT ;  /* 0x000000ee05057276 */ /* 0x000fc400078100c6 */
[----:B-1----:R-:W-:Y:S01]  /*a070*/  FSEL R208, R208, -INF , !P1 ;  /* 0xff800000d0d07808 */ /* 0x002fe20004800000 */
[----:B------:R-:W1:Y:S01]  /*a080*/  MUFU.TANH R186, R186 ;  /* 0x000000ba00ba7308 */ /* 0x000e620000002400 */
[----:B------:R-:W-:Y:S01]  /*a090*/  BAR.SYNC.DEFER_BLOCKING 0x0 ;  /* 0x0000000000007b1d */ /* 0x000fe20000010000 */
[----:B------:R-:W-:Y:S02]  /*a0a0*/  ISETP.NE.AND P1, PT, R2, 0x3, PT ;  /* 0x000000030200780c */ /* 0x000fe40003f25270 */
[----:B------:R-:W-:Y:S02]  /*a0b0*/  FMNMX3.FTZ R3, R3, R178, R174, !PT ;  /* 0x000000b203037276 */ /* 0x000fe400078100ae */
[----:B------:R-:W-:Y:S02]  /*a0c0*/  FMNMX3.FTZ R5, R5, R236, R224, !PT ;  /* 0x000000ec05057276 */ /* 0x000fe400078100e0 */
[----:B------:R-:W1:Y:S01]  /*a0d0*/  MUFU.TANH R185, R185 ;  /* 0x000000b900b97308 */ /* 0x000e620000002400 */
[----:B-----5:R-:W-:-:S02]  /*a0e0*/  FSEL R210, R210, -INF , !P5 ;  /* 0xff800000d2d27808 */ /* 0x020fc40006800000 */
[----:B------:R-:W-:Y:S02]  /*a0f0*/  ISETP.GE.AND P5, PT, R24, R171, PT ;  /* 0x000000ab1800720c */ /* 0x000fe40003fa6270 */
[----:B---3--:R-:W-:Y:S02]  /*a100*/  FSEL R212, R212, -INF , !P2 ;  /* 0xff800000d4d47808 */ /* 0x008fe40005000000 */
[----:B------:R-:W-:Y:S02]  /*a110*/  FMNMX3.FTZ R3, R3, R172, R176, !PT ;  /* 0x000000ac03037276 */ /* 0x000fe400078100b0 */
[----:B------:R-:W-:Y:S02]  /*a120*/  FMNMX3.FTZ R5, R5, R222, R218, !PT ;  /* 0x000000de05057276 */ /* 0x000fe400078100da */
[----:B--2---:R-:W-:Y:S02]  /*a130*/  FSEL R205, R205, -INF , !P5 ;  /* 0xff800000cdcd7808 */ /* 0x004fe40006800000 */
[----:B------:R-:W-:-:S02]  /*a140*/  FMNMX3.FTZ R3, R3, R216, R214, !PT ;  /* 0x000000d803037276 */ /* 0x000fc400078100d6 */
[----:B------:R-:W-:Y:S02]  /*a150*/  FMNMX3.FTZ R5, R5, R210, R212, !PT ;  /* 0x000000d205057276 */ /* 0x000fe400078100d4 */
[----:B------:R-:W-:Y:S02]  /*a160*/  ISETP.GE.AND P2, PT, R24, R170, PT ;  /* 0x000000aa1800720c */ /* 0x000fe40003f46270 */
[----:B----4-:R-:W-:Y:S02]  /*a170*/  FSEL R184, R184, -INF , !P4 ;  /* 0xff800000b8b87808 */ /* 0x010fe40006000000 */
[----:B------:R-:W-:Y:S02]  /*a180*/  FMNMX3.FTZ R3, R3, R182, R180, !PT ;  /* 0x000000b603037276 */ /* 0x000fe400078100b4 */
[----:B------:R-:W-:Y:S01]  /*a190*/  FMNMX3.FTZ R5, R5, R208, R205, !PT ;  /* 0x000000d005057276 */ /* 0x000fe200078100cd */
[----:B-1----:R-:W-:Y:S06]  /*a1a0*/  @!P1 BRA `(.L_x_888) ;  /* 0x00000000005c9947 */ /* 0x002fec0003800000 */
        /* <DEDUP_REMOVED lines=23> */
.L_x_888:
[----:B------:R-:W-:Y:S01]  /*a320*/  FSEL R186, R186, -INF , !P3 ;  /* 0xff800000baba7808 */ /* 0x000fe20005800000 */
[----:B------:R-:W2:Y:S01]  /*a330*/  SHFL.BFLY PT, R8, R5, 0x2, 0x1f ;  /* 0x0c401f0005087f89 */ /* 0x000ea200000e0000 */
[----:B------:R-:W-:Y:S01]  /*a340*/  FSEL R185, R185, -INF , !P2 ;  /* 0xff800000b9b97808 */ /* 0x000fe20005000000 */
[----:B------:R-:W3:Y:S01]  /*a350*/  LDCU UR4, c[0x0][0x45c] ;  /* 0x00008b80ff0477ac */ /* 0x000ee20008000800 */
[----:B------:R-:W-:Y:S01]  /*a360*/  FMNMX3.FTZ R3, R3, R206, R184, !PT ;  /* 0x000000ce03037276 */ /* 0x000fe200078100b8 */
[----:B-1----:R-:W-:Y:S01]  /*a370*/  LDSM.16.MT88.4 R12, [R169+0x18000] ;  /* 0x01800000a90c783b */ /* 0x002fe20000004200 */
[----:B------:R-:W-:Y:S02]  /*a380*/  IADD3 R203, PT, PT, R169, 0x18040, RZ ;  /* 0x00018040a9cb7810 */ /* 0x000fe40007ffe0ff */
[----:B------:R-:W-:Y:S02]  /*a390*/  FMNMX3.FTZ R9, R3, R186, R185, !PT ;  /* 0x000000ba03097276 */ /* 0x000fe400078100b9 */
[----:B------:R-:W-:-:S02]  /*a3a0*/  MOV R196, 0x20 ;  /* 0x0000002000c47802 */ /* 0x000fc40000000f00 */
[----:B------:R-:W-:Y:S01]  /*a3b0*/  IADD3 R233, PT, PT, R2, -0x4, RZ ;  /* 0xfffffffc02e97810 */ /* 0x000fe20007ffe0ff */
[----:B------:R-:W1:Y:S01]  /*a3c0*/  SHFL.BFLY PT, R6, R9, 0x2, 0x1f ;  /* 0x0c401f0009067f89 */ /* 0x000e6200000e0000 */
[----:B------:R-:W-:-:S04]  /*a3d0*/  SEL R196, R196, 0xffffffe0, !P0 ;  /* 0xffffffe0c4c47807 */ /* 0x000fc80004000000 */
[----:B------:R-:W-:-:S05]  /*a3e0*/  IADD3 R204, PT, PT, R196, R169, RZ ;  /* 0x000000a9c4cc7210 */ /* 0x000fca0007ffe0ff */
[----:B------:R-:W-:Y:S01]  /*a3f0*/  LDSM.16.MT88.4 R20, [R204+0x18000] ;  /* 0x01800000cc14783b */ /* 0x000fe20000004200 */
[----:B--2---:R-:W-:-:S05]  /*a400*/  FMNMX.FTZ R7, R5, R8, !PT ;  /* 0x0000000805077209 */ /* 0x004fca0007810000 */
[----:B------:R-:W2:Y:S01]  /*a410*/  SHFL.BFLY PT, R164, R7, 0x1, 0x1f ;  /* 0x0c201f0007a47f89 */ /* 0x000ea200000e0000 */
[----:B-1----:R-:W-:-:S05]  /*a420*/  FMNMX.FTZ R6, R9, R6, !PT ;  /* 0x0000000609067209 */ /* 0x002fca0007810000 */
[----:B------:R-:W1:Y:S01]  /*a430*/  SHFL.BFLY PT, R3, R6, 0x1, 0x1f ;  /* 0x0c201f0006037f89 */ /* 0x000e6200000e0000 */
[----:B--2---:R-:W-:-:S04]  /*a440*/  FMNMX.FTZ R164, R7, R164, !PT ;  /* 0x000000a407a47209 */ /* 0x004fc80007810000 */
[C---:B------:R-:W-:Y:S01]  /*a450*/  FSETP.NEU.FTZ.AND P2, PT, R164.reuse, -INF , PT ;  /* 0xff800000a400780b */ /* 0x040fe20003f5d000 */
[----:B---3--:R-:W-:-:S05]  /*a460*/  FMUL.FTZ R207, R164, UR4 ;  /* 0x00000004a4cf7c20 */ /* 0x008fca0008410000 */
[----:B------:R-:W-:Y:S02]  /*a470*/  FSEL R207, R207, RZ, P2 ;  /* 0x000000ffcfcf7208 */ /* 0x000fe40001000000 */
[----:B-1----:R-:W-:-:S03]  /*a480*/  FMNMX.FTZ R3, R6, R3, !PT ;  /* 0x0000000306037209 */ /* 0x002fc60007810000 */
[--C-:B------:R-:W-:Y:S01]  /*a490*/  FFMA.FTZ R167, R16, UR4, -R207.reuse ;  /* 0x0000000410a77c23 */ /* 0x100fe200080108cf */
[C---:B------:R-:W-:Y:S01]  /*a4a0*/  FSETP.NEU.FTZ.AND P1, PT, R3.reuse, -INF , PT ;  /* 0xff8000000300780b */ /* 0x040fe20003f3d000 */
[----:B------:R-:W-:Y:S01]  /*a4b0*/  FMUL.FTZ R187, R3, UR4 ;  /* 0x0000000403bb7c20 */ /* 0x000fe20008410000 */
[----:B------:R-:W-:Y:S01]  /*a4c0*/  IADD3 R16, PT, PT, R169, 0x18000, RZ ;  /* 0x00018000a9107810 */ /* 0x000fe20007ffe0ff */
[--C-:B------:R-:W-:Y:S01]  /*a4d0*/  FFMA.FTZ R190, R188, UR4, -R207.reuse ;  /* 0x00000004bcbe7c23 */ /* 0x100fe200080108cf */
[----:B------:R-:W-:Y:S01]  /*a4e0*/  FSEL R5, R3, RZ, P1 ;  /* 0x000000ff03057208 */ /* 0x000fe20000800000 */
[--C-:B------:R-:W-:Y:S01]  /*a4f0*/  FFMA.FTZ R171, R34, UR4, -R207.reuse ;  /* 0x0000000422ab7c23 */ /* 0x100fe200080108cf */
[----:B------:R-:W-:Y:S01]  /*a500*/  FSEL R187, R187, RZ, P1 ;  /* 0x000000ffbbbb7208 */ /* 0x000fe20000800000 */
[----:B------:R-:W-:Y:S01]  /*a510*/  FFMA.FTZ R188, R32, UR4, -R207 ;  /* 0x0000000420bc7c23 */ /* 0x000fe200080108cf */
[----:B------:R-:W-:Y:S01]  /*a520*/  @P6 IADD3 R203, PT, PT, R16, -0x40, RZ ;  /* 0xffffffc010cb6810 */ /* 0x000fe20007ffe0ff */
[----:B------:R-:W-:Y:S01]  /*a530*/  FADD.FTZ R5, R220, -R5 ;  /* 0x80000005dc057221 */ /* 0x000fe20000010000 */
[----:B------:R-:W-:Y:S01]  /*a540*/  MUFU.EX2 R190, R190 ;  /* 0x000000be00be7308 */ /* 0x000fe20000000800 */
[--C-:B------:R-:W-:Y:S01]  /*a550*/  FFMA.FTZ R189, R30, UR4, -R187.reuse ;  /* 0x000000041ebd7c23 */ /* 0x100fe200080108bb */
[--C-:B------:R-:W-:Y:S01]  /*a560*/  FFMA.FTZ R192, R28, UR4, -R187.reuse ;  /* 0x000000041cc07c23 */ /* 0x100fe200080108bb */
[--C-:B------:R-:W-:Y:S01]  /*a570*/  FFMA.FTZ R166, R4, UR4, -R187.reuse ;  /* 0x0000000404a67c23 */ /* 0x100fe200080108bb */
[----:B------:R-:W1:Y:S01]  /*a580*/  LDSM.16.MT88.4 R28, [R203] ;  /* 0x00000000cb1c783b */ /* 0x000e620000004200 */
[----:B------:R-:W-:Y:S01]  /*a590*/  FSEL R4, R164, RZ, P2 ;  /* 0x000000ffa4047208 */ /* 0x000fe20001000000 */
[----:B------:R-:W-:Y:S01]  /*a5a0*/  FFMA.FTZ R170, R26, UR4, -R187 ;  /* 0x000000041aaa7c23 */ /* 0x000fe200080108bb */
[----:B------:R-:W-:Y:S01]  /*a5b0*/  FMUL.FTZ R191, R5, UR4 ;  /* 0x0000000405bf7c20 */ /* 0x000fe20008410000 */
[----:B------:R-:W2:Y:S01]  /*a5c0*/  MUFU.EX2 R171, R171 ;  /* 0x000000ab00ab7308 */ /* 0x000ea20000000800 */
[----:B------:R-:W-:Y:S01]  /*a5d0*/  IADD3 R196, PT, PT, R196, R203, RZ ;  /* 0x000000cbc4c47210 */ /* 0x000fe20007ffe0ff */
[----:B------:R-:W-:Y:S01]  /*a5e0*/  FADD.FTZ R4, R221, -R4 ;  /* 0x80000004dd047221 */ /* 0x000fe20000010000 */
[--C-:B------:R-:W-:Y:S01]  /*a5f0*/  FFMA.FTZ R200, R194, UR4, -R207.reuse ;  /* 0x00000004c2c87c23 */ /* 0x100fe200080108cf */
        /* <DEDUP_REMOVED lines=8> */
[----:B------:R-:W-:Y:S01]  /*a680*/  MUFU.EX2 R170, R170 ;  /* 0x000000aa00aa7308 */ /* 0x000fe20000000800 */
[--C-:B------:R-:W-:Y:S01]  /*a690*/  FFMA.FTZ R197, R172, UR4, -R187.reuse ;  /* 0x00000004acc57c23 */ /* 0x100fe200080108bb */
[----:B--2---:R-:W-:Y:S01]  /*a6a0*/  F2FP.F16.F32.PACK_AB R4, R171, R190 ;  /* 0x000000beab04723e */ /* 0x004fe200000000ff */
[----:B------:R-:W-:Y:S01]  /*a6b0*/  FFMA.FTZ R202, R176, UR4, -R187 ;  /* 0x00000004b0ca7c23 */ /* 0x000fe200080108bb */
[----:B------:R-:W2:Y:S01]  /*a6c0*/  MUFU.EX2 R166, R166 ;  /* 0x000000a600a67308 */ /* 0x000ea20000000800 */
[----:B------:R-:W-:Y:S01]  /*a6d0*/  LDSM.16.MT88.4 R176, [R204+0x1a800] ;  /* 0x01a80000ccb0783b */ /* 0x000fe20000004200 */
[--C-:B------:R-:W-:Y:S01]  /*a6e0*/  FFMA.FTZ R209, R236, UR4, -R207.reuse ;  /* 0x00000004ecd17c23 */ /* 0x100fe200080108cf */
[--C-:B------:R-:W-:Y:S01]  /*a6f0*/  FFMA.FTZ R220, R224, UR4, -R207.reuse ;  /* 0x00000004e0dc7c23 */ /* 0x100fe200080108cf */
[----:B------:R-:W-:Y:S01]  /*a700*/  MUFU.EX2 R189, R189 ;  /* 0x000000bd00bd7308 */ /* 0x000fe20000000800 */
[----:B------:R-:W-:Y:S01]  /*a710*/  LDSM.16.MT88.4 R172, [R203+0x2800] ;  /* 0x00280000cbac783b */ /* 0x000fe20000004200 */
[----:B---3--:R-:W-:Y:S01]  /*a720*/  F2FP.F16.F32.PACK_AB R6, R167, R188 ;  /* 0x000000bca706723e */ /* 0x008fe200000000ff */
[----:B------:R-:W-:Y:S01]  /*a730*/  FFMA.FTZ R211, R222, UR4, -R207 ;  /* 0x00000004ded37c23 */ /* 0x000fe200080108cf */
[----:B------:R-:W3:Y:S01]  /*a740*/  MUFU.EX2 R192, R192 ;  /* 0x000000c000c07308 */ /* 0x000ee20000000800 */
[--C-:B------:R-:W-:Y:S01]  /*a750*/  FFMA.FTZ R215, R214, UR4, -R187.reuse ;  /* 0x00000004d6d77c23 */ /* 0x100fe200080108bb */
[----:B------:R-:W-:Y:S01]  /*a760*/  FFMA.FTZ R213, R182, UR4, -R187 ;  /* 0x00000004b6d57c23 */ /* 0x000fe200080108bb */
[--C-:B------:R-:W-:Y:S01]  /*a770*/  FFMA.FTZ R210, R210, UR4, -R207.reuse ;  /* 0x00000004d2d27c23 */ /* 0x100fe200080108cf */
[----:B------:R-:W4:Y:S01]  /*a780*/  MUFU.EX2 R193, R193 ;  /* 0x000000c100c17308 */ /* 0x000f220000000800 */
[----:B------:R-:W-:Y:S01]  /*a790*/  FFMA.FTZ R217, R212, UR4, -R207 ;  /* 0x00000004d4d97c23 */ /* 0x000fe200080108cf */
[----:B--2---:R-:W-:Y:S01]  /*a7a0*/  F2FP.F16.F32.PACK_AB R5, R166, R170 ;  /* 0x000000aaa605723e */ /* 0x004fe200000000ff */
[--C-:B------:R-:W-:Y:S01]  /*a7b0*/  FFMA.FTZ R212, R186, UR4, -R187.reuse ;  /* 0x00000004bad47c23 */ /* 0x100fe200080108bb */
[----:B------:R-:W2:Y:S01]  /*a7c0*/  MUFU.EX2 R191, R191 ;  /* 0x000000bf00bf7308 */ /* 0x000ea20000000800 */
[----:B------:R-:W-:-:S03]  /*a7d0*/  FFMA.FTZ R219, R185, UR4, -R187 ;  /* 0x00000004b9db7c23 */ /* 0x000fc600080108bb */
[----:B------:R-:W-:Y:S01]  /*a7e0*/  MUFU.EX2 R200, R200 ;  /* 0x000000c800c87308 */ /* 0x000fe20000000800 */
[----:B---3--:R-:W-:-:S03]  /*a7f0*/  F2FP.F16.F32.PACK_AB R7, R192, R189 ;  /* 0x000000bdc007723e */ /* 0x008fc600000000ff */
[----:B------:R-:W3:Y:S01]  /*a800*/  MUFU.EX2 R199, R199 ;  /* 0x000000c700c77308 */ /* 0x000ee20000000800 */
[-C--:B----4-:R-:W-:Y:S01]  /*a810*/  FMUL.FTZ R24, R144, R193.reuse ;  /* 0x000000c190187220 */ /* 0x090fe20000410000 */
[-C--:B------:R-:W-:Y:S01]  /*a820*/  FMUL.FTZ R25, R145, R193.reuse ;  /* 0x000000c191197220 */ /* 0x080fe20000410000 */
[-C--:B------:R-:W-:Y:S01]  /*a830*/  FMUL.FTZ R140, R140, R193.reuse ;  /* 0x000000c18c8c7220 */ /* 0x080fe20000410000 */
[----:B------:R-:W-:Y:S01]  /*a840*/  FMUL.FTZ R141, R141, R193 ;  /* 0x000000c18d8d7220 */ /* 0x000fe20000410000 */
[-C--:B--2---:R-:W-:Y:S01]  /*a850*/  FMUL.FTZ R26, R146, R191.reuse ;  /* 0x000000bf921a7220 */ /* 0x084fe20000410000 */
[-C--:B------:R-:W-:Y:S01]  /*a860*/  FMUL.FTZ R27, R147, R191.reuse ;  /* 0x000000bf931b7220 */ /* 0x080fe20000410000 */
[-C--:B------:R-:W-:Y:S01]  /*a870*/  FMUL.FTZ R142, R142, R191.reuse ;  /* 0x000000bf8e8e7220 */ /* 0x080fe20000410000 */
[----:B------:R-:W-:Y:S01]  /*a880*/  FMUL.FTZ R143, R143, R191 ;  /* 0x000000bf8f8f7220 */ /* 0x000fe20000410000 */
[-C--:B------:R-:W-:Y:S01]  /*a890*/  FMUL.FTZ R32, R136, R193.reuse ;  /* 0x000000c188207220 */ /* 0x080fe20000410000 */
[----:B------:R-:W-:Y:S01]  /*a8a0*/  FMUL.FTZ R33, R137, R193 ;  /* 0x000000c189217220 */ /* 0x000fe20000410000 */
[-C--:B------:R-:W-:Y:S01]  /*a8b0*/  FMUL.FTZ R34, R138, R191.reuse ;  /* 0x000000bf8a227220 */ /* 0x080fe20000410000 */
[----:B------:R-:W-:Y:S01]  /*a8c0*/  FMUL.FTZ R35, R139, R191 ;  /* 0x000000bf8b237220 */ /* 0x000fe20000410000 */
[C---:B-1----:R-:W-:Y:S01]  /*a8d0*/  HMMA.16816.F32 R24, R4.reuse, R28, R24 ;  /* 0x0000001c0418723c */ /* 0x042fe20000001818 */
[----:B------:R-:W1:Y:S01]  /*a8e0*/  LDSM.16.MT88.4 R136, [R196+0x2000] ;  /* 0x00200000c488783b */ /* 0x000e620000004200 */
[-C--:B------:R-:W-:Y:S01]  /*a8f0*/  FMUL.FTZ R44, R44, R193.reuse ;  /* 0x000000c12c2c7220 */ /* 0x080fe20000410000 */
[----:B------:R-:W-:Y:S01]  /*a900*/  FMUL.FTZ R45, R45, R193 ;  /* 0x000000c12d2d7220 */ /* 0x000fe20000410000 */
[-C--:B------:R-:W-:Y:S01]  /*a910*/  FMUL.FTZ R46, R46, R191.reuse ;  /* 0x000000bf2e2e7220 */ /* 0x080fe20000410000 */
[----:B------:R-:W-:Y:S01]  /*a920*/  FMUL.FTZ R47, R47, R191 ;  /* 0x000000bf2f2f7220 */ /* 0x000fe20000410000 */
[-C--:B------:R-:W-:Y:S01]  /*a930*/  FMUL.FTZ R48, R48, R193.reuse ;  /* 0x000000c130307220 */ /* 0x080fe20000410000 */
[----:B------:R-:W-:Y:S01]  /*a940*/  FMUL.FTZ R49, R49, R193 ;  /* 0x000000c131317220 */ /* 0x000fe20000410000 */
[C---:B------:R-:W-:Y:S01]  /*a950*/  HMMA.16816.F32 R28, R4.reuse, R30, R140 ;  /* 0x0000001e041c723c */ /* 0x040fe2000000188c */
[----:B------:R-:W2:Y:S01]  /*a960*/  LDSM.16.MT88.4 R140, [R204+0x1a000] ;  /* 0x01a00000cc8c783b */ /* 0x000ea20000004200 */
[-C--:B------:R-:W-:Y:S01]  /*a970*/  FMUL.FTZ R50, R50, R191.reuse ;  /* 0x000000bf32327220 */ /* 0x080fe20000410000 */
[----:B------:R-:W-:Y:S01]  /*a980*/  FMUL.FTZ R51, R51, R191 ;  /* 0x000000bf33337220 */ /* 0x000fe20000410000 */
[-C--:B------:R-:W-:Y:S01]  /*a990*/  FMUL.FTZ R60, R60, R193.reuse ;  /* 0x000000c13c3c7220 */ /* 0x080fe20000410000 */
[----:B------:R-:W4:Y:S01]  /*a9a0*/  LDSM.16.MT88.4 R144, [R203+0x2000] ;  /* 0x00200000cb90783b */ /* 0x000f220000004200 */
[----:B------:R-:W-:Y:S01]  /*a9b0*/  FMUL.FTZ R61, R61, R193 ;  /* 0x000000c13d3d7220 */ /* 0x000fe20000410000 */
[-C--:B------:R-:W-:Y:S01]  /*a9c0*/  FMUL.FTZ R62, R62, R191.reuse ;  /* 0x000000bf3e3e7220 */ /* 0x080fe20000410000 */
        /* <DEDUP_REMOVED lines=26> */
[----:B------:R-:W-:Y:S01]  /*ab70*/  LDSM.16.MT88.4 R152, [R196] ;  /* 0x00000000c498783b */ /* 0x000fe20000004200 */
[-C--:B------:R-:W-:Y:S01]  /*ab80*/  FMUL.FTZ R84, R84, R193.reuse ;  /* 0x000000c154547220 */ /* 0x080fe20000410000 */
[----:B------:R-:W-:Y:S01]  /*ab90*/  FMUL.FTZ R85, R85, R193 ;  /* 0x000000c155557220 */ /* 0x000fe20000410000 */
[-C--:B------:R-:W-:Y:S01]  /*aba0*/  FMUL.FTZ R86, R86, R191.reuse ;  /* 0x000000bf56567220 */ /* 0x080fe20000410000 */
[----:B------:R-:W-:Y:S01]  /*abb0*/  FMUL.FTZ R87, R87, R191 ;  /* 0x000000bf57577220 */ /* 0x000fe20000410000 */
[-C--:B------:R-:W-:Y:S01]  /*abc0*/  FMUL.FTZ R88, R88, R193.reuse ;  /* 0x000000c158587220 */ /* 0x080fe20000410000 */
[----:B------:R-:W-:Y:S01]  /*abd0*/  FMUL.FTZ R89, R89, R193 ;  /* 0x000000c159597220 */ /* 0x000fe20000410000 */
[C---:B--2---:R-:W-:Y:S01]  /*abe0*/  HMMA.16816.F32 R44, R4.reuse, R140, R44 ;  /* 0x0000008c042c723c */ /* 0x044fe2000000182c */
        /* <DEDUP_REMOVED lines=8> */
[----:B------:R-:W1:Y:S01]  /*ac70*/  LDSM.16.MT88.4 R140, [R169+0x1c000] ;  /* 0x01c00000a98c783b */ /* 0x000e620000004200 */
        /* <DEDUP_REMOVED lines=23> */
[----:B------:R-:W4:Y:S01]  /*adf0*/  LDSM.16.MT88.4 R144, [R204+0x1c000] ;  /* 0x01c00000cc90783b */ /* 0x000f220000004200 */
        /* <DEDUP_REMOVED lines=19> */
[----:B------:R-:W-:Y:S01]  /*af30*/  MUFU.EX2 R195, R195 ;  /* 0x000000c300c37308 */ /* 0x000fe20000000800 */
[-C--:B------:R-:W-:Y:S01]  /*af40*/  FMUL.FTZ R36, R36, R193.reuse ;  /* 0x000000c124247220 */ /* 0x080fe20000410000 */
[----:B------:R-:W-:Y:S01]  /*af50*/  FMUL.FTZ R37, R37, R193 ;  /* 0x000000c125257220 */ /* 0x000fe20000410000 */
[C---:B-1----:R-:W-:Y:S01]  /*af60*/  HMMA.16816.F32 R68, R4.reuse, R140, R68 ;  /* 0x0000008c0444723c */ /* 0x042fe20000001844 */
        /* <DEDUP_REMOVED lines=8> */
[----:B------:R-:W1:Y:S01]  /*aff0*/  LDSM.16.MT88.4 R140, [R196+0x4000] ;  /* 0x00400000c48c783b */ /* 0x000e620000004200 */
[----:B------:R-:W5:Y:S01]  /*b000*/  MUFU.EX2 R201, R201 ;  /* 0x000000c900c97308 */ /* 0x000f620000000800 */
[----:B------:R-:W-:Y:S01]  /*b010*/  FMUL.FTZ R43, R43, R191 ;  /* 0x000000bf2b2b7220 */ /* 0x000fe20000410000 */
[-C--:B------:R-:W-:Y:S01]  /*b020*/  FMUL.FTZ R100, R100, R193.reuse ;  /* 0x000000c164647220 */ /* 0x080fe20000410000 */
[----:B------:R-:W-:Y:S01]  /*b030*/  FMUL.FTZ R101, R101, R193 ;  /* 0x000000c165657220 */ /* 0x000fe20000410000 */
[----:B------:R-:W-:Y:S01]  /*b040*/  MUFU.EX2 R197, R197 ;  /* 0x000000c500c57308 */ /* 0x000fe20000000800 */
[-C--:B------:R-:W-:Y:S01]  /*b050*/  FMUL.FTZ R102, R102, R191.reuse ;  /* 0x000000bf66667220 */ /* 0x080fe20000410000 */
[C---:B--2---:R-:W-:Y:S01]  /*b060*/  HMMA.16816.F32 R84, R4.reuse, R136, R84 ;  /* 0x000000880454723c */ /* 0x044fe20000001854 */
[----:B------:R-:W-:Y:S01]  /*b070*/  FMUL.FTZ R103, R103, R191 ;  /* 0x000000bf67677220 */ /* 0x000fe20000410000 */
[----:B------:R-:W2:Y:S01]  /*b080*/  MUFU.EX2 R202, R202 ;  /* 0x000000ca00ca7308 */ /* 0x000ea20000000800 */
        /* <DEDUP_REMOVED lines=22> */
[----:B------:R-:W-:Y:S01]  /*b1f0*/  LDSM.16.MT88.4 R152, [R196+0x6000] ;  /* 0x00600000c498783b */ /* 0x000fe20000004200 */
[-C--:B------:R-:W-:Y:S01]  /*b200*/  FMUL.FTZ R130, R130, R191.reuse ;  /* 0x000000bf82827220 */ /* 0x080fe20000410000 */
[----:B------:R-:W-:Y:S01]  /*b210*/  FMUL.FTZ R131, R131, R191 ;  /* 0x000000bf83837220 */ /* 0x000fe20000410000 */
[----:B------:R-:W-:Y:S01]  /*b220*/  MUFU.EX2 R209, R209 ;  /* 0x000000d100d17308 */ /* 0x000fe20000000800 */
[----:B------:R-:W-:Y:S01]  /*b230*/  LDSM.16.MT88.4 R160, [R169+0x1c800] ;  /* 0x01c80000a9a0783b */ /* 0x000fe20000004200 */
[----:B------:R-:W-:Y:S01]  /*b240*/  FFMA.FTZ R190, R237, R193, R190 ;  /* 0x000000c1edbe7223 */ /* 0x000fe200000100be */
[----:B------:R-:W-:Y:S01]  /*b250*/  FFMA.FTZ R191, R235, R191, R170 ;  /* 0x000000bfebbf7223 */ /* 0x000fe200000100aa */
[----:B----4-:R-:W-:Y:S01]  /*b260*/  HMMA.16816.F32 R76, R4, R144, R76 ;  /* 0x00000090044c723c */ /* 0x010fe2000000184c */
[----:B------:R-:W4:Y:S01]  /*b270*/  MUFU.EX2 R220, R220 ;  /* 0x000000dc00dc7308 */ /* 0x000f220000000800 */
[----:B------:R-:W-:Y:S01]  /*b280*/  FADD.FTZ R171, R171, R190 ;  /* 0x000000beabab7221 */ /* 0x000fe20000010000 */
[----:B------:R-:W-:-:S02]  /*b290*/  FADD.FTZ R166, R166, R191 ;  /* 0x000000bfa6a67221 */ /* 0x000fc40000010000 */
[----:B------:R-:W-:Y:S01]  /*b2a0*/  MUFU.EX2 R211, R211 ;  /* 0x000000d300d37308 */ /* 0x000fe20000000800 */
[----:B------:R-:W-:Y:S02]  /*b2b0*/  FADD.FTZ R188, R188, R171 ;  /* 0x000000abbcbc7221 */ /* 0x000fe40000010000 */
[----:B------:R-:W-:Y:S01]  /*b2c0*/  HMMA.16816.F32 R80, R4, R146, R80 ;  /* 0x000000920450723c */ /* 0x000fe20000001850 */
[----:B------:R-:W5:Y:S01]  /*b2d0*/  LDSM.16.MT88.4 R144, [R169+0x1e000] ;  /* 0x01e00000a990783b */ /* 0x000f620000004200 */
[----:B------:R-:W-:Y:S01]  /*b2e0*/  MUFU.EX2 R215, R215 ;  /* 0x000000d700d77308 */ /* 0x000fe20000000800 */
[----:B------:R-:W-:-:S03]  /*b2f0*/  FADD.FTZ R167, R167, R188 ;  /* 0x000000bca7a77221 */ /* 0x000fc60000010000 */
[----:B------:R-:W-:Y:S02]  /*b300*/  MUFU.EX2 R213, R213 ;  /* 0x000000d500d57308 */ /* 0x000fe40000000800 */
[C---:B-1----:R-:W-:Y:S02]  /*b310*/  HMMA.16816.F32 R92, R4.reuse, R140, R92 ;  /* 0x0000008c045c723c */ /* 0x042fe4000000185c */
[----:B------:R-:W-:Y:S04]  /*b320*/  MUFU.EX2 R210, R210 ;  /* 0x000000d200d27308 */ /* 0x000fe80000000800 */
[----:B------:R-:W-:Y:S02]  /*b330*/  MUFU.EX2 R217, R217 ;  /* 0x000000d900d97308 */ /* 0x000fe40000000800 */
[C---:B------:R-:W-:Y:S01]  /*b340*/  HMMA.16816.F32 R96, R4.reuse, R142, R96 ;  /* 0x0000008e0460723c */ /* 0x040fe20000001860 */
[----:B------:R-:W1:Y:S01]  /*b350*/  LDSM.16.MT88.4 R140, [R203+0x6000] ;  /* 0x00600000cb8c783b */ /* 0x000e620000004200 */
[----:B------:R-:W-:Y:S04]  /*b360*/  MUFU.EX2 R212, R212 ;  /* 0x000000d400d47308 */ /* 0x000fe80000000800 */
[----:B------:R-:W-:Y:S02]  /*b370*/  MUFU.EX2 R219, R219 ;  /* 0x000000db00db7308 */ /* 0x000fe40000000800 */
        /* <DEDUP_REMOVED lines=15> */
[C---:B------:R-:W-:Y:S08]  /*b470*/  HMMA.16816.F32 R124, R4.reuse, R152, R124 ;  /* 0x00000098047c723c */ /* 0x040ff0000000187c */
[----:B------:R-:W-:Y:S01]  /*b480*/  HMMA.16816.F32 R4, R4, R154, R128 ;  /* 0x0000009a0404723c */ /* 0x000fe20000001880 */
[----:B------:R-:W-:Y:S01]  /*b490*/  F2FP.F16.F32.PACK_AB R128, R199, R200 ;  /* 0x000000c8c780723e */ /* 0x000fe200000000ff */
[----:B------:R-:W-:Y:S01]  /*b4a0*/  LDSM.16.MT88.4 R152, [R196+0x2800] ;  /* 0x00280000c498783b */ /* 0x000fe20000004200 */
[----:B------:R-:W-:-:S02]  /*b4b0*/  F2FP.F16.F32.PACK_AB R129, R201, R198 ;  /* 0x000000c6c981723e */ /* 0x000fc400000000ff */
[----:B------:R-:W-:Y:S02]  /*b4c0*/  F2FP.F16.F32.PACK_AB R130, R194, R195 ;  /* 0x000000c3c282723e */ /* 0x000fe400000000ff */
[----:B--2---:R-:W-:-:S07]  /*b4d0*/  F2FP.F16.F32.PACK_AB R131, R202, R197 ;  /* 0x000000c5ca83723e */ /* 0x004fce00000000ff */
[C---:B---3--:R-:W-:Y:S08]  /*b4e0*/  HMMA.16816.F32 R8, R128.reuse, R136, R8 ;  /* 0x000000888008723c */ /* 0x048ff00000001808 */
[C---:B------:R-:W-:Y:S01]  /*b4f0*/  HMMA.16816.F32 R12, R128.reuse, R138, R12 ;  /* 0x0000008a800c723c */ /* 0x040fe2000000180c */
[----:B------:R-:W2:Y:S07]  /*b500*/  LDSM.16.MT88.4 R136, [R169+0x1a800] ;  /* 0x01a80000a988783b */ /* 0x000eae0000004200 */
[C---:B----4-:R-:W-:Y:S08]  /*b510*/  HMMA.16816.F32 R16, R128.reuse, R148, R16 ;  /* 0x000000948010723c */ /* 0x050ff00000001810 */
[C---:B------:R-:W-:Y:S01]  /*b520*/  HMMA.16816.F32 R20, R128.reuse, R150, R20 ;  /* 0x000000968014723c */ /* 0x040fe20000001814 */
[----:B------:R-:W3:Y:S07]  /*b530*/  LDSM.16.MT88.4 R148, [R203+0x4800] ;  /* 0x00480000cb94783b */ /* 0x000eee0000004200 */
[C---:B-----5:R-:W-:Y:S08]  /*b540*/  HMMA.16816.F32 R24, R128.reuse, R144, R24 ;  /* 0x000000908018723c */ /* 0x060ff00000001818 */
[C---:B------:R-:W-:Y:S01]  /*b550*/  HMMA.16816.F32 R28, R128.reuse, R146, R28 ;  /* 0x00000092801c723c */ /* 0x040fe2000000181c */
[----:B------:R-:W4:Y:S07]  /*b560*/  LDSM.16.MT88.4 R144, [R196+0x4800] ;  /* 0x00480000c490783b */ /* 0x000f2e0000004200 */
[C---:B-1----:R-:W-:Y:S08]  /*b570*/  HMMA.16816.F32 R32, R128.reuse, R140, R32 ;  /* 0x0000008c8020723c */ /* 0x042ff00000001820 */
[C---:B--2---:R-:W-:Y:S08]  /*b580*/  HMMA.16816.F32 R36, R128.reuse, R136, R36 ;  /* 0x000000888024723c */ /* 0x044ff00000001824 */
[C---:B------:R-:W-:Y:S01]  /*b590*/  HMMA.16816.F32 R40, R128.reuse, R138, R40 ;  /* 0x0000008a8028723c */ /* 0x040fe20000001828 */
[----:B------:R-:W1:Y:S07]  /*b5a0*/  LDSM.16.MT88.4 R136, [R204+0x1e800] ;  /* 0x01e80000cc88783b */ /* 0x000e6e0000004200 */
        /* <DEDUP_REMOVED lines=11> */
[----:B----4-:R-:W-:Y:S01]  /*b660*/  HMMA.16816.F32 R92, R128, R144, R92 ;  /* 0x00000090805c723c */ /* 0x010fe2000000185c */
[----:B------:R-:W-:Y:S01]  /*b670*/  FFMA.FTZ R144, R218, UR4, -R207 ;  /* 0x00000004da907c23 */ /* 0x000fe200080108cf */
[----:B------:R-:W-:-:S02]  /*b680*/  FFMA.FTZ R218, R180, UR4, -R187 ;  /* 0x00000004b4da7c23 */ /* 0x000fc400080108bb */
[----:B------:R-:W-:Y:S04]  /*b690*/  LDSM.16.MT88.4 R180, [R169+0x1b000] ;  /* 0x01b00000a9b4783b */ /* 0x000fe80000004200 */
[C---:B------:R-:W-:Y:S01]  /*b6a0*/  HMMA.16816.F32 R68, R128.reuse, R160, R68 ;  /* 0x000000a08044723c */ /* 0x040fe20000001844 */
[----:B------:R-:W-:Y:S01]  /*b6b0*/  FFMA.FTZ R160, R216, UR4, -R187 ;  /* 0x00000004d8a07c23 */ /* 0x000fe200080108bb */
[----:B------:R-:W-:Y:S04]  /*b6c0*/  MUFU.EX2 R218, R218 ;  /* 0x000000da00da7308 */ /* 0x000fe80000000800 */
[----:B------:R4:W-:Y:S02]  /*b6d0*/  MUFU.EX2 R216, R144 ;  /* 0x0000009000d87308 */ /* 0x0009e40000000800 */
[C---:B-1----:R-:W-:Y:S02]  /*b6e0*/  HMMA.16816.F32 R108, R128.reuse, R136, R108 ;  /* 0x00000088806c723c */ /* 0x042fe4000000186c */
[----:B------:R1:W3:Y:S06]  /*b6f0*/  MUFU.EX2 R214, R160 ;  /* 0x000000a000d67308 */ /* 0x0002ec0000000800 */
[C---:B------:R-:W-:Y:S01]  /*b700*/  HMMA.16816.F32 R112, R128.reuse, R138, R112 ;  /* 0x0000008a8070723c */ /* 0x040fe20000001870 */
[----:B------:R-:W3:Y:S07]  /*b710*/  LDSM.16.MT88.4 R136, [R203+0x1000] ;  /* 0x00100000cb88783b */ /* 0x000eee0000004200 */
[C---:B------:R-:W-:Y:S01]  /*b720*/  HMMA.16816.F32 R96, R128.reuse, R146, R96 ;  /* 0x000000928060723c */ /* 0x040fe20000001860 */
[----:B----4-:R-:W4:Y:S07]  /*b730*/  LDSM.16.MT88.4 R144, [R196+0x1000] ;  /* 0x00100000c490783b */ /* 0x010f2e0000004200 */
        /* <DEDUP_REMOVED lines=8> */
[C---:B--2---:R-:W-:Y:S08]  /*b7c0*/  HMMA.16816.F32 R100, R128.reuse, R140, R100 ;  /* 0x0000008c8064723c */ /* 0x044ff00000001864 */
[C---:B------:R-:W-:Y:S01]  /*b7d0*/  HMMA.16816.F32 R104, R128.reuse, R142, R104 ;  /* 0x0000008e8068723c */ /* 0x040fe20000001868 */
[----:B------:R-:W1:Y:S07]  /*b7e0*/  LDSM.16.MT88.4 R140, [R204+0x19000] ;  /* 0x01900000cc8c783b */ /* 0x000e6e0000004200 */
[C---:B-----5:R-:W-:Y:S08]  /*b7f0*/  HMMA.16816.F32 R116, R128.reuse, R152, R116 ;  /* 0x000000988074723c */ /* 0x060ff00000001874 */
[C---:B------:R-:W-:Y:S01]  /*b800*/  HMMA.16816.F32 R120, R128.reuse, R154, R120 ;  /* 0x0000009a8078723c */ /* 0x040fe20000001878 */
[----:B------:R-:W-:Y:S07]  /*b810*/  LDSM.16.MT88.4 R152, [R204+0x1d000] ;  /* 0x01d00000cc98783b */ /* 0x000fee0000004200 */
[C---:B------:R-:W-:Y:S08]  /*b820*/  HMMA.16816.F32 R124, R128.reuse, R156, R124 ;  /* 0x0000009c807c723c */ /* 0x040ff0000000187c */
[----:B------:R-:W-:Y:S01]  /*b830*/  HMMA.16816.F32 R128, R128, R158, R4 ;  /* 0x0000009e8080723c */ /* 0x000fe20000001804 */
[----:B------:R-:W-:Y:S01]  /*b840*/  F2FP.F16.F32.PACK_AB R4, R220, R209 ;  /* 0x000000d1dc04723e */ /* 0x000fe200000000ff */
[----:B------:R-:W2:Y:S01]  /*b850*/  LDSM.16.MT88.4 R156, [R196+0x3000] ;  /* 0x00300000c49c783b */ /* 0x000ea20000004200 */
[----:B---3--:R-:W-:-:S02]  /*b860*/  F2FP.F16.F32.PACK_AB R5, R215, R214 ;  /* 0x000000d6d705723e */ /* 0x008fc400000000ff */
[----:B------:R-:W-:Y:S02]  /*b870*/  F2FP.F16.F32.PACK_AB R6, R216, R211 ;  /* 0x000000d3d806723e */ /* 0x000fe400000000ff */
[----:B------:R-:W-:-:S07]  /*b880*/  F2FP.F16.F32.PACK_AB R7, R218, R213 ;  /* 0x000000d5da07723e */ /* 0x000fce00000000ff */
[C---:B------:R-:W-:Y:S08]  /*b890*/  HMMA.16816.F32 R8, R4.reuse, R148, R8 ;  /* 0x000000940408723c */ /* 0x040ff00000001808 */
[C---:B------:R-:W-:Y:S01]  /*b8a0*/  HMMA.16816.F32 R12, R4.reuse, R150, R12 ;  /* 0x00000096040c723c */ /* 0x040fe2000000180c */
[----:B------:R-:W3:Y:S07]  /*b8b0*/  LDSM.16.MT88.4 R148, [R203+0x5000] ;  /* 0x00500000cb94783b */ /* 0x000eee0000004200 */
[C---:B------:R-:W-:Y:S08]  /*b8c0*/  HMMA.16816.F32 R24, R4.reuse, R136, R24 ;  /* 0x000000880418723c */ /* 0x040ff00000001818 */
[C---:B------:R-:W-:Y:S08]  /*b8d0*/  HMMA.16816.F32 R28, R4.reuse, R138, R28 ;  /* 0x0000008a041c723c */ /* 0x040ff0000000181c */
[C---:B----4-:R-:W-:Y:S01]  /*b8e0*/  HMMA.16816.F32 R136, R4.reuse, R144, R32 ;  /* 0x000000900488723c */ /* 0x050fe20000001820 */
[----:B------:R-:W-:Y:S07]  /*b8f0*/  LDSM.16.MT88.4 R32, [R169+0x1f000] ;  /* 0x01f00000a920783b */ /* 0x000fee0000004200 */
        /* <DEDUP_REMOVED lines=14> */
[----:B------:R-:W-:Y:S01]  /*b9e0*/  HMMA.16816.F32 R76, R4, R152, R76 ;  /* 0x00000098044c723c */ /* 0x000fe2000000184c */
[----:B------:R-:W-:-:S07]  /*b9f0*/  FFMA.FTZ R152, R205, UR4, -R207 ;  /* 0x00000004cd987c23 */ /* 0x000fce00080108cf */
[C---:B------:R-:W-:Y:S01]  /*ba00*/  HMMA.16816.F32 R100, R4.reuse, R32, R100 ;  /* 0x000000200464723c */ /* 0x040fe20000001864 */
[----:B------:R-:W-:Y:S01]  /*ba10*/  FFMA.FTZ R32, R208, UR4, -R207 ;  /* 0x00000004d0207c23 */ /* 0x000fe200080108cf */
[--C-:B------:R-:W-:Y:S01]  /*ba20*/  FFMA.FTZ R207, R206, UR4, -R187.reuse ;  /* 0x00000004cecf7c23 */ /* 0x100fe200080108bb */
[----:B------:R-:W-:Y:S01]  /*ba30*/  FFMA.FTZ R208, R184, UR4, -R187 ;  /* 0x00000004b8d07c23 */ /* 0x000fe200080108bb */
[----:B------:R5:W-:Y:S01]  /*ba40*/  MUFU.EX2 R206, R152 ;  /* 0x0000009800ce7308 */ /* 0x000be20000000800 */
[----:B------:R-:W-:Y:S03]  /*ba50*/  LDSM.16.MT88.4 R184, [R204+0x1b800] ;  /* 0x01b80000ccb8783b */ /* 0x000fe60000004200 */
[----:B------:R2:W-:Y:S01]  /*ba60*/  MUFU.EX2 R205, R32 ;  /* 0x0000002000cd7308 */ /* 0x0005e20000000800 */
[C---:B------:R-:W-:Y:S03]  /*ba70*/  HMMA.16816.F32 R36, R4.reuse, R180, R36 ;  /* 0x000000b40424723c */ /* 0x040fe60000001824 */
[----:B------:R-:W-:Y:S04]  /*ba80*/  MUFU.EX2 R207, R207 ;  /* 0x000000cf00cf7308 */ /* 0x000fe80000000800 */
[----:B------:R-:W4:Y:S01]  /*ba90*/  MUFU.EX2 R208, R208 ;  /* 0x000000d000d07308 */ /* 0x000f220000000800 */
        /* <DEDUP_REMOVED lines=10> */
[C---:B------:R-:W-:Y:S01]  /*bb40*/  HMMA.16816.F32 R80, R4.reuse, R154, R80 ;  /* 0x0000009a0450723c */ /* 0x040fe20000001850 */
[----:B-----5:R-:W-:Y:S07]  /*bb50*/  LDSM.16.MT88.4 R152, [R169+0x1f800] ;  /* 0x01f80000a998783b */ /* 0x020fee0000004200 */
[C---:B-1----:R-:W-:Y:S08]  /*bb60*/  HMMA.16816.F32 R92, R4.reuse, R140, R92 ;  /* 0x0000008c045c723c */ /* 0x042ff0000000185c */
[C---:B------:R-:W-:Y:S01]  /*bb70*/  HMMA.16816.F32 R96, R4.reuse, R142, R96 ;  /* 0x0000008e0460723c */ /* 0x040fe20000001860 */
[----:B------:R-:W1:Y:S07]  /*bb80*/  LDSM.16.MT88.4 R140, [R169+0x1b800] ;  /* 0x01b80000a98c783b */ /* 0x000e6e0000004200 */
[C---:B------:R-:W-:Y:S01]  /*bb90*/  HMMA.16816.F32 R104, R4.reuse, R34, R104 ;  /* 0x000000220468723c */ /* 0x040fe20000001868 */
[----:B--2---:R-:W2:Y:S07]  /*bba0*/  LDSM.16.MT88.4 R32, [R169+0x1d800] ;  /* 0x01d80000a920783b */ /* 0x004eae0000004200 */
[C---:B------:R-:W-:Y:S08]  /*bbb0*/  HMMA.16816.F32 R116, R4.reuse, R156, R116 ;  /* 0x0000009c0474723c */ /* 0x040ff00000001874 */
[C---:B------:R-:W-:Y:S08]  /*bbc0*/  HMMA.16816.F32 R120, R4.reuse, R158, R120 ;  /* 0x0000009e0478723c */ /* 0x040ff00000001878 */
[C---:B---3--:R-:W-:Y:S08]  /*bbd0*/  HMMA.16816.F32 R124, R4.reuse, R148, R124 ;  /* 0x00000094047c723c */ /* 0x048ff0000000187c */
[----:B------:R-:W-:Y:S01]  /*bbe0*/  HMMA.16816.F32 R128, R4, R150, R128 ;  /* 0x000000960480723c */ /* 0x000fe20000001880 */
[----:B------:R-:W-:Y:S01]  /*bbf0*/  F2FP.F16.F32.PACK_AB R4, R217, R210 ;  /* 0x000000d2d904723e */ /* 0x000fe200000000ff */
[----:B------:R-:W3:Y:S01]  /*bc00*/  LDSM.16.MT88.4 R148, [R204+0x19800] ;  /* 0x01980000cc94783b */ /* 0x000ee20000004200 */
[----:B----4-:R-:W-:-:S02]  /*bc10*/  F2FP.F16.F32.PACK_AB R5, R208, R207 ;  /* 0x000000cfd005723e */ /* 0x010fc400000000ff */
[----:B------:R-:W-:Y:S02]  /*bc20*/  F2FP.F16.F32.PACK_AB R6, R206, R205 ;  /* 0x000000cdce06723e */ /* 0x000fe400000000ff */
[----:B------:R-:W-:-:S07]  /*bc30*/  F2FP.F16.F32.PACK_AB R7, R219, R212 ;  /* 0x000000d4db07723e */ /* 0x000fce00000000ff */
[C---:B------:R-:W-:Y:S01]  /*bc40*/  HMMA.16816.F32 R156, R4.reuse, R146, R12 ;  /* 0x00000092049c723c */ /* 0x040fe2000000180c */
[----:B------:R-:W4:Y:S07]  /*bc50*/  LDSM.16.MT88.4 R12, [R196+0x1800] ;  /* 0x00180000c40c783b */ /* 0x000f2e0000004200 */
[C---:B------:R-:W-:Y:S01]  /*bc60*/  HMMA.16816.F32 R160, R4.reuse, R144, R8 ;  /* 0x0000009004a0723c */ /* 0x040fe20000001808 */
[----:B------:R-:W5:Y:S04]  /*bc70*/  LDSM.16.MT88.4 R8, [R196+0x3800] ;  /* 0x00380000c408783b */ /* 0x000f680000004200 */
[----:B------:R-:W5:Y:S03]  /*bc80*/  LDSM.16.MT88.4 R144, [R204+0x1f800] ;  /* 0x01f80000cc90783b */ /* 0x000f660000004200 */
[C---:B-1----:R-:W-:Y:S08]  /*bc90*/  HMMA.16816.F32 R36, R4.reuse, R140, R36 ;  /* 0x0000008c0424723c */ /* 0x042ff00000001824 */
[C---:B------:R-:W-:Y:S01]  /*bca0*/  HMMA.16816.F32 R40, R4.reuse, R142, R40 ;  /* 0x0000008e0428723c */ /* 0x040fe20000001828 */
[----:B------:R-:W1:Y:S07]  /*bcb0*/  LDSM.16.MT88.4 R140, [R203+0x1800] ;  /* 0x00180000cb8c783b */ /* 0x000e6e0000004200 */
[C---:B------:R-:W-:Y:S08]  /*bcc0*/  HMMA.16816.F32 R100, R4.reuse, R152, R100 ;  /* 0x000000980464723c */ /* 0x040ff00000001864 */
[C---:B------:R-:W-:Y:S08]  /*bcd0*/  HMMA.16816.F32 R104, R4.reuse, R154, R104 ;  /* 0x0000009a0468723c */ /* 0x040ff00000001868 */
[C---:B--2---:R-:W-:Y:S08]  /*bce0*/  HMMA.16816.F32 R68, R4.reuse, R32, R68 ;  /* 0x000000200444723c */ /* 0x044ff00000001844 */
[C---:B------:R-:W-:Y:S01]  /*bcf0*/  HMMA.16816.F32 R72, R4.reuse, R34, R72 ;  /* 0x000000220448723c */ /* 0x040fe20000001848 */
[----:B------:R-:W2:Y:S07]  /*bd00*/  LDSM.16.MT88.4 R32, [R203+0x7800] ;  /* 0x00780000cb20783b */ /* 0x000eae0000004200 */
[C---:B---3--:R-:W-:Y:S01]  /*bd10*/  HMMA.16816.F32 R152, R4.reuse, R148, R16 ;  /* 0x000000940498723c */ /* 0x048fe20000001810 */
[----:B------:R-:W3:Y:S07]  /*bd20*/  LDSM.16.MT88.4 R16, [R196+0x5800] ;  /* 0x00580000c410783b */ /* 0x000eee0000004200 */
[C---:B----4-:R-:W-:Y:S08]  /*bd30*/  HMMA.16816.F32 R136, R4.reuse, R12, R136 ;  /* 0x0000000c0488723c */ /* 0x050ff00000001888 */
[C---:B------:R-:W-:Y:S01]  /*bd40*/  HMMA.16816.F32 R132, R4.reuse, R14, R132 ;  /* 0x0000000e0484723c */ /* 0x040fe20000001884 */
[----:B------:R-:W4:Y:S07]  /*bd50*/  LDSM.16.MT88.4 R12, [R196+0x7800] ;  /* 0x00780000c40c783b */ /* 0x000f2e0000004200 */
[----:B-----5:R-:W-:Y:S01]  /*bd60*/  HMMA.16816.F32 R60, R4, R8, R60 ;  /* 0x00000008043c723c */ /* 0x020fe2000000183c */
        /* <DEDUP_REMOVED lines=44> */
[C---:B----4-:R-:W-:Y:S08]  /*c030*/  HMMA.16816.F32 R124, R4.reuse, R12, R124 ;  /* 0x0000000c047c723c */ /* 0x050ff0000000187c */
[----:B------:R-:W-:-:S15]  /*c040*/  HMMA.16816.F32 R128, R4, R14, R128 ;  /* 0x0000000e0480723c */ /* 0x000fde0000001880 */
[----:B------:R-:W-:-:S05]  /*c050*/  NOP ;  /* 0x0000000000007918 */ /* 0x000fca0000000000 */
.L_x_886:
[----:B------:R-:W-:-:S13]  /*c060*/  ISETP.GE.AND P1, PT, R233, RZ, PT ;  /* 0x000000ffe900720c */ /* 0x000fda0003f26270 */
[----:B------:R-:W-:Y:S05]  /*c070*/  @!P1 BRA `(.L_x_889) ;  /* 0x0000003400109947 */ /* 0x000fea0003800000 */
[----:B------:R-:W-:Y:S01]  /*c080*/  IMAD.SHL.U32 R2, R168, 0x20, RZ ;  /* 0x00000020a8027824 */ /* 0x000fe200078e00ff */
[----:B------:R-:W-:Y:S01]  /*c090*/  LOP3.LUT R165, R165, 0x1c0, R0, 0xf8, !PT ;  /* 0x000001c0a5a57812 */ /* 0x000fe200078ef800 */
[----:B------:R-:W1:Y:S01]  /*c0a0*/  LDCU.64 UR6, c[0x0][0x3c0] ;  /* 0x00007800ff0677ac */ /* 0x000e620008000a00 */
[C---:B------:R-:W-:Y:S01]  /*c0b0*/  LOP3.LUT R5, R0.reuse, 0x200, RZ, 0xc0, !PT ;  /* 0x0000020000057812 */ /* 0x040fe200078ec0ff */
[----:B------:R-:W-:Y:S01]  /*c0c0*/  IMAD.MOV.U32 R222, RZ, RZ, 0x40 ;  /* 0x00000040ffde7424 */ /* 0x000fe200078e00ff */
[--C-:B------:R-:W-:Y:S01]  /*c0d0*/  SHF.R.U32.HI R221, RZ, 0x1, R168.reuse ;  /* 0x00000001ffdd7819 */ /* 0x100fe200000116a8 */
[----:B------:R-:W-:Y:S01]  /*c0e0*/  IMAD.MOV.U32 R224, RZ, RZ, 0x20 ;  /* 0x00000020ffe07424 */ /* 0x000fe200078e00ff */
[----:B------:R-:W-:Y:S01]  /*c0f0*/  LOP3.LUT R227, R0, 0x400, RZ, 0xc0, !PT ;  /* 0x0000040000e37812 */ /* 0x000fe200078ec0ff */
[----:B------:R-:W2:Y:S01]  /*c100*/  LDCU UR9, c[0x0][0x50c] ;  /* 0x0000a180ff0977ac */ /* 0x000ea20008000800 */
[----:B------:R-:W-:Y:S02]  /*c110*/  LOP3.LUT R168, R165, 0x8, R168, 0x78, !PT ;  /* 0x00000008a5a87812 */ /* 0x000fe400078e78a8 */
[----:B------:R-:W-:Y:S01]  /*c120*/  LOP3.LUT R2, R5, 0x7c00, R2, 0xf8, !PT ;  /* 0x00007c0005027812 */ /* 0x000fe200078ef802 */
[----:B------:R-:W3:Y:S01]  /*c130*/  LDCU UR4, c[0x0][0x45c] ;  /* 0x00008b80ff0477ac */ /* 0x000ee20008000800 */
[----:B------:R-:W-:Y:S01]  /*c140*/  LOP3.LUT R221, R165, 0x8, R221, 0x78, !PT ;  /* 0x00000008a5dd7812 */ /* 0x000fe200078e78dd */
[----:B------:R-:W-:Y:S01]  /*c150*/  IMAD R227, R168, 0x2, R227 ;  /* 0x00000002a8e37824 */ /* 0x000fe200078e02e3 */
[----:B------:R-:W-:-:S02]  /*c160*/  SEL R222, R222, 0xffffffc0, !P6 ;  /* 0xffffffc0dede7807 */ /* 0x000fc40007000000 */
        /* <DEDUP_REMOVED lines=20> */
[----:B--23--:R-:W-:Y:S08]  /*c2b0*/  BRA `(.L_x_890) ;  /* 0x0000000000647947 */ /* 0x00cff00003800000 */
.L_x_892:
        /* <DEDUP_REMOVED lines=25> */
.L_x_890:
        /* <DEDUP_REMOVED lines=14> */
[----:B------:R-:W-:Y:S06]  /*c530*/  LDGSTS.E.BYPASS.LTC128B.128 [R234+0x18000], desc[UR12][R170.64] ;  /* 0x18000000aaea7fae */ /* 0x000fec000b981a0c */
[----:B------:R-:W-:Y:S06]  /*c540*/  LDGSTS.E.BYPASS.LTC128B.128 [R234+0x1a000], desc[UR12][R170.64+0x80] ;  /* 0x1a000080aaea7fae */ /* 0x000fec000b981a0c */
[----:B------:R-:W-:Y:S06]  /*c550*/  LDGSTS.E.BYPASS.LTC128B.128 [R234+0x1c000], desc[UR12][R170.64+0x100] ;  /* 0x1c000100aaea7fae */ /* 0x000fec000b981a0c */
[----:B------:R-:W-:Y:S06]  /*c560*/  LDGSTS.E.BYPASS.LTC128B.128 [R234+0x1e000], desc[UR12][R170.64+0x180] ;  /* 0x1e000180aaea7fae */ /* 0x000fec000b981a0c */
[----:B------:R-:W-:Y:S06]  /*c570*/  LDGSTS.E.BYPASS.LTC128B.128 [R234+0x19000], desc[UR12][R166.64] ;  /* 0x19000000a6ea7fae */ /* 0x000fec000b981a0c */
[----:B------:R-:W-:Y:S06]  /*c580*/  LDGSTS.E.BYPASS.LTC128B.128 [R234+0x1b000], desc[UR12][R166.64+0x80] ;  /* 0x1b000080a6ea7fae */ /* 0x000fec000b981a0c */
[----:B------:R-:W-:Y:S06]  /*c590*/  LDGSTS.E.BYPASS.LTC128B.128 [R234+0x1d000], desc[UR12][R166.64+0x100] ;  /* 0x1d000100a6ea7fae */ /* 0x000fec000b981a0c */
[----:B------:R1:W-:Y:S06]  /*c5a0*/  LDGSTS.E.BYPASS.LTC128B.128 [R234+0x1f000], desc[UR12][R166.64+0x180] ;  /* 0x1f000180a6ea7fae */ /* 0x0003ec000b981a0c */
[----:B------:R-:W-:Y:S06]  /*c5b0*/  LDSM.16.M88.4 R172, [R223] ;  /* 0x00000000dfac783b */ /* 0x000fec0000000200 */
[----:B------:R-:W2:Y:S06]  /*c5c0*/  LDSM.16.M88.4 R176, [R227+0x10000] ;  /* 0x01000000e3b0783b */ /* 0x000eac0000000200 */
[----:B------:R-:W3:Y:S06]  /*c5d0*/  LDSM.16.M88.4 R180, [R227+0x10800] ;  /* 0x01080000e3b4783b */ /* 0x000eec0000000200 */
[----:B------:R-:W4:Y:S06]  /*c5e0*/  LDSM.16.M88.4 R184, [R227+0x11000] ;  /* 0x01100000e3b8783b */ /* 0x000f2c0000000200 */
[----:B------:R-:W0:Y:S06]  /*c5f0*/  LDGDEPBAR ;  /* 0x00000000000079af */ /* 0x000e2c0000000000 */
[----:B------:R-:W5:Y:S06]  /*c600*/  LDSM.16.M88.4 R188, [R227+0x11800] ;  /* 0x01180000e3bc783b */ /* 0x000f6c0000000200 */
[----:B------:R-:W-:Y:S06]  /*c610*/  LDSM.16.M88.4 R192, [R217] ;  /* 0x00000000d9c0783b */ /* 0x000fec0000000200 */
[----:B------:R-:W5:Y:S01]  /*c620*/  LDSM.16.M88.4 R196, [R218+0x10000] ;  /* 0x01000000dac4783b */ /* 0x000f620000000200 */
[C---:B--2---:R-:W-:Y:S05]  /*c630*/  HMMA.16816.F32 R4, R172.reuse, R176, RZ ;  /* 0x000000b0ac04723c */ /* 0x044fea00000018ff */
[----:B------:R-:W2:Y:S06]  /*c640*/  LDSM.16.M88.4 R200, [R218+0x10800] ;  /* 0x01080000dac8783b */ /* 0x000eac0000000200 */
[----:B-1----:R-:W-:Y:S01]  /*c650*/  LDSM.16.M88.4 R164, [R225+0x11000] ;  /* 0x01100000e1a4783b */ /* 0x002fe20000000200 */
[C---:B------:R-:W-:Y:S05]  /*c660*/  HMMA.16816.F32 R8, R172.reuse, R178, RZ ;  /* 0x000000b2ac08723c */ /* 0x040fea00000018ff */
[----:B------:R-:W1:Y:S03]  /*c670*/  LDSM.16.M88.4 R176, [R218+0x11000] ;  /* 0x01100000dab0783b */ /* 0x000e660000000200 */
[C---:B---3--:R-:W-:Y:S03]  /*c680*/  HMMA.16816.F32 R12, R172.reuse, R180, RZ ;  /* 0x000000b4ac0c723c */ /* 0x048fe600000018ff */
[----:B------:R-:W-:Y:S05]  /*c690*/  LDSM.16.M88.4 R204, [R216+0x10000] ;  /* 0x01000000d8cc783b */ /* 0x000fea0000000200 */
[C---:B------:R-:W-:Y:S01]  /*c6a0*/  HMMA.16816.F32 R16, R172.reuse, R182, RZ ;  /* 0x000000b6ac10723c */ /* 0x040fe200000018ff */
[----:B------:R-:W-:Y:S06]  /*c6b0*/  LDSM.16.M88.4 R180, [R222] ;  /* 0x00000000deb4783b */ /* 0x000fec0000000200 */
[----:B------:R-:W-:Y:S01]  /*c6c0*/  LDSM.16.M88.4 R208, [R225+0x12000] ;  /* 0x01200000e1d0783b */ /* 0x000fe20000000200 */
[C---:B----4-:R-:W-:Y:S05]  /*c6d0*/  HMMA.16816.F32 R20, R172.reuse, R184, RZ ;  /* 0x000000b8ac14723c */ /* 0x050fea00000018ff */
[----:B------:R-:W-:Y:S03]  /*c6e0*/  LDSM.16.M88.4 R212, [R218+0x14000] ;  /* 0x01400000dad4783b */ /* 0x000fe60000000200 */
[C---:B------:R-:W-:Y:S03]  /*c6f0*/  HMMA.16816.F32 R24, R172.reuse, R186, RZ ;  /* 0x000000baac18723c */ /* 0x040fe600000018ff */
[----:B------:R-:W-:Y:S05]  /*c700*/  LDSM.16.M88.4 R184, [R225+0x10000] ;  /* 0x01000000e1b8783b */ /* 0x000fea0000000200 */
[C---:B-----5:R-:W-:Y:S08]  /*c710*/  HMMA.16816.F32 R28, R172.reuse, R188, RZ ;  /* 0x000000bcac1c723c */ /* 0x060ff000000018ff */
[----:B------:R-:W-:Y:S01]  /*c720*/  HMMA.16816.F32 R32, R172, R190, RZ ;  /* 0x000000beac20723c */ /* 0x000fe200000018ff */
[----:B------:R-:W3:Y:S06]  /*c730*/  LDSM.16.M88.4 R172, [R218+0x11800] ;  /* 0x01180000daac783b */ /* 0x000eec0000000200 */
[----:B------:R-:W4:Y:S01]  /*c740*/  LDSM.16.M88.4 R188, [R225+0x10800] ;  /* 0x01080000e1bc783b */ /* 0x000f220000000200 */
[C---:B------:R-:W-:Y:S08]  /*c750*/  HMMA.16816.F32 R4, R192.reuse, R196, R4 ;  /* 0x000000c4c004723c */ /* 0x040ff00000001804 */
[C---:B------:R-:W-:Y:S01]  /*c760*/  HMMA.16816.F32 R8, R192.reuse, R198, R8 ;  /* 0x000000c6c008723c */ /* 0x040fe20000001808 */
[----:B------:R-:W5:Y:S07]  /*c770*/  LDSM.16.M88.4 R196, [R225+0x11800] ;  /* 0x01180000e1c4783b */ /* 0x000f6e0000000200 */
[C---:B--2---:R-:W-:Y:S08]  /*c780*/  HMMA.16816.F32 R12, R192.reuse, R200, R12 ;  /* 0x000000c8c00c723c */ /* 0x044ff0000000180c */
[C---:B------:R-:W-:Y:S01]  /*c790*/  HMMA.16816.F32 R16, R192.reuse, R202, R16 ;  /* 0x000000cac010723c */ /* 0x040fe20000001810 */
[----:B------:R-:W2:Y:S07]  /*c7a0*/  LDSM.16.M88.4 R200, [R219] ;  /* 0x00000000dbc8783b */ /* 0x000eae0000000200 */
[C---:B-1----:R-:W-:Y:S08]  /*c7b0*/  HMMA.16816.F32 R20, R192.reuse, R176, R20 ;  /* 0x000000b0c014723c */ /* 0x042ff00000001814 */
[C---:B------:R-:W-:Y:S01]  /*c7c0*/  HMMA.16816.F32 R24, R192.reuse, R178, R24 ;  /* 0x000000b2c018723c */ /* 0x040fe20000001818 */
[----:B------:R-:W-:Y:S07]  /*c7d0*/  LDSM.16.M88.4 R176, [R216+0x11800] ;  /* 0x01180000d8b0783b */ /* 0x000fee0000000200 */
[C---:B---3--:R-:W-:Y:S08]  /*c7e0*/  HMMA.16816.F32 R28, R192.reuse, R172, R28 ;  /* 0x000000acc01c723c */ /* 0x048ff0000000181c */
[----:B------:R-:W-:Y:S01]  /*c7f0*/  HMMA.16816.F32 R32, R192, R174, R32 ;  /* 0x000000aec020723c */ /* 0x000fe20000001820 */
[----:B------:R-:W1:Y:S06]  /*c800*/  LDSM.16.M88.4 R172, [R216+0x10800] ;  /* 0x01080000d8ac783b */ /* 0x000e6c0000000200 */
[----:B------:R-:W-:Y:S01]  /*c810*/  LDSM.16.M88.4 R192, [R227+0x13000] ;  /* 0x01300000e3c0783b */ /* 0x000fe20000000200 */
[C---:B------:R-:W-:Y:S08]  /*c820*/  HMMA.16816.F32 R4, R180.reuse, R184, R4 ;  /* 0x000000b8b404723c */ /* 0x040ff00000001804 */
[C---:B------:R-:W-:Y:S01]  /*c830*/  HMMA.16816.F32 R8, R180.reuse, R186, R8 ;  /* 0x000000bab408723c */ /* 0x040fe20000001808 */
[----:B------:R-:W-:Y:S07]  /*c840*/  LDSM.16.M88.4 R184, [R227+0x12000] ;  /* 0x01200000e3b8783b */ /* 0x000fee0000000200 */
[C---:B----4-:R-:W-:Y:S08]  /*c850*/  HMMA.16816.F32 R12, R180.reuse, R188, R12 ;  /* 0x000000bcb40c723c */ /* 0x050ff0000000180c */
[C---:B------:R-:W-:Y:S01]  /*c860*/  HMMA.16816.F32 R16, R180.reuse, R190, R16 ;  /* 0x000000beb410723c */ /* 0x040fe20000001810 */
[----:B------:R-:W-:Y:S07]  /*c870*/  LDSM.16.M88.4 R188, [R227+0x12800] ;  /* 0x01280000e3bc783b */ /* 0x000fee0000000200 */
[C---:B------:R-:W-:Y:S08]  /*c880*/  HMMA.16816.F32 R20, R180.reuse, R164, R20 ;  /* 0x000000a4b414723c */ /* 0x040ff00000001814 */
[C---:B------:R-:W-:Y:S01]  /*c890*/  HMMA.16816.F32 R24, R180.reuse, R166, R24 ;  /* 0x000000a6b418723c */ /* 0x040fe20000001818 */
[----:B------:R-:W3:Y:S07]  /*c8a0*/  LDSM.16.M88.4 R164, [R216+0x11000] ;  /* 0x01100000d8a4783b */ /* 0x000eee0000000200 */
[C---:B-----5:R-:W-:Y:S08]  /*c8b0*/  HMMA.16816.F32 R28, R180.reuse, R196, R28 ;  /* 0x000000c4b41c723c */ /* 0x060ff0000000181c */
[----:B------:R-:W-:Y:S01]  /*c8c0*/  HMMA.16816.F32 R32, R180, R198, R32 ;  /* 0x000000c6b420723c */ /* 0x000fe20000001820 */
[----:B------:R-:W4:Y:S06]  /*c8d0*/  LDSM.16.M88.4 R180, [R223+0x4000] ;  /* 0x00400000dfb4783b */ /* 0x000f2c0000000200 */
[----:B------:R-:W-:Y:S01]  /*c8e0*/  LDSM.16.M88.4 R196, [R217+0x4000] ;  /* 0x00400000d9c4783b */ /* 0x000fe20000000200 */
        /* <DEDUP_REMOVED lines=8> */
[----:B------:R-:W2:Y:S07]  /*c970*/  LDSM.16.M88.4 R164, [R218+0x12800] ;  /* 0x01280000daa4783b */ /* 0x000eae0000000200 */
[C---:B------:R-:W-:Y:S08]  /*c980*/  HMMA.16816.F32 R28, R200.reuse, R176, R28 ;  /* 0x000000b0c81c723c */ /* 0x040ff0000000181c */
[----:B------:R-:W-:Y:S01]  /*c990*/  HMMA.16816.F32 R32, R200, R178, R32 ;  /* 0x000000b2c820723c */ /* 0x000fe20000001820 */
[----:B------:R-:W3:Y:S06]  /*c9a0*/  LDSM.16.M88.4 R176, [R218+0x13000] ;  /* 0x01300000dab0783b */ /* 0x000eec0000000200 */
[----:B------:R-:W-:Y:S01]  /*c9b0*/  LDSM.16.M88.4 R200, [R222+0x4000] ;  /* 0x00400000dec8783b */ /* 0x000fe20000000200 */
        /* <DEDUP_REMOVED lines=11> */
[----:B------:R-:W1:Y:S06]  /*ca70*/  LDSM.16.M88.4 R172, [R225+0x12800] ;  /* 0x01280000e1ac783b */ /* 0x000e6c0000000200 */
[----:B------:R-:W5:Y:S01]  /*ca80*/  LDSM.16.M88.4 R180, [R225+0x13000] ;  /* 0x01300000e1b4783b */ /* 0x000f620000000200 */
[C---:B------:R-:W-:Y:S08]  /*ca90*/  HMMA.16816.F32 R4, R196.reuse, R204, R4 ;  /* 0x000000ccc404723c */ /* 0x040ff00000001804 */
[C---:B------:R-:W-:Y:S01]  /*caa0*/  HMMA.16816.F32 R8, R196.reuse, R206, R8 ;  /* 0x000000cec408723c */ /* 0x040fe20000001808 */
[----:B------:R-:W5:Y:S07]  /*cab0*/  LDSM.16.M88.4 R204, [R216+0x12000] ;  /* 0x01200000d8cc783b */ /* 0x000f6e0000000200 */
        /* <DEDUP_REMOVED lines=8> */
[----:B------:R-:W4:Y:S06]  /*cb40*/  LDSM.16.M88.4 R184, [R216+0x13800] ;  /* 0x01380000d8b8783b */ /* 0x000f2c0000000200 */
[----:B------:R-:W-:Y:S01]  /*cb50*/  LDSM.16.M88.4 R196, [R223+0x8000] ;  /* 0x00800000dfc4783b */ /* 0x000fe20000000200 */
[C---:B------:R-:W-:Y:S08]  /*cb60*/  HMMA.16816.F32 R4, R200.reuse, R208, R4 ;  /* 0x000000d0c804723c */ /* 0x040ff00000001804 */
[C---:B------:R-:W-:Y:S01]  /*cb70*/  HMMA.16816.F32 R8, R200.reuse, R210, R8 ;  /* 0x000000d2c808723c */ /* 0x040fe20000001808 */
[----:B------:R-:W4:Y:S07]  /*cb80*/  LDSM.16.M88.4 R208, [R227+0x14000] ;  /* 0x01400000e3d0783b */ /* 0x000f2e0000000200 */
        /* <DEDUP_REMOVED lines=8> */
[----:B------:R-:W5:Y:S06]  /*cc10*/  LDSM.16.M88.4 R188, [R227+0x15800] ;  /* 0x01580000e3bc783b */ /* 0x000f6c0000000200 */
[----:B------:R-:W5:Y:S01]  /*cc20*/  LDSM.16.M88.4 R200, [R217+0x8000] ;  /* 0x00800000d9c8783b */ /* 0x000f620000000200 */
        /* <DEDUP_REMOVED lines=12> */
[----:B------:R-:W4:Y:S01]  /*ccf0*/  LDSM.16.M88.4 R192, [R222+0x8000] ;  /* 0x00800000dec0783b */ /* 0x000f220000000200 */
        /* <DEDUP_REMOVED lines=38> */
[----:B------:R-:W-:Y:S01]  /*cf60*/  LDSM.16.M88.4 R192, [R217+0xc000] ;  /* 0x00c00000d9c0783b */ /* 0x000fe20000000200 */
        /* <DEDUP_REMOVED lines=27> */
[C---:B------:R-:W-:Y:S08]  /*d120*/  HMMA.16816.F32 R8, R192.reuse, R210, R8 ;  /* 0x000000d2c008723c */ /* 0x040ff00000001808 */
[C---:B--2---:R-:W-:Y:S08]  /*d130*/  HMMA.16816.F32 R12, R192.reuse, R164, R12 ;  /* 0x000000a4c00c723c */ /* 0x044ff0000000180c */
[C---:B------:R-:W-:Y:S01]  /*d140*/  HMMA.16816.F32 R16, R192.reuse, R166, R16 ;  /* 0x000000a6c010723c */ /* 0x040fe20000001810 */
[----:B------:R-:W2:Y:S07]  /*d150*/  LDSM.16.M88.4 R164, [R216+0x16800] ;  /* 0x01680000d8a4783b */ /* 0x000eae0000000200 */
[C---:B---3--:R-:W-:Y:S08]  /*d160*/  HMMA.16816.F32 R20, R192.reuse, R176, R20 ;  /* 0x000000b0c014723c */ /* 0x048ff00000001814 */
[C---:B------:R-:W-:Y:S08]  /*d170*/  HMMA.16816.F32 R24, R192.reuse, R178, R24 ;  /* 0x000000b2c018723c */ /* 0x040ff00000001818 */
[C---:B----4-:R-:W-:Y:S08]  /*d180*/  HMMA.16816.F32 R28, R192.reuse, R184, R28 ;  /* 0x000000b8c01c723c */ /* 0x050ff0000000181c */
        /* <DEDUP_REMOVED lines=101> */
[----:B------:R-:W-:Y:S06]  /*d7e0*/  @P0 BRA `(.L_x_892) ;  /* 0xffffffe800b40947 */ /* 0x000fec000383ffff */
.L_x_891:
[----:B------:R-:W2:Y:S01]  /*d7f0*/  SHFL.BFLY PT, R4, R13, 0x2, 0x1f ;  /* 0x0c401f000d047f89 */ /* 0x000ea200000e0000 */
[----:B------:R-:W-:Y:S02]  /*d800*/  MOV R185, R238 ;  /* 0x000000ee00b97202 */ /* 0x000fe40000000f00 */
[----:B------:R-:W-:Y:S05]  /*d810*/  @P6 IADD3 R185, PT, PT, R236, -0x40, RZ ;  /* 0xffffffc0ecb96810 */ /* 0x000fea0007ffe0ff */
[----:B------:R-:W3:Y:S01]  /*d820*/  SHFL.BFLY PT, R2, R7, 0x2, 0x1f ;  /* 0x0c401f0007027f89 */ /* 0x000ee200000e0000 */
[----:B------:R-:W-:Y:S07]  /*d830*/  IADD3 R184, PT, PT, R224, R185, RZ ;  /* 0x000000b9e0b87210 */ /* 0x000fee0007ffe0ff */
[----:B------:R-:W-:Y:S08]  /*d840*/  LDSM.16.MT88.4 R20, [R220+0x18000] ;  /* 0x01800000dc14783b */ /* 0x000ff00000004200 */
[----:B------:R-:W-:Y:S08]  /*d850*/  LDSM.16.MT88.4 R28, [R185] ;  /* 0x00000000b91c783b */ /* 0x000ff00000004200 */
[----:B------:R-:W-:Y:S08]  /*d860*/  LDSM.16.MT88.4 R172, [R185+0x4800] ;  /* 0x00480000b9ac783b */ /* 0x000ff00000004200 */
[----:B------:R-:W-:Y:S08]  /*d870*/  LDSM.16.MT88.4 R176, [R184+0x4800] ;  /* 0x00480000b8b0783b */ /* 0x000ff00000004200 */
[----:B------:R-:W-:Y:S01]  /*d880*/  LDSM.16.MT88.4 R180, [R220+0x1e800] ;  /* 0x01e80000dcb4783b */ /* 0x000fe20000004200 */
[----:B--2---:R-:W-:Y:S02]  /*d890*/  FMNMX.FTZ R8, R13, R4, !PT ;  /* 0x000000040d087209 */ /* 0x004fe40007810000 */
[----:B---3--:R-:W-:Y:S05]  /*d8a0*/  FMNMX.FTZ R6, R7, R2, !PT ;  /* 0x0000000207067209 */ /* 0x008fea0007810000 */
[----:B------:R-:W2:Y:S08]  /*d8b0*/  SHFL.BFLY PT, R5, R8, 0x1, 0x1f ;  /* 0x0c201f0008057f89 */ /* 0x000eb000000e0000 */
[----:B------:R-:W3:Y:S08]  /*d8c0*/  SHFL.BFLY PT, R3, R6, 0x1, 0x1f ;  /* 0x0c201f0006037f89 */ /* 0x000ef000000e0000 */
[----:B-1----:R-:W1:Y:S01]  /*d8d0*/  LDSM.16.MT88.4 R12, [R221+0x18000] ;  /* 0x01800000dd0c783b */ /* 0x002e620000004200 */
[----:B--2---:R-:W-:Y:S02]  /*d8e0*/  FMNMX.FTZ R164, R8, R5, !PT ;  /* 0x0000000508a47209 */ /* 0x004fe40007810000 */
[----:B---3--:R-:W-:Y:S03]  /*d8f0*/  FMNMX.FTZ R3, R6, R3, !PT ;  /* 0x0000000306037209 */ /* 0x008fe60007810000 */
        /* <DEDUP_REMOVED lines=10> */
[----:B------:R-:W-:Y:S01]  /*d9a0*/  ISETP.NE.AND P0, PT, R233, RZ, PT ;  /* 0x000000ffe900720c */ /* 0x000fe20003f05270 */
        /* <DEDUP_REMOVED lines=8> */
[----:B------:R-:W2:Y:S01]  /*da30*/  MUFU.EX2 R2, R2 ;  /* 0x0000000200027308 */ /* 0x000ea20000000800 */
[--C-:B------:R-:W-:Y:S01]  /*da40*/  FFMA.FTZ R203, R209, UR4, -R194.reuse ;  /* 0x00000004d1cb7c23 */ /* 0x100fe200080108c2 */
[--C-:B------:R-:W-:Y:S01]  /*da50*/  FFMA.FTZ R209, R206, UR4, -R169.reuse ;  /* 0x00000004ced17c23 */ /* 0x100fe200080108a9 */
[--C-:B------:R-:W-:Y:S07]  /*da60*/  FFMA.FTZ R206, R208, UR4, -R169.reuse ;  /* 0x00000004d0ce7c23 */ /* 0x100fee00080108a9 */
[----:B------:R-:W3:Y:S01]  /*da70*/  MUFU.EX2 R0, R0 ;  /* 0x0000000000007308 */ /* 0x000ee20000000800 */
[--C-:B------:R-:W-:Y:S01]  /*da80*/  FFMA.FTZ R208, R207, UR4, -R194.reuse ;  /* 0x00000004cfd07c23 */ /* 0x100fe200080108c2 */
[--C-:B------:R-:W-:Y:S01]  /*da90*/  FFMA.FTZ R210, R210, UR4, -R169.reuse ;  /* 0x00000004d2d27c23 */ /* 0x100fe200080108a9 */
[--C-:B------:R-:W-:Y:S07]  /*daa0*/  FFMA.FTZ R213, R213, UR4, -R194.reuse ;  /* 0x00000004d5d57c23 */ /* 0x100fee00080108c2 */
[----:B------:R-:W-:Y:S01]  /*dab0*/  MUFU.EX2 R193, R193 ;  /* 0x000000c100c17308 */ /* 0x000fe20000000800 */
[--C-:B------:R-:W-:Y:S01]  /*dac0*/  FFMA.FTZ R196, R243, UR4, -R194.reuse ;  /* 0x00000004f3c47c23 */ /* 0x100fe200080108c2 */
[--C-:B------:R-:W-:Y:S01]  /*dad0*/  FFMA.FTZ R195, R241, UR4, -R194.reuse ;  /* 0x00000004f1c37c23 */ /* 0x100fe200080108c2 */
[--C-:B------:R-:W-:Y:S07]  /*dae0*/  FFMA.FTZ R200, R244, UR4, -R169.reuse ;  /* 0x00000004f4c87c23 */ /* 0x100fee00080108a9 */
[----:B------:R-:W4:Y:S01]  /*daf0*/  MUFU.EX2 R192, R192 ;  /* 0x000000c000c07308 */ /* 0x000f220000000800 */
        /* <DEDUP_REMOVED lines=12> */
[----:B------:R-:W-:Y:S01]  /*dbc0*/  FMUL.FTZ R16, R2, R148 ;  /* 0x0000009402107220 */ /* 0x000fe20000410000 */
[----:B----4-:R-:W-:Y:S01]  /*dbd0*/  F2FP.F16.F32.PACK_AB R160, R192, R193 ;  /* 0x000000c1c0a0723e */ /* 0x010fe200000000ff */
[----:B------:R-:W-:Y:S07]  /*dbe0*/  FMUL.FTZ R17, R2, R149 ;  /* 0x0000009502117220 */ /* 0x000fee0000410000 */
[----:B------:R-:W3:Y:S01]  /*dbf0*/  MUFU.EX2 R189, R189 ;  /* 0x000000bd00bd7308 */ /* 0x000ee20000000800 */
[C---:B------:R-:W-:Y:S01]  /*dc00*/  FMUL.FTZ R18, R0.reuse, R150 ;  /* 0x0000009600127220 */ /* 0x040fe20000410000 */
[----:B------:R-:W-:Y:S01]  /*dc10*/  FMUL.FTZ R19, R0, R151 ;  /* 0x0000009700137220 */ /* 0x000fe20000410000 */
[C---:B------:R-:W-:Y:S07]  /*dc20*/  FMUL.FTZ R24, R2.reuse, R140 ;  /* 0x0000008c02187220 */ /* 0x040fee0000410000 */
[----:B------:R-:W-:Y:S01]  /*dc30*/  MUFU.EX2 R187, R187 ;  /* 0x000000bb00bb7308 */ /* 0x000fe20000000800 */
[----:B------:R-:W-:Y:S01]  /*dc40*/  FMUL.FTZ R25, R2, R141 ;  /* 0x0000008d02197220 */ /* 0x000fe20000410000 */
[----:B--2---:R-:W-:Y:S01]  /*dc50*/  F2FP.F16.F32.PACK_AB R161, R188, R191 ;  /* 0x000000bfbca1723e */ /* 0x004fe200000000ff */
[C---:B------:R-:W-:Y:S07]  /*dc60*/  FMUL.FTZ R26, R0.reuse, R142 ;  /* 0x0000008e001a7220 */ /* 0x040fee0000410000 */
[----:B------:R-:W2:Y:S01]  /*dc70*/  MUFU.EX2 R186, R186 ;  /* 0x000000ba00ba7308 */ /* 0x000ea20000000800 */
[----:B------:R-:W-:Y:S01]  /*dc80*/  FMUL.FTZ R27, R0, R143 ;  /* 0x0000008f001b7220 */ /* 0x000fe20000410000 */
[----:B------:R-:W-:Y:S01]  /*dc90*/  LDSM.16.MT88.4 R148, [R184+0x800] ;  /* 0x00080000b894783b */ /* 0x000fe20000004200 */
[C---:B------:R-:W-:Y:S01]  /*dca0*/  FMUL.FTZ R32, R2.reuse, R132 ;  /* 0x0000008402207220 */ /* 0x040fe20000410000 */
[----:B------:R-:W-:Y:S01]  /*dcb0*/  FMUL.FTZ R33, R2, R133 ;  /* 0x0000008502217220 */ /* 0x000fe20000410000 */
[C---:B------:R-:W-:Y:S01]  /*dcc0*/  FMUL.FTZ R34, R0.reuse, R134 ;  /* 0x0000008600227220 */ /* 0x040fe20000410000 */
[----:B---3--:R-:W-:Y:S01]  /*dcd0*/  F2FP.F16.F32.PACK_AB R162, R189, R190 ;  /* 0x000000bebda2723e */ /* 0x008fe200000000ff */
[----:B------:R-:W-:Y:S01]  /*dce0*/  FMUL.FTZ R35, R0, R135 ;  /* 0x0000008700237220 */ /* 0x000fe20000410000 */
[C---:B------:R-:W-:Y:S01]  /*dcf0*/  FMUL.FTZ R36, R2.reuse, R36 ;  /* 0x0000002402247220 */ /* 0x040fe20000410000 */
[----:B------:R-:W-:Y:S01]  /*dd00*/  FMUL.FTZ R37, R2, R37 ;  /* 0x0000002502257220 */ /* 0x000fe20000410000 */
[----:B------:R-:W-:Y:S01]  /*dd10*/  LDSM.16.MT88.4 R132, [R185+0x2000] ;  /* 0x00200000b984783b */ /* 0x000fe20000004200 */
[C---:B------:R-:W-:Y:S01]  /*dd20*/  FMUL.FTZ R38, R0.reuse, R38 ;  /* 0x0000002600267220 */ /* 0x040fe20000410000 */
[----:B------:R-:W-:Y:S01]  /*dd30*/  FMUL.FTZ R39, R0, R39 ;  /* 0x0000002700277220 */ /* 0x000fe20000410000 */
[----:B------:R-:W-:Y:S01]  /*dd40*/  FMUL.FTZ R40, R2, R40 ;  /* 0x0000002802287220 */ /* 0x000fe20000410000 */
[----:B--2---:R-:W-:Y:S01]  /*dd50*/  F2FP.F16.F32.PACK_AB R163, R186, R187 ;  /* 0x000000bbbaa3723e */ /* 0x004fe200000000ff */
        /* <DEDUP_REMOVED lines=166> */
[----:B------:R-:W-:Y:S01]  /*e7c0*/  IADD3 R233, PT, PT, R233, -0x1, RZ ;  /* 0xffffffffe9e97810 */ /* 0x000fe20007ffe0ff */
        /* <DEDUP_REMOVED lines=206> */
[----:B------:R-:W-:Y:S11]  /*f4b0*/  @P0 BRA `(.L_x_890) ;  /* 0xffffffcc00e40947 */ /* 0x000ff6000383ffff */
.L_x_889:
        /* <DEDUP_REMOVED lines=325> */
.L_x_893:
        /* <DEDUP_REMOVED lines=56> */
.L_x_895:
[----:B------:R-:W-:Y:S05]  /*10c90*/  BSYNC.RECONVERGENT B0 ;  /* 0x0000000000007941 */ /* 0x000fea0003800200 */
.L_x_894:
        /* <DEDUP_REMOVED lines=36> */
.L_x_897:
[----:B------:R-:W-:Y:S05]  /*10ee0*/  BSYNC.RECONVERGENT B0 ;  /* 0x0000000000007941 */ /* 0x000fea0003800200 */
.L_x_896:
        /* <DEDUP_REMOVED lines=22> */
.L_x_899:
[----:B------:R-:W-:Y:S05]  /*11050*/  BSYNC.RECONVERGENT B0 ;  /* 0x0000000000007941 */ /* 0x000fea0003800200 */
.L_x_898:
        /* <DEDUP_REMOVED lines=22> */
.L_x_901:
[----:B------:R-:W-:Y:S05]  /*111c0*/  BSYNC.RECONVERGENT B0 ;  /* 0x0000000000007941 */ /* 0x000fea0003800200 */
.L_x_900:
        /* <DEDUP_REMOVED lines=21> */
.L_x_902:
        /* <DEDUP_REMOVED lines=14> */
.L_x_1199:


//--------------------- .text._ZN5flash16flash_fwd_kernelI23Flash_fwd_kernel_traitsILi256ELi128ELi64ELi8ELb0ELb0EN7cutlass6half_tE19Flash_kernel_traitsILi256ELi128ELi64ELi8ES3_EELb1ELb1ELb0ELb1ELb0ELb0ELb0ELb0EEEvNS_16Flash_fwd_paramsE --------------------------
	.section	.text._ZN5flash16flash_fwd_kernelI23Flash_fwd_kernel_traitsILi256ELi128ELi64ELi8ELb0ELb0EN7cutlass6half_tE19Flash_kernel_traitsILi256ELi128ELi64ELi8ES3_EELb1ELb1ELb0ELb1ELb0ELb0ELb0ELb0EEEvNS_16Flash_fwd_paramsE,"ax",@progbits
	.align	128
        .global         _ZN5flash16flash_fwd_kernelI23Flash_fwd_kernel_traitsILi256ELi128ELi64ELi8ELb0ELb0EN7cutlass6half_tE19Flash_kernel_traitsILi256ELi128ELi64ELi8ES3_EELb1ELb1ELb0ELb1ELb0ELb0ELb0ELb0EEEvNS_16Flash_fwd_paramsE
        .type           _ZN5flash16flash_fwd_kernelI23Flash_fwd_kernel_traitsILi256ELi128ELi64ELi8ELb0ELb0EN7cutlass6half_tE19Flash_kernel_traitsILi256ELi128ELi64ELi8ES3_EELb1ELb1ELb0ELb1ELb0ELb0ELb0ELb0EEEvNS_16Flash_fwd_paramsE,@function
        .size           _ZN5flash16flash_fwd_kernelI23Flash_fwd_kernel_traitsILi256ELi128ELi64ELi8ELb0ELb0EN7cutlass6half_tE19Flash_kernel_traitsILi256ELi128ELi64ELi8ES3_EELb1ELb1ELb0ELb1ELb0ELb0ELb0ELb0EEEvNS_16Flash_fwd_paramsE,(.L_x_1200 - _ZN5flash16flash_fwd_kernelI23Flash_fwd_kernel_traitsILi256ELi128ELi64ELi8ELb0ELb0EN7cutlass6half_tE19Flash_kernel_traitsILi256ELi128ELi64ELi8ES3_EELb1ELb1ELb0ELb1ELb0ELb0ELb0ELb0EEEvNS_16Flash_fwd_paramsE)
        .other          _ZN5flash16flash_fwd_kernelI23Flash_fwd_kernel_traitsILi256ELi128ELi64ELi8ELb0ELb0EN7cutlass6half_tE19Flash_kernel_traitsILi256ELi128ELi64ELi8ES3_EELb1ELb1ELb0ELb1ELb0ELb0ELb0ELb0EEEvNS_16Flash_fwd_paramsE,@"STO_CUDA_ENTRY STV_DEFAULT"
_ZN5flash16flash_fwd_kernelI23Flash_fwd_kernel_traitsILi256ELi128ELi64ELi8ELb0ELb0EN7cutlass6half_tE19Flash_kernel_traitsILi256ELi128ELi64ELi8ES3_EELb1ELb1ELb0ELb1ELb0ELb0ELb0ELb0EEEvNS_16Flash_fwd_paramsE:
.text._ZN5flash16flash_fwd_kernelI23Flash_fwd_kernel_traitsILi256ELi128ELi64ELi8ELb0ELb0EN7cutlass6half_tE19Flash_kernel_traitsILi256ELi128ELi64ELi8ES3_EELb1ELb1ELb0ELb1ELb0ELb0ELb0ELb0EEEvNS_16Flash_fwd_paramsE:
        /* <DEDUP_REMOVED lines=97> */
.L_x_903:
        /* <DEDUP_REMOVED lines=47> */
.L_x_905:
        /* <DEDUP_REMOVED lines=8> */
[C---:B------:R-:W-:Y:S01]  /*0980*/  VIADD R8, R213.reuse, 0x40 ;  /* 0x00000040d5087836 */ /* 0x040fe20000000000 */
[C---:B------:R-:W-:Y:S01]  /*0990*/  IADD3 R4, P0, PT, R0.reuse, UR14, RZ ;  /* 0x0000000e00047c10 */ /* 0x040fe2000ff1e0ff */
[----:B------:R-:W-:Y:S01]  /*09a0*/  UIADD3 UR28, UPT, UPT, -UR27, UR28, URZ ;  /* 0x0000001c1b1c7290 */ /* 0x000fe2000fffe1ff */
[C---:B------:R-:W-:Y:S01]  /*09b0*/  VIADD R7, R213.reuse, 0x60 ;  /* 0x00000060d5077836 */ /* 0x040fe20000000000 */
        /* <DEDUP_REMOVED lines=46> */
.L_x_907:
[----:B------:R-:W-:Y:S05]  /*0ca0*/  BSYNC.RECONVERGENT B0 ;  /* 0x0000000000007941 */ /* 0x000fea0003800200 */
.L_x_906:
        /* <DEDUP_REMOVED lines=24> */
.L_x_909:
[----:B------:R-:W-:Y:S05]  /*0e30*/  BSYNC.RECONVERGENT B0 ;  /* 0x0000000000007941 */ /* 0x000fea0003800200 */
.L_x_908:
        /* <DEDUP_REMOVED lines=24> */
.L_x_911:
[----:B------:R-:W-:Y:S05]  /*0fc0*/  BSYNC.RECONVERGENT B0 ;  /* 0x0000000000007941 */ /* 0x000fea0003800200 */
.L_x_910:
        /* <DEDUP_REMOVED lines=26> */
.L_x_913:
[----:B------:R-:W-:Y:S05]  /*1170*/  BSYNC.RECONVERGENT B0 ;  /* 0x0000000000007941 */ /* 0x000fea0003800200 */
.L_x_912:
        /* <DEDUP_REMOVED lines=10> */
.L_x_915:
[----:B------:R-:W-:Y:S05]  /*1220*/  BSYNC.RECONVERGENT B0 ;  /* 0x0000000000007941 */ /* 0x000fea0003800200 */
.L_x_914:
        /* <DEDUP_REMOVED lines=10> */
.L_x_917:
[----:B------:R-:W-:Y:S05]  /*12d0*/  BSYNC.RECONVERGENT B0 ;  /* 0x0000000000007941 */ /* 0x000fea0003800200 */
.L_x_916:
        /* <DEDUP_REMOVED lines=10> */
.L_x_919:
[----:B------:R-:W-:Y:S05]  /*1380*/  BSYNC.RECONVERGENT B0 ;  /* 0x0000000000007941 */ /* 0x000fea0003800200 */
.L_x_918:
        /* <DEDUP_REMOVED lines=10> */
.L_x_904:
        /* <DEDUP_REMOVED lines=21> */
.L_x_920:
[----:B------:R-:W1:Y:S01]  /*1580*/  LDCU.64 UR10, c[0x0][0x3b8] ;  /* 0x00007700ff0a77ac */ /* 0x000e620008000a00 */
[----:B------:R-:W-:-:S04]  /*1590*/  UIADD3 UR6, UPT, UPT, UR12, UR13, URZ ;  /* 0x0000000d0c067290 */ /* 0x000fc8000fffe0ff */
[----:B-1----:R-:W-:Y:S02]  /*15a0*/  UIMAD.WIDE.U32 UR14, UR6, UR10, URZ ;  /* 0x0000000a060e72a5 */ /* 0x002fe4000f8e00ff */
[----:B------:R-:W-:-:S04]  /*15b0*/  UIMAD UR6, UR6, UR11, URZ ;  /* 0x0000000b060672a4 */ /* 0x000fc8000f8e02ff */
[----:B------:R-:W-:Y:S02]  /*15c0*/  UIADD3 UR6, UPT, UPT, UR15, UR6, URZ ;  /* 0x000000060f067290 */ /* 0x000fe4000fffe0ff */
.L_x_921:
        /* <DEDUP_REMOVED lines=39> */
.L_x_922:
[----:B------:R-:W1:Y:S01]  /*1840*/  LDCU.64 UR8, c[0x0][0x3c0] ;  /* 0x00007800ff0877ac */ /* 0x000e620008000a00 */
[----:B------:R-:W-:-:S04]  /*1850*/  UIADD3 UR12, UPT, UPT, UR12, UR13, URZ ;  /* 0x0000000d0c0c7290 */ /* 0x000fc8000fffe0ff */
[----:B-1----:R-:W-:Y:S02]  /*1860*/  UIMAD.WIDE.U32 UR16, UR12, UR8, URZ ;  /* 0x000000080c1072a5 */ /* 0x002fe4000f8e00ff */
[----:B------:R-:W-:-:S04]  /*1870*/  UIMAD UR5, UR12, UR9, URZ ;  /* 0x000000090c0572a4 */ /* 0x000fc8000f8e02ff */
[----:B------:R-:W-:Y:S01]  /*1880*/  UIADD3 UR5, UPT, UPT, UR17, UR5, URZ ;  /* 0x0000000511057290 */ /* 0x000fe2000fffe0ff */
[----:B------:R-:W-:-:S11]  /*1890*/  UMOV UR4, UR16 ;  /* 0x0000001000047c82 */ /* 0x000fd60008000000 */
.L_x_923:
[----:B------:R-:W-:Y:S01]  /*18a0*/  IMAD.SHL.U32 R237, R213, 0x8, RZ ;  /* 0x00000008d5ed7824 */ /* 0x000fe200078e00ff */
[--C-:B------:R-:W-:Y:S01]  /*18b0*/  SHF.R.U32.HI R6, RZ, 0x3, R213.reuse ;  /* 0x00000003ff067819 */ /* 0x100fe200000116d5 */
        /* <DEDUP_REMOVED lines=10> */
[----:B------:R-:W4:Y:S01]  /*1960*/  LDCU.64 UR14, c[0x0][0x390] ;  /* 0x00007200ff0e77ac */ /* 0x000f220008000a00 */
[----:B------:R-:W-:Y:S01]  /*1970*/  LOP3.LUT R231, R231, 0x38, R213, 0x78, !PT ;  /* 0x00000038e7e77812 */ /* 0x000fe200078e78d5 */
[----:B------:R-:W-:Y:S01]  /*1980*/  IMAD.X R11, RZ, RZ, UR6, P2 ;  /* 0x00000006ff0b7e24 */ /* 0x000fe200090e06ff */
[C---:B------:R-:W-:Y:S01]  /*1990*/  LOP3.LUT R236, R211.reuse, 0x40, RZ, 0xfc, !PT ;  /* 0x00000040d3ec7812 */ /* 0x040fe200078efcff */
[----:B------:R-:W-:Y:S01]  /*19a0*/  IMAD.X R15, RZ, RZ, UR5, P0 ;  /* 0x00000005ff0f7e24 */ /* 0x000fe200080e06ff */
[----:B------:R-:W5:Y:S01]  /*19b0*/  LDCU.128 UR4, c[0x0][0x3d0] ;  /* 0x00007a00ff0477ac */ /* 0x000f620008000c00 */
[----:B------:R-:W-:Y:S01]  /*19c0*/  IMAD.WIDE.U32 R10, R6, UR10, R10 ;  /* 0x0000000a060a7c25 */ /* 0x000fe2000f8e000a */
[----:B------:R-:W-:Y:S01]  /*19d0*/  IADD3 R12, P0, PT, R211, UR36, RZ ;  /* 0x00000024d30c7c10 */ /* 0x000fe2000ff1e0ff */
[----:B------:R-:W-:-:S02]  /*19e0*/  UIADD3 UR18, UPT, UPT, -UR27, UR28, URZ ;  /* 0x0000001c1b127290 */ /* 0x000fc4000fffe1ff */
[C---:B------:R-:W-:Y:S01]  /*19f0*/  IMAD.WIDE.U32 R14, R6.reuse, UR8, R14 ;  /* 0x00000008060e7c25 */ /* 0x040fe2000f8e000e */
[----:B------:R-:W-:Y:S01]  /*1a00*/  IADD3.X R13, PT, PT, RZ, UR32, RZ, P0, !PT ;  /* 0x00000020ff0d7c10 */ /* 0x000fe200087fe4ff */
[----:B------:R-:W-:Y:S01]  /*1a10*/  UMOV UR34, 0x400 ;  /* 0x0000040000227882 */ /* 0x000fe20000000000 */
[----:B------:R-:W-:Y:S01]  /*1a20*/  UIMAD.WIDE.U32 UR32, UR33, 0x80, URZ ;  /* 0x00000080212078a5 */ /* 0x000fe2000f8e00ff */
[----:B------:R-:W-:Y:S01]  /*1a30*/  IMAD R11, R6, UR11, R11 ;  /* 0x0000000b060b7c24 */ /* 0x000fe2000f8e020b */
[----:B------:R-:W-:Y:S01]  /*1a40*/  ISETP.GE.AND P1, PT, R0, UR18, PT ;  /* 0x0000001200007c0c */ /* 0x000fe2000bf26270 */
[C---:B------:R-:W-:Y:S01]  /*1a50*/  IMAD R15, R6.reuse, UR9, R15 ;  /* 0x00000009060f7c24 */ /* 0x040fe2000f8e020f */
[----:B------:R-:W-:Y:S01]  /*1a60*/  LOP3.LUT R0, R237, 0x1e00, RZ, 0xc0, !PT ;  /* 0x00001e00ed007812 */ /* 0x000fe200078ec0ff */
[----:B---3--:R-:W-:Y:S01]  /*1a70*/  IMAD.U32 R8, RZ, RZ, UR12 ;  /* 0x0000000cff087e24 */ /* 0x008fe2000f8e00ff */
[----:B------:R-:W-:Y:S01]  /*1a80*/  LOP3.LUT R235, R211, 0x80, RZ, 0xfc, !PT ;  /* 0x00000080d3eb7812 */ /* 0x000fe200078efcff */
[----:B------:R-:W-:Y:S01]  /*1a90*/  VIADD R2, R6, 0x60 ;  /* 0x0000006006027836 */ /* 0x000fe20000000000 */
[----:B------:R-:W-:Y:S01]  /*1aa0*/  LOP3.LUT R231, R231, R0, RZ, 0xfc, !PT ;  /* 0x00000000e7e77212 */ /* 0x000fe200078efcff */
[----:B------:R-:W-:Y:S01]  /*1ab0*/  IMAD.WIDE.U32 R8, R8, UR26, R12 ;  /* 0x0000001a08087c25 */ /* 0x000fe2000f8e000c */
[----:B------:R-:W-:-:S03]  /*1ac0*/  LOP3.LUT R234, R211, 0xc0, RZ, 0xfc, !PT ;  /* 0x000000c0d3ea7812 */ /* 0x000fc600078efcff */
[C---:B-----5:R-:W-:Y:S02]  /*1ad0*/  IMAD R229, R227.reuse, UR4, RZ ;  /* 0x00000004e3e57c24 */ /* 0x060fe4000f8e02ff */
[----:B------:R-:W-:Y:S02]  /*1ae0*/  IMAD R227, R227, UR6, RZ ;  /* 0x00000006e3e37c24 */ /* 0x000fe4000f8e02ff */
[C---:B------:R-:W-:Y:S02]  /*1af0*/  IMAD R229, R4.reuse, UR5, R229 ;  /* 0x0000000504e57c24 */ /* 0x040fe4000f8e02e5 */
[C---:B------:R-:W-:Y:S01]  /*1b00*/  IMAD R227, R4.reuse, UR7, R227 ;  /* 0x0000000704e37c24 */ /* 0x040fe2000f8e02e3 */
[----:B------:R-:W-:Y:S01]  /*1b10*/  USHF.L.U64.HI UR7, UR10, 0x6, UR11 ;  /* 0x000000060a077899 */ /* 0x000fe2000801020b */
[----:B------:R-:W-:-:S04]  /*1b20*/  IMAD.WIDE.U32 R10, R4, UR4, R10 ;  /* 0x00000004040a7c25 */ /* 0x000fc8000f8e000a */
[----:B------:R-:W-:Y:S01]  /*1b30*/  IMAD.WIDE.U32 R4, R4, UR6, R14 ;  /* 0x0000000604047c25 */ /* 0x000fe2000f8e000e */
[----:B--2---:R-:W-:Y:S01]  /*1b40*/  LEA R230, P2, R10, UR16, 0x1 ;  /* 0x000000100ae67c11 */ /* 0x004fe2000f8408ff */
[----:B-1----:R-:W-:Y:S02]  /*1b50*/  ULEA UR6, UR29, UR34, 0x18 ;  /* 0x000000221d067291 */ /* 0x002fe4000f8ec0ff */
[----:B------:R-:W-:Y:S01]  /*1b60*/  IMAD.IADD R227, R5, 0x1, R227 ;  /* 0x0000000105e37824 */ /* 0x000fe200078e02e3 */
[----:B----4-:R-:W-:Y:S01]  /*1b70*/  LEA R228, P0, R4, UR14, 0x1 ;  /* 0x0000000e04e47c11 */ /* 0x010fe2000f8008ff */
[----:B------:R-:W-:Y:S01]  /*1b80*/  IMAD.IADD R229, R11, 0x1, R229 ;  /* 0x000000010be57824 */ /* 0x000fe200078e02e5 */
[----:B------:R-:W-:Y:S01]  /*1b90*/  USHF.L.U32 UR14, UR10, 0x6, URZ ;  /* 0x000000060a0e7899 */ /* 0x000fe200080006ff */
[----:B------:R-:W-:Y:S01]  /*1ba0*/  LOP3.LUT R5, R6, UR32, RZ, 0xfc, !PT ;  /* 0x0000002006057c12 */ /* 0x000fe2000f8efcff */
[----:B------:R-:W-:Y:S01]  /*1bb0*/  UIADD3 UR16, UPT, UPT, UR20, -0x1, URZ ;  /* 0xffffffff14107890 */ /* 0x000fe2000fffe0ff */
[----:B------:R-:W-:Y:S01]  /*1bc0*/  LEA.HI.X R227, R4, UR15, R227, 0x1, P0 ;  /* 0x0000000f04e37c11 */ /* 0x000fe200080f0ce3 */
[C---:B------:R-:W-:Y:S01]  /*1bd0*/  VIADD R4, R6.reuse, 0x20 ;  /* 0x0000002006047836 */ /* 0x040fe20000000000 */
[----:B------:R-:W-:Y:S01]  /*1be0*/  ISETP.GE.AND P0, PT, R6, UR18, PT ;  /* 0x0000001206007c0c */ /* 0x000fe2000bf06270 */
[----:B------:R-:W-:Y:S01]  /*1bf0*/  USHF.L.U64.HI UR15, UR10, 0x5, UR11 ;  /* 0x000000050a0f7899 */ /* 0x000fe2000801020b */
[----:B------:R-:W-:-:S02]  /*1c00*/  LEA.HI.X R229, R10, UR17, R229, 0x1, P2 ;  /* 0x000000110ae57c11 */ /* 0x000fc400090f0ce5 */
[----:B------:R-:W-:Y:S02]  /*1c10*/  MOV R10, UR13 ;  /* 0x0000000d000a7c02 */ /* 0x000fe40008000f00 */
[----:B------:R-:W-:Y:S02]  /*1c20*/  ISETP.GE.AND P2, PT, R4, UR18, PT ;  /* 0x0000001204007c0c */ /* 0x000fe4000bf46270 */
[----:B------:R-:W-:Y:S01]  /*1c30*/  LEA R231, R231, UR6, 0x1 ;  /* 0x00000006e7e77c11 */ /* 0x000fe2000f8e08ff */
[----:B------:R-:W-:-:S04]  /*1c40*/  IMAD R11, R10, UR26, R9 ;  /* 0x0000001a0a0b7c24 */ /* 0x000fc8000f8e0209 */
[----:B------:R-:W-:Y:S06]  /*1c50*/  @P0 BRA `(.L_x_925) ;  /* 0x00000000008c0947 */ /* 0x000fec0003800000 */
        /* <DEDUP_REMOVED lines=35> */
.L_x_925:
[----:B------:R-:W-:Y:S05]  /*1e90*/  BSYNC.RECONVERGENT B0 ;  /* 0x0000000000007941 */ /* 0x000fea0003800200 */
.L_x_924:
[----:B------:R-:W-:Y:S01]  /*1ea0*/  UIMAD UR17, UR16, -0x40, UR21 ;  /* 0xffffffc0101178a4 */ /* 0x000fe2000f8e0215 */
        /* <DEDUP_REMOVED lines=40> */
.L_x_927:
[----:B------:R-:W-:Y:S05]  /*2130*/  BSYNC.RECONVERGENT B0 ;  /* 0x0000000000007941 */ /* 0x000fea0003800200 */
.L_x_926:
        /* <DEDUP_REMOVED lines=41> */
.L_x_929:
[----:B------:R-:W-:Y:S05]  /*23d0*/  BSYNC.RECONVERGENT B0 ;  /* 0x0000000000007941 */ /* 0x000fea0003800200 */
.L_x_928:
        /* <DEDUP_REMOVED lines=41> */
.L_x_931:
[----:B------:R-:W-:Y:S05]  /*2670*/  BSYNC.RECONVERGENT B0 ;  /* 0x0000000000007941 */ /* 0x000fea0003800200 */
.L_x_930:
        /* <DEDUP_REMOVED lines=34> */
.L_x_933:
[----:B------:R-:W-:Y:S05]  /*28a0*/  BSYNC.RECONVERGENT B0 ;  /* 0x0000000000007941 */ /* 0x000fea0003800200 */
.L_x_932:
        /* <DEDUP_REMOVED lines=33> */
.L_x_935:
[----:B------:R-:W-:Y:S05]  /*2ac0*/  BSYNC.RECONVERGENT B0 ;  /* 0x0000000000007941 */ /* 0x000fea0003800200 */
.L_x_934:
        /* <DEDUP_REMOVED lines=57> */
[----:B----4-:R-:W-:-:S04]  /*2e60*/  LEA R8, P4, R6, R228, 0x1 ;  /* 0x000000e406087211 */ /* 0x010fc800078808ff */
        /* <DEDUP_REMOVED lines=26> */
.L_x_937:
[----:B------:R2:W-:Y:S04]  /*3010*/  STS.128 [R231+0x18000], RZ ;  /* 0x018000ffe7007388 */ /* 0x0005e80000000c00 */
[----:B------:R2:W-:Y:S04]  /*3020*/  STS.128 [R231+0x1a000], RZ ;  /* 0x01a000ffe7007388 */ /* 0x0005e80000000c00 */
[----:B------:R2:W-:Y:S04]  /*3030*/  STS.128 [R231+0x1c000], RZ ;  /* 0x01c000ffe7007388 */ /* 0x0005e80000000c00 */
[----:B------:R2:W-:Y:S02]  /*3040*/  STS.128 [R231+0x1e000], RZ ;  /* 0x01e000ffe7007388 */ /* 0x0005e40000000c00 */
.L_x_938:
[----:B------:R-:W-:Y:S05]  /*3050*/  BSYNC.RECONVERGENT B0 ;  /* 0x0000000000007941 */ /* 0x000fea0003800200 */
.L_x_936:
        /* <DEDUP_REMOVED lines=44> */
.L_x_940:
[----:B------:R-:W-:Y:S05]  /*3320*/  BSYNC.RECONVERGENT B0 ;  /* 0x0000000000007941 */ /* 0x000fea0003800200 */
.L_x_939:
        /* <DEDUP_REMOVED lines=8> */
[----:B------:R-:W2:Y:S01]  /*33b0*/  LDSM.16.M88.4 R36, [R77+UR6+0x10800] ;  /* 0x010800064d24783b */ /* 0x000ea20008000200 */
[----:B------:R-:W-:Y:S01]  /*33c0*/  ISETP.NE.AND P0, PT, R2, RZ, PT ;  /* 0x000000ff0200720c */ /* 0x000fe20003f05270 */
[----:B------:R-:W-:Y:S01]  /*33d0*/  IMAD.SHL.U32 R193, R213, 0x2, RZ ;  /* 0x00000002d5c17824 */ /* 0x000fe200078e00ff */
[----:B------:R-:W-:Y:S01]  /*33e0*/  SHF.R.U32.HI R244, RZ, 0x5, R213 ;  /* 0x00000005fff47819 */ /* 0x000fe200000116d5 */
[--C-:B------:R-:W-:Y:S01]  /*33f0*/  IMAD.IADD R76, R78, 0x1, R84.reuse ;  /* 0x000000014e4c7824 */ /* 0x100fe200078e0254 */
[----:B------:R-:W3:Y:S01]  /*3400*/  LDSM.16.M88.4 R28, [R77+UR6+0x11000] ;  /* 0x011000064d1c783b */ /* 0x000ee20008000200 */
[----:B------:R-:W-:Y:S01]  /*3410*/  IMAD.IADD R80, R220, 0x1, R84 ;  /* 0x00000001dc507824 */ /* 0x000fe200078e0254 */
[----:B------:R-:W-:Y:S01]  /*3420*/  SEL R167, R167, 0xffffffc0, !P0 ;  /* 0xffffffc0a7a77807 */ /* 0x000fe20004000000 */
[----:B------:R-:W-:Y:S01]  /*3430*/  UISETP.NE.AND UP1, UPT, UR20, 0x1, UPT ;  /* 0x000000011400788c */ /* 0x000fe2000bf25270 */
[----:B------:R-:W3:Y:S01]  /*3440*/  LDSM.16.M88.4 R16, [R77+UR6+0x11800] ;  /* 0x011800064d10783b */ /* 0x000ee20008000200 */
[----:B------:R-:W-:-:S02]  /*3450*/  LOP3.LUT R194, R193, 0x6, RZ, 0xc0, !PT ;  /* 0x00000006c1c27812 */ /* 0x000fc400078ec0ff */
[--C-:B------:R-:W-:Y:S01]  /*3460*/  IMAD.IADD R88, R78, 0x1, R167.reuse ;  /* 0x000000014e587824 */ /* 0x100fe200078e02a7 */
[----:B------:R-:W-:Y:S01]  /*3470*/  LDSM.16.M88.4 R60, [R76] ;  /* 0x000000004c3c783b */ /* 0x000fe20000000200 */
[----:B------:R-:W-:Y:S01]  /*3480*/  IMAD.IADD R166, R220, 0x1, R167 ;  /* 0x00000001dca67824 */ /* 0x000fe200078e02a7 */
[----:B------:R-:W-:Y:S01]  /*3490*/  VIMNMX R208, PT, PT, R86, UR21, PT ;  /* 0x0000001556d07c48 */ /* 0x000fe2000bfe0100 */
[C---:B------:R-:W-:Y:S01]  /*34a0*/  IMAD.IADD R87, R84.reuse, 0x1, R88 ;  /* 0x0000000154577824 */ /* 0x040fe200078e0258 */
[----:B------:R-:W3:Y:S01]  /*34b0*/  LDSM.16.M88.4 R12, [R80+0x10000] ;  /* 0x01000000500c783b */ /* 0x000ee20000000200 */
[----:B------:R-:W-:-:S03]  /*34c0*/  IMAD.IADD R2, R84, 0x1, R166 ;  /* 0x0000000154027824 */ /* 0x000fc600078e02a6 */
[----:B-1----:R-:W1:Y:S04]  /*34d0*/  LDSM.16.M88.4 R4, [R80+0x10800] ;  /* 0x010800005004783b */ /* 0x002e680000000200 */
[----:B----4-:R-:W-:Y:S04]  /*34e0*/  LDSM.16.M88.4 R8, [R88] ;  /* 0x000000005808783b */ /* 0x010fe80000000200 */
[----:B------:R-:W4:Y:S04]  /*34f0*/  LDSM.16.M88.4 R56, [R166+0x10000] ;  /* 0x01000000a638783b */ /* 0x000f280000000200 */
[----:B------:R-:W4:Y:S01]  /*3500*/  LDSM.16.M88.4 R20, [R166+0x10800] ;  /* 0x01080000a614783b */ /* 0x000f220000000200 */
        /* <DEDUP_REMOVED lines=13> */
[C---:B------:R-:W-:Y:S08]  /*35e0*/  HMMA.16816.F32 R48, R60.reuse, R12, R48 ;  /* 0x0000000c3c30723c */ /* 0x040ff00000001830 */
[C---:B------:R-:W-:Y:S01]  /*35f0*/  HMMA.16816.F32 R44, R60.reuse, R14, R44 ;  /* 0x0000000e3c2c723c */ /* 0x040fe2000000182c */
[----:B------:R-:W3:Y:S07]  /*3600*/  LDSM.16.M88.4 R12, [R166+0x11800] ;  /* 0x01180000a60c783b */ /* 0x000eee0000000200 */
[C---:B-1----:R-:W-:Y:S08]  /*3610*/  HMMA.16816.F32 R40, R60.reuse, R4, R40 ;  /* 0x000000043c28723c */ /* 0x042ff00000001828 */
[----:B------:R-:W-:Y:S01]  /*3620*/  HMMA.16816.F32 R36, R60, R6, R36 ;  /* 0x000000063c24723c */ /* 0x000fe20000001824 */
[----:B------:R-:W1:Y:S07]  /*3630*/  LDSM.16.M88.4 R4, [R2+0x10000] ;  /* 0x010000000204783b */ /* 0x000e6e0000000200 */
[C---:B----4-:R-:W-:Y:S08]  /*3640*/  HMMA.16816.F32 R48, R8.reuse, R56, R48 ;  /* 0x000000380830723c */ /* 0x050ff00000001830 */
        /* <DEDUP_REMOVED lines=160> */
[----:B------:R3:W4:Y:S01]  /*4050*/  LDSM.16.M88.4 R12, [R2+0x17000] ;  /* 0x01700000020c783b */ /* 0x0007220000000200 */
[----:B------:R-:W-:-:S06]  /*4060*/  DEPBAR.LE SB0, 0x0 ;  /* 0x000080000000791a */ /* 0x000fcc0000000000 */
[----:B------:R-:W-:Y:S08]  /*4070*/  HMMA.16816.F32 R72, R76, R80, R72 ;  /* 0x000000504c48723c */ /* 0x000ff00000001848 */
[C---:B------:R-:W-:Y:S01]  /*4080*/  HMMA.16816.F32 R40, R68.reuse, R60, R40 ;  /* 0x0000003c4428723c */ /* 0x040fe20000001828 */
[----:B---3--:R-:W3:Y:S07]  /*4090*/  S2R R2, SR_CTAID.X ;  /* 0x0000000000027919 */ /* 0x008eee0000002500 */
[C---:B-----5:R-:W-:Y:S08]  /*40a0*/  HMMA.16816.F32 R24, R68.reuse, R54, R24 ;  /* 0x000000364418723c */ /* 0x060ff00000001818 */
[C---:B------:R-:W-:Y:S08]  /*40b0*/  HMMA.16816.F32 R48, R68.reuse, R64, R48 ;  /* 0x000000404430723c */ /* 0x040ff00000001830 */
[C---:B------:R-:W-:Y:S08]  /*40c0*/  HMMA.16816.F32 R44, R68.reuse, R66, R44 ;  /* 0x00000042442c723c */ /* 0x040ff0000000182c */
[----:B------:R-:W-:Y:S01]  /*40d0*/  HMMA.16816.F32 R36, R68, R62, R36 ;  /* 0x0000003e4424723c */ /* 0x000fe20000001824 */
[----:B---3--:R-:W-:-:S07]  /*40e0*/  IMAD R244, R2, 0x8, R244 ;  /* 0x0000000802f47824 */ /* 0x008fce00078e02f4 */
[----:B------:R-:W-:Y:S01]  /*40f0*/  HMMA.16816.F32 R32, R68, R56, R32 ;  /* 0x000000384420723c */ /* 0x000fe20000001820 */
[----:B------:R-:W-:-:S07]  /*4100*/  IMAD.WIDE.U32 R244, R244, -0x326172a9, RZ ;  /* 0xcd9e8d57f4f47825 */ /* 0x000fce00078e00ff */
[C---:B------:R-:W-:Y:S08]  /*4110*/  HMMA.16816.F32 R28, R68.reuse, R58, R28 ;  /* 0x0000003a441c723c */ /* 0x040ff0000000181c */
[----:B------:R-:W-:Y:S08]  /*4120*/  HMMA.16816.F32 R72, R68, R52, R72 ;  /* 0x000000344448723c */ /* 0x000ff00000001848 */
[----:B-1----:R-:W-:Y:S01]  /*4130*/  HMMA.16816.F32 R40, R4, R16, R40 ;  /* 0x000000100428723c */ /* 0x002fe20000001828 */
[----:B------:R-:W-:-:S04]  /*4140*/  IMAD.U32 R16, RZ, RZ, UR16 ;  /* 0x00000010ff107e24 */ /* 0x000fc8000f8e00ff */
[----:B------:R-:W-:-:S03]  /*4150*/  IMAD R16, R16, 0x40, R194 ;  /* 0x0000004010107824 */ /* 0x000fc600078e02c2 */
[----:B--2---:R-:W-:Y:S01]  /*4160*/  HMMA.16816.F32 R24, R4, R10, R24 ;  /* 0x0000000a0418723c */ /* 0x004fe20000001818 */
[----:B------:R-:W-:Y:S02]  /*4170*/  IMAD.U32 R10, RZ, RZ, UR21 ;  /* 0x00000015ff0a7e24 */ /* 0x000fe4000f8e00ff */
[----:B------:R-:W-:-:S03]  /*4180*/  VIADD R17, R16, 0x20 ;  /* 0x0000002010117836 */ /* 0x000fc60000000000 */
[----:B------:R-:W-:Y:S01]  /*4190*/  VIADDMNMX R2, R86, 0x8, R10, PT ;  /* 0x0000000856027846 */ /* 0x000fe2000380010a */
[C---:B------:R-:W-:Y:S01]  /*41a0*/  VIADD R10, R16.reuse, 0x38 ;  /* 0x00000038100a7836 */ /* 0x040fe20000000000 */
[C---:B------:R-:W-:Y:S01]  /*41b0*/  HMMA.16816.F32 R48, R4.reuse, R20, R48 ;  /* 0x000000140430723c */ /* 0x040fe20000001830 */
[----:B------:R-:W-:Y:S01]  /*41c0*/  VIADD R20, R16, 0x11 ;  /* 0x0000001110147836 */ /* 0x000fe20000000000 */
[----:B------:R-:W-:Y:S02]  /*41d0*/  BAR.SYNC.DEFER_BLOCKING 0x0 ;  /* 0x0000000000007b1d */ /* 0x000fe40000010000 */
[C---:B------:R-:W-:Y:S02]  /*41e0*/  ISETP.GE.AND P5, PT, R10.reuse, R208, PT ;  /* 0x000000d00a00720c */ /* 0x040fe40003fa6270 */
[----:B------:R-:W-:Y:S02]  /*41f0*/  ISETP.GE.AND P1, PT, R10, R2, PT ;  /* 0x000000020a00720c */ /* 0x000fe40003f26270 */
[----:B------:R-:W-:Y:S01]  /*4200*/  HMMA.16816.F32 R44, R4, R22, R44 ;  /* 0x00000016042c723c */ /* 0x000fe2000000182c */
[----:B------:R-:W-:-:S05]  /*4210*/  I2FP.F32.U32 R10, R10 ;  /* 0x0000000a000a7245 */ /* 0x000fca0000201000 */
[C---:B------:R-:W-:Y:S01]  /*4220*/  FFMA.FTZ R24, R10.reuse, UR5, R24 ;  /* 0x000000050a187c23 */ /* 0x040fe20008010018 */
[----:B------:R-:W-:Y:S01]  /*4230*/  FFMA.FTZ R26, R10, UR5, R26 ;  /* 0x000000050a1a7c23 */ /* 0x000fe2000801001a */
[C---:B------:R-:W-:Y:S01]  /*4240*/  HMMA.16816.F32 R36, R4.reuse, R18, R36 ;  /* 0x000000120424723c */ /* 0x040fe20000001824 */
[----:B------:R-:W-:Y:S02]  /*4250*/  VIADD R10, R16, 0x18 ;  /* 0x00000018100a7836 */ /* 0x000fe40000000000 */
[----:B------:R-:W-:Y:S01]  /*4260*/  FSEL R209, R24, -INF , !P5 ;  /* 0xff80000018d17808 */ /* 0x000fe20006800000 */
[----:B------:R-:W-:Y:S01]  /*4270*/  VIADD R19, R16, 0x21 ;  /* 0x0000002110137836 */ /* 0x000fe20000000000 */
[----:B------:R-:W-:Y:S01]  /*4280*/  FSEL R175, R26, -INF , !P1 ;  /* 0xff8000001aaf7808 */ /* 0x000fe20004800000 */
[----:B------:R-:W-:Y:S01]  /*4290*/  VIADD R18, R16, 0x28 ;  /* 0x0000002810127836 */ /* 0x000fe20000000000 */
[----:B------:R-:W-:Y:S01]  /*42a0*/  I2FP.F32.U32 R24, R16 ;  /* 0x0000001000187245 */ /* 0x000fe20000201000 */
[----:B----4-:R-:W-:Y:S04]  /*42b0*/  HMMA.16816.F32 R32, R4, R12, R32 ;  /* 0x0000000c0420723c */ /* 0x010fe80000001820 */
[C---:B------:R-:W-:Y:S01]  /*42c0*/  FFMA.FTZ R26, R24.reuse, UR5, R48 ;  /* 0x00000005181a7c23 */ /* 0x040fe20008010030 */
[----:B------:R-:W-:-:S03]  /*42d0*/  FFMA.FTZ R24, R24, UR5, R50 ;  /* 0x0000000518187c23 */ /* 0x000fc60008010032 */
[----:B------:R-:W-:Y:S01]  /*42e0*/  HMMA.16816.F32 R28, R4, R14, R28 ;  /* 0x0000000e041c723c */ /* 0x000fe2000000181c */
[----:B------:R-:W-:-:S05]  /*42f0*/  VIADD R15, R16, 0x8 ;  /* 0x00000008100f7836 */ /* 0x000fca0000000000 */
[C---:B------:R-:W-:Y:S02]  /*4300*/  ISETP.GE.AND P0, PT, R15.reuse, R208, PT ;  /* 0x000000d00f00720c */ /* 0x040fe40003f06270 */
[----:B------:R-:W-:Y:S01]  /*4310*/  HMMA.16816.F32 R72, R4, R8, R72 ;  /* 0x000000080448723c */ /* 0x000fe20000001848 */
[C---:B------:R-:W-:Y:S01]  /*4320*/  VIADD R4, R16.reuse, 0x1 ;  /* 0x0000000110047836 */ /* 0x040fe20000000000 */
[----:B------:R-:W-:Y:S01]  /*4330*/  ISETP.GE.AND P6, PT, R15, R2, PT ;  /* 0x000000020f00720c */ /* 0x000fe20003fc6270 */
[C---:B------:R-:W-:Y:S01]  /*4340*/  VIADD R5, R16.reuse, 0x9 ;  /* 0x0000000910057836 */ /* 0x040fe20000000000 */
[----:B------:R-:W-:Y:S01]  /*4350*/  I2FP.F32.U32 R15, R15 ;  /* 0x0000000f000f7245 */ /* 0x000fe20000201000 */
[----:B------:R-:W-:Y:S01]  /*4360*/  VIADD R9, R16, 0x10 ;  /* 0x0000001010097836 */ /* 0x000fe20000000000 */
[----:B------:R-:W-:Y:S01]  /*4370*/  ISETP.GE.AND P3, PT, R4, R208, PT ;  /* 0x000000d00400720c */ /* 0x000fe20003f66270 */
[----:B------:R-:W-:Y:S01]  /*4380*/  VIADD R8, R16, 0x19 ;  /* 0x0000001910087836 */ /* 0x000fe20000000000 */
[----:B------:R-:W-:Y:S01]  /*4390*/  ISETP.GE.AND P4, PT, R4, R2, PT ;  /* 0x000000020400720c */ /* 0x000fe20003f86270 */
[C---:B------:R-:W-:Y:S01]  /*43a0*/  FFMA.FTZ R6, R15.reuse, UR5, R44 ;  /* 0x000000050f067c23 */ /* 0x040fe2000801002c */
[----:B------:R-:W-:Y:S01]  /*43b0*/  I2FP.F32.U32 R4, R4 ;  /* 0x0000000400047245 */ /* 0x000fe20000201000 */
[----:B------:R-:W-:Y:S01]  /*43c0*/  FFMA.FTZ R15, R15, UR5, R46 ;  /* 0x000000050f0f7c23 */ /* 0x000fe2000801002e */
[----:B------:R-:W-:-:S02]  /*43d0*/  ISETP.GE.AND P2, PT, R5, R208, PT ;  /* 0x000000d00500720c */ /* 0x000fc40003f46270 */
[----:B------:R-:W-:Y:S01]  /*43e0*/  ISETP.GE.AND P5, PT, R5, R2, PT ;  /* 0x000000020500720c */ /* 0x000fe20003fa6270 */
[C---:B------:R-:W-:Y:S01]  /*43f0*/  FFMA.FTZ R7, R4.reuse, UR5, R49 ;  /* 0x0000000504077c23 */ /* 0x040fe20008010031 */
[----:B------:R-:W-:Y:S01]  /*4400*/  FFMA.FTZ R4, R4, UR5, R51 ;  /* 0x0000000504047c23 */ /* 0x000fe20008010033 */
[----:B------:R-:W-:Y:S02]  /*4410*/  I2FP.F32.U32 R5, R5 ;  /* 0x0000000500057245 */ /* 0x000fe40000201000 */
[----:B------:R-:W-:Y:S02]  /*4420*/  ISETP.GE.AND P1, PT, R9, R208, PT ;  /* 0x000000d00900720c */ /* 0x000fe40003f26270 */
[----:B------:R-:W-:Y:S01]  /*4430*/  FSEL R7, R7, -INF , !P3 ;  /* 0xff80000007077808 */ /* 0x000fe20005800000 */
[----:B------:R-:W-:Y:S01]  /*4440*/  FFMA.FTZ R21, R5, UR5, R45 ;  /* 0x0000000505157c23 */ /* 0x000fe2000801002d */
[----:B------:R-:W-:Y:S01]  /*4450*/  ISETP.GE.AND P3, PT, R9, R2, PT ;  /* 0x000000020900720c */ /* 0x000fe20003f66270 */
[----:B------:R-:W-:Y:S01]  /*4460*/  FFMA.FTZ R5, R5, UR5, R47 ;  /* 0x0000000505057c23 */ /* 0x000fe2000801002f */
[----:B------:R-:W-:-:S02]  /*4470*/  FSEL R4, R4, -INF , !P4 ;  /* 0xff80000004047808 */ /* 0x000fc40006000000 */
[----:B------:R-:W-:Y:S02]  /*4480*/  FSEL R6, R6, -INF , !P0 ;  /* 0xff80000006067808 */ /* 0x000fe40004000000 */
[----:B------:R-:W-:Y:S02]  /*4490*/  I2FP.F32.U32 R9, R9 ;  /* 0x0000000900097245 */ /* 0x000fe40000201000 */
[C---:B------:R-:W-:Y:S02]  /*44a0*/  ISETP.GE.AND P4, PT, R20.reuse, R208, PT ;  /* 0x000000d01400720c */ /* 0x040fe40003f86270 */
[----:B------:R-:W-:Y:S01]  /*44b0*/  ISETP.GE.AND P0, PT, R20, R2, PT ;  /* 0x000000021400720c */ /* 0x000fe20003f06270 */
[C---:B------:R-:W-:Y:S01]  /*44c0*/  FFMA.FTZ R13, R9.reuse, UR5, R40 ;  /* 0x00000005090d7c23 */ /* 0x040fe20008010028 */
[----:B------:R-:W-:Y:S01]  /*44d0*/  I2FP.F32.U32 R20, R20 ;  /* 0x0000001400147245 */ /* 0x000fe20000201000 */
[----:B------:R-:W-:Y:S01]  /*44e0*/  FFMA.FTZ R9, R9, UR5, R42 ;  /* 0x0000000509097c23 */ /* 0x000fe2000801002a */
[----:B------:R-:W-:-:S02]  /*44f0*/  FSEL R15, R15, -INF , !P6 ;  /* 0xff8000000f0f7808 */ /* 0x000fc40007000000 */
[----:B------:R-:W-:Y:S01]  /*4500*/  FSEL R21, R21, -INF , !P2 ;  /* 0xff80000015157808 */ /* 0x000fe20005000000 */
[----:B------:R-:W-:Y:S01]  /*4510*/  FFMA.FTZ R12, R20, UR5, R41 ;  /* 0x00000005140c7c23 */ /* 0x000fe20008010029 */
[----:B------:R-:W-:Y:S01]  /*4520*/  ISETP.GE.AND P6, PT, R10, R208, PT ;  /* 0x000000d00a00720c */ /* 0x000fe20003fc6270 */
[----:B------:R-:W-:Y:S01]  /*4530*/  FFMA.FTZ R20, R20, UR5, R43 ;  /* 0x0000000514147c23 */ /* 0x000fe2000801002b */
[----:B------:R-:W-:Y:S02]  /*4540*/  ISETP.GE.AND P2, PT, R10, R2, PT ;  /* 0x000000020a00720c */ /* 0x000fe40003f46270 */
[----:B------:R-:W-:Y:S02]  /*4550*/  FSEL R5, R5, -INF , !P5 ;  /* 0xff80000005057808 */ /* 0x000fe40006800000 */
[----:B------:R-:W-:Y:S02]  /*4560*/  FSEL R13, R13, -INF , !P1 ;  /* 0xff8000000d0d7808 */ /* 0x000fe40004800000 */
[----:B------:R-:W-:-:S02]  /*4570*/  I2FP.F32.U32 R10, R10 ;  /* 0x0000000a000a7245 */ /* 0x000fc40000201000 */
[C---:B------:R-:W-:Y:S02]  /*4580*/  ISETP.GE.AND P5, PT, R8.reuse, R208, PT ;  /* 0x000000d00800720c */ /* 0x040fe40003fa6270 */
[----:B------:R-:W-:Y:S01]  /*4590*/  ISETP.GE.AND P1, PT, R8, R2, PT ;  /* 0x000000020800720c */ /* 0x000fe20003f26270 */
[C---:B------:R-:W-:Y:S01]  /*45a0*/  FFMA.FTZ R14, R10.reuse, UR5, R36 ;  /* 0x000000050a0e7c23 */ /* 0x040fe20008010024 */
[----:B------:R-:W-:Y:S01]  /*45b0*/  FSEL R9, R9, -INF , !P3 ;  /* 0xff80000009097808 */ /* 0x000fe20005800000 */
[----:B------:R-:W-:Y:S01]  /*45c0*/  FFMA.FTZ R10, R10, UR5, R38 ;  /* 0x000000050a0a7c23 */ /* 0x000fe20008010026 */
[----:B------:R-:W-:Y:S02]  /*45d0*/  FSEL R12, R12, -INF , !P4 ;  /* 0xff8000000c0c7808 */ /* 0x000fe40006000000 */
[----:B------:R-:W-:Y:S02]  /*45e0*/  I2FP.F32.U32 R8, R8 ;  /* 0x0000000800087245 */ /* 0x000fe40000201000 */
[----:B------:R-:W-:-:S02]  /*45f0*/  ISETP.GE.AND P3, PT, R17, R208, PT ;  /* 0x000000d01100720c */ /* 0x000fc40003f66270 */
[----:B------:R-:W-:Y:S01]  /*4600*/  ISETP.GE.AND P4, PT, R17, R2, PT ;  /* 0x000000021100720c */ /* 0x000fe20003f86270 */
[C---:B------:R-:W-:Y:S01]  /*4610*/  FFMA.FTZ R11, R8.reuse, UR5, R37 ;  /* 0x00000005080b7c23 */ /* 0x040fe20008010025 */
[----:B------:R-:W-:Y:S01]  /*4620*/  I2FP.F32.U32 R17, R17 ;  /* 0x0000001100117245 */ /* 0x000fe20000201000 */
[----:B------:R-:W-:Y:S01]  /*4630*/  FFMA.FTZ R8, R8, UR5, R39 ;  /* 0x0000000508087c23 */ /* 0x000fe20008010027 */
[----:B------:R-:W-:Y:S02]  /*4640*/  FSEL R20, R20, -INF , !P0 ;  /* 0xff80000014147808 */ /* 0x000fe40004000000 */
[----:B------:R-:W-:Y:S01]  /*4650*/  FSEL R14, R14, -INF , !P6 ;  /* 0xff8000000e0e7808 */ /* 0x000fe20007000000 */
[C---:B------:R-:W-:Y:S01]  /*4660*/  FFMA.FTZ R32, R17.reuse, UR5, R32 ;  /* 0x0000000511207c23 */ /* 0x040fe20008010020 */
[----:B------:R-:W-:Y:S01]  /*4670*/  FFMA.FTZ R34, R17, UR5, R34 ;  /* 0x0000000511227c23 */ /* 0x000fe20008010022 */
[----:B------:R-:W-:Y:S01]  /*4680*/  VIADD R17, R16, 0x29 ;  /* 0x0000002910117836 */ /* 0x000fe20000000000 */
[----:B------:R-:W-:-:S02]  /*4690*/  ISETP.GE.AND P0, PT, R19, R208, PT ;  /* 0x000000d01300720c */ /* 0x000fc40003f06270 */
[----:B------:R-:W-:Y:S02]  /*46a0*/  ISETP.GE.AND P6, PT, R19, R2, PT ;  /* 0x000000021300720c */ /* 0x000fe40003fc6270 */
[----:B------:R-:W-:Y:S02]  /*46b0*/  I2FP.F32.U32 R19, R19 ;  /* 0x0000001300137245 */ /* 0x000fe40000201000 */
[----:B------:R-:W-:Y:S02]  /*46c0*/  FSEL R10, R10, -INF , !P2 ;  /* 0xff8000000a0a7808 */ /* 0x000fe40005000000 */
[----:B------:R-:W-:Y:S01]  /*46d0*/  FSEL R11, R11, -INF , !P5 ;  /* 0xff8000000b0b7808 */ /* 0x000fe20006800000 */
[C---:B------:R-:W-:Y:S01]  /*46e0*/  FFMA.FTZ R33, R19.reuse, UR5, R33 ;  /* 0x0000000513217c23 */ /* 0x040fe20008010021 */
[----:B------:R-:W-:Y:S01]  /*46f0*/  FSEL R8, R8, -INF , !P1 ;  /* 0xff80000008087808 */ /* 0x000fe20004800000 */
[----:B------:R-:W-:Y:S01]  /*4700*/  FFMA.FTZ R35, R19, UR5, R35 ;  /* 0x0000000513237c23 */ /* 0x000fe20008010023 */
[----:B------:R-:W-:-:S02]  /*4710*/  FSEL R219, R32, -INF , !P3 ;  /* 0xff80000020db7808 */ /* 0x000fc40005800000 */
[C---:B------:R-:W-:Y:S02]  /*4720*/  ISETP.GE.AND P2, PT, R18.reuse, R208, PT ;  /* 0x000000d01200720c */ /* 0x040fe40003f46270 */
[----:B------:R-:W-:Y:S02]  /*4730*/  ISETP.GE.AND P5, PT, R18, R2, PT ;  /* 0x000000021200720c */ /* 0x000fe40003fa6270 */
[C---:B------:R-:W-:Y:S02]  /*4740*/  ISETP.GE.AND P1, PT, R17.reuse, R208, PT ;  /* 0x000000d01100720c */ /* 0x040fe40003f26270 */
[----:B------:R-:W-:Y:S02]  /*4750*/  ISETP.GE.AND P3, PT, R17, R2, PT ;  /* 0x000000021100720c */ /* 0x000fe40003f66270 */
[----:B------:R-:W-:Y:S02]  /*4760*/  I2FP.F32.U32 R18, R18 ;  /* 0x0000001200127245 */ /* 0x000fe40000201000 */
[----:B------:R-:W-:-:S02]  /*4770*/  I2FP.F32.U32 R17, R17 ;  /* 0x0000001100117245 */ /* 0x000fc40000201000 */
[----:B------:R-:W-:Y:S01]  /*4780*/  FSEL R217, R34, -INF , !P4 ;  /* 0xff80000022d97808 */ /* 0x000fe20006000000 */
[----:B------:R-:W-:Y:S01]  /*4790*/  FFMA.FTZ R28, R18, UR5, R28 ;  /* 0x00000005121c7c23 */ /* 0x000fe2000801001c */
[C---:B------:R-:W-:Y:S01]  /*47a0*/  ISETP.GE.AND P4, PT, R16.reuse, R208, PT ;  /* 0x000000d01000720c */ /* 0x040fe20003f86270 */
[C---:B------:R-:W-:Y:S01]  /*47b0*/  FFMA.FTZ R29, R17.reuse, UR5, R29 ;  /* 0x00000005111d7c23 */ /* 0x040fe2000801001d */
[----:B------:R-:W-:Y:S01]  /*47c0*/  FFMA.FTZ R31, R17, UR5, R31 ;  /* 0x00000005111f7c23 */ /* 0x000fe2000801001f */
[----:B------:R-:W-:Y:S02]  /*47d0*/  VIADD R17, R16, 0x30 ;  /* 0x0000003010117836 */ /* 0x000fe40000000000 */
[----:B------:R-:W-:Y:S01]  /*47e0*/  FFMA.FTZ R30, R18, UR5, R30 ;  /* 0x00000005121e7c23 */ /* 0x000fe2000801001e */
[----:B------:R-:W-:Y:S01]  /*47f0*/  FSEL R206, R33, -INF , !P0 ;  /* 0xff80000021ce7808 */ /* 0x000fe20004000000 */
[C---:B------:R-:W-:Y:S01]  /*4800*/  VIADD R18, R16.reuse, 0x31 ;  /* 0x0000003110127836 */ /* 0x040fe20000000000 */
[C---:B------:R-:W-:Y:S01]  /*4810*/  ISETP.GE.AND P0, PT, R16.reuse, R2, PT ;  /* 0x000000021000720c */ /* 0x040fe20003f06270 */
[----:B------:R-:W-:Y:S01]  /*4820*/  VIADD R16, R16, 0x39 ;  /* 0x0000003910107836 */ /* 0x000fe20000000000 */
[----:B------:R-:W-:-:S02]  /*4830*/  FSEL R218, R35, -INF , !P6 ;  /* 0xff80000023da7808 */ /* 0x000fc40007000000 */
[----:B------:R-:W-:Y:S02]  /*4840*/  FSEL R200, R28, -INF , !P2 ;  /* 0xff8000001cc87808 */ /* 0x000fe40005000000 */
[----:B------:R-:W-:Y:S02]  /*4850*/  FSEL R26, R26, -INF , !P4 ;  /* 0xff8000001a1a7808 */ /* 0x000fe40006000000 */
[C---:B------:R-:W-:Y:S02]  /*4860*/  ISETP.GE.AND P6, PT, R17.reuse, R208, PT ;  /* 0x000000d01100720c */ /* 0x040fe40003fc6270 */
[----:B------:R-:W-:Y:S02]  /*4870*/  ISETP.GE.AND P2, PT, R17, R2, PT ;  /* 0x000000021100720c */ /* 0x000fe40003f46270 */
[----:B------:R-:W-:Y:S02]  /*4880*/  I2FP.F32.U32 R17, R17 ;  /* 0x0000001100117245 */ /* 0x000fe40000201000 */
[----:B------:R-:W-:-:S02]  /*4890*/  FSEL R24, R24, -INF , !P0 ;  /* 0xff80000018187808 */ /* 0x000fc40004000000 */
[----:B------:R-:W-:Y:S01]  /*48a0*/  FMNMX3.FTZ R19, R26, R7, R6, !PT ;  /* 0x000000071a137276 */ /* 0x000fe20007810006 */
[C---:B------:R-:W-:Y:S01]  /*48b0*/  FFMA.FTZ R72, R17.reuse, UR5, R72 ;  /* 0x0000000511487c23 */ /* 0x040fe20008010048 */
[C---:B------:R-:W-:Y:S01]  /*48c0*/  ISETP.GE.AND P4, PT, R16.reuse, R208, PT ;  /* 0x000000d01000720c */ /* 0x040fe20003f86270 */
[----:B------:R-:W-:Y:S01]  /*48d0*/  FFMA.FTZ R74, R17, UR5, R74 ;  /* 0x00000005114a7c23 */ /* 0x000fe2000801004a */
[----:B------:R-:W-:Y:S02]  /*48e0*/  ISETP.GE.AND P0, PT, R16, R2, PT ;  /* 0x000000021000720c */ /* 0x000fe40003f06270 */
[----:B------:R-:W-:Y:S02]  /*48f0*/  I2FP.F32.U32 R16, R16 ;  /* 0x0000001000107245 */ /* 0x000fe40000201000 */
[----:B------:R-:W-:Y:S02]  /*4900*/  FMNMX3.FTZ R17, R19, R21, R13, !PT ;  /* 0x0000001513117276 */ /* 0x000fe4000781000d */
[----:B------:R-:W-:Y:S01]  /*4910*/  FSEL R205, R30, -INF , !P5 ;  /* 0xff8000001ecd7808 */ /* 0x000fe20006800000 */
[C---:B------:R-:W-:Y:S01]  /*4920*/  FFMA.FTZ R25, R16.reuse, UR5, R25 ;  /* 0x0000000510197c23 */ /* 0x040fe20008010019 */
[----:B------:R-:W-:Y:S01]  /*4930*/  FFMA.FTZ R27, R16, UR5, R27 ;  /* 0x00000005101b7c23 */ /* 0x000fe2000801001b */
[----:B------:R-:W-:-:S02]  /*4940*/  FSEL R199, R29, -INF , !P1 ;  /* 0xff8000001dc77808 */ /* 0x000fc40004800000 */
[----:B------:R-:W-:Y:S02]  /*4950*/  FMNMX3.FTZ R16, R24, R4, R15, !PT ;  /* 0x0000000418107276 */ /* 0x000fe4000781000f */
[----:B------:R-:W-:Y:S02]  /*4960*/  FMNMX3.FTZ R17, R17, R12, R14, !PT ;  /* 0x0000000c11117276 */ /* 0x000fe4000781000e */
[C---:B------:R-:W-:Y:S02]  /*4970*/  ISETP.GE.AND P5, PT, R18.reuse, R208, PT ;  /* 0x000000d01200720c */ /* 0x040fe40003fa6270 */
[----:B------:R-:W-:Y:S02]  /*4980*/  ISETP.GE.AND P1, PT, R18, R2, PT ;  /* 0x000000021200720c */ /* 0x000fe40003f26270 */
[----:B------:R-:W-:Y:S02]  /*4990*/  I2FP.F32.U32 R18, R18 ;  /* 0x0000001200127245 */ /* 0x000fe40000201000 */
[----:B------:R-:W-:-:S02]  /*49a0*/  FMNMX3.FTZ R16, R16, R5, R9, !PT ;  /* 0x0000000510107276 */ /* 0x000fc40007810009 */
[----:B------:R-:W-:Y:S01]  /*49b0*/  FMNMX3.FTZ R17, R17, R11, R219, !PT ;  /* 0x0000000b11117276 */ /* 0x000fe200078100db */
[----:B------:R-:W-:Y:S01]  /*49c0*/  FFMA.FTZ R73, R18, UR5, R73 ;  /* 0x0000000512497c23 */ /* 0x000fe20008010049 */
[----:B------:R-:W-:Y:S01]  /*49d0*/  FSEL R214, R72, -INF , !P6 ;  /* 0xff80000048d67808 */ /* 0x000fe20007000000 */
[----:B------:R-:W-:Y:S01]  /*49e0*/  FFMA.FTZ R75, R18, UR5, R75 ;  /* 0x00000005124b7c23 */ /* 0x000fe2000801004b */
[----:B------:R-:W-:Y:S02]  /*49f0*/  FMNMX3.FTZ R16, R16, R20, R10, !PT ;  /* 0x0000001410107276 */ /* 0x000fe4000781000a */
[----:B------:R-:W-:Y:S02]  /*4a00*/  FMNMX3.FTZ R17, R17, R206, R200, !PT ;  /* 0x000000ce11117276 */ /* 0x000fe400078100c8 */
[----:B------:R-:W-:Y:S02]  /*4a10*/  FSEL R210, R73, -INF , !P5 ;  /* 0xff80000049d27808 */ /* 0x000fe40006800000 */
[----:B------:R-:W-:-:S02]  /*4a20*/  FMNMX3.FTZ R16, R16, R8, R217, !PT ;  /* 0x0000000810107276 */ /* 0x000fc400078100d9 */
[----:B------:R-:W-:Y:S02]  /*4a30*/  FMNMX3.FTZ R17, R17, R199, R214, !PT ;  /* 0x000000c711117276 */ /* 0x000fe400078100d6 */
[----:B------:R-:W-:Y:S02]  /*4a40*/  FSEL R203, R31, -INF , !P3 ;  /* 0xff8000001fcb7808 */ /* 0x000fe40005800000 */
[----:B------:R-:W-:Y:S02]  /*4a50*/  FSEL R202, R74, -INF , !P2 ;  /* 0xff8000004aca7808 */ /* 0x000fe40005000000 */
[----:B------:R-:W-:Y:S02]  /*4a60*/  FSEL R207, R25, -INF , !P4 ;  /* 0xff80000019cf7808 */ /* 0x000fe40006000000 */
[----:B------:R-:W-:Y:S02]  /*4a70*/  FMNMX3.FTZ R16, R16, R218, R205, !PT ;  /* 0x000000da10107276 */ /* 0x000fe400078100cd */
[----:B------:R-:W-:-:S02]  /*4a80*/  FMNMX3.FTZ R17, R17, R210, R209, !PT ;  /* 0x000000d211117276 */ /* 0x000fc400078100d1 */
        /* <DEDUP_REMOVED lines=66> */
.L_x_941:
[----:B------:R-:W-:Y:S01]  /*4eb0*/  USHF.L.U32 UR7, UR20, 0x1, URZ ;  /* 0x0000000114077899 */ /* 0x000fe200080006ff */
[----:B------:R-:W-:Y:S01]  /*4ec0*/  FMNMX3.FTZ R16, R16, R201, R175, !PT ;  /* 0x000000c910107276 */ /* 0x000fe200078100af */
[----:B------:R-:W2:Y:S01]  /*4ed0*/  SHFL.BFLY PT, R18, R17, 0x2, 0x1f ;  /* 0x0c401f0011127f89 */ /* 0x000ea200000e0000 */
[----:B------:R-:W-:Y:S01]  /*4ee0*/  IMAD.WIDE.U32 R240, R85, -0x2daee0ad, RZ ;  /* 0xd2511f5355f07825 */ /* 0x000fe200078e00ff */
[----:B------:R-:W-:Y:S01]  /*4ef0*/  UIADD3 UR12, UPT, UPT, UR7, -0x2, URZ ;  /* 0xfffffffe070c7890 */ /* 0x000fe2000fffe0ff */
[----:B------:R-:W-:Y:S01]  /*4f00*/  FMNMX.FTZ R25, R174, R16, !PT ;  /* 0x00000010ae197209 */ /* 0x000fe20007810000 */
[----:B------:R-:W-:Y:S01]  /*4f10*/  UIADD3 UR28, UPT, UPT, UR30, -0x61c88647, URZ ;  /* 0x9e3779b91e1c7890 */ /* 0x000fe2000fffe0ff */
[----:B------:R-:W-:Y:S01]  /*4f20*/  LOP3.LUT R3, R3, UR30, R245, 0x96, !PT ;  /* 0x0000001e03037c12 */ /* 0x000fe2000f8e96f5 */
[----:B------:R-:W-:Y:S01]  /*4f30*/  UIADD3 UR4, UPT, UPT, UR31, -0x4498517b, URZ ;  /* 0xbb67ae851f047890 */ /* 0x000fe2000fffe0ff */
[----:B------:R-:W3:Y:S01]  /*4f40*/  LDC R172, c[0x0][0x4f8] ;  /* 0x00013e00ffac7b82 */ /* 0x000ee20000000800 */
[----:B-1----:R-:W-:Y:S01]  /*4f50*/  IMAD.U32 R30, RZ, RZ, UR12 ;  /* 0x0000000cff1e7e24 */ /* 0x002fe2000f8e00ff */
[----:B------:R-:W1:Y:S01]  /*4f60*/  SHFL.BFLY PT, R16, R25, 0x2, 0x1f ;  /* 0x0c401f0019107f89 */ /* 0x000e6200000e0000 */
        /* <DEDUP_REMOVED lines=14> */
[----:B--2---:R-:W-:Y:S01]  /*5050*/  FMNMX.FTZ R18, R17, R18, !PT ;  /* 0x0000001211127209 */ /* 0x004fe20007810000 */
[----:B------:R-:W-:Y:S01]  /*5060*/  UIADD3 UR13, UPT, UPT, UR31, -0x56f99767, URZ ;  /* 0xa90668991f0d7890 */ /* 0x000fe2000fffe0ff */
[----:B------:R-:W-:Y:S01]  /*5070*/  LOP3.LUT R30, R30, UR27, R233, 0x96, !PT ;  /* 0x0000001b1e1e7c12 */ /* 0x000fe2000f8e96e9 */
[----:B------:R-:W-:Y:S01]  /*5080*/  IMAD.WIDE.U32 R22, R3, -0x2daee0ad, RZ ;  /* 0xd2511f5303167825 */ /* 0x000fe200078e00ff */
[----:B------:R-:W-:Y:S01]  /*5090*/  UIADD3 UR14, UPT, UPT, UR31, -0x126145ec, URZ ;  /* 0xed9eba141f0e7890 */ /* 0x000fe2000fffe0ff */
[----:B------:R-:W2:Y:S01]  /*50a0*/  SHFL.BFLY PT, R164, R18, 0x1, 0x1f ;  /* 0x0c201f0012a47f89 */ /* 0x000ea200000e0000 */
[----:B------:R-:W-:Y:S01]  /*50b0*/  UIADD3 UR21, UPT, UPT, UR30, -0x4ab325aa, URZ ;  /* 0xb54cda561e157890 */ /* 0x000fe2000fffe0ff */
[----:B-1----:R-:W-:Y:S01]  /*50c0*/  FMNMX.FTZ R25, R25, R16, !PT ;  /* 0x0000001019197209 */ /* 0x002fe20007810000 */
[----:B------:R-:W-:Y:S01]  /*50d0*/  IMAD.WIDE.U32 R30, R30, -0x2daee0ad, RZ ;  /* 0xd2511f531e1e7825 */ /* 0x000fe200078e00ff */
[----:B------:R-:W-:Y:S01]  /*50e0*/  LOP3.LUT R3, R238, UR16, R23, 0x96, !PT ;  /* 0x00000010ee037c12 */ /* 0x000fe2000f8e9617 */
[----:B------:R-:W-:Y:S01]  /*50f0*/  LDSM.16.MT88.4 R156, [R0+0x18000] ;  /* 0x01800000009c783b */ /* 0x000fe20000004200 */
[----:B---3--:R-:W-:Y:S01]  /*5100*/  LOP3.LUT R172, R172, 0xff, RZ, 0xc0, !PT ;  /* 0x000000ffacac7812 */ /* 0x008fe200078ec0ff */
[----:B------:R-:W-:Y:S01]  /*5110*/  IMAD.IADD R198, R167, 0x1, R0 ;  /* 0x00000001a7c67824 */ /* 0x000fe200078e0200 */
[----:B------:R-:W-:Y:S01]  /*5120*/  LOP3.LUT R22, R22, UR15, R31, 0x96, !PT ;  /* 0x0000000f16167c12 */ /* 0x000fe2000f8e961f */
[----:B------:R-:W-:Y:S01]  /*5130*/  IMAD.WIDE.U32 R16, R3, -0x326172a9, RZ ;  /* 0xcd9e8d5703107825 */ /* 0x000fe200078e00ff */
[----:B------:R-:W-:Y:S01]  /*5140*/  LDSM.16.MT88.4 R64, [R0+0x1a000] ;  /* 0x01a000000040783b */ /* 0x000fe20000004200 */
[----:B------:R-:W-:-:S02]  /*5150*/  UIADD3 UR24, UPT, UPT, UR30, 0x1715609d, URZ ;  /* 0x1715609d1e187890 */ /* 0x000fc4000fffe0ff */
[----:B------:R-:W-:Y:S01]  /*5160*/  IMAD.WIDE.U32 R22, R22, -0x326172a9, RZ ;  /* 0xcd9e8d5716167825 */ /* 0x000fe200078e00ff */
[----:B------:R-:W1:Y:S01]  /*5170*/  SHFL.BFLY PT, R3, R25, 0x1, 0x1f ;  /* 0x0c201f0019037f89 */ /* 0x000e6200000e0000 */
[----:B------:R-:W-:Y:S01]  /*5180*/  LOP3.LUT R17, R232, UR26, R17, 0x96, !PT ;  /* 0x0000001ae8117c12 */ /* 0x000fe2000f8e9611 */
[----:B------:R-:W-:Y:S01]  /*5190*/  UIADD3 UR12, UPT, UPT, UR31, 0x646e171e, URZ ;  /* 0x646e171e1f0c7890 */ /* 0x000fe2000fffe0ff */
[----:B------:R-:W-:Y:S01]  /*51a0*/  IMAD R172, R172, 0x10000, R172 ;  /* 0x00010000acac7824 */ /* 0x000fe200078e02ac */
[----:B------:R-:W-:Y:S01]  /*51b0*/  LOP3.LUT R16, R16, UR25, R23, 0x96, !PT ;  /* 0x0000001910107c12 */ /* 0x000fe2000f8e9617 */
[----:B------:R-:W-:Y:S01]  /*51c0*/  IMAD.IADD R197, R84, 0x1, R198 ;  /* 0x0000000154c57824 */ /* 0x000fe200078e02c6 */
[----:B------:R-:W-:Y:S01]  /*51d0*/  LDSM.16.MT88.4 R48, [R198+0x18000] ;  /* 0x01800000c630783b */ /* 0x000fe20000004200 */
[----:B------:R-:W-:Y:S01]  /*51e0*/  IMAD.WIDE.U32 R28, R17, -0x2daee0ad, RZ ;  /* 0xd2511f53111c7825 */ /* 0x000fe200078e00ff */
[----:B------:R-:W-:Y:S01]  /*51f0*/  UIADD3 UR7, UPT, UPT, UR7, -0x1, URZ ;  /* 0xffffffff07077890 */ /* 0x000fe2000fffe0ff */
[----:B--2---:R-:W-:-:S02]  /*5200*/  FMNMX.FTZ R164, R18, R164, !PT ;  /* 0x000000a412a47209 */ /* 0x004fc40007810000 */
[----:B------:R-:W-:Y:S01]  /*5210*/  IMAD.WIDE.U32 R16, R16, -0x2daee0ad, RZ ;  /* 0xd2511f5310107825 */ /* 0x000fe200078e00ff */
[----:B------:R-:W-:Y:S01]  /*5220*/  LOP3.LUT R18, R30, UR14, R29, 0x96, !PT ;  /* 0x0000000e1e127c12 */ /* 0x000fe2000f8e961d */
[----:B------:R-:W-:Y:S01]  /*5230*/  LDSM.16.MT88.4 R56, [R197+0x18000] ;  /* 0x01800000c538783b */ /* 0x000fe20000004200 */
[C---:B------:R-:W-:Y:S01]  /*5240*/  FSETP.NEU.FTZ.AND P0, PT, R164.reuse, -INF , PT ;  /* 0xff800000a400780b */ /* 0x040fe20003f1d000 */
[----:B----4-:R-:W-:Y:S01]  /*5250*/  FMUL.FTZ R216, R164, UR4 ;  /* 0x00000004a4d87c20 */ /* 0x010fe20008410000 */
[----:B------:R-:W-:Y:S01]  /*5260*/  LOP3.LUT R28, R28, UR13, R17, 0x96, !PT ;  /* 0x0000000d1c1c7c12 */ /* 0x000fe2000f8e9611 */
[----:B------:R-:W-:Y:S01]  /*5270*/  IMAD.WIDE.U32 R18, R18, -0x326172a9, RZ ;  /* 0xcd9e8d5712127825 */ /* 0x000fe200078e00ff */
[----:B------:R-:W-:Y:S02]  /*5280*/  LDSM.16.MT88.4 R80, [R198+0x1a000] ;  /* 0x01a00000c650783b */ /* 0x000fe40000004200 */
[----:B------:R-:W-:Y:S01]  /*5290*/  FSEL R216, R216, RZ, P0 ;  /* 0x000000ffd8d87208 */ /* 0x000fe20000000000 */
[----:B------:R-:W-:Y:S01]  /*52a0*/  IMAD.WIDE.U32 R28, R28, -0x326172a9, RZ ;  /* 0xcd9e8d571c1c7825 */ /* 0x000fe200078e00ff */
[----:B------:R-:W-:Y:S01]  /*52b0*/  LDSM.16.MT88.4 R88, [R197+0x1a000] ;  /* 0x01a00000c558783b */ /* 0x000fe20000004200 */
[----:B-1----:R-:W-:-:S02]  /*52c0*/  FMNMX.FTZ R3, R25, R3, !PT ;  /* 0x0000000319037209 */ /* 0x002fc40007810000 */
[--C-:B------:R-:W-:Y:S01]  /*52d0*/  FFMA.FTZ R192, R6, UR4, -R216.reuse ;  /* 0x0000000406c07c23 */ /* 0x100fe200080108d8 */
[----:B------:R-:W-:Y:S01]  /*52e0*/  FFMA.FTZ R189, R21, UR4, -R216 ;  /* 0x0000000415bd7c23 */ /* 0x000fe200080108d8 */
[----:B------:R-:W-:Y:S01]  /*52f0*/  IMAD.MOV.U32 R23, RZ, RZ, R28 ;  /* 0x000000ffff177224 */ /* 0x000fe200078e001c */
[C---:B------:R-:W-:Y:S01]  /*5300*/  FSETP.NEU.FTZ.AND P0, PT, R3.reuse, -INF , PT ;  /* 0xff8000000300780b */ /* 0x040fe20003f1d000 */
[----:B------:R-:W-:Y:S01]  /*5310*/  FMUL.FTZ R204, R3, UR4 ;  /* 0x0000000403cc7c20 */ /* 0x000fe20008410000 */
[--C-:B------:R-:W-:Y:S01]  /*5320*/  FFMA.FTZ R196, R26, UR4, -R216.reuse ;  /* 0x000000041ac47c23 */ /* 0x100fe200080108d8 */
[----:B------:R-:W-:Y:S01]  /*5330*/  FFMA.FTZ R195, R7, UR4, -R216 ;  /* 0x0000000407c37c23 */ /* 0x000fe200080108d8 */
[----:B------:R-:W-:Y:S01]  /*5340*/  MUFU.EX2 R192, R192 ;  /* 0x000000c000c07308 */ /* 0x000fe20000000800 */
[----:B------:R-:W-:Y:S01]  /*5350*/  LOP3.LUT R17, R18, UR21, R29, 0x96, !PT ;  /* 0x0000001512117c12 */ /* 0x000fe2000f8e961d */
[----:B------:R-:W-:Y:S01]  /*5360*/  IMAD.IADD R173, R84, 0x1, R0 ;  /* 0x0000000154ad7824 */ /* 0x000fe200078e0200 */
[----:B------:R-:W-:Y:S01]  /*5370*/  FSEL R204, R204, RZ, P0 ;  /* 0x000000ffcccc7208 */ /* 0x000fe20000000000 */
[----:B------:R-:W1:Y:S01]  /*5380*/  MUFU.EX2 R189, R189 ;  /* 0x000000bd00bd7308 */ /* 0x000e620000000800 */
[----:B------:R-:W-:Y:S01]  /*5390*/  PRMT R18, R28, 0x7771, RZ ;  /* 0x000077711c127816 */ /* 0x000fe200000000ff */
[----:B------:R-:W-:Y:S01]  /*53a0*/  LDSM.16.MT88.4 R96, [R0+0x1c000] ;  /* 0x01c000000060783b */ /* 0x000fe20000004200 */
[----:B------:R-:W-:Y:S01]  /*53b0*/  LOP3.LUT R6, R23, 0xff, RZ, 0xc0, !PT ;  /* 0x000000ff17067812 */ /* 0x000fe200078ec0ff */
[--C-:B------:R-:W-:Y:S01]  /*53c0*/  FFMA.FTZ R187, R15, UR4, -R204.reuse ;  /* 0x000000040fbb7c23 */ /* 0x100fe200080108cc */
[--C-:B------:R-:W-:Y:S01]  /*53d0*/  FFMA.FTZ R186, R5, UR4, -R204.reuse ;  /* 0x0000000405ba7c23 */ /* 0x100fe200080108cc */
[--C-:B------:R-:W-:Y:S01]  /*53e0*/  FFMA.FTZ R191, R24, UR4, -R204.reuse ;  /* 0x0000000418bf7c23 */ /* 0x100fe200080108cc */
[----:B------:R-:W-:Y:S01]  /*53f0*/  FFMA.FTZ R190, R4, UR4, -R204 ;  /* 0x0000000404be7c23 */ /* 0x000fe200080108cc */
[----:B------:R-:W-:Y:S01]  /*5400*/  MUFU.EX2 R196, R196 ;  /* 0x000000c400c47308 */ /* 0x000fe20000000800 */
[C---:B------:R-:W-:Y:S01]  /*5410*/  PRMT R25, R28.reuse, 0x7773, RZ ;  /* 0x000077731c197816 */ /* 0x040fe200000000ff */
[----:B------:R-:W2:Y:S01]  /*5420*/  LDSM.16.MT88.4 R40, [R173+0x18000] ;  /* 0x01800000ad28783b */ /* 0x000ea20000004200 */
[----:B------:R-:W-:Y:S01]  /*5430*/  PRMT R151, R28, 0x7772, RZ ;  /* 0x000077721c977816 */ /* 0x000fe200000000ff */
[----:B------:R-:W-:Y:S01]  /*5440*/  MUFU.EX2 R195, R195 ;  /* 0x000000c300c37308 */ /* 0x000fe20000000800 */
[C---:B------:R-:W-:Y:S01]  /*5450*/  LOP3.LUT R5, R17.reuse, 0xffff, RZ, 0xc0, !PT ;  /* 0x0000ffff11057812 */ /* 0x040fe200078ec0ff */
[----:B------:R-:W3:Y:S01]  /*5460*/  LDSM.16.MT88.4 R72, [R173+0x1a000] ;  /* 0x01a00000ad48783b */ /* 0x000ee20000004200 */
[----:B------:R-:W-:Y:S01]  /*5470*/  PRMT R4, R17, 0x7632, R4 ;  /* 0x0000763211047816 */ /* 0x000fe20000000004 */
[----:B------:R-:W-:Y:S01]  /*5480*/  MUFU.EX2 R187, R187 ;  /* 0x000000bb00bb7308 */ /* 0x000fe20000000800 */
[----:B------:R-:W-:Y:S01]  /*5490*/  PRMT R6, R6, 0x5410, R18 ;  /* 0x0000541006067816 */ /* 0x000fe20000000012 */
[----:B------:R-:W4:Y:S01]  /*54a0*/  LDSM.16.MT88.4 R104, [R173+0x1c000] ;  /* 0x01c00000ad68783b */ /* 0x000f220000004200 */
[----:B------:R-:W-:Y:S01]  /*54b0*/  PRMT R151, R151, 0x5410, R25 ;  /* 0x0000541097977816 */ /* 0x000fe20000000019 */
[----:B------:R-:W5:Y:S01]  /*54c0*/  MUFU.EX2 R186, R186 ;  /* 0x000000ba00ba7308 */ /* 0x000f620000000800 */
[----:B------:R-:W-:Y:S01]  /*54d0*/  LOP3.LUT R148, R17, 0xff, RZ, 0xc0, !PT ;  /* 0x000000ff11947812 */ /* 0x000fe200078ec0ff */
[----:B------:R-:W4:Y:S01]  /*54e0*/  LDSM.16.MT88.4 R136, [R173+0x1e000] ;  /* 0x01e00000ad88783b */ /* 0x000f220000004200 */
[----:B------:R-:W-:Y:S01]  /*54f0*/  SHF.R.U32.HI R149, RZ, 0x18, R17 ;  /* 0x00000018ff957819 */ /* 0x000fe20000011611 */
[----:B------:R-:W-:Y:S01]  /*5500*/  MUFU.EX2 R191, R191 ;  /* 0x000000bf00bf7308 */ /* 0x000fe20000000800 */
[----:B------:R-:W-:Y:S01]  /*5510*/  SHF.R.U32.HI R5, RZ, 0x8, R5 ;  /* 0x00000008ff057819 */ /* 0x000fe20000011605 */
[----:B------:R-:W-:Y:S01]  /*5520*/  LDSM.16.MT88.4 R112, [R198+0x1c000] ;  /* 0x01c00000c670783b */ /* 0x000fe20000004200 */
[----:B------:R-:W-:Y:S01]  /*5530*/  LOP3.LUT R4, R4, 0xff, RZ, 0xc0, !PT ;  /* 0x000000ff04047812 */ /* 0x000fe200078ec0ff */
[----:B------:R-:W2:Y:S01]  /*5540*/  MUFU.EX2 R190, R190 ;  /* 0x000000be00be7308 */ /* 0x000ea20000000800 */
[--C-:B------:R-:W-:Y:S01]  /*5550*/  HSET2.LE.AND R6, R6, R172.reuse, PT ;  /* 0x000000ac06067233 */ /* 0x100fe20003803000 */
[----:B------:R-:W-:Y:S01]  /*5560*/  LDSM.16.MT88.4 R120, [R197+0x1c000] ;  /* 0x01c00000c578783b */ /* 0x000fe20000004200 */
[----:B-1----:R-:W-:Y:S01]  /*5570*/  F2FP.F16.F32.PACK_AB R150, R189, R192 ;  /* 0x000000c0bd96723e */ /* 0x002fe200000000ff */
[--C-:B------:R-:W-:Y:S01]  /*5580*/  FFMA.FTZ R188, R13, UR4, -R216.reuse ;  /* 0x000000040dbc7c23 */ /* 0x100fe200080108d8 */
[----:B------:R-:W-:Y:S01]  /*5590*/  PRMT R148, R148, 0x5410, R5 ;  /* 0x0000541094947816 */ /* 0x000fe20000000005 */
[----:B------:R-:W-:Y:S01]  /*55a0*/  LDSM.16.MT88.4 R128, [R0+0x1e000] ;  /* 0x01e000000080783b */ /* 0x000fe20000004200 */
[----:B------:R-:W-:Y:S01]  /*55b0*/  LOP3.LUT R151, R151, 0xff00ff, RZ, 0xc0, !PT ;  /* 0x00ff00ff97977812 */ /* 0x000fe200078ec0ff */
[----:B------:R-:W-:Y:S01]  /*55c0*/  FFMA.FTZ R185, R12, UR4, -R216 ;  /* 0x000000040cb97c23 */ /* 0x000fe200080108d8 */
[----:B------:R-:W-:Y:S01]  /*55d0*/  PRMT R149, R4, 0x5410, R149 ;  /* 0x0000541004957816 */ /* 0x000fe20000000095 */
[----:B------:R-:W-:Y:S01]  /*55e0*/  LDSM.16.MT88.4 R144, [R198+0x1e000] ;  /* 0x01e00000c690783b */ /* 0x000fe20000004200 */
[----:B------:R-:W-:Y:S01]  /*55f0*/  LOP3.LUT R150, R150, R6, RZ, 0xc0, !PT ;  /* 0x0000000696967212 */ /* 0x000fe200078ec0ff */
[--C-:B------:R-:W-:Y:S01]  /*5600*/  FFMA.FTZ R183, R9, UR4, -R204.reuse ;  /* 0x0000000409b77c23 */ /* 0x100fe200080108cc */
[----:B-----5:R-:W-:Y:S01]  /*5610*/  F2FP.F16.F32.PACK_AB R6, R186, R187 ;  /* 0x000000bbba06723e */ /* 0x020fe200000000ff */
[--C-:B------:R-:W-:Y:S01]  /*5620*/  FFMA.FTZ R180, R10, UR4, -R204.reuse ;  /* 0x000000040ab47c23 */ /* 0x100fe200080108cc */
[--C-:B------:R-:W-:Y:S01]  /*5630*/  HSET2.LE.AND R151, R151, R172.reuse, PT ;  /* 0x000000ac97977233 */ /* 0x100fe20003803000 */
[--C-:B------:R-:W-:Y:S01]  /*5640*/  FFMA.FTZ R179, R8, UR4, -R204.reuse ;  /* 0x0000000408b37c23 */ /* 0x100fe200080108cc */
[--C-:B------:R-:W-:Y:S01]  /*5650*/  HSET2.LE.AND R148, R148, R172.reuse, PT ;  /* 0x000000ac94947233 */ /* 0x100fe20003803000 */
[----:B------:R-:W-:Y:S01]  /*5660*/  FFMA.FTZ R182, R20, UR4, -R204 ;  /* 0x0000000414b67c23 */ /* 0x000fe200080108cc */
[----:B------:R-:W-:Y:S01]  /*5670*/  F2FP.F16.F32.PACK_AB R5, R195, R196 ;  /* 0x000000c4c305723e */ /* 0x000fe200000000ff */
[--C-:B------:R-:W-:Y:S01]  /*5680*/  FFMA.FTZ R184, R14, UR4, -R216.reuse ;  /* 0x000000040eb87c23 */ /* 0x100fe200080108d8 */
[--C-:B------:R-:W-:Y:S01]  /*5690*/  HSET2.LE.AND R149, R149, R172.reuse, PT ;  /* 0x000000ac95957233 */ /* 0x100fe20003803000 */
[--C-:B------:R-:W-:Y:S01]  /*56a0*/  FFMA.FTZ R181, R11, UR4, -R216.reuse ;  /* 0x000000040bb57c23 */ /* 0x100fe200080108d8 */
[----:B--2---:R-:W-:Y:S01]  /*56b0*/  F2FP.F16.F32.PACK_AB R4, R190, R191 ;  /* 0x000000bfbe04723e */ /* 0x004fe200000000ff */
        /* <DEDUP_REMOVED lines=8> */
[----:B------:R-:W1:Y:S01]  /*5740*/  MUFU.EX2 R183, R183 ;  /* 0x000000b700b77308 */ /* 0x000e620000000800 */
[----:B------:R-:W-:Y:S01]  /*5750*/  FFMA.FTZ R219, R219, UR4, -R216 ;  /* 0x00000004dbdb7c23 */ /* 0x000fe200080108d8 */
[----:B------:R-:W2:Y:S01]  /*5760*/  LDSM.16.MT88.4 R4, [R197+0x1e000] ;  /* 0x01e00000c504783b */ /* 0x000ea20000004200 */
[----:B------:R-:W-:Y:S01]  /*5770*/  FFMA.FTZ R218, R218, UR4, -R204 ;  /* 0x00000004dada7c23 */ /* 0x000fe200080108cc */
[----:B------:R-:W-:Y:S01]  /*5780*/  IMAD.WIDE.U32 R12, R13, -0x2daee0ad, RZ ;  /* 0xd2511f530d0c7825 */ /* 0x000fe200078e00ff */
[----:B------:R-:W-:Y:S01]  /*5790*/  MUFU.EX2 R180, R180 ;  /* 0x000000b400b47308 */ /* 0x000fe20000000800 */
[C---:B------:R-:W-:Y:S01]  /*57a0*/  HMMA.16816.F32 R36, R148.reuse, R40, RZ ;  /* 0x000000289424723c */ /* 0x040fe200000018ff */
[----:B------:R-:W-:Y:S01]  /*57b0*/  LDSM.16.MT88.4 R32, [R198+0x18800] ;  /* 0x01880000c620783b */ /* 0x000fe20000004200 */
[----:B------:R-:W-:Y:S01]  /*57c0*/  IMAD.MOV.U32 R25, RZ, RZ, R12 ;  /* 0x000000ffff197224 */ /* 0x000fe200078e000c */
[----:B------:R-:W-:Y:S01]  /*57d0*/  LOP3.LUT R24, R16, UR12, R13, 0x96, !PT ;  /* 0x0000000c10187c12 */ /* 0x000fe2000f8e960d */
[----:B------:R-:W-:Y:S01]  /*57e0*/  MUFU.EX2 R179, R179 ;  /* 0x000000b300b37308 */ /* 0x000fe20000000800 */
[C---:B------:R-:W-:Y:S01]  /*57f0*/  PRMT R22, R12.reuse, 0x7771, RZ ;  /* 0x000077710c167816 */ /* 0x040fe200000000ff */
[----:B------:R-:W-:Y:S01]  /*5800*/  LDSM.16.MT88.4 R16, [R173+0x18800] ;  /* 0x01880000ad10783b */ /* 0x000fe20000004200 */
[C---:B------:R-:W-:Y:S01]  /*5810*/  PRMT R23, R12.reuse, 0x7773, RZ ;  /* 0x000077730c177816 */ /* 0x040fe200000000ff */
[----:B------:R-:W5:Y:S01]  /*5820*/  MUFU.EX2 R182, R182 ;  /* 0x000000b600b67308 */ /* 0x000f620000000800 */
[----:B------:R-:W-:Y:S01]  /*5830*/  PRMT R21, R12, 0x7772, RZ ;  /* 0x000077720c157816 */ /* 0x000fe200000000ff */
[C---:B---3--:R-:W-:Y:S01]  /*5840*/  HMMA.16816.F32 R68, R148.reuse, R72, RZ ;  /* 0x000000489444723c */ /* 0x048fe200000018ff */
[----:B------:R-:W3:Y:S01]  /*5850*/  LDSM.16.MT88.4 R12, [R173+0x1a800] ;  /* 0x01a80000ad0c783b */ /* 0x000ee20000004200 */
[----:B------:R-:W-:Y:S01]  /*5860*/  MUFU.EX2 R184, R184 ;  /* 0x000000b800b87308 */ /* 0x000fe20000000800 */
[C---:B------:R-:W-:Y:S01]  /*5870*/  LOP3.LUT R26, R24.reuse, 0xffff, RZ, 0xc0, !PT ;  /* 0x0000ffff181a7812 */ /* 0x040fe200078ec0ff */
[----:B------:R-:W-:Y:S01]  /*5880*/  FFMA.FTZ R243, R207, UR4, -R216 ;  /* 0x00000004cff37c23 */ /* 0x000fe200080108d8 */
[C---:B------:R-:W-:Y:S01]  /*5890*/  PRMT R27, R24.reuse, 0x7632, R27 ;  /* 0x00007632181b7816 */ /* 0x040fe2000000001b */
[----:B------:R-:W3:Y:S01]  /*58a0*/  MUFU.EX2 R181, R181 ;  /* 0x000000b500b57308 */ /* 0x000ee20000000800 */
[----:B------:R-:W-:Y:S01]  /*58b0*/  LOP3.LUT R25, R25, 0xff, RZ, 0xc0, !PT ;  /* 0x000000ff19197812 */ /* 0x000fe200078ec0ff */
[C---:B----4-:R-:W-:Y:S01]  /*58c0*/  HMMA.16816.F32 R100, R148.reuse, R104, RZ ;  /* 0x000000689464723c */ /* 0x050fe200000018ff */
[----:B------:R-:W-:Y:S01]  /*58d0*/  LOP3.LUT R20, R24, 0xff, RZ, 0xc0, !PT ;  /* 0x000000ff18147812 */ /* 0x000fe200078ec0ff */
[----:B------:R-:W-:Y:S01]  /*58e0*/  LDSM.16.MT88.4 R28, [R197+0x18800] ;  /* 0x01880000c51c783b */ /* 0x000fe20000004200 */
[----:B------:R-:W-:Y:S01]  /*58f0*/  PRMT R21, R21, 0x5410, R23 ;  /* 0x0000541015157816 */ /* 0x000fe20000000017 */
[----:B------:R-:W-:Y:S01]  /*5900*/  MUFU.EX2 R218, R218 ;  /* 0x000000da00da7308 */ /* 0x000fe20000000800 */
[----:B------:R-:W-:Y:S01]  /*5910*/  SHF.R.U32.HI R24, RZ, 0x18, R24 ;  /* 0x00000018ff187819 */ /* 0x000fe20000011618 */
[----:B------:R-:W-:Y:S01]  /*5920*/  FFMA.FTZ R207, R175, UR4, -R204 ;  /* 0x00000004afcf7c23 */ /* 0x000fe200080108cc */
[----:B------:R-:W-:Y:S01]  /*5930*/  SHF.R.U32.HI R26, RZ, 0x8, R26 ;  /* 0x00000008ff1a7819 */ /* 0x000fe2000001161a */
[C---:B------:R-:W-:Y:S01]  /*5940*/  HMMA.16816.F32 R132, R148.reuse, R136, RZ ;  /* 0x000000889484723c */ /* 0x040fe200000018ff */
[----:B------:R-:W-:Y:S01]  /*5950*/  FFMA.FTZ R242, R174, UR4, -R204 ;  /* 0x00000004aef27c23 */ /* 0x000fe200080108cc */
[----:B------:R-:W-:Y:S01]  /*5960*/  MUFU.EX2 R243, R243 ;  /* 0x000000f300f37308 */ /* 0x000fe20000000800 */
[----:B------:R-:W-:Y:S01]  /*5970*/  PRMT R20, R20, 0x5410, R26 ;  /* 0x0000541014147816 */ /* 0x000fe2000000001a */
[----:B------:R-:W-:Y:S01]  /*5980*/  FFMA.FTZ R214, R214, UR4, -R216 ;  /* 0x00000004d6d67c23 */ /* 0x000fe200080108d8 */
[----:B------:R-:W-:Y:S01]  /*5990*/  FADD.FTZ R195, R196, R195 ;  /* 0x000000c3c4c37221 */ /* 0x000fe20000010000 */
[----:B------:R-:W-:Y:S01]  /*59a0*/  MUFU.EX2 R207, R207 ;  /* 0x000000cf00cf7308 */ /* 0x000fe20000000800 */
[----:B------:R-:W-:Y:S01]  /*59b0*/  FADD.FTZ R190, R191, R190 ;  /* 0x000000bebfbe7221 */ /* 0x000fe20000010000 */
[----:B------:R-:W-:Y:S01]  /*59c0*/  HMMA.16816.F32 R160, R148, R156, RZ ;  /* 0x0000009c94a0723c */ /* 0x000fe200000018ff */
[----:B------:R-:W-:Y:S01]  /*59d0*/  HSET2.LE.AND R20, R20, R172, PT ;  /* 0x000000ac14147233 */ /* 0x000fe20003803000 */
[----:B------:R-:W-:Y:S01]  /*59e0*/  MUFU.EX2 R242, R242 ;  /* 0x000000f200f27308 */ /* 0x000fe20000000800 */
[----:B------:R-:W-:Y:S01]  /*59f0*/  FADD.FTZ R192, R192, R195 ;  /* 0x000000c3c0c07221 */ /* 0x000fe20000010000 */
[----:B------:R-:W-:-:S03]  /*5a00*/  FADD.FTZ R190, R187, R190 ;  /* 0x000000bebbbe7221 */ /* 0x000fc60000010000 */
[----:B------:R-:W-:Y:S01]  /*5a10*/  FADD.FTZ R192, R189, R192 ;  /* 0x000000c0bdc07221 */ /* 0x000fe20000010000 */
[C---:B--2---:R-:W-:Y:S01]  /*5a20*/  HMMA.16816.F32 R152, R148.reuse, R4, RZ ;  /* 0x000000049498723c */ /* 0x044fe200000018ff */
[----:B------:R-:W-:Y:S01]  /*5a30*/  LOP3.LUT R5, R27, 0xff, RZ, 0xc0, !PT ;  /* 0x000000ff1b057812 */ /* 0x000fe200078ec0ff */
[----:B------:R-:W-:Y:S01]  /*5a40*/  FADD.FTZ R186, R186, R190 ;  /* 0x000000bebaba7221 */ /* 0x000fe20000010000 */
[----:B------:R-:W-:Y:S02]  /*5a50*/  PRMT R4, R25, 0x5410, R22 ;  /* 0x0000541019047816 */ /* 0x000fe40000000016 */
[----:B------:R-:W-:Y:S01]  /*5a60*/  LOP3.LUT R22, R21, 0xff00ff, RZ, 0xc0, !PT ;  /* 0x00ff00ff15167812 */ /* 0x000fe200078ec0ff */
[----:B-1----:R-:W-:Y:S01]  /*5a70*/  FADD.FTZ R186, R183, R186 ;  /* 0x000000bab7ba7221 */ /* 0x002fe20000010000 */
[----:B------:R-:W-:Y:S01]  /*5a80*/  PRMT R5, R5, 0x5410, R24 ;  /* 0x0000541005057816 */ /* 0x000fe20000000018 */
[----:B------:R-:W-:Y:S01]  /*5a90*/  HMMA.16816.F32 R44, R148, R48, RZ ;  /* 0x00000030942c723c */ /* 0x000fe200000018ff */
[--C-:B------:R-:W-:Y:S01]  /*5aa0*/  HSET2.LE.AND R23, R4, R172.reuse, PT ;  /* 0x000000ac04177233 */ /* 0x100fe20003803000 */
[----:B------:R-:W-:Y:S01]  /*5ab0*/  LDSM.16.MT88.4 R24, [R0+0x1a800] ;  /* 0x01a800000018783b */ /* 0x000fe20000004200 */
[----:B------:R-:W-:-:S02]  /*5ac0*/  HSET2.LE.AND R4, R22, R172, PT ;  /* 0x000000ac16047233 */ /* 0x000fc40003803000 */
[C---:B------:R-:W-:Y:S01]  /*5ad0*/  F2FP.F16.F32.PACK_AB R21, R185.reuse, R188 ;  /* 0x000000bcb915723e */ /* 0x040fe200000000ff */
[----:B------:R-:W-:Y:S01]  /*5ae0*/  FADD.FTZ R188, R188, R192 ;  /* 0x000000c0bcbc7221 */ /* 0x000fe20000010000 */
[----:B------:R-:W-:Y:S01]  /*5af0*/  HSET2.LE.AND R5, R5, R172, PT ;  /* 0x000000ac05057233 */ /* 0x000fe20003803000 */
[C---:B------:R-:W-:Y:S01]  /*5b00*/  HMMA.16816.F32 R52, R148.reuse, R56, RZ ;  /* 0x000000389434723c */ /* 0x040fe200000018ff */
[C---:B-----5:R-:W-:Y:S01]  /*5b10*/  F2FP.F16.F32.PACK_AB R22, R182.reuse, R183 ;  /* 0x000000b7b616723e */ /* 0x060fe200000000ff */
[----:B------:R-:W-:Y:S01]  /*5b20*/  FADD.FTZ R188, R185, R188 ;  /* 0x000000bcb9bc7221 */ /* 0x000fe20000010000 */
[----:B------:R-:W-:Y:S02]  /*5b30*/  FADD.FTZ R182, R182, R186 ;  /* 0x000000bab6b67221 */ /* 0x000fe40000010000 */
[----:B------:R-:W-:Y:S02]  /*5b40*/  LOP3.LUT R5, R22, R5, RZ, 0xc0, !PT ;  /* 0x0000000516057212 */ /* 0x000fe400078ec0ff */
[----:B------:R-:W-:Y:S01]  /*5b50*/  FADD.FTZ R182, R180, R182 ;  /* 0x000000b6b4b67221 */ /* 0x000fe20000010000 */
        /* <DEDUP_REMOVED lines=26> */
[----:B---3--:R-:W-:Y:S01]  /*5d00*/  F2FP.F16.F32.PACK_AB R6, R181, R184 ;  /* 0x000000b8b506723e */ /* 0x008fe200000000ff */
[----:B------:R-:W-:Y:S01]  /*5d10*/  FADD.FTZ R184, R184, R188 ;  /* 0x000000bcb8b87221 */ /* 0x000fe20000010000 */
[----:B------:R-:W-:-:S02]  /*5d20*/  LOP3.LUT R7, R7, R4, RZ, 0xc0, !PT ;  /* 0x0000000407077212 */ /* 0x000fc400078ec0ff */
[----:B------:R-:W-:Y:S01]  /*5d30*/  LOP3.LUT R6, R6, R23, RZ, 0xc0, !PT ;  /* 0x0000001706067212 */ /* 0x000fe200078ec0ff */
[----:B------:R-:W-:Y:S01]  /*5d40*/  FADD.FTZ R184, R181, R184 ;  /* 0x000000b8b5b87221 */ /* 0x000fe20000010000 */
[----:B------:R-:W-:Y:S02]  /*5d50*/  LOP3.LUT R4, R21, R20, RZ, 0xc0, !PT ;  /* 0x0000001415047212 */ /* 0x000fe400078ec0ff */
[----:B------:R-:W1:Y:S05]  /*5d60*/  LDSM.16.MT88.4 R20, [R0+0x18800] ;  /* 0x018800000014783b */ /* 0x000e6a0000004200 */
        /* <DEDUP_REMOVED lines=15> */
[----:B---3--:R-:W-:Y:S01]  /*5e60*/  HMMA.16816.F32 R92, R4, R8, R92 ;  /* 0x00000008045c723c */ /* 0x008fe2000000185c */
[----:B------:R-:W-:Y:S01]  /*5e70*/  IMAD.U32 R8, RZ, RZ, UR7 ;  /* 0x00000007ff087e24 */ /* 0x000fe2000f8e00ff */
[----:B------:R-:W-:-:S04]  /*5e80*/  UMOV UR7, 0xffffffff ;  /* 0xffffffff00077882 */ /* 0x000fc80000000000 */
[----:B------:R-:W-:Y:S02]  /*5e90*/  LOP3.LUT R8, R8, UR31, R241, 0x96, !PT ;  /* 0x0000001f08087c12 */ /* 0x000fe4000f8e96f1 */
[----:B----4-:R-:W-:Y:S03]  /*5ea0*/  HMMA.16816.F32 R84, R4, R16, R84 ;  /* 0x000000100454723c */ /* 0x010fe60000001854 */
[----:B------:R-:W-:-:S05]  /*5eb0*/  IMAD.WIDE.U32 R8, R8, -0x326172a9, RZ ;  /* 0xcd9e8d5708087825 */ /* 0x000fca00078e00ff */
[C---:B------:R-:W-:Y:S01]  /*5ec0*/  HMMA.16816.F32 R88, R4.reuse, R18, R88 ;  /* 0x000000120458723c */ /* 0x040fe20000001858 */
[----:B------:R-:W3:Y:S07]  /*5ed0*/  LDSM.16.MT88.4 R16, [R0+0x1e800] ;  /* 0x01e800000010783b */ /* 0x000eee0000004200 */
[----:B-1----:R-:W-:Y:S01]  /*5ee0*/  HMMA.16816.F32 R108, R4, R20, R108 ;  /* 0x00000014046c723c */ /* 0x002fe2000000186c */
[----:B------:R-:W-:Y:S02]  /*5ef0*/  LOP3.LUT R21, R244, UR28, R9, 0x96, !PT ;  /* 0x0000001cf4157c12 */ /* 0x000fe4000f8e9609 */
[----:B------:R-:W-:-:S05]  /*5f00*/  LOP3.LUT R20, R8, UR27, R233, 0x96, !PT ;  /* 0x0000001b08147c12 */ /* 0x000fca000f8e96e9 */
[C---:B------:R-:W-:Y:S01]  /*5f10*/  HMMA.16816.F32 R96, R4.reuse, R10, R96 ;  /* 0x0000000a0460723c */ /* 0x040fe20000001860 */
[----:B------:R-:W1:Y:S07]  /*5f20*/  LDSM.16.MT88.4 R8, [R198+0x1e800] ;  /* 0x01e80000c608783b */ /* 0x000e6e0000004200 */
[----:B------:R-:W-:Y:S01]  /*5f30*/  HMMA.16816.F32 R136, R4, R170, R136 ;  /* 0x000000aa0488723c */ /* 0x000fe20000001888 */
[----:B------:R-:W-:-:S04]  /*5f40*/  IMAD.WIDE.U32 R170, R21, -0x2daee0ad, RZ ;  /* 0xd2511f5315aa7825 */ /* 0x000fc800078e00ff */
[----:B------:R-:W-:-:S03]  /*5f50*/  IMAD.WIDE.U32 R20, R20, -0x2daee0ad, RZ ;  /* 0xd2511f5314147825 */ /* 0x000fc600078e00ff */
[----:B------:R-:W-:Y:S01]  /*5f60*/  HMMA.16816.F32 R112, R4, R22, R112 ;  /* 0x000000160470723c */ /* 0x000fe20000001870 */
[----:B------:R-:W-:Y:S02]  /*5f70*/  LOP3.LUT R22, R238, UR16, R171, 0x96, !PT ;  /* 0x00000010ee167c12 */ /* 0x000fe4000f8e96ab */
[----:B------:R-:W-:-:S03]  /*5f80*/  LOP3.LUT R170, R170, UR15, R21, 0x96, !PT ;  /* 0x0000000faaaa7c12 */ /* 0x000fc6000f8e9615 */
[----:B------:R-:W-:Y:S02]  /*5f90*/  IMAD.WIDE.U32 R22, R22, -0x326172a9, RZ ;  /* 0xcd9e8d5716167825 */ /* 0x000fe400078e00ff */
[----:B--2---:R-:W-:Y:S02]  /*5fa0*/  HMMA.16816.F32 R116, R4, R12, R116 ;  /* 0x0000000c0474723c */ /* 0x004fe40000001874 */
[----:B------:R-:W-:Y:S01]  /*5fb0*/  IMAD.WIDE.U32 R170, R170, -0x326172a9, RZ ;  /* 0xcd9e8d57aaaa7825 */ /* 0x000fe200078e00ff */
[----:B------:R-:W-:-:S05]  /*5fc0*/  LOP3.LUT R21, R232, UR26, R23, 0x96, !PT ;  /* 0x0000001ae8157c12 */ /* 0x000fca000f8e9617 */
[C---:B------:R-:W-:Y:S01]  /*5fd0*/  HMMA.16816.F32 R120, R4.reuse, R14, R120 ;  /* 0x0000000e0478723c */ /* 0x040fe20000001878 */
[----:B------:R-:W2:Y:S07]  /*5fe0*/  LDSM.16.MT88.4 R12, [R197+0x1e800] ;  /* 0x01e80000c50c783b */ /* 0x000eae0000004200 */
[----:B------:R-:W-:Y:S01]  /*5ff0*/  HMMA.16816.F32 R132, R4, R168, R132 ;  /* 0x000000a80484723c */ /* 0x000fe20000001884 */
[----:B------:R-:W-:-:S05]  /*6000*/  LOP3.LUT R168, R22, UR25, R171, 0x96, !PT ;  /* 0x0000001916a87c12 */ /* 0x000fca000f8e96ab */
[----:B------:R-:W-:Y:S02]  /*6010*/  IMAD.WIDE.U32 R168, R168, -0x2daee0ad, RZ ;  /* 0xd2511f53a8a87825 */ /* 0x000fe400078e00ff */
[----:B---3--:R-:W-:Y:S02]  /*6020*/  HMMA.16816.F32 R124, R4, R16, R124 ;  /* 0x00000010047c723c */ /* 0x008fe4000000187c */
[----:B------:R-:W-:-:S05]  /*6030*/  IMAD.WIDE.U32 R16, R21, -0x2daee0ad, RZ ;  /* 0xd2511f5315107825 */ /* 0x000fca00078e00ff */
[----:B------:R-:W-:Y:S01]  /*6040*/  LOP3.LUT R222, R20, UR14, R17, 0x96, !PT ;  /* 0x0000000e14de7c12 */ /* 0x000fe2000f8e9611 */
[C---:B-1----:R-:W-:Y:S01]  /*6050*/  HMMA.16816.F32 R140, R4.reuse, R8, R140 ;  /* 0x00000008048c723c */ /* 0x042fe2000000188c */
[----:B------:R-:W-:Y:S01]  /*6060*/  LOP3.LUT R16, R16, UR13, R169, 0x96, !PT ;  /* 0x0000000d10107c12 */ /* 0x000fe2000f8e96a9 */
[--C-:B------:R-:W-:Y:S02]  /*6070*/  FFMA.FTZ R8, R206, UR4, -R216.reuse ;  /* 0x00000004ce087c23 */ /* 0x100fe400080108d8 */
[----:B------:R-:W-:Y:S01]  /*6080*/  IMAD.WIDE.U32 R222, R222, -0x326172a9, RZ ;  /* 0xcd9e8d57dede7825 */ /* 0x000fe200078e00ff */
[----:B------:R1:W-:Y:S03]  /*6090*/  MUFU.EX2 R206, R219 ;  /* 0x000000db00ce7308 */ /* 0x0003e60000000800 */
[----:B------:R-:W-:Y:S01]  /*60a0*/  IMAD.WIDE.U32 R20, R16, -0x326172a9, RZ ;  /* 0xcd9e8d5710147825 */ /* 0x000fe200078e00ff */
[C---:B------:R-:W-:Y:S03]  /*60b0*/  HMMA.16816.F32 R128, R4.reuse, R18, R128 ;  /* 0x000000120480723c */ /* 0x040fe60000001880 */
[----:B------:R-:W-:Y:S01]  /*60c0*/  FFMA.FTZ R19, R199, UR4, -R216 ;  /* 0x00000004c7137c23 */ /* 0x000fe200080108d8 */
[----:B------:R-:W-:Y:S01]  /*60d0*/  LOP3.LUT R170, R170, UR24, R223, 0x96, !PT ;  /* 0x00000018aaaa7c12 */ /* 0x000fe2000f8e96df */
[----:B------:R-:W-:Y:S01]  /*60e0*/  IMAD.MOV.U32 R9, RZ, RZ, R20 ;  /* 0x000000ffff097224 */ /* 0x000fe200078e0014 */
[----:B------:R-:W-:Y:S01]  /*60f0*/  LOP3.LUT R16, R222, UR21, R21, 0x96, !PT ;  /* 0x00000015de107c12 */ /* 0x000fe2000f8e9615 */
[----:B------:R-:W-:Y:S01]  /*6100*/  FFMA.FTZ R21, R200, UR4, -R216 ;  /* 0x00000004c8157c23 */ /* 0x000fe200080108d8 */
[C---:B------:R-:W-:Y:S01]  /*6110*/  PRMT R17, R20.reuse, 0x7772, RZ ;  /* 0x0000777214117816 */ /* 0x040fe200000000ff */
[----:B------:R3:W-:Y:S01]  /*6120*/  MUFU.EX2 R200, R8 ;  /* 0x0000000800c87308 */ /* 0x0007e20000000800 */
[----:B------:R-:W-:Y:S01]  /*6130*/  PRMT R18, R20, 0x7771, RZ ;  /* 0x0000777114127816 */ /* 0x000fe200000000ff */
[----:B------:R-:W-:Y:S01]  /*6140*/  HMMA.16816.F32 R144, R4, R10, R144 ;  /* 0x0000000a0490723c */ /* 0x000fe20000001890 */
[----:B-1----:R-:W-:Y:S01]  /*6150*/  FFMA.FTZ R219, R217, UR4, -R204 ;  /* 0x00000004d9db7c23 */ /* 0x002fe200080108cc */
[----:B------:R1:W-:Y:S01]  /*6160*/  MUFU.EX2 R199, R21 ;  /* 0x0000001500c77308 */ /* 0x0003e20000000800 */
[----:B------:R-:W-:-:S04]  /*6170*/  IMAD.WIDE.U32 R170, R170, -0x2daee0ad, RZ ;  /* 0xd2511f53aaaa7825 */ /* 0x000fc800078e00ff */
[----:B------:R-:W4:Y:S01]  /*6180*/  MUFU.EX2 R219, R219 ;  /* 0x000000db00db7308 */ /* 0x000f220000000800 */
[C---:B------:R-:W-:Y:S01]  /*6190*/  HMMA.16816.F32 R44, R4.reuse, R32, R44 ;  /* 0x00000020042c723c */ /* 0x040fe2000000182c */
[----:B------:R-:W-:Y:S02]  /*61a0*/  LOP3.LUT R168, R168, UR12, R171, 0x96, !PT ;  /* 0x0000000ca8a87c12 */ /* 0x000fe4000f8e96ab */
[----:B---3--:R-:W-:Y:S02]  /*61b0*/  PRMT R8, R20, 0x7773, RZ ;  /* 0x0000777314087816 */ /* 0x008fe400000000ff */
[----:B------:R-:W-:Y:S02]  /*61c0*/  LOP3.LUT R20, R9, 0xff, RZ, 0xc0, !PT ;  /* 0x000000ff09147812 */ /* 0x000fe400078ec0ff */
[----:B------:R-:W-:Y:S01]  /*61d0*/  PRMT R17, R17, 0x5410, R8 ;  /* 0x0000541011117816 */ /* 0x000fe20000000008 */
[C---:B------:R-:W-:Y:S01]  /*61e0*/  HMMA.16816.F32 R48, R4.reuse, R34, R48 ;  /* 0x000000220430723c */ /* 0x040fe20000001830 */
[----:B------:R-:W3:Y:S01]  /*61f0*/  LDSM.16.MT88.4 R8, [R173+0x19000] ;  /* 0x01900000ad08783b */ /* 0x000ee20000004200 */
[----:B-1----:R-:W-:Y:S01]  /*6200*/  FFMA.FTZ R21, R205, UR4, -R204 ;  /* 0x00000004cd157c23 */ /* 0x002fe200080108cc */
[----:B------:R-:W-:Y:S01]  /*6210*/  PRMT R18, R20, 0x5410, R18 ;  /* 0x0000541014127816 */ /* 0x000fe20000000012 */
[----:B------:R1:W5:Y:S01]  /*6220*/  MUFU.EX2 R205, R19 ;  /* 0x0000001300cd7308 */ /* 0x0003620000000800 */
[----:B------:R-:W-:Y:S01]  /*6230*/  PRMT R20, R16, 0x7632, R20 ;  /* 0x0000763210147816 */ /* 0x000fe20000000014 */
[----:B------:R-:W3:Y:S01]  /*6240*/  LDSM.16.MT88.4 R32, [R173+0x1b000] ;  /* 0x01b00000ad20783b */ /* 0x000ee20000004200 */
[----:B----4-:R-:W-:Y:S01]  /*6250*/  FADD.FTZ R179, R219, R179 ;  /* 0x000000b3dbb37221 */ /* 0x010fe20000010000 */
[----:B------:R-:W-:Y:S01]  /*6260*/  HMMA.16816.F32 R52, R4, R28, R52 ;  /* 0x0000001c0434723c */ /* 0x000fe20000001834 */
[----:B------:R-:W-:-:S02]  /*6270*/  HSET2.LE.AND R18, R18, R172, PT ;  /* 0x000000ac12127233 */ /* 0x000fc40003803000 */
[----:B------:R-:W-:Y:S01]  /*6280*/  F2FP.F16.F32.PACK_AB R28, R200, R206 ;  /* 0x000000cec81c723e */ /* 0x000fe200000000ff */
[----:B------:R-:W-:Y:S01]  /*6290*/  FADD.FTZ R206, R206, R184 ;  /* 0x000000b8cece7221 */ /* 0x000fe20000010000 */
[C---:B------:R-:W-:Y:S01]  /*62a0*/  F2FP.F16.F32.PACK_AB R29, R218.reuse, R219 ;  /* 0x000000dbda1d723e */ /* 0x040fe200000000ff */
[----:B------:R-:W-:Y:S02]  /*62b0*/  FADD.FTZ R218, R218, R179 ;  /* 0x000000b3dada7221 */ /* 0x000fe40000010000 */
[C---:B------:R-:W-:Y:S01]  /*62c0*/  HMMA.16816.F32 R56, R4.reuse, R30, R56 ;  /* 0x0000001e0438723c */ /* 0x040fe20000001838 */
[----:B------:R-:W-:Y:S01]  /*62d0*/  LOP3.LUT R31, R17, 0xff00ff, RZ, 0xc0, !PT ;  /* 0x00ff00ff111f7812 */ /* 0x000fe200078ec0ff */
[----:B-1----:R-:W-:Y:S01]  /*62e0*/  FFMA.FTZ R19, R203, UR4, -R204 ;  /* 0x00000004cb137c23 */ /* 0x002fe200080108cc */
[----:B------:R-:W-:Y:S01]  /*62f0*/  LOP3.LUT R17, R20, 0xff, RZ, 0xc0, !PT ;  /* 0x000000ff14117812 */ /* 0x000fe200078ec0ff */
[----:B------:R-:W1:Y:S01]  /*6300*/  MUFU.EX2 R203, R21 ;  /* 0x0000001500cb7308 */ /* 0x000e620000000800 */
[----:B-----5:R-:W-:Y:S01]  /*6310*/  F2FP.F16.F32.PACK_AB R30, R205, R199 ;  /* 0x000000c7cd1e723e */ /* 0x020fe200000000ff */
[----:B------:R-:W-:Y:S01]  /*6320*/  FADD.FTZ R206, R200, R206 ;  /* 0x000000cec8ce7221 */ /* 0x000fe20000010000 */
[----:B------:R-:W-:Y:S01]  /*6330*/  HSET2.LE.AND R31, R31, R172, PT ;  /* 0x000000ac1f1f7233 */ /* 0x000fe20003803000 */
[----:B------:R-:W-:Y:S01]  /*6340*/  HMMA.16816.F32 R60, R4, R24, R60 ;  /* 0x00000018043c723c */ /* 0x000fe2000000183c */
[----:B------:R4:W5:Y:S01]  /*6350*/  MUFU.EX2 R217, R19 ;  /* 0x0000001300d97308 */ /* 0x0009620000000800 */
[----:B------:R-:W-:Y:S01]  /*6360*/  LOP3.LUT R30, R30, R18, RZ, 0xc0, !PT ;  /* 0x000000121e1e7212 */ /* 0x000fe200078ec0ff */
[----:B------:R-:W-:-:S04]  /*6370*/  FADD.FTZ R199, R199, R206 ;  /* 0x000000cec7c77221 */ /* 0x000fc80000010000 */
[----:B------:R-:W-:Y:S01]  /*6380*/  FADD.FTZ R199, R205, R199 ;  /* 0x000000c7cdc77221 */ /* 0x000fe20000010000 */
[----:B------:R-:W-:Y:S01]  /*6390*/  HMMA.16816.F32 R64, R4, R26, R64 ;  /* 0x0000001a0440723c */ /* 0x000fe20000001840 */
[----:B------:R-:W-:Y:S01]  /*63a0*/  LDSM.16.MT88.4 R24, [R173+0x1d000] ;  /* 0x01d00000ad18783b */ /* 0x000fe20000004200 */
[----:B-1----:R-:W-:-:S03]  /*63b0*/  FADD.FTZ R218, R203, R218 ;  /* 0x000000dacbda7221 */ /* 0x002fc60000010000 */
[----:B------:R-:W-:Y:S01]  /*63c0*/  LDSM.16.MT88.4 R20, [R173+0x1f000] ;  /* 0x01f00000ad14783b */ /* 0x000fe20000004200 */
[C---:B----4-:R-:W-:Y:S02]  /*63d0*/  LOP3.LUT R19, R16.reuse, 0xffff, RZ, 0xc0, !PT ;  /* 0x0000ffff10137812 */ /* 0x050fe400078ec0ff */
[C---:B--2---:R-:W-:Y:S01]  /*63e0*/  HMMA.16816.F32 R152, R4.reuse, R12, R152 ;  /* 0x0000000c0498723c */ /* 0x044fe20000001898 */
[----:B------:R-:W-:Y:S02]  /*63f0*/  LOP3.LUT R13, R16, 0xff, RZ, 0xc0, !PT ;  /* 0x000000ff100d7812 */ /* 0x000fe400078ec0ff */
[----:B------:R-:W-:Y:S02]  /*6400*/  SHF.R.U32.HI R12, RZ, 0x18, R16 ;  /* 0x00000018ff0c7819 */ /* 0x000fe40000011610 */
[----:B------:R-:W-:Y:S02]  /*6410*/  SHF.R.U32.HI R19, RZ, 0x8, R19 ;  /* 0x00000008ff137819 */ /* 0x000fe40000011613 */
[----:B------:R-:W-:Y:S01]  /*6420*/  PRMT R12, R17, 0x5410, R12 ;  /* 0x00005410110c7816 */ /* 0x000fe2000000000c */
[----:B------:R-:W-:Y:S01]  /*6430*/  HMMA.16816.F32 R148, R4, R14, R148 ;  /* 0x0000000e0494723c */ /* 0x000fe20000001894 */
[----:B------:R-:W1:Y:S01]  /*6440*/  LDSM.16.MT88.4 R4, [R0+0x19000] ;  /* 0x019000000004783b */ /* 0x000e620000004200 */
[----:B------:R-:W-:-:S02]  /*6450*/  PRMT R13, R13, 0x5410, R19 ;  /* 0x000054100d0d7816 */ /* 0x000fc40000000013 */
[--C-:B------:R-:W-:Y:S02]  /*6460*/  HSET2.LE.AND R12, R12, R172.reuse, PT ;  /* 0x000000ac0c0c7233 */ /* 0x100fe40003803000 */
[C---:B-----5:R-:W-:Y:S01]  /*6470*/  F2FP.F16.F32.PACK_AB R16, R217.reuse, R203 ;  /* 0x000000cbd910723e */ /* 0x060fe200000000ff */
[----:B------:R-:W-:Y:S01]  /*6480*/  FADD.FTZ R217, R217, R218 ;  /* 0x000000dad9d97221 */ /* 0x000fe20000010000 */
[----:B------:R-:W-:Y:S02]  /*6490*/  HSET2.LE.AND R13, R13, R172, PT ;  /* 0x000000ac0d0d7233 */ /* 0x000fe40003803000 */
[----:B------:R-:W-:Y:S02]  /*64a0*/  LOP3.LUT R31, R16, R31, RZ, 0xc0, !PT ;  /* 0x0000001f101f7212 */ /* 0x000fe400078ec0ff */
[----:B------:R-:W-:Y:S01]  /*64b0*/  LOP3.LUT R29, R29, R12, RZ, 0xc0, !PT ;  /* 0x0000000c1d1d7212 */ /* 0x000fe200078ec0ff */
[----:B------:R-:W2:Y:S01]  /*64c0*/  LDSM.16.MT88.4 R16, [R198+0x19000] ;  /* 0x01900000c610783b */ /* 0x000ea20000004200 */
[----:B------:R-:W-:-:S03]  /*64d0*/  LOP3.LUT R28, R28, R13, RZ, 0xc0, !PT ;  /* 0x0000000d1c1c7212 */ /* 0x000fc600078ec0ff */
[----:B------:R-:W-:Y:S04]  /*64e0*/  LDSM.16.MT88.4 R12, [R197+0x19000] ;  /* 0x01900000c50c783b */ /* 0x000fe80000004200 */
[C---:B---3--:R-:W-:Y:S08]  /*64f0*/  HMMA.16816.F32 R36, R28.reuse, R8, R36 ;  /* 0x000000081c24723c */ /* 0x048ff00000001824 */
        /* <DEDUP_REMOVED lines=13> */
[C---:B-1----:R-:W-:Y:S08]  /*65d0*/  HMMA.16816.F32 R76, R28.reuse, R4, R76 ;  /* 0x000000041c4c723c */ /* 0x042ff0000000184c */
[C---:B------:R-:W-:Y:S01]  /*65e0*/  HMMA.16816.F32 R80, R28.reuse, R6, R80 ;  /* 0x000000061c50723c */ /* 0x040fe20000001850 */
[----:B------:R-:W1:Y:S07]  /*65f0*/  LDSM.16.MT88.4 R4, [R198+0x1f000] ;  /* 0x01f00000c604783b */ /* 0x000e6e0000004200 */
[C---:B------:R-:W-:Y:S01]  /*6600*/  HMMA.16816.F32 R56, R28.reuse, R14, R56 ;  /* 0x0000000e1c38723c */ /* 0x040fe20000001838 */
[----:B------:R-:W3:Y:S07]  /*6610*/  LDSM.16.MT88.4 R12, [R197+0x1d000] ;  /* 0x01d00000c50c783b */ /* 0x000eee0000004200 */
[C---:B------:R-:W-:Y:S01]  /*6620*/  HMMA.16816.F32 R72, R28.reuse, R34, R72 ;  /* 0x000000221c48723c */ /* 0x040fe20000001848 */
[----:B------:R-:W4:Y:S07]  /*6630*/  LDSM.16.MT88.4 R32, [R197+0x1f000] ;  /* 0x01f00000c520783b */ /* 0x000f2e0000004200 */
[----:B--2---:R-:W-:Y:S01]  /*6640*/  HMMA.16816.F32 R128, R28, R10, R128 ;  /* 0x0000000a1c80723c */ /* 0x004fe20000001880 */
[----:B------:R-:W-:Y:S01]  /*6650*/  IMAD.MOV.U32 R11, RZ, RZ, R170 ;  /* 0x000000ffff0b7224 */ /* 0x000fe200078e00aa */
[----:B------:R-:W-:-:S06]  /*6660*/  PRMT R10, R170, 0x7773, RZ ;  /* 0x00007773aa0a7816 */ /* 0x000fcc00000000ff */
[----:B------:R-:W-:Y:S01]  /*6670*/  HMMA.16816.F32 R124, R28, R8, R124 ;  /* 0x000000081c7c723c */ /* 0x000fe2000000187c */
[C---:B------:R-:W-:Y:S02]  /*6680*/  PRMT R8, R170.reuse, 0x7771, RZ ;  /* 0x00007771aa087816 */ /* 0x040fe400000000ff */
[----:B------:R-:W-:-:S05]  /*6690*/  PRMT R9, R170, 0x7772, RZ ;  /* 0x00007772aa097816 */ /* 0x000fca00000000ff */
[C---:B------:R-:W-:Y:S08]  /*66a0*/  HMMA.16816.F32 R100, R28.reuse, R24, R100 ;  /* 0x000000181c64723c */ /* 0x040ff00000001864 */
[----:B-1----:R-:W-:Y:S01]  /*66b0*/  HMMA.16816.F32 R140, R28, R4, R140 ;  /* 0x000000041c8c723c */ /* 0x002fe2000000188c */
[----:B------:R-:W-:Y:S02]  /*66c0*/  LOP3.LUT R4, R11, 0xff, RZ, 0xc0, !PT ;  /* 0x000000ff0b047812 */ /* 0x000fe400078ec0ff */
[----:B------:R-:W-:-:S02]  /*66d0*/  PRMT R5, R9, 0x5410, R10 ;  /* 0x0000541009057816 */ /* 0x000fc4000000000a */
[----:B------:R-:W-:Y:S02]  /*66e0*/  PRMT R4, R4, 0x5410, R8 ;  /* 0x0000541004047816 */ /* 0x000fe40000000008 */
[----:B------:R-:W-:Y:S01]  /*66f0*/  LDSM.16.MT88.4 R8, [R173+0x1d800] ;  /* 0x01d80000ad08783b */ /* 0x000fe20000004200 */
[C---:B------:R-:W-:Y:S03]  /*6700*/  HMMA.16816.F32 R104, R28.reuse, R26, R104 ;  /* 0x0000001a1c68723c */ /* 0x040fe60000001868 */
[----:B------:R-:W1:Y:S05]  /*6710*/  LDSM.16.MT88.4 R24, [R197+0x1b000] ;  /* 0x01b00000c518783b */ /* 0x000e6a0000004200 */
[C---:B------:R-:W-:Y:S08]  /*6720*/  HMMA.16816.F32 R132, R28.reuse, R20, R132 ;  /* 0x000000141c84723c */ /* 0x040ff00000001884 */
[C---:B------:R-:W-:Y:S01]  /*6730*/  HMMA.16816.F32 R136, R28.reuse, R22, R136 ;  /* 0x000000161c88723c */ /* 0x040fe20000001888 */
[----:B------:R-:W2:Y:S07]  /*6740*/  LDSM.16.MT88.4 R20, [R0+0x1d000] ;  /* 0x01d000000014783b */ /* 0x000eae0000004200 */
[C---:B------:R-:W-:Y:S08]  /*6750*/  HMMA.16816.F32 R108, R28.reuse, R16, R108 ;  /* 0x000000101c6c723c */ /* 0x040ff0000000186c */
[C---:B------:R-:W-:Y:S01]  /*6760*/  HMMA.16816.F32 R112, R28.reuse, R18, R112 ;  /* 0x000000121c70723c */ /* 0x040fe20000001870 */
[----:B------:R-:W5:Y:S07]  /*6770*/  LDSM.16.MT88.4 R16, [R173+0x1f800] ;  /* 0x01f80000ad10783b */ /* 0x000f6e0000004200 */
[C---:B---3--:R-:W-:Y:S01]  /*6780*/  HMMA.16816.F32 R116, R28.reuse, R12, R116 ;  /* 0x0000000c1c74723c */ /* 0x048fe20000001874 */
[--C-:B------:R-:W-:Y:S01]  /*6790*/  FFMA.FTZ R12, R209, UR4, -R216.reuse ;  /* 0x00000004d10c7c23 */ /* 0x100fe200080108d8 */
[----:B------:R-:W-:Y:S01]  /*67a0*/  FFMA.FTZ R13, R210, UR4, -R216 ;  /* 0x00000004d20d7c23 */ /* 0x000fe200080108d8 */
[--C-:B------:R-:W-:Y:S01]  /*67b0*/  FFMA.FTZ R209, R202, UR4, -R204.reuse ;  /* 0x00000004cad17c23 */ /* 0x100fe200080108cc */
[----:B------:R-:W-:Y:S01]  /*67c0*/  FFMA.FTZ R210, R201, UR4, -R204 ;  /* 0x00000004c9d27c23 */ /* 0x000fe200080108cc */
[----:B------:R-:W-:Y:S03]  /*67d0*/  MUFU.EX2 R202, R214 ;  /* 0x000000d600ca7308 */ /* 0x000fe60000000800 */
[----:B------:R-:W-:Y:S01]  /*67e0*/  HMMA.16816.F32 R144, R28, R6, R144 ;  /* 0x000000061c90723c */ /* 0x000fe20000001890 */
[----:B------:R3:W2:Y:S01]  /*67f0*/  MUFU.EX2 R204, R12 ;  /* 0x0000000c00cc7308 */ /* 0x0006a20000000800 */
[----:B------:R-:W-:-:S02]  /*6800*/  PRMT R6, R168, 0x7632, R6 ;  /* 0x00007632a8067816 */ /* 0x000fc40000000006 */
[----:B------:R-:W-:Y:S01]  /*6810*/  LOP3.LUT R7, R5, 0xff00ff, RZ, 0xc0, !PT ;  /* 0x00ff00ff05077812 */ /* 0x000fe200078ec0ff */
[----:B------:R2:W-:Y:S01]  /*6820*/  MUFU.EX2 R201, R13 ;  /* 0x0000000d00c97308 */ /* 0x0005e20000000800 */
[----:B------:R-:W-:Y:S02]  /*6830*/  LOP3.LUT R6, R6, 0xff, RZ, 0xc0, !PT ;  /* 0x000000ff06067812 */ /* 0x000fe400078ec0ff */
[----:B----4-:R-:W-:Y:S01]  /*6840*/  HMMA.16816.F32 R152, R28, R32, R152 ;  /* 0x000000201c98723c */ /* 0x010fe20000001898 */
[----:B------:R-:W4:Y:S01]  /*6850*/  MUFU.EX2 R209, R209 ;  /* 0x000000d100d17308 */ /* 0x000f220000000800 */
[----:B------:R-:W-:-:S03]  /*6860*/  HSET2.LE.AND R7, R7, R172, PT ;  /* 0x000000ac07077233 */ /* 0x000fc60003803000 */
[----:B------:R-:W5:Y:S01]  /*6870*/  MUFU.EX2 R210, R210 ;  /* 0x000000d200d27308 */ /* 0x000f620000000800 */
[C---:B---3--:R-:W-:Y:S02]  /*6880*/  LOP3.LUT R12, R168.reuse, 0xffff, RZ, 0xc0, !PT ;  /* 0x0000ffffa80c7812 */ /* 0x048fe400078ec0ff */
[C---:B-1----:R-:W-:Y:S01]  /*6890*/  HMMA.16816.F32 R84, R28.reuse, R24, R84 ;  /* 0x000000181c54723c */ /* 0x042fe20000001854 */
[----:B--2---:R-:W-:Y:S02]  /*68a0*/  F2FP.F16.F32.PACK_AB R32, R243, R204 ;  /* 0x000000ccf320723e */ /* 0x004fe400000000ff */
[----:B------:R-:W-:Y:S02]  /*68b0*/  LOP3.LUT R13, R168, 0xff, RZ, 0xc0, !PT ;  /* 0x000000ffa80d7812 */ /* 0x000fe400078ec0ff */
[----:B------:R-:W-:Y:S02]  /*68c0*/  SHF.R.U32.HI R12, RZ, 0x8, R12 ;  /* 0x00000008ff0c7819 */ /* 0x000fe4000001160c */
[----:B------:R-:W-:Y:S01]  /*68d0*/  SHF.R.U32.HI R168, RZ, 0x18, R168 ;  /* 0x00000018ffa87819 */ /* 0x000fe200000116a8 */
[----:B------:R-:W-:Y:S01]  /*68e0*/  HMMA.16816.F32 R88, R28, R26, R88 ;  /* 0x0000001a1c58723c */ /* 0x000fe20000001858 */
[----:B------:R-:W-:Y:S01]  /*68f0*/  PRMT R5, R13, 0x5410, R12 ;  /* 0x000054100d057816 */ /* 0x000fe2000000000c */
[----:B------:R-:W1:Y:S01]  /*6900*/  LDSM.16.MT88.4 R24, [R173+0x19800] ;  /* 0x01980000ad18783b */ /* 0x000e620000004200 */
[----:B------:R-:W-:Y:S01]  /*6910*/  PRMT R168, R6, 0x5410, R168 ;  /* 0x0000541006a87816 */ /* 0x000fe200000000a8 */
[----:B----4-:R-:W-:Y:S01]  /*6920*/  FADD.FTZ R217, R209, R217 ;  /* 0x000000d9d1d97221 */ /* 0x010fe20000010000 */
[----:B------:R-:W-:-:S02]  /*6930*/  HSET2.LE.AND R6, R4, R172, PT ;  /* 0x000000ac04067233 */ /* 0x000fc40003803000 */
[--C-:B------:R-:W-:Y:S01]  /*6940*/  HSET2.LE.AND R4, R5, R172.reuse, PT ;  /* 0x000000ac05047233 */ /* 0x100fe20003803000 */
[C---:B------:R-:W-:Y:S01]  /*6950*/  HMMA.16816.F32 R92, R28.reuse, R20, R92 ;  /* 0x000000141c5c723c */ /* 0x040fe2000000185c */
[----:B------:R-:W-:Y:S01]  /*6960*/  HSET2.LE.AND R5, R168, R172, PT ;  /* 0x000000aca8057233 */ /* 0x000fe20003803000 */
[----:B-----5:R-:W-:Y:S01]  /*6970*/  FADD.FTZ R217, R210, R217 ;  /* 0x000000d9d2d97221 */ /* 0x020fe20000010000 */
[----:B------:R-:W-:Y:S02]  /*6980*/  LOP3.LUT R6, R32, R6, RZ, 0xc0, !PT ;  /* 0x0000000620067212 */ /* 0x000fe400078ec0ff */
[----:B------:R-:W-:Y:S01]  /*6990*/  F2FP.F16.F32.PACK_AB R168, R242, R207 ;  /* 0x000000cff2a8723e */ /* 0x000fe200000000ff */
[----:B------:R-:W-:Y:S01]  /*69a0*/  FADD.FTZ R217, R207, R217 ;  /* 0x000000d9cfd97221 */ /* 0x000fe20000010000 */
[----:B------:R-:W-:Y:S01]  /*69b0*/  F2FP.F16.F32.PACK_AB R33, R201, R202 ;  /* 0x000000cac921723e */ /* 0x000fe200000000ff */
[C---:B------:R-:W-:Y:S01]  /*69c0*/  HMMA.16816.F32 R96, R28.reuse, R22, R96 ;  /* 0x000000161c60723c */ /* 0x040fe20000001860 */
[----:B------:R-:W-:Y:S01]  /*69d0*/  F2FP.F16.F32.PACK_AB R32, R210, R209 ;  /* 0x000000d1d220723e */ /* 0x000fe200000000ff */
[----:B------:R-:W2:Y:S01]  /*69e0*/  LDSM.16.MT88.4 R20, [R173+0x1b800] ;  /* 0x01b80000ad14783b */ /* 0x000ea20000004200 */
[----:B------:R-:W-:Y:S01]  /*69f0*/  LOP3.LUT R7, R168, R7, RZ, 0xc0, !PT ;  /* 0x00000007a8077212 */ /* 0x000fe200078ec0ff */
[----:B------:R-:W-:Y:S01]  /*6a00*/  FADD.FTZ R202, R202, R199 ;  /* 0x000000c7caca7221 */ /* 0x000fe20000010000 */
[----:B------:R-:W-:Y:S01]  /*6a10*/  LOP3.LUT R4, R33, R4, RZ, 0xc0, !PT ;  /* 0x0000000421047212 */ /* 0x000fe200078ec0ff */
[----:B------:R-:W-:Y:S01]  /*6a20*/  LDSM.16.MT88.4 R172, [R198+0x1b800] ;  /* 0x01b80000c6ac783b */ /* 0x000fe20000004200 */
[----:B------:R-:W-:Y:S01]  /*6a30*/  LOP3.LUT R5, R32, R5, RZ, 0xc0, !PT ;  /* 0x0000000520057212 */ /* 0x000fe200078ec0ff */
[----:B------:R-:W-:Y:S01]  /*6a40*/  HMMA.16816.F32 R120, R28, R14, R120 ;  /* 0x0000000e1c78723c */ /* 0x000fe20000001878 */
[----:B------:R-:W-:Y:S01]  /*6a50*/  FADD.FTZ R202, R201, R202 ;  /* 0x000000cac9ca7221 */ /* 0x000fe20000010000 */
[----:B------:R-:W3:Y:S01]  /*6a60*/  LDSM.16.MT88.4 R12, [R198+0x19800] ;  /* 0x01980000c60c783b */ /* 0x000ee20000004200 */
[----:B------:R-:W-:-:S02]  /*6a70*/  FADD.FTZ R242, R242, R217 ;  /* 0x000000d9f2f27221 */ /* 0x000fc40000010000 */
[----:B------:R-:W-:Y:S01]  /*6a80*/  FADD.FTZ R202, R204, R202 ;  /* 0x000000caccca7221 */ /* 0x000fe20000010000 */
[----:B------:R-:W-:Y:S02]  /*6a90*/  LDSM.16.MT88.4 R168, [R198+0x1d800] ;  /* 0x01d80000c6a8783b */ /* 0x000fe40000004200 */
[----:B------:R-:W-:Y:S01]  /*6aa0*/  HMMA.16816.F32 R100, R4, R8, R100 ;  /* 0x000000080464723c */ /* 0x000fe20000001864 */
[----:B------:R-:W-:-:S07]  /*6ab0*/  FADD.FTZ R243, R243, R202 ;  /* 0x000000caf3f37221 */ /* 0x000fce0000010000 */
[C---:B------:R-:W-:Y:S01]  /*6ac0*/  HMMA.16816.F32 R104, R4.reuse, R10, R104 ;  /* 0x0000000a0468723c */ /* 0x040fe20000001868 */
[----:B------:R-:W4:Y:S07]  /*6ad0*/  LDSM.16.MT88.4 R8, [R0+0x19800] ;  /* 0x019800000008783b */ /* 0x000f2e0000004200 */
[C---:B------:R-:W-:Y:S08]  /*6ae0*/  HMMA.16816.F32 R132, R4.reuse, R16, R132 ;  /* 0x000000100484723c */ /* 0x040ff00000001884 */
[----:B------:R-:W-:Y:S01]  /*6af0*/  HMMA.16816.F32 R136, R4, R18, R136 ;  /* 0x000000120488723c */ /* 0x000fe20000001888 */
        /* <DEDUP_REMOVED lines=43> */
[----:B------:R-:W-:Y:S02]  /*6db0*/  UISETP.GE.U32.AND UP1, UPT, UR20, 0x3, UPT ;  /* 0x000000031400788c */ /* 0x000fe4000bf26070 */
[----:B------:R-:W-:Y:S01]  /*6dc0*/  UIMAD.WIDE.U32 UR16, UR14, UR8, URZ ;  /* 0x000000080e1072a5 */ /* 0x000fe2000f8e00ff */
[----:B------:R-:W-:-:S03]  /*6dd0*/  LEA R214, R214, UR6, 0x1 ;  /* 0x00000006d6d67c11 */ /* 0x000fc6000f8e08ff */
[----:B------:R-:W-:Y:S02]  /*6de0*/  UIMAD UR14, UR14, UR9, UR17 ;  /* 0x000000090e0e72a4 */ /* 0x000fe4000f8e0211 */
[----:B------:R-:W-:Y:S01]  /*6df0*/  IMAD.U32 R12, RZ, RZ, UR16 ;  /* 0x00000010ff0c7e24 */ /* 0x000fe2000f8e00ff */
[----:B------:R-:W-:Y:S01]  /*6e00*/  USHF.L.U32 UR12, UR16, 0x6, URZ ;  /* 0x00000006100c7899 */ /* 0x000fe200080006ff */
[----:B------:R-:W-:Y:S01]  /*6e10*/  IMAD.U32 R13, RZ, RZ, UR17 ;  /* 0x00000011ff0d7e24 */ /* 0x000fe2000f8e00ff */
[----:B-1----:R-:W-:Y:S01]  /*6e20*/  ISETP.GE.AND P4, PT, R211, UR4, PT ;  /* 0x00000004d3007c0c */ /* 0x002fe2000bf86270 */
[----:B------:R-:W-:Y:S01]  /*6e30*/  IMAD.U32 R6, RZ, RZ, UR14 ;  /* 0x0000000eff067e24 */ /* 0x000fe2000f8e00ff */
[----:B------:R-:W-:Y:S01]  /*6e40*/  USHF.L.U64.HI UR13, UR16, 0x6, UR14 ;  /* 0x00000006100d7899 */ /* 0x000fe2000801020e */
[----:B------:R-:W-:Y:S01]  /*6e50*/  BAR.SYNC.DEFER_BLOCKING 0x0 ;  /* 0x0000000000007b1d */ /* 0x000fe20000010000 */
[----:B------:R-:W-:Y:S01]  /*6e60*/  ULEA UR12, UP0, UR8, UR12, 0x5 ;  /* 0x0000000c080c7291 */ /* 0x000fe2000f8028ff */
[-C--:B------:R-:W-:Y:S01]  /*6e70*/  LEA R10, P1, R12, R228.reuse, 0x7 ;  /* 0x000000e40c0a7211 */ /* 0x080fe200078238ff */
[----:B------:R-:W-:Y:S01]  /*6e80*/  IMAD.IADD R195, R167, 0x1, R214 ;  /* 0x00000001a7c37824 */ /* 0x000fe200078e02d6 */
[----:B------:R-:W-:Y:S01]  /*6e90*/  ISETP.GE.AND P3, PT, R236, UR4, PT ;  /* 0x00000004ec007c0c */ /* 0x000fe2000bf66270 */
[----:B------:R-:W-:Y:S01]  /*6ea0*/  ULEA.HI.X UR13, UR8, UR13, UR9, 0x5, UP0 ;  /* 0x0000000d080d7291 */ /* 0x000fe200080f2c09 */
[----:B------:R-:W-:Y:S01]  /*6eb0*/  ISETP.GE.AND P2, PT, R235, UR4, PT ;  /* 0x00000004eb007c0c */ /* 0x000fe2000bf46270 */
[----:B------:R-:W-:Y:S01]  /*6ec0*/  IMAD.U32 R5, RZ, RZ, UR12 ;  /* 0x0000000cff057e24 */ /* 0x000fe2000f8e00ff */
[----:B------:R-:W-:Y:S01]  /*6ed0*/  LEA.HI.X R11, R12, R227, R6, 0x7, P1 ;  /* 0x000000e30c0b7211 */ /* 0x000fe200008f3c06 */
[----:B------:R-:W-:Y:S01]  /*6ee0*/  USHF.L.U32 UR16, UR20, 0x1, URZ ;  /* 0x0000000114107899 */ /* 0x000fe200080006ff */
        /* <DEDUP_REMOVED lines=61> */
[----:B------:R-:W-:Y:S01]  /*72c0*/  LDSM.16.M88.4 R12, [R195] ;  /* 0x00000000c30c783b */ /* 0x000fe20000000200 */
[C---:B--2---:R-:W-:Y:S03]  /*72d0*/  HMMA.16816.F32 R172, R16.reuse, R168, RZ ;  /* 0x000000a810ac723c */ /* 0x044fe600000018ff */
[----:B------:R-:W2:Y:S04]  /*72e0*/  LDSM.16.M88.4 R184, [R166+0x10000] ;  /* 0x01000000a6b8783b */ /* 0x000ea80000000200 */
[----:B------:R-:W-:Y:S01]  /*72f0*/  LDSM.16.M88.4 R204, [R166+0x11800] ;  /* 0x01180000a6cc783b */ /* 0x000fe20000000200 */
[C---:B------:R-:W-:Y:S03]  /*7300*/  HMMA.16816.F32 R168, R16.reuse, R170, RZ ;  /* 0x000000aa10a8723c */ /* 0x040fe600000018ff */
[----:B------:R-:W-:Y:S04]  /*7310*/  LDSM.16.M88.4 R216, [R209+0x17800] ;  /* 0x01780000d1d8783b */ /* 0x000fe80000000200 */
[----:B------:R-:W0:Y:S01]  /*7320*/  LDGDEPBAR ;  /* 0x00000000000079af */ /* 0x000e220000000000 */
[C---:B---3--:R-:W-:Y:S08]  /*7330*/  HMMA.16816.F32 R32, R16.reuse, R28, RZ ;  /* 0x0000001c1020723c */ /* 0x048ff000000018ff */
[C---:B----4-:R-:W-:Y:S08]  /*7340*/  HMMA.16816.F32 R24, R16.reuse, R20, RZ ;  /* 0x000000141018723c */ /* 0x050ff000000018ff */
[C---:B------:R-:W-:Y:S08]  /*7350*/  HMMA.16816.F32 R28, R16.reuse, R30, RZ ;  /* 0x0000001e101c723c */ /* 0x040ff000000018ff */
[C---:B------:R-:W-:Y:S08]  /*7360*/  HMMA.16816.F32 R20, R16.reuse, R22, RZ ;  /* 0x000000161014723c */ /* 0x040ff000000018ff */
[----:B-----5:R-:W-:Y:S08]  /*7370*/  HMMA.16816.F32 R200, R16, R180, RZ ;  /* 0x000000b410c8723c */ /* 0x020ff000000018ff */
[C---:B-1----:R-:W-:Y:S08]  /*7380*/  HMMA.16816.F32 R172, R4.reuse, R8, R172 ;  /* 0x0000000804ac723c */ /* 0x042ff000000018ac */
[----:B------:R-:W-:Y:S01]  /*7390*/  HMMA.16816.F32 R168, R4, R10, R168 ;  /* 0x0000000a04a8723c */ /* 0x000fe200000018a8 */
[----:B------:R-:W1:Y:S07]  /*73a0*/  LDSM.16.M88.4 R8, [R166+0x11000] ;  /* 0x01100000a608783b */ /* 0x000e6e0000000200 */
[----:B------:R-:W-:Y:S01]  /*73b0*/  HMMA.16816.F32 R16, R16, R182, RZ ;  /* 0x000000b61010723c */ /* 0x000fe200000018ff */
        /* <DEDUP_REMOVED lines=24> */
[C---:B----4-:R-:W-:Y:S08]  /*7540*/  HMMA.16816.F32 R172, R176.reuse, R4, R172 ;  /* 0x00000004b0ac723c */ /* 0x050ff000000018ac */
[C---:B------:R-:W-:Y:S01]  /*7550*/  HMMA.16816.F32 R168, R176.reuse, R6, R168 ;  /* 0x00000006b0a8723c */ /* 0x040fe200000018a8 */
[----:B------:R-:W4:Y:S07]  /*7560*/  LDSM.16.M88.4 R4, [R220+0x13000] ;  /* 0x01300000dc04783b */ /* 0x000f2e0000000200 */
[C---:B--2---:R-:W-:Y:S08]  /*7570*/  HMMA.16816.F32 R24, R176.reuse, R184, R24 ;  /* 0x000000b8b018723c */ /* 0x044ff00000001818 */
[----:B------:R-:W-:Y:S01]  /*7580*/  HMMA.16816.F32 R20, R176, R186, R20 ;  /* 0x000000bab014723c */ /* 0x000fe20000001814 */
[----:B------:R-:W-:Y:S07]  /*7590*/  LDSM.16.M88.4 R184, [R209+0x12800] ;  /* 0x01280000d1b8783b */ /* 0x000fee0000000200 */
[C---:B-1----:R-:W-:Y:S08]  /*75a0*/  HMMA.16816.F32 R172, R196.reuse, R8, R172 ;  /* 0x00000008c4ac723c */ /* 0x042ff000000018ac */
[----:B------:R-:W-:Y:S01]  /*75b0*/  HMMA.16816.F32 R168, R196, R10, R168 ;  /* 0x0000000ac4a8723c */ /* 0x000fe200000018a8 */
[----:B------:R-:W1:Y:S07]  /*75c0*/  LDSM.16.M88.4 R8, [R210+0x4000] ;  /* 0x00400000d208783b */ /* 0x000e6e0000000200 */
[C---:B------:R-:W-:Y:S08]  /*75d0*/  HMMA.16816.F32 R32, R176.reuse, R188, R32 ;  /* 0x000000bcb020723c */ /* 0x040ff00000001820 */
[C---:B------:R-:W-:Y:S01]  /*75e0*/  HMMA.16816.F32 R28, R176.reuse, R190, R28 ;  /* 0x000000beb01c723c */ /* 0x040fe2000000181c */
[----:B------:R-:W2:Y:S07]  /*75f0*/  LDSM.16.M88.4 R188, [R209+0x12000] ;  /* 0x01200000d1bc783b */ /* 0x000eae0000000200 */
[C---:B---3--:R-:W-:Y:S08]  /*7600*/  HMMA.16816.F32 R200, R176.reuse, R180, R200 ;  /* 0x000000b4b0c8723c */ /* 0x048ff000000018c8 */
[----:B------:R-:W-:Y:S01]  /*7610*/  HMMA.16816.F32 R16, R176, R182, R16 ;  /* 0x000000b6b010723c */ /* 0x000fe20000001810 */
[----:B------:R-:W3:Y:S04]  /*7620*/  LDSM.16.M88.4 R180, [R209+0x13000] ;  /* 0x01300000d1b4783b */ /* 0x000ee80000000200 */
[----:B------:R-:W3:Y:S03]  /*7630*/  LDSM.16.M88.4 R176, [R209+0x13800] ;  /* 0x01380000d1b0783b */ /* 0x000ee60000000200 */
[C---:B-----5:R-:W-:Y:S08]  /*7640*/  HMMA.16816.F32 R32, R196.reuse, R12, R32 ;  /* 0x0000000cc420723c */ /* 0x060ff00000001820 */
[C---:B------:R-:W-:Y:S01]  /*7650*/  HMMA.16816.F32 R28, R196.reuse, R14, R28 ;  /* 0x0000000ec41c723c */ /* 0x040fe2000000181c */
[----:B------:R-:W-:Y:S07]  /*7660*/  LDSM.16.M88.4 R12, [R166+0x12000] ;  /* 0x01200000a60c783b */ /* 0x000fee0000000200 */
        /* <DEDUP_REMOVED lines=54> */
[----:B------:R-:W-:Y:S07]  /*79d0*/  LDSM.16.M88.4 R196, [R166+0x14800] ;  /* 0x01480000a6c4783b */ /* 0x000fee0000000200 */
[C---:B--2---:R-:W-:Y:S08]  /*79e0*/  HMMA.16816.F32 R172, R12.reuse, R8, R172 ;  /* 0x000000080cac723c */ /* 0x044ff000000018ac */
[----:B------:R-:W-:Y:S01]  /*79f0*/  HMMA.16816.F32 R168, R12, R10, R168 ;  /* 0x0000000a0ca8723c */ /* 0x000fe200000018a8 */
[----:B------:R-:W2:Y:S07]  /*7a00*/  LDSM.16.M88.4 R8, [R195+0x8000] ;  /* 0x00800000c308783b */ /* 0x000eae0000000200 */
[C---:B------:R-:W-:Y:S08]  /*7a10*/  HMMA.16816.F32 R200, R184.reuse, R188, R200 ;  /* 0x000000bcb8c8723c */ /* 0x040ff000000018c8 */
[----:B------:R-:W-:Y:S01]  /*7a20*/  HMMA.16816.F32 R16, R184, R190, R16 ;  /* 0x000000beb810723c */ /* 0x000fe20000001810 */
[----:B------:R-:W3:Y:S04]  /*7a30*/  LDSM.16.M88.4 R184, [R166+0x15000] ;  /* 0x01500000a6b8783b */ /* 0x000ee80000000200 */
[----:B------:R-:W-:Y:S03]  /*7a40*/  LDSM.16.M88.4 R188, [R221+0x8000] ;  /* 0x00800000ddbc783b */ /* 0x000fe60000000200 */
[C---:B------:R-:W-:Y:S08]  /*7a50*/  HMMA.16816.F32 R32, R12.reuse, R176, R32 ;  /* 0x000000b00c20723c */ /* 0x040ff00000001820 */
[C---:B------:R-:W-:Y:S01]  /*7a60*/  HMMA.16816.F32 R28, R12.reuse, R178, R28 ;  /* 0x000000b20c1c723c */ /* 0x040fe2000000181c */
[----:B------:R-:W4:Y:S07]  /*7a70*/  LDSM.16.M88.4 R176, [R166+0x15800] ;  /* 0x01580000a6b0783b */ /* 0x000f2e0000000200 */
[C---:B-1----:R-:W-:Y:S08]  /*7a80*/  HMMA.16816.F32 R24, R12.reuse, R4, R24 ;  /* 0x000000040c18723c */ /* 0x042ff00000001818 */
        /* <DEDUP_REMOVED lines=22> */
[C---:B-----5:R-:W-:Y:S08]  /*7bf0*/  HMMA.16816.F32 R32, R188.reuse, R180, R32 ;  /* 0x000000b4bc20723c */ /* 0x060ff00000001820 */
[C---:B------:R-:W-:Y:S01]  /*7c00*/  HMMA.16816.F32 R28, R188.reuse, R182, R28 ;  /* 0x000000b6bc1c723c */ /* 0x040fe2000000181c */
[----:B------:R-:W3:Y:S07]  /*7c10*/  LDSM.16.M88.4 R180, [R220+0x17800] ;  /* 0x01780000dcb4783b */ /* 0x000eee0000000200 */
[C---:B------:R-:W-:Y:S08]  /*7c20*/  HMMA.16816.F32 R24, R188.reuse, R12, R24 ;  /* 0x0000000cbc18723c */ /* 0x040ff00000001818 */
[----:B------:R-:W-:Y:S01]  /*7c30*/  HMMA.16816.F32 R20, R188, R14, R20 ;  /* 0x0000000ebc14723c */ /* 0x000fe20000001814 */
[----:B------:R-:W4:Y:S07]  /*7c40*/  LDSM.16.M88.4 R12, [R209+0x16000] ;  /* 0x01600000d10c783b */ /* 0x000f2e0000000200 */
[C---:B--2---:R-:W-:Y:S08]  /*7c50*/  HMMA.16816.F32 R172, R176.reuse, R8, R172 ;  /* 0x00000008b0ac723c */ /* 0x044ff000000018ac */
[C---:B------:R-:W-:Y:S01]  /*7c60*/  HMMA.16816.F32 R168, R176.reuse, R10, R168 ;  /* 0x0000000ab0a8723c */ /* 0x040fe200000018a8 */
[----:B------:R-:W2:Y:S07]  /*7c70*/  LDSM.16.M88.4 R8, [R209+0x16800] ;  /* 0x01680000d108783b */ /* 0x000eae0000000200 */
[C---:B-1----:R-:W-:Y:S08]  /*7c80*/  HMMA.16816.F32 R32, R176.reuse, R4, R32 ;  /* 0x00000004b020723c */ /* 0x042ff00000001820 */
[----:B------:R-:W-:Y:S01]  /*7c90*/  HMMA.16816.F32 R28, R176, R6, R28 ;  /* 0x00000006b01c723c */ /* 0x000fe2000000181c */
[----:B------:R-:W1:Y:S07]  /*7ca0*/  LDSM.16.M88.4 R4, [R209+0x17000] ;  /* 0x01700000d104783b */ /* 0x000e6e0000000200 */
[C---:B------:R-:W-:Y:S08]  /*7cb0*/  HMMA.16816.F32 R200, R188.reuse, R196, R200 ;  /* 0x000000c4bcc8723c */ /* 0x040ff000000018c8 */
[----:B------:R-:W-:Y:S01]  /*7cc0*/  HMMA.16816.F32 R16, R188, R198, R16 ;  /* 0x000000c6bc10723c */ /* 0x000fe20000001810 */
[----:B------:R-:W-:Y:S04]  /*7cd0*/  LDSM.16.M88.4 R196, [R195+0xc000] ;  /* 0x00c00000c3c4783b */ /* 0x000fe80000000200 */
[----:B------:R-:W5:Y:S03]  /*7ce0*/  LDSM.16.M88.4 R188, [R166+0x16000] ;  /* 0x01600000a6bc783b */ /* 0x000f660000000200 */
[C---:B------:R-:W-:Y:S08]  /*7cf0*/  HMMA.16816.F32 R24, R176.reuse, R184, R24 ;  /* 0x000000b8b018723c */ /* 0x040ff00000001818 */
[C---:B------:R-:W-:Y:S01]  /*7d00*/  HMMA.16816.F32 R20, R176.reuse, R186, R20 ;  /* 0x000000bab014723c */ /* 0x040fe20000001814 */
[----:B------:R-:W-:Y:S07]  /*7d10*/  LDSM.16.M88.4 R184, [R166+0x16800] ;  /* 0x01680000a6b8783b */ /* 0x000fee0000000200 */
[C---:B---3--:R-:W-:Y:S08]  /*7d20*/  HMMA.16816.F32 R200, R176.reuse, R180, R200 ;  /* 0x000000b4b0c8723c */ /* 0x048ff000000018c8 */
[----:B------:R-:W-:Y:S01]  /*7d30*/  HMMA.16816.F32 R16, R176, R182, R16 ;  /* 0x000000b6b010723c */ /* 0x000fe20000001810 */
[----:B------:R-:W3:Y:S04]  /*7d40*/  LDSM.16.M88.4 R176, [R166+0x17800] ;  /* 0x01780000a6b0783b */ /* 0x000ee80000000200 */
[----:B------:R5:W-:Y:S03]  /*7d50*/  LDSM.16.M88.4 R180, [R166+0x17000] ;  /* 0x01700000a6b4783b */ /* 0x000be60000000200 */
[C---:B----4-:R-:W-:Y:S08]  /*7d60*/  HMMA.16816.F32 R172, R204.reuse, R12, R172 ;  /* 0x0000000cccac723c */ /* 0x050ff000000018ac */
[C---:B------:R-:W-:Y:S01]  /*7d70*/  HMMA.16816.F32 R168, R204.reuse, R14, R168 ;  /* 0x0000000ecca8723c */ /* 0x040fe200000018a8 */
[----:B------:R-:W-:Y:S07]  /*7d80*/  LDSM.16.M88.4 R12, [R221+0xc000] ;  /* 0x00c00000dd0c783b */ /* 0x000fee0000000200 */
[C---:B--2---:R-:W-:Y:S08]  /*7d90*/  HMMA.16816.F32 R32, R204.reuse, R8, R32 ;  /* 0x00000008cc20723c */ /* 0x044ff00000001820 */
[C---:B------:R-:W-:Y:S01]  /*7da0*/  HMMA.16816.F32 R28, R204.reuse, R10, R28 ;  /* 0x0000000acc1c723c */ /* 0x040fe2000000181c */
[----:B------:R-:W2:Y:S07]  /*7db0*/  LDSM.16.M88.4 R8, [R167+0x16000] ;  /* 0x01600000a708783b */ /* 0x000eae0000000200 */
[C---:B-1----:R-:W-:Y:S08]  /*7dc0*/  HMMA.16816.F32 R24, R204.reuse, R4, R24 ;  /* 0x00000004cc18723c */ /* 0x042ff00000001818 */
[C---:B------:R-:W-:Y:S01]  /*7dd0*/  HMMA.16816.F32 R20, R204.reuse, R6, R20 ;  /* 0x00000006cc14723c */ /* 0x040fe20000001814 */
[----:B------:R-:W1:Y:S07]  /*7de0*/  LDSM.16.M88.4 R4, [R167+0x17800] ;  /* 0x01780000a704783b */ /* 0x000e6e0000000200 */
[----:B------:R-:W-:Y:S08]  /*7df0*/  HMMA.16816.F32 R16, R204, R218, R16 ;  /* 0x000000dacc10723c */ /* 0x000ff00000001810 */
[----:B-----5:R-:W-:Y:S01]  /*7e00*/  HMMA.16816.F32 R172, R196, R188, R172 ;  /* 0x000000bcc4ac723c */ /* 0x020fe200000018ac */
[----:B------:R-:W-:-:S04]  /*7e10*/  IMAD.U32 R188, RZ, RZ, UR20 ;  /* 0x00000014ffbc7e24 */ /* 0x000fc8000f8e00ff */
[----:B------:R-:W-:-:S03]  /*7e20*/  IMAD R188, R188, 0x40, R194 ;  /* 0x00000040bcbc7824 */ /* 0x000fc600078e02c2 */
[----:B------:R-:W-:Y:S01]  /*7e30*/  HMMA.16816.F32 R168, R196, R190, R168 ;  /* 0x000000bec4a8723c */ /* 0x000fe200000018a8 */
[C---:B------:R-:W-:Y:S02]  /*7e40*/  VIADD R189, R188.reuse, 0xffffffb8 ;  /* 0xffffffb8bcbd7836 */ /* 0x040fe40000000000 */
[----:B------:R-:W-:-:S03]  /*7e50*/  VIADD R166, R188, 0xffffff88 ;  /* 0xffffff88bca67836 */ /* 0x000fc60000000000 */
[----:B------:R-:W-:Y:S02]  /*7e60*/  ISETP.GE.AND P6, PT, R189, R208, PT ;  /* 0x000000d0bd00720c */ /* 0x000fe40003fc6270 */
[C---:B---3--:R-:W-:Y:S08]  /*7e70*/  HMMA.16816.F32 R16, R196.reuse, R178, R16 ;  /* 0x000000b2c410723c */ /* 0x048ff00000001810 */
[C---:B------:R-:W-:Y:S08]  /*7e80*/  HMMA.16816.F32 R32, R196.reuse, R184, R32 ;  /* 0x000000b8c420723c */ /* 0x040ff00000001820 */
[----:B------:R-:W-:Y:S01]  /*7e90*/  HMMA.16816.F32 R28, R196, R186, R28 ;  /* 0x000000bac41c723c */ /* 0x000fe2000000181c */
[----:B------:R-:W3:Y:S07]  /*7ea0*/  LDSM.16.M88.4 R184, [R167+0x16800] ;  /* 0x01680000a7b8783b */ /* 0x000eee0000000200 */
[C---:B--2---:R-:W-:Y:S08]  /*7eb0*/  HMMA.16816.F32 R172, R12.reuse, R8, R172 ;  /* 0x000000080cac723c */ /* 0x044ff000000018ac */
[----:B-1----:R-:W-:Y:S01]  /*7ec0*/  HMMA.16816.F32 R16, R12, R6, R16 ;  /* 0x000000060c10723c */ /* 0x002fe20000001810 */
[----:B------:R-:W-:-:S05]  /*7ed0*/  VIADD R6, R188, 0xffffff80 ;  /* 0xffffff80bc067836 */ /* 0x000fca0000000000 */
[----:B------:R-:W-:Y:S02]  /*7ee0*/  I2FP.F32.U32 R7, R6 ;  /* 0x0000000600077245 */ /* 0x000fe40000201000 */
[----:B------:R-:W-:Y:S01]  /*7ef0*/  HMMA.16816.F32 R168, R12, R10, R168 ;  /* 0x0000000a0ca8723c */ /* 0x000fe200000018a8 */
[----:B------:R1:W2:Y:S01]  /*7f00*/  LDSM.16.M88.4 R8, [R167+0x17000] ;  /* 0x01700000a708783b */ /* 0x0002a20000000200 */
[C---:B------:R-:W-:Y:S01]  /*7f10*/  ISETP.GE.AND P5, PT, R6.reuse, R208, PT ;  /* 0x000000d00600720c */ /* 0x040fe20003fa6270 */
[C---:B------:R-:W-:Y:S01]  /*7f20*/  FFMA.FTZ R172, R7.reuse, UR5, R172 ;  /* 0x0000000507ac7c23 */ /* 0x040fe200080100ac */
[----:B------:R-:W-:Y:S01]  /*7f30*/  ISETP.GE.AND P0, PT, R6, R2, PT ;  /* 0x000000020600720c */ /* 0x000fe20003f06270 */
[----:B------:R-:W-:Y:S01]  /*7f40*/  FFMA.FTZ R7, R7, UR5, R174 ;  /* 0x0000000507077c23 */ /* 0x000fe200080100ae */
[----:B------:R-:W-:Y:S01]  /*7f50*/  VIADD R174, R188, 0xffffff81 ;  /* 0xffffff81bcae7836 */ /* 0x000fe20000000000 */
[----:B------:R-:W-:-:S04]  /*7f60*/  DEPBAR.LE SB0, 0x0 ;  /* 0x000080000000791a */ /* 0x000fc80000000000 */
[----:B------:R-:W-:Y:S01]  /*7f70*/  FSEL R6, R172, -INF , !P5 ;  /* 0xff800000ac067808 */ /* 0x000fe20006800000 */
[----:B------:R-:W-:Y:S01]  /*7f80*/  HMMA.16816.F32 R24, R196, R180, R24 ;  /* 0x000000b4c418723c */ /* 0x000fe20000001818 */
[----:B------:R-:W-:Y:S02]  /*7f90*/  ISETP.GE.AND P5, PT, R189, R2, PT ;  /* 0x00000002bd00720c */ /* 0x000fe40003fa6270 */
[----:B------:R-:W-:Y:S02]  /*7fa0*/  I2FP.F32.U32 R189, R189 ;  /* 0x000000bd00bd7245 */ /* 0x000fe40000201000 */
[----:B------:R-:W-:Y:S02]  /*7fb0*/  FSEL R7, R7, -INF , !P0 ;  /* 0xff80000007077808 */ /* 0x000fe40004000000 */
[----:B------:R-:W-:Y:S01]  /*7fc0*/  ISETP.GE.AND P0, PT, R174, R208, PT ;  /* 0x000000d0ae00720c */ /* 0x000fe20003f06270 */
[----:B------:R-:W-:Y:S01]  /*7fd0*/  FFMA.FTZ R172, R189, UR5, R16 ;  /* 0x00000005bdac7c23 */ /* 0x000fe20008010010 */
[----:B------:R-:W-:Y:S01]  /*7fe0*/  I2FP.F32.U32 R16, R166 ;  /* 0x000000a600107245 */ /* 0x000fe20000201000 */
[----:B---3--:R-:W-:Y:S01]  /*7ff0*/  HMMA.16816.F32 R32, R12, R184, R32 ;  /* 0x000000b80c20723c */ /* 0x008fe20000001820 */
[----:B-1----:R-:W-:-:S02]  /*8000*/  I2FP.F32.U32 R167, R174 ;  /* 0x000000ae00a77245 */ /* 0x002fc40000201000 */
[----:B------:R-:W-:Y:S01]  /*8010*/  FSEL R172, R172, -INF , !P6 ;  /* 0xff800000acac7808 */ /* 0x000fe20007000000 */
[----:B------:R-:W-:Y:S01]  /*8020*/  FFMA.FTZ R168, R16, UR5, R168 ;  /* 0x0000000510a87c23 */ /* 0x000fe200080100a8 */
[-C--:B------:R-:W-:Y:S01]  /*8030*/  ISETP.GE.AND P6, PT, R174, R2.reuse, PT ;  /* 0x00000002ae00720c */ /* 0x080fe20003fc6270 */
[C---:B------:R-:W-:Y:S01]  /*8040*/  FFMA.FTZ R175, R167.reuse, UR5, R175 ;  /* 0x00000005a7af7c23 */ /* 0x040fe200080100af */
[----:B------:R-:W-:Y:S01]  /*8050*/  FFMA.FTZ R173, R167, UR5, R173 ;  /* 0x00000005a7ad7c23 */ /* 0x000fe200080100ad */
[----:B------:R-:W-:Y:S01]  /*8060*/  FFMA.FTZ R170, R16, UR5, R170 ;  /* 0x0000000510aa7c23 */ /* 0x000fe200080100aa */
[----:B------:R-:W-:Y:S01]  /*8070*/  VIADD R167, R188, 0xffffff89 ;  /* 0xffffff89bca77836 */ /* 0x000fe20000000000 */
[----:B------:R-:W-:Y:S01]  /*8080*/  HMMA.16816.F32 R200, R204, R216, R200 ;  /* 0x000000d8ccc8723c */ /* 0x000fe200000018c8 */
[----:B------:R-:W-:Y:S01]  /*8090*/  FSEL R16, R175, -INF , !P6 ;  /* 0xff800000af107808 */ /* 0x000fe20007000000 */
[----:B------:R-:W-:Y:S01]  /*80a0*/  BAR.SYNC.DEFER_BLOCKING 0x0 ;  /* 0x0000000000007b1d */ /* 0x000fe20000010000 */
[----:B------:R-:W-:-:S02]  /*80b0*/  ISETP.GE.AND P6, PT, R166, R2, PT ;  /* 0x00000002a600720c */ /* 0x000fc40003fc6270 */
[----:B------:R-:W-:Y:S02]  /*80c0*/  FSEL R190, R173, -INF , !P0 ;  /* 0xff800000adbe7808 */ /* 0x000fe40004000000 */
[----:B------:R-:W-:Y:S01]  /*80d0*/  ISETP.GE.AND P0, PT, R166, R208, PT ;  /* 0x000000d0a600720c */ /* 0x000fe20003f06270 */
[----:B------:R-:W-:Y:S01]  /*80e0*/  HMMA.16816.F32 R28, R12, R186, R28 ;  /* 0x000000ba0c1c723c */ /* 0x000fe2000000181c */
[----:B------:R-:W-:Y:S02]  /*80f0*/  I2FP.F32.U32 R166, R167 ;  /* 0x000000a700a67245 */ /* 0x000fe40000201000 */
[----:B------:R-:W-:Y:S01]  /*8100*/  FSEL R173, R170, -INF , !P6 ;  /* 0xff800000aaad7808 */ /* 0x000fe20007000000 */
[----:B------:R-:W-:Y:S01]  /*8110*/  VIADD R170, R188, 0xffffff90 ;  /* 0xffffff90bcaa7836 */ /* 0x000fe20000000000 */
[----:B------:R-:W-:Y:S01]  /*8120*/  FSEL R184, R168, -INF , !P0 ;  /* 0xff800000a8b87808 */ /* 0x000fe20004000000 */
[C---:B------:R-:W-:Y:S01]  /*8130*/  FFMA.FTZ R169, R166.reuse, UR5, R169 ;  /* 0x00000005a6a97c23 */ /* 0x040fe200080100a9 */
[----:B------:R-:W-:Y:S01]  /*8140*/  FFMA.FTZ R171, R166, UR5, R171 ;  /* 0x00000005a6ab7c23 */ /* 0x000fe200080100ab */
[----:B------:R-:W-:Y:S01]  /*8150*/  VIADD R166, R188, 0xffffff91 ;  /* 0xffffff91bca67836 */ /* 0x000fe20000000000 */
[----:B------:R-:W-:Y:S01]  /*8160*/  I2FP.F32.U32 R168, R170 ;  /* 0x000000aa00a87245 */ /* 0x000fe20000201000 */
[----:B------:R-:W-:Y:S01]  /*8170*/  HMMA.16816.F32 R20, R196, R182, R20 ;  /* 0x000000b6c414723c */ /* 0x000fe20000001814 */
[----:B------:R-:W-:-:S02]  /*8180*/  ISETP.GE.AND P0, PT, R167, R208, PT ;  /* 0x000000d0a700720c */ /* 0x000fc40003f06270 */
[----:B------:R-:W-:Y:S01]  /*8190*/  ISETP.GE.AND P6, PT, R167, R2, PT ;  /* 0x00000002a700720c */ /* 0x000fe20003fc6270 */
[C---:B------:R-:W-:Y:S01]  /*81a0*/  FFMA.FTZ R32, R168.reuse, UR5, R32 ;  /* 0x00000005a8207c23 */ /* 0x040fe20008010020 */
[----:B------:R-:W-:Y:S01]  /*81b0*/  FSEL R191, R169, -INF , !P0 ;  /* 0xff800000a9bf7808 */ /* 0x000fe20004000000 */
[----:B------:R-:W-:Y:S01]  /*81c0*/  FFMA.FTZ R34, R168, UR5, R34 ;  /* 0x00000005a8227c23 */ /* 0x000fe20008010022 */
[----:B------:R-:W-:Y:S01]  /*81d0*/  I2FP.F32.U32 R167, R166 ;  /* 0x000000a600a77245 */ /* 0x000fe20000201000 */
[----:B--2---:R-:W-:Y:S01]  /*81e0*/  HMMA.16816.F32 R24, R12, R8, R24 ;  /* 0x000000080c18723c */ /* 0x004fe20000001818 */
[----:B------:R-:W-:Y:S01]  /*81f0*/  VIADD R9, R188, 0xffffff98 ;  /* 0xffffff98bc097836 */ /* 0x000fe20000000000 */
[-C--:B------:R-:W-:Y:S02]  /*8200*/  ISETP.GE.AND P0, PT, R170, R208.reuse, PT ;  /* 0x000000d0aa00720c */ /* 0x080fe40003f06270 */
[----:B------:R-:W-:Y:S01]  /*8210*/  FFMA.FTZ R33, R167, UR5, R33 ;  /* 0x00000005a7217c23 */ /* 0x000fe20008010021 */
[----:B------:R-:W-:Y:S01]  /*8220*/  FSEL R174, R171, -INF , !P6 ;  /* 0xff800000abae7808 */ /* 0x000fe20007000000 */
[----:B------:R-:W-:Y:S01]  /*8230*/  FFMA.FTZ R35, R167, UR5, R35 ;  /* 0x00000005a7237c23 */ /* 0x000fe20008010023 */
[----:B------:R-:W-:Y:S01]  /*8240*/  FSEL R182, R32, -INF , !P0 ;  /* 0xff80000020b67808 */ /* 0x000fe20004000000 */
[----:B------:R-:W-:Y:S01]  /*8250*/  HMMA.16816.F32 R200, R196, R176, R200 ;  /* 0x000000b0c4c8723c */ /* 0x000fe200000018c8 */
[----:B------:R-:W-:Y:S01]  /*8260*/  I2FP.F32.U32 R8, R9 ;  /* 0x0000000900087245 */ /* 0x000fe20000201000 */
[----:B------:R-:W-:Y:S01]  /*8270*/  VIADD R32, R188, 0xffffff99 ;  /* 0xffffff99bc207836 */ /* 0x000fe20000000000 */
[----:B------:R-:W-:-:S02]  /*8280*/  ISETP.GE.AND P0, PT, R166, R208, PT ;  /* 0x000000d0a600720c */ /* 0x000fc40003f06270 */
[----:B------:R-:W-:Y:S01]  /*8290*/  ISETP.GE.AND P6, PT, R170, R2, PT ;  /* 0x00000002aa00720c */ /* 0x000fe20003fc6270 */
[C---:B------:R-:W-:Y:S01]  /*82a0*/  FFMA.FTZ R28, R8.reuse, UR5, R28 ;  /* 0x00000005081c7c23 */ /* 0x040fe2000801001c */
[----:B------:R-:W-:Y:S01]  /*82b0*/  FSEL R181, R33, -INF , !P0 ;  /* 0xff80000021b57808 */ /* 0x000fe20004000000 */
[----:B------:R-:W-:Y:S01]  /*82c0*/  FFMA.FTZ R30, R8, UR5, R30 ;  /* 0x00000005081e7c23 */ /* 0x000fe2000801001e */
[----:B------:R-:W-:Y:S01]  /*82d0*/  FSEL R179, R34, -INF , !P6 ;  /* 0xff80000022b37808 */ /* 0x000fe20007000000 */
[----:B------:R-:W-:Y:S01]  /*82e0*/  VIADD R8, R188, 0xffffffa0 ;  /* 0xffffffa0bc087836 */ /* 0x000fe20000000000 */
[----:B------:R-:W-:Y:S01]  /*82f0*/  ISETP.GE.AND P0, PT, R9, R208, PT ;  /* 0x000000d00900720c */ /* 0x000fe20003f06270 */
[----:B------:R-:W-:Y:S01]  /*8300*/  HMMA.16816.F32 R20, R12, R10, R20 ;  /* 0x0000000a0c14723c */ /* 0x000fe20000001814 */
[----:B------:R-:W-:Y:S01]  /*8310*/  ISETP.GE.AND P6, PT, R166, R2, PT ;  /* 0x00000002a600720c */ /* 0x000fe20003fc6270 */
[----:B------:R-:W-:Y:S01]  /*8320*/  VIADD R10, R188, 0xffffffa1 ;  /* 0xffffffa1bc0a7836 */ /* 0x000fe20000000000 */
[----:B------:R-:W-:-:S02]  /*8330*/  FSEL R217, R28, -INF , !P0 ;  /* 0xff8000001cd97808 */ /* 0x000fc40004000000 */
[----:B------:R-:W-:Y:S02]  /*8340*/  FSEL R178, R35, -INF , !P6 ;  /* 0xff80000023b27808 */ /* 0x000fe40007000000 */
[----:B------:R-:W-:Y:S01]  /*8350*/  I2FP.F32.U32 R28, R32 ;  /* 0x00000020001c7245 */ /* 0x000fe20000201000 */
[----:B------:R-:W-:Y:S01]  /*8360*/  HMMA.16816.F32 R200, R12, R4, R200 ;  /* 0x000000040cc8723c */ /* 0x000fe200000018c8 */
[----:B------:R-:W-:Y:S01]  /*8370*/  ISETP.GE.AND P6, PT, R9, R2, PT ;  /* 0x000000020900720c */ /* 0x000fe20003fc6270 */
[----:B------:R-:W-:Y:S01]  /*8380*/  VIADD R4, R188, 0xffffffa9 ;  /* 0xffffffa9bc047836 */ /* 0x000fe20000000000 */
[----:B------:R-:W-:Y:S01]  /*8390*/  ISETP.GE.AND P0, PT, R32, R208, PT ;  /* 0x000000d02000720c */ /* 0x000fe20003f06270 */
[----:B------:R-:W-:Y:S01]  /*83a0*/  FFMA.FTZ R29, R28, UR5, R29 ;  /* 0x000000051c1d7c23 */ /* 0x000fe2000801001d */
[----:B------:R-:W-:Y:S01]  /*83b0*/  FSEL R180, R30, -INF , !P6 ;  /* 0xff8000001eb47808 */ /* 0x000fe20007000000 */
[----:B------:R-:W-:Y:S01]  /*83c0*/  FFMA.FTZ R31, R28, UR5, R31 ;  /* 0x000000051c1f7c23 */ /* 0x000fe2000801001f */
[----:B------:R-:W-:-:S02]  /*83d0*/  I2FP.F32.U32 R9, R8 ;  /* 0x0000000800097245 */ /* 0x000fc40000201000 */
[----:B------:R-:W-:Y:S02]  /*83e0*/  ISETP.GE.AND P6, PT, R32, R2, PT ;  /* 0x000000022000720c */ /* 0x000fe40003fc6270 */
[----:B------:R-:W-:Y:S01]  /*83f0*/  FSEL R218, R29, -INF , !P0 ;  /* 0xff8000001dda7808 */ /* 0x000fe20004000000 */
[----:B------:R-:W-:Y:S01]  /*8400*/  FFMA.FTZ R24, R9, UR5, R24 ;  /* 0x0000000509187c23 */ /* 0x000fe20008010018 */
[----:B------:R-:W-:Y:S01]  /*8410*/  FSEL R183, R31, -INF , !P6 ;  /* 0xff8000001fb77808 */ /* 0x000fe20007000000 */
[----:B------:R-:W-:Y:S01]  /*8420*/  FFMA.FTZ R26, R9, UR5, R26 ;  /* 0x00000005091a7c23 */ /* 0x000fe2000801001a */
[C---:B------:R-:W-:Y:S02]  /*8430*/  ISETP.GE.AND P0, PT, R8.reuse, R208, PT ;  /* 0x000000d00800720c */ /* 0x040fe40003f06270 */
[----:B------:R-:W-:Y:S01]  /*8440*/  ISETP.GE.AND P6, PT, R8, R2, PT ;  /* 0x000000020800720c */ /* 0x000fe20003fc6270 */
[----:B------:R-:W-:Y:S01]  /*8450*/  VIADD R8, R188, 0xffffffa8 ;  /* 0xffffffa8bc087836 */ /* 0x000fe20000000000 */
        /* <DEDUP_REMOVED lines=9> */
[----:B------:R-:W-:Y:S01]  /*84f0*/  FSEL R177, R25, -INF , !P0 ;  /* 0xff80000019b17808 */ /* 0x000fe20004000000 */
[----:B------:R-:W-:Y:S01]  /*8500*/  FFMA.FTZ R22, R5, UR5, R22 ;  /* 0x0000000505167c23 */ /* 0x000fe20008010016 */
[----:B------:R-:W-:Y:S01]  /*8510*/  I2FP.F32.U32 R9, R4 ;  /* 0x0000000400097245 */ /* 0x000fe20000201000 */
[----:B------:R-:W-:Y:S01]  /*8520*/  VIADD R5, R188, 0xffffffb0 ;  /* 0xffffffb0bc057836 */ /* 0x000fe20000000000 */
[----:B------:R-:W-:-:S02]  /*8530*/  FSEL R167, R27, -INF , !P6 ;  /* 0xff8000001ba77808 */ /* 0x000fc40007000000 */
[C---:B------:R-:W-:Y:S01]  /*8540*/  ISETP.GE.AND P0, PT, R8.reuse, R208, PT ;  /* 0x000000d00800720c */ /* 0x040fe20003f06270 */
[C---:B------:R-:W-:Y:S01]  /*8550*/  FFMA.FTZ R21, R9.reuse, UR5, R21 ;  /* 0x0000000509157c23 */ /* 0x040fe20008010015 */
[----:B------:R-:W-:Y:S01]  /*8560*/  ISETP.GE.AND P6, PT, R8, R2, PT ;  /* 0x000000020800720c */ /* 0x000fe20003fc6270 */
[----:B------:R-:W-:Y:S01]  /*8570*/  FFMA.FTZ R23, R9, UR5, R23 ;  /* 0x0000000509177c23 */ /* 0x000fe20008010017 */
[----:B------:R-:W-:Y:S02]  /*8580*/  FSEL R176, R20, -INF , !P0 ;  /* 0xff80000014b07808 */ /* 0x000fe40004000000 */
[----:B------:R-:W-:Y:S02]  /*8590*/  FSEL R169, R22, -INF , !P6 ;  /* 0xff80000016a97808 */ /* 0x000fe40007000000 */
[----:B------:R-:W-:Y:S02]  /*85a0*/  ISETP.GE.AND P0, PT, R4, R208, PT ;  /* 0x000000d00400720c */ /* 0x000fe40003f06270 */
[----:B------:R-:W-:-:S02]  /*85b0*/  I2FP.F32.U32 R8, R5 ;  /* 0x0000000500087245 */ /* 0x000fc40000201000 */
[----:B------:R-:W-:Y:S02]  /*85c0*/  ISETP.GE.AND P6, PT, R4, R2, PT ;  /* 0x000000020400720c */ /* 0x000fe40003fc6270 */
[----:B------:R-:W-:Y:S01]  /*85d0*/  FSEL R171, R21, -INF , !P0 ;  /* 0xff80000015ab7808 */ /* 0x000fe20004000000 */
[C---:B------:R-:W-:Y:S01]  /*85e0*/  FFMA.FTZ R200, R8.reuse, UR5, R200 ;  /* 0x0000000508c87c23 */ /* 0x040fe200080100c8 */
[----:B------:R-:W-:Y:S01]  /*85f0*/  FSEL R170, R23, -INF , !P6 ;  /* 0xff80000017aa7808 */ /* 0x000fe20007000000 */
[----:B------:R-:W-:Y:S01]  /*8600*/  FFMA.FTZ R175, R8, UR5, R202 ;  /* 0x0000000508af7c23 */ /* 0x000fe200080100ca */
[C---:B------:R-:W-:Y:S02]  /*8610*/  ISETP.GE.AND P0, PT, R5.reuse, R208, PT ;  /* 0x000000d00500720c */ /* 0x040fe40003f06270 */
[----:B------:R-:W-:Y:S01]  /*8620*/  ISETP.GE.AND P6, PT, R5, R2, PT ;  /* 0x000000020500720c */ /* 0x000fe20003fc6270 */
[----:B------:R-:W-:Y:S01]  /*8630*/  VIADD R5, R188, 0xffffffb1 ;  /* 0xffffffb1bc057836 */ /* 0x000fe20000000000 */
[----:B------:R-:W-:Y:S01]  /*8640*/  FMNMX3.FTZ R8, R164, R6, R190, !PT ;  /* 0x00000006a4087276 */ /* 0x000fe200078100be */
[----:B------:R-:W-:Y:S01]  /*8650*/  VIADD R188, R188, 0xffffffb9 ;  /* 0xffffffb9bcbc7836 */ /* 0x000fe20000000000 */
[----:B------:R-:W-:-:S02]  /*8660*/  FSEL R216, R200, -INF , !P0 ;  /* 0xff800000c8d87808 */ /* 0x000fc40004000000 */
[----:B------:R-:W-:Y:S02]  /*8670*/  FMNMX3.FTZ R8, R8, R184, R191, !PT ;  /* 0x000000b808087276 */ /* 0x000fe400078100bf */
[----:B------:R-:W-:Y:S02]  /*8680*/  I2FP.F32.U32 R4, R5 ;  /* 0x0000000500047245 */ /* 0x000fe40000201000 */
[----:B------:R-:W-:Y:S02]  /*8690*/  FSEL R175, R175, -INF , !P6 ;  /* 0xff800000afaf7808 */ /* 0x000fe40007000000 */
[----:B------:R-:W-:Y:S01]  /*86a0*/  FMNMX3.FTZ R12, R8, R182, R181, !PT ;  /* 0x000000b6080c7276 */ /* 0x000fe200078100b5 */
[----:B------:R-:W-:Y:S01]  /*86b0*/  FFMA.FTZ R201, R4, UR5, R201 ;  /* 0x0000000504c97c23 */ /* 0x000fe200080100c9 */
[C---:B------:R-:W-:Y:S02]  /*86c0*/  ISETP.GE.AND P0, PT, R5.reuse, R208, PT ;  /* 0x000000d00500720c */ /* 0x040fe40003f06270 */
[----:B------:R-:W-:-:S02]  /*86d0*/  ISETP.GE.AND P6, PT, R5, R2, PT ;  /* 0x000000020500720c */ /* 0x000fc40003fc6270 */
[----:B------:R-:W-:Y:S02]  /*86e0*/  I2FP.F32.U32 R5, R188 ;  /* 0x000000bc00057245 */ /* 0x000fe40000201000 */
[----:B------:R-:W-:Y:S02]  /*86f0*/  FMNMX3.FTZ R12, R12, R217, R218, !PT ;  /* 0x000000d90c0c7276 */ /* 0x000fe400078100da */
[----:B------:R-:W-:Y:S01]  /*8700*/  FSEL R204, R201, -INF , !P0 ;  /* 0xff800000c9cc7808 */ /* 0x000fe20004000000 */
[----:B------:R-:W-:Y:S01]  /*8710*/  FFMA.FTZ R17, R5, UR5, R17 ;  /* 0x0000000505117c23 */ /* 0x000fe20008010011 */
        /* <DEDUP_REMOVED lines=8> */
[----:B------:R-:W-:-:S04]  /*87a0*/  UIMAD.WIDE.U32 UR14, UR12, UR10, URZ ;  /* 0x0000000a0c0e72a5 */ /* 0x000fc8000f8e00ff */
[----:B------:R-:W-:Y:S02]  /*87b0*/  USHF.L.U32 UR4, UR14, 0x6, URZ ;  /* 0x000000060e047899 */ /* 0x000fe400080006ff */
[----:B------:R-:W-:-:S04]  /*87c0*/  UIMAD UR12, UR12, UR11, UR15 ;  /* 0x0000000b0c0c72a4 */ /* 0x000fc8000f8e020f */
[----:B------:R-:W-:Y:S01]  /*87d0*/  USHF.L.U64.HI UR12, UR14, 0x6, UR12 ;  /* 0x000000060e0c7899 */ /* 0x000fe2000801020c */
[----:B------:R-:W-:Y:S01]  /*87e0*/  IMAD.U32 R10, RZ, RZ, UR4 ;  /* 0x00000004ff0a7e24 */ /* 0x000fe2000f8e00ff */
[----:B------:R-:W-:-:S04]  /*87f0*/  ULEA UR4, UP0, UR10, UR4, 0x5 ;  /* 0x000000040a047291 */ /* 0x000fc8000f8028ff */
[----:B------:R-:W-:Y:S01]  /*8800*/  IMAD.U32 R9, RZ, RZ, UR12 ;  /* 0x0000000cff097e24 */ /* 0x000fe2000f8e00ff */
[CC--:B------:R-:W-:Y:S01]  /*8810*/  @!P4 LEA R24, P0, R10.reuse, R230.reuse, 0x1 ;  /* 0x000000e60a18c211 */ /* 0x0c0fe200078008ff */
[----:B------:R-:W-:Y:S01]  /*8820*/  ULEA.HI.X UR12, UR10, UR12, UR11, 0x5, UP0 ;  /* 0x0000000c0a0c7291 */ /* 0x000fe200080f2c0b */
[----:B------:R-:W-:Y:S02]  /*8830*/  IMAD.U32 R8, RZ, RZ, UR4 ;  /* 0x00000004ff087e24 */ /* 0x000fe4000f8e00ff */
[C---:B------:R-:W-:Y:S02]  /*8840*/  @!P4 LEA.HI.X R25, R10.reuse, R229, R9, 0x1, P0 ;  /* 0x000000e50a19c211 */ /* 0x040fe400000f0c09 */
[----:B------:R-:W-:-:S03]  /*8850*/  @!P3 LEA R22, P0, R10, R230, 0x1 ;  /* 0x000000e60a16b211 */ /* 0x000fc600078008ff */
[----:B------:R-:W-:Y:S01]  /*8860*/  @!PT LDS RZ, [RZ] ;  /* 0x00000000fffff984 */ /* 0x000fe20000000800 */
[----:B------:R-:W-:Y:S01]  /*8870*/  @!PT LDS RZ, [RZ] ;  /* 0x00000000fffff984 */ /* 0x000fe20000000800 */
[----:B------:R-:W-:Y:S01]  /*8880*/  @!PT LDS RZ, [RZ] ;  /* 0x00000000fffff984 */ /* 0x000fe20000000800 */
[----:B------:R1:W-:Y:S01]  /*8890*/  @!P4 LDGSTS.E.BYPASS.LTC128B.128 [R231+0x10000], desc[UR22][R24.64] ;  /* 0x1000000018e7cfae */ /* 0x0003e2000b981a16 */
[CCC-:B------:R-:W-:Y:S02]  /*88a0*/  @!P3 LEA.HI.X R23, R10.reuse, R229.reuse, R9.reuse, 0x1, P0 ;  /* 0x000000e50a17b211 */ /* 0x1c0fe400000f0c09 */
[CC--:B------:R-:W-:Y:S01]  /*88b0*/  @!P2 LEA R20, P0, R10.reuse, R230.reuse, 0x1 ;  /* 0x000000e60a14a211 */ /* 0x0c0fe200078008ff */
[----:B------:R1:W-:Y:S03]  /*88c0*/  @P4 STS.128 [R231+0x10000], RZ ;  /* 0x010000ffe7004388 */ /* 0x0003e60000000c00 */
[C---:B------:R-:W-:Y:S01]  /*88d0*/  @!P2 LEA.HI.X R21, R10.reuse, R229, R9, 0x1, P0 ;  /* 0x000000e50a15a211 */ /* 0x040fe200000f0c09 */
[----:B------:R-:W-:Y:S01]  /*88e0*/  @!PT LDS RZ, [RZ] ;  /* 0x00000000fffff984 */ /* 0x000fe20000000800 */
[----:B------:R-:W-:Y:S01]  /*88f0*/  @!PT LDS RZ, [RZ] ;  /* 0x00000000fffff984 */ /* 0x000fe20000000800 */
[----:B------:R-:W-:Y:S01]  /*8900*/  @!PT LDS RZ, [RZ] ;  /* 0x00000000fffff984 */ /* 0x000fe20000000800 */
[----:B------:R1:W-:Y:S01]  /*8910*/  @!P3 LDGSTS.E.BYPASS.LTC128B.128 [R231+0x12000], desc[UR22][R22.64+0x80] ;  /* 0x1200008016e7bfae */ /* 0x0003e2000b981a16 */
[----:B------:R-:W-:-:S03]  /*8920*/  @!P1 LEA R14, P0, R10, R230, 0x1 ;  /* 0x000000e60a0e9211 */ /* 0x000fc600078008ff */
[----:B------:R1:W-:Y:S01]  /*8930*/  @P3 STS.128 [R231+0x12000], RZ ;  /* 0x012000ffe7003388 */ /* 0x0003e20000000c00 */
[-C--:B------:R-:W-:Y:S01]  /*8940*/  @!P1 LEA.HI.X R15, R10, R229.reuse, R9, 0x1, P0 ;  /* 0x000000e50a0f9211 */ /* 0x080fe200000f0c09 */
[----:B------:R-:W-:Y:S01]  /*8950*/  IMAD.U32 R9, RZ, RZ, UR12 ;  /* 0x0000000cff097e24 */ /* 0x000fe2000f8e00ff */
        /* <DEDUP_REMOVED lines=33> */
.L_x_943:
[----:B------:R-:W-:Y:S01]  /*8b70*/  FMNMX3.FTZ R11, R11, R179, R178, !PT ;  /* 0x000000b30b0b7276 */ /* 0x000fe200078100b2 */
[----:B------:R-:W-:Y:S01]  /*8b80*/  FFMA.FTZ R187, R4, UR5, R203 ;  /* 0x0000000504bb7c23 */ /* 0x000fe200080100cb */
[----:B------:R-:W-:Y:S01]  /*8b90*/  FMNMX3.FTZ R8, R12, R216, R204, !PT ;  /* 0x000000d80c087276 */ /* 0x000fe200078100cc */
[----:B------:R-:W-:Y:S01]  /*8ba0*/  FFMA.FTZ R18, R189, UR5, R18 ;  /* 0x00000005bd127c23 */ /* 0x000fe20008010012 */
[----:B------:R-:W-:Y:S01]  /*8bb0*/  FMNMX3.FTZ R11, R11, R180, R183, !PT ;  /* 0x000000b40b0b7276 */ /* 0x000fe200078100b7 */
[----:B------:R-:W-:Y:S01]  /*8bc0*/  FFMA.FTZ R19, R5, UR5, R19 ;  /* 0x0000000505137c23 */ /* 0x000fe20008010013 */
[----:B------:R-:W-:Y:S01]  /*8bd0*/  FMNMX3.FTZ R8, R8, R172, R206, !PT ;  /* 0x000000ac08087276 */ /* 0x000fe200078100ce */
[----:B------:R-:W-:Y:S01]  /*8be0*/  UIADD3 UR15, UPT, UPT, UR31, 0x76cf5d0a, URZ ;  /* 0x76cf5d0a1f0f7890 */ /* 0x000fe2000fffe0ff */
[----:B------:R-:W-:Y:S01]  /*8bf0*/  FMNMX3.FTZ R11, R11, R166, R167, !PT ;  /* 0x000000a60b0b7276 */ /* 0x000fe200078100a7 */
[----:B------:R-:W-:Y:S01]  /*8c00*/  UIADD3 UR14, UPT, UPT, UR31, 0x32370b8f, URZ ;  /* 0x32370b8f1f0e7890 */ /* 0x000fe2000fffe0ff */
[----:B------:R-:W-:Y:S01]  /*8c10*/  ISETP.GE.AND P0, PT, R188, R2, PT ;  /* 0x00000002bc00720c */ /* 0x000fe20003f06270 */
[----:B------:R-:W2:Y:S01]  /*8c20*/  SHFL.BFLY PT, R5, R8, 0x2, 0x1f ;  /* 0x0c401f0008057f89 */ /* 0x000ea200000e0000 */
[----:B------:R-:W-:Y:S01]  /*8c30*/  FSEL R187, R187, -INF , !P6 ;  /* 0xff800000bbbb7808 */ /* 0x000fe20007000000 */
[----:B------:R-:W-:Y:S01]  /*8c40*/  UIADD3 UR12, UPT, UPT, UR31, -0x56f99767, URZ ;  /* 0xa90668991f0c7890 */ /* 0x000fe2000fffe0ff */
[----:B------:R-:W-:Y:S01]  /*8c50*/  FMNMX3.FTZ R11, R11, R169, R170, !PT ;  /* 0x000000a90b0b7276 */ /* 0x000fe200078100aa */
[----:B------:R-:W3:Y:S01]  /*8c60*/  LDCU UR17, c[0x0][0x45c] ;  /* 0x00008b80ff1177ac */ /* 0x000ee20008000800 */
[----:B------:R-:W-:-:S02]  /*8c70*/  MOV R9, UR13 ;  /* 0x0000000d00097c02 */ /* 0x000fc40008000f00 */
[----:B------:R-:W-:Y:S01]  /*8c80*/  FSEL R186, R18, -INF , !P5 ;  /* 0xff80000012ba7808 */ /* 0x000fe20006800000 */
[----:B------:R-:W-:Y:S01]  /*8c90*/  UIADD3 UR13, UPT, UPT, UR31, -0x126145ec, URZ ;  /* 0xed9eba141f0d7890 */ /* 0x000fe2000fffe0ff */
[----:B------:R-:W-:Y:S01]  /*8ca0*/  FSEL R185, R19, -INF , !P0 ;  /* 0xff80000013b97808 */ /* 0x000fe20004000000 */
[----:B------:R-:W-:Y:S01]  /*8cb0*/  UIADD3 UR4, UPT, UPT, UR31, 0x646e171e, URZ ;  /* 0x646e171e1f047890 */ /* 0x000fe2000fffe0ff */
[----:B------:R-:W-:Y:S01]  /*8cc0*/  FMNMX3.FTZ R4, R11, R175, R187, !PT ;  /* 0x000000af0b047276 */ /* 0x000fe200078100bb */
[----:B------:R-:W-:Y:S01]  /*8cd0*/  UIADD3 UR16, UPT, UPT, UR16, -0x3, URZ ;  /* 0xfffffffd10107890 */ /* 0x000fe2000fffe0ff */
[----:B------:R-:W-:Y:S01]  /*8ce0*/  LOP3.LUT R9, R9, UR31, R241, 0x96, !PT ;  /* 0x0000001f09097c12 */ /* 0x000fe2000f8e96f1 */
[----:B------:R-:W4:Y:S01]  /*8cf0*/  LDC R11, c[0x0][0x4f8] ;  /* 0x00013e00ff0b7b82 */ /* 0x000f220000000800 */
[----:B------:R-:W-:-:S03]  /*8d00*/  FMNMX3.FTZ R4, R4, R186, R185, !PT ;  /* 0x000000ba04047276 */ /* 0x000fc600078100b9 */
[----:B------:R-:W-:Y:S02]  /*8d10*/  IMAD.WIDE.U32 R224, R9, -0x326172a9, RZ ;  /* 0xcd9e8d5709e07825 */ /* 0x000fe400078e00ff */
[----:B------:R-:W5:Y:S03]  /*8d20*/  SHFL.BFLY PT, R13, R4, 0x2, 0x1f ;  /* 0x0c401f00040d7f89 */ /* 0x000f6600000e0000 */
[----:B------:R-:W-:Y:S02]  /*8d30*/  LOP3.LUT R9, R244, UR28, R225, 0x96, !PT ;  /* 0x0000001cf4097c12 */ /* 0x000fe4000f8e96e1 */
[----:B------:R-:W-:Y:S02]  /*8d40*/  LOP3.LUT R224, R224, UR27, R233, 0x96, !PT ;  /* 0x0000001be0e07c12 */ /* 0x000fe4000f8e96e9 */
[----:B--2---:R-:W-:Y:S01]  /*8d50*/  FMNMX.FTZ R5, R8, R5, !PT ;  /* 0x0000000508057209 */ /* 0x004fe20007810000 */
[----:B------:R-:W-:-:S04]  /*8d60*/  IMAD.WIDE.U32 R246, R9, -0x2daee0ad, RZ ;  /* 0xd2511f5309f67825 */ /* 0x000fc800078e00ff */
[----:B------:R-:W-:Y:S01]  /*8d70*/  IMAD.WIDE.U32 R224, R224, -0x2daee0ad, RZ ;  /* 0xd2511f53e0e07825 */ /* 0x000fe200078e00ff */
[----:B------:R-:W-:Y:S01]  /*8d80*/  LOP3.LUT R9, R238, UR15, R247, 0x96, !PT ;  /* 0x0000000fee097c12 */ /* 0x000fe2000f8e96f7 */
[----:B------:R-:W2:Y:S03]  /*8d90*/  SHFL.BFLY PT, R201, R5, 0x1, 0x1f ;  /* 0x0c201f0005c97f89 */ /* 0x000ea600000e0000 */
[----:B------:R-:W-:Y:S01]  /*8da0*/  LOP3.LUT R246, R246, UR14, R225, 0x96, !PT ;  /* 0x0000000ef6f67c12 */ /* 0x000fe2000f8e96e1 */
[----:B------:R-:W-:Y:S01]  /*8db0*/  IMAD.WIDE.U32 R222, R9, -0x326172a9, RZ ;  /* 0xcd9e8d5709de7825 */ /* 0x000fe200078e00ff */
[----:B----4-:R-:W-:-:S03]  /*8dc0*/  LOP3.LUT R11, R11, 0xff, RZ, 0xc0, !PT ;  /* 0x000000ff0b0b7812 */ /* 0x010fc600078ec0ff */
[----:B------:R-:W-:Y:S01]  /*8dd0*/  IMAD.WIDE.U32 R246, R246, -0x326172a9, RZ ;  /* 0xcd9e8d57f6f67825 */ /* 0x000fe200078e00ff */
[----:B------:R-:W-:Y:S02]  /*8de0*/  LOP3.LUT R8, R232, UR26, R223, 0x96, !PT ;  /* 0x0000001ae8087c12 */ /* 0x000fe4000f8e96df */
[----:B-----5:R-:W-:Y:S02]  /*8df0*/  FMNMX.FTZ R13, R4, R13, !PT ;  /* 0x0000000d040d7209 */ /* 0x020fe40007810000 */
[----:B------:R-:W-:Y:S01]  /*8e00*/  LOP3.LUT R222, R222, UR25, R247, 0x96, !PT ;  /* 0x00000019dede7c12 */ /* 0x000fe2000f8e96f7 */
[----:B------:R-:W-:Y:S02]  /*8e10*/  IMAD.WIDE.U32 R8, R8, -0x2daee0ad, RZ ;  /* 0xd2511f5308087825 */ /* 0x000fe400078e00ff */
[----:B------:R-:W4:Y:S02]  /*8e20*/  SHFL.BFLY PT, R200, R13, 0x1, 0x1f ;  /* 0x0c201f000dc87f89 */ /* 0x000f2400000e0000 */
[----:B------:R-:W-:Y:S01]  /*8e30*/  IMAD.WIDE.U32 R222, R222, -0x2daee0ad, RZ ;  /* 0xd2511f53dede7825 */ /* 0x000fe200078e00ff */
[----:B------:R-:W-:-:S04]  /*8e40*/  LOP3.LUT R224, R224, UR13, R9, 0x96, !PT ;  /* 0x0000000de0e07c12 */ /* 0x000fc8000f8e9609 */
[----:B------:R-:W-:Y:S01]  /*8e50*/  LOP3.LUT R4, R8, UR12, R223, 0x96, !PT ;  /* 0x0000000c08047c12 */ /* 0x000fe2000f8e96df */
[----:B------:R-:W-:Y:S01]  /*8e60*/  IMAD.WIDE.U32 R224, R224, -0x326172a9, RZ ;  /* 0xcd9e8d57e0e07825 */ /* 0x000fe200078e00ff */
[----:B--2---:R-:W-:-:S03]  /*8e70*/  FMNMX.FTZ R201, R5, R201, !PT ;  /* 0x000000c905c97209 */ /* 0x004fc60007810000 */
[----:B------:R-:W-:Y:S01]  /*8e80*/  IMAD.WIDE.U32 R8, R4, -0x326172a9, RZ ;  /* 0xcd9e8d5704087825 */ /* 0x000fe200078e00ff */
[----:B------:R-:W-:-:S03]  /*8e90*/  FSETP.NEU.FTZ.AND P5, PT, R201, -INF , PT ;  /* 0xff800000c900780b */ /* 0x000fc60003fbd000 */
[----:B---3--:R-:W-:Y:S01]  /*8ea0*/  FMUL.FTZ R207, R201, UR17 ;  /* 0x00000011c9cf7c20 */ /* 0x008fe20008410000 */
[----:B------:R-:W-:-:S04]  /*8eb0*/  LOP3.LUT R9, R224, UR21, R9, 0x96, !PT ;  /* 0x00000015e0097c12 */ /* 0x000fc8000f8e9609 */
[----:B------:R-:W-:Y:S02]  /*8ec0*/  FSEL R207, R207, RZ, P5 ;  /* 0x000000ffcfcf7208 */ /* 0x000fe40002800000 */
[C---:B------:R-:W-:Y:S02]  /*8ed0*/  LOP3.LUT R4, R9.reuse, 0xffff, RZ, 0xc0, !PT ;  /* 0x0000ffff09047812 */ /* 0x040fe400078ec0ff */
[----:B------:R-:W-:Y:S01]  /*8ee0*/  LOP3.LUT R10, R9, 0xff, RZ, 0xc0, !PT ;  /* 0x000000ff090a7812 */ /* 0x000fe200078ec0ff */
[--C-:B------:R-:W-:Y:S01]  /*8ef0*/  FFMA.FTZ R189, R190, UR17, -R207.reuse ;  /* 0x00000011bebd7c23 */ /* 0x100fe200080108cf */
[----:B------:R-:W-:Y:S01]  /*8f00*/  SHF.R.U32.HI R4, RZ, 0x8, R4 ;  /* 0x00000008ff047819 */ /* 0x000fe20000011604 */
[--C-:B------:R-:W-:Y:S01]  /*8f10*/  FFMA.FTZ R184, R184, UR17, -R207.reuse ;  /* 0x00000011b8b87c23 */ /* 0x100fe200080108cf */
[----:B----4-:R-:W-:Y:S01]  /*8f20*/  FMNMX.FTZ R200, R13, R200, !PT ;  /* 0x000000c80dc87209 */ /* 0x010fe20007810000 */
[--C-:B------:R-:W-:Y:S01]  /*8f30*/  FFMA.FTZ R223, R217, UR17, -R207.reuse ;  /* 0x00000011d9df7c23 */ /* 0x100fe200080108cf */
[----:B------:R-:W-:Y:S01]  /*8f40*/  PRMT R4, R10, 0x5410, R4 ;  /* 0x000054100a047816 */ /* 0x000fe20000000004 */
[--C-:B------:R-:W-:Y:S01]  /*8f50*/  FFMA.FTZ R10, R6, UR17, -R207.reuse ;  /* 0x00000011060a7c23 */ /* 0x100fe200080108cf */
[C---:B------:R-:W-:Y:S01]  /*8f60*/  FSETP.NEU.FTZ.AND P0, PT, R200.reuse, -INF , PT ;  /* 0xff800000c800780b */ /* 0x040fe20003f1d000 */
[----:B------:R-:W-:Y:S01]  /*8f70*/  FMUL.FTZ R205, R200, UR17 ;  /* 0x00000011c8cd7c20 */ /* 0x000fe20008410000 */
[----:B------:R-:W-:Y:S01]  /*8f80*/  FSEL R6, R201, RZ, P5 ;  /* 0x000000ffc9067208 */ /* 0x000fe20002800000 */
[----:B------:R2:W-:Y:S01]  /*8f90*/  MUFU.EX2 R190, R10 ;  /* 0x0000000a00be7308 */ /* 0x0005e20000000800 */
[----:B------:R-:W-:Y:S01]  /*8fa0*/  MOV R12, R8 ;  /* 0x00000008000c7202 */ /* 0x000fe20000000f00 */
[----:B------:R-:W-:Y:S01]  /*8fb0*/  FFMA.FTZ R219, R218, UR17, -R207 ;  /* 0x00000011dadb7c23 */ /* 0x000fe200080108cf */
[----:B------:R-:W-:Y:S01]  /*8fc0*/  FSEL R205, R205, RZ, P0 ;  /* 0x000000ffcdcd7208 */ /* 0x000fe20000000000 */
[----:B------:R-:W-:Y:S01]  /*8fd0*/  FADD.FTZ R6, R164, -R6 ;  /* 0x80000006a4067221 */ /* 0x000fe20000010000 */
[----:B------:R-:W-:Y:S01]  /*8fe0*/  PRMT R5, R8, 0x7771, RZ ;  /* 0x0000777108057816 */ /* 0x000fe200000000ff */
[----:B------:R-:W-:Y:S01]  /*8ff0*/  MUFU.EX2 R189, R189 ;  /* 0x000000bd00bd7308 */ /* 0x000fe20000000800 */
[----:B------:R-:W-:Y:S01]  /*9000*/  LOP3.LUT R12, R12, 0xff, RZ, 0xc0, !PT ;  /* 0x000000ff0c0c7812 */ /* 0x000fe200078ec0ff */
[----:B------:R-:W-:Y:S01]  /*9010*/  FMUL.FTZ R202, R6, UR17 ;  /* 0x0000001106ca7c20 */ /* 0x000fe20008410000 */
[--C-:B------:R-:W-:Y:S01]  /*9020*/  FFMA.FTZ R195, R174, UR17, -R205.reuse ;  /* 0x00000011aec37c23 */ /* 0x100fe200080108cd */
[----:B------:R-:W-:Y:S01]  /*9030*/  FFMA.FTZ R197, R16, UR17, -R205 ;  /* 0x0000001110c57c23 */ /* 0x000fe200080108cd */
[----:B------:R-:W-:Y:S01]  /*9040*/  PRMT R5, R12, 0x5410, R5 ;  /* 0x000054100c057816 */ /* 0x000fe20000000005 */
[----:B------:R-:W-:Y:S01]  /*9050*/  FFMA.FTZ R12, R191, UR17, -R207 ;  /* 0x00000011bf0c7c23 */ /* 0x000fe200080108cf */
[----:B------:R-:W-:Y:S01]  /*9060*/  IADD3 R16, PT, PT, R0, 0x18000, RZ ;  /* 0x0001800000107810 */ /* 0x000fe20007ffe0ff */
[----:B------:R-:W3:Y:S01]  /*9070*/  MUFU.EX2 R202, R202 ;  /* 0x000000ca00ca7308 */ /* 0x000ee20000000800 */
[----:B--2---:R-:W-:Y:S01]  /*9080*/  FSEL R10, R200, RZ, P0 ;  /* 0x000000ffc80a7208 */ /* 0x004fe20000000000 */
[--C-:B------:R-:W-:Y:S01]  /*9090*/  FFMA.FTZ R198, R7, UR17, -R205.reuse ;  /* 0x0000001107c67c23 */ /* 0x100fe200080108cd */
[----:B------:R-:W-:Y:S01]  /*90a0*/  LOP3.LUT P0, RZ, R213, 0x2, RZ, 0xc0, !PT ;  /* 0x00000002d5ff7812 */ /* 0x000fe2000780c0ff */
[----:B------:R2:W-:Y:S01]  /*90b0*/  MUFU.EX2 R191, R184 ;  /* 0x000000b800bf7308 */ /* 0x0005e20000000800 */
[----:B-1----:R-:W-:Y:S01]  /*90c0*/  PRMT R14, R8, 0x7773, RZ ;  /* 0x00007773080e7816 */ /* 0x002fe200000000ff */
[----:B------:R-:W-:Y:S01]  /*90d0*/  FADD.FTZ R10, R3, -R10 ;  /* 0x8000000a030a7221 */ /* 0x000fe20000010000 */
[----:B------:R-:W-:Y:S01]  /*90e0*/  SEL R165, R165, 0xffffffe0, !P0 ;  /* 0xffffffe0a5a57807 */ /* 0x000fe20004000000 */
[----:B------:R-:W-:Y:S01]  /*90f0*/  FFMA.FTZ R196, R173, UR17, -R205 ;  /* 0x00000011adc47c23 */ /* 0x000fe200080108cd */
[----:B------:R-:W-:Y:S01]  /*9100*/  LOP3.LUT P0, R188, R213, 0x4, RZ, 0xc0, !PT ;  /* 0x00000004d5bc7812 */ /* 0x000fe2000780c0ff */
[----:B------:R-:W-:Y:S01]  /*9110*/  FMUL.FTZ R10, R10, UR17 ;  /* 0x000000110a0a7c20 */ /* 0x000fe20008410000 */
[----:B------:R-:W-:Y:S01]  /*9120*/  IADD3 R174, PT, PT, R165, R0, RZ ;  /* 0x00000000a5ae7210 */ /* 0x000fe20007ffe0ff */
[----:B------:R-:W-:Y:S01]  /*9130*/  MUFU.EX2 R3, R12 ;  /* 0x0000000c00037308 */ /* 0x000fe20000000800 */
[----:B------:R-:W-:Y:S01]  /*9140*/  PRMT R8, R8, 0x7772, RZ ;  /* 0x0000777208087816 */ /* 0x000fe200000000ff */
[-C--:B---3--:R-:W-:Y:S01]  /*9150*/  FMUL.FTZ R24, R44, R202.reuse ;  /* 0x000000ca2c187220 */ /* 0x088fe20000410000 */
[-C--:B------:R-:W-:Y:S01]  /*9160*/  FMUL.FTZ R25, R45, R202.reuse ;  /* 0x000000ca2d197220 */ /* 0x080fe20000410000 */
[----:B------:R-:W1:Y:S01]  /*9170*/  MUFU.EX2 R199, R10 ;  /* 0x0000000a00c77308 */ /* 0x000e620000000800 */
[----:B------:R-:W3:Y:S01]  /*9180*/  LDSM.16.MT88.4 R20, [R174+0x18000] ;  /* 0x01800000ae14783b */ /* 0x000ee20000004200 */
[----:B--2---:R-:W-:Y:S01]  /*9190*/  IADD3 R184, PT, PT, R0, 0x18040, RZ ;  /* 0x0001804000b87810 */ /* 0x004fe20007ffe0ff */
[-C--:B------:R-:W-:Y:S01]  /*91a0*/  FMUL.FTZ R17, R37, R202.reuse ;  /* 0x000000ca25117220 */ /* 0x080fe20000410000 */
[----:B------:R-:W-:Y:S01]  /*91b0*/  PRMT R8, R8, 0x5410, R14 ;  /* 0x0000541008087816 */ /* 0x000fe2000000000e */
[----:B------:R-:W-:Y:S01]  /*91c0*/  MUFU.EX2 R198, R198 ;  /* 0x000000c600c67308 */ /* 0x000fe20000000800 */
[----:B------:R-:W-:Y:S01]  /*91d0*/  @P0 IADD3 R184, PT, PT, R16, -0x40, RZ ;  /* 0xffffffc010b80810 */ /* 0x000fe20007ffe0ff */
[----:B------:R-:W-:Y:S01]  /*91e0*/  FMUL.FTZ R16, R36, R202 ;  /* 0x000000ca24107220 */ /* 0x000fe20000410000 */
[----:B------:R-:W-:Y:S01]  /*91f0*/  LEA R173, R11, R11, 0x10 ;  /* 0x0000000b0bad7211 */ /* 0x000fe200078e80ff */
[----:B------:R-:W-:Y:S01]  /*9200*/  MUFU.EX2 R196, R196 ;  /* 0x000000c400c47308 */ /* 0x000fe20000000800 */
[----:B------:R-:W-:Y:S01]  /*9210*/  IADD3 R203, PT, PT, R165, R184, RZ ;  /* 0x000000b8a5cb7210 */ /* 0x000fe20007ffe0ff */
[----:B------:R-:W2:Y:S01]  /*9220*/  LDSM.16.MT88.4 R28, [R184] ;  /* 0x00000000b81c783b */ /* 0x000ea20000004200 */
[----:B------:R-:W-:Y:S01]  /*9230*/  PRMT R11, R9, 0x7632, R11 ;  /* 0x00007632090b7816 */ /* 0x000fe2000000000b */
[----:B------:R-:W4:Y:S01]  /*9240*/  MUFU.EX2 R195, R195 ;  /* 0x000000c300c37308 */ /* 0x000f220000000800 */
[-C--:B-1----:R-:W-:Y:S01]  /*9250*/  FMUL.FTZ R26, R46, R199.reuse ;  /* 0x000000c72e1a7220 */ /* 0x082fe20000410000 */
[-C--:B------:R-:W-:Y:S01]  /*9260*/  FMUL.FTZ R27, R47, R199.reuse ;  /* 0x000000c72f1b7220 */ /* 0x080fe20000410000 */
[-C--:B------:R-:W-:Y:S01]  /*9270*/  FMUL.FTZ R18, R38, R199.reuse ;  /* 0x000000c726127220 */ /* 0x080fe20000410000 */
[----:B------:R-:W1:Y:S01]  /*9280*/  LDSM.16.MT88.4 R44, [R0+0x1a000] ;  /* 0x01a00000002c783b */ /* 0x000e620000004200 */
[----:B------:R-:W5:Y:S01]  /*9290*/  MUFU.EX2 R197, R197 ;  /* 0x000000c500c57308 */ /* 0x000f620000000800 */
[-C--:B------:R-:W-:Y:S01]  /*92a0*/  FMUL.FTZ R19, R39, R199.reuse ;  /* 0x000000c727137220 */ /* 0x080fe20000410000 */
[----:B------:R-:W-:Y:S01]  /*92b0*/  LOP3.LUT R7, R8, 0xff00ff, RZ, 0xc0, !PT ;  /* 0x00ff00ff08077812 */ /* 0x000fe200078ec0ff */
[----:B------:R-:W1:Y:S01]  /*92c0*/  LDSM.16.MT88.4 R36, [R203] ;  /* 0x00000000cb24783b */ /* 0x000e620000004200 */
[----:B------:R-:W-:Y:S01]  /*92d0*/  SHF.R.U32.HI R9, RZ, 0x18, R9 ;  /* 0x00000018ff097819 */ /* 0x000fe20000011609 */
[-C--:B------:R-:W-:Y:S01]  /*92e0*/  FMUL.FTZ R32, R52, R202.reuse ;  /* 0x000000ca34207220 */ /* 0x080fe20000410000 */
[----:B------:R-:W-:Y:S01]  /*92f0*/  LOP3.LUT R8, R11, 0xff, RZ, 0xc0, !PT ;  /* 0x000000ff0b087812 */ /* 0x000fe200078ec0ff */
[-C--:B------:R-:W-:Y:S01]  /*9300*/  FMUL.FTZ R33, R53, R202.reuse ;  /* 0x000000ca35217220 */ /* 0x080fe20000410000 */
[--C-:B------:R-:W-:Y:S01]  /*9310*/  HSET2.LE.AND R6, R5, R173.reuse, PT ;  /* 0x000000ad05067233 */ /* 0x100fe20003803000 */
[-C--:B------:R-:W-:Y:S01]  /*9320*/  FMUL.FTZ R34, R54, R199.reuse ;  /* 0x000000c736227220 */ /* 0x080fe20000410000 */
[-C--:B------:R-:W-:Y:S01]  /*9330*/  FMUL.FTZ R35, R55, R199.reuse ;  /* 0x000000c737237220 */ /* 0x080fe20000410000 */
[----:B------:R-:W-:Y:S01]  /*9340*/  PRMT R5, R8, 0x5410, R9 ;  /* 0x0000541008057816 */ /* 0x000fe20000000009 */
[----:B------:R-:W1:Y:S01]  /*9350*/  LDSM.16.MT88.4 R52, [R174+0x1a000] ;  /* 0x01a00000ae34783b */ /* 0x000e620000004200 */
[--C-:B------:R-:W-:Y:S01]  /*9360*/  HSET2.LE.AND R7, R7, R173.reuse, PT ;  /* 0x000000ad07077233 */ /* 0x100fe20003803000 */
[-C--:B------:R-:W-:Y:S01]  /*9370*/  FMUL.FTZ R40, R40, R202.reuse ;  /* 0x000000ca28287220 */ /* 0x080fe20000410000 */
[--C-:B------:R-:W-:Y:S01]  /*9380*/  HSET2.LE.AND R4, R4, R173.reuse, PT ;  /* 0x000000ad04047233 */ /* 0x100fe20003803000 */
[----:B------:R-:W-:Y:S01]  /*9390*/  FMUL.FTZ R41, R41, R202 ;  /* 0x000000ca29297220 */ /* 0x000fe20000410000 */
[----:B------:R-:W-:Y:S01]  /*93a0*/  HSET2.LE.AND R5, R5, R173, PT ;  /* 0x000000ad05057233 */ /* 0x000fe20003803000 */
[----:B------:R-:W-:Y:S01]  /*93b0*/  FMUL.FTZ R42, R42, R199 ;  /* 0x000000c72a2a7220 */ /* 0x000fe20000410000 */
[----:B------:R-:W-:Y:S01]  /*93c0*/  F2FP.F16.F32.PACK_AB R11, R3, R191 ;  /* 0x000000bf030b723e */ /* 0x000fe200000000ff */
[-C--:B------:R-:W-:Y:S01]  /*93d0*/  FMUL.FTZ R43, R43, R199.reuse ;  /* 0x000000c72b2b7220 */ /* 0x080fe20000410000 */
[----:B----4-:R-:W-:Y:S01]  /*93e0*/  F2FP.F16.F32.PACK_AB R10, R195, R196 ;  /* 0x000000c4c30a723e */ /* 0x010fe200000000ff */
[----:B------:R-:W-:Y:S01]  /*93f0*/  FMUL.FTZ R64, R64, R202 ;  /* 0x000000ca40407220 */ /* 0x000fe20000410000 */
[----:B------:R-:W-:Y:S01]  /*9400*/  F2FP.F16.F32.PACK_AB R9, R189, R190 ;  /* 0x000000bebd09723e */ /* 0x000fe200000000ff */
[----:B------:R-:W-:Y:S01]  /*9410*/  FMUL.FTZ R65, R65, R202 ;  /* 0x000000ca41417220 */ /* 0x000fe20000410000 */
[----:B-----5:R-:W-:Y:S01]  /*9420*/  F2FP.F16.F32.PACK_AB R8, R197, R198 ;  /* 0x000000c6c508723e */ /* 0x020fe200000000ff */
[-C--:B------:R-:W-:Y:S01]  /*9430*/  FMUL.FTZ R66, R66, R199.reuse ;  /* 0x000000c742427220 */ /* 0x080fe20000410000 */
        /* <DEDUP_REMOVED lines=79> */
[----:B------:R-:W-:Y:S01]  /*9930*/  LOP3.LUT R224, R246, UR24, R225, 0x96, !PT ;  /* 0x00000018f6e07c12 */ /* 0x000fe2000f8e96e1 */
[-C--:B------:R-:W-:Y:S01]  /*9940*/  FMUL.FTZ R136, R136, R202.reuse ;  /* 0x000000ca88887220 */ /* 0x080fe20000410000 */
[-C--:B------:R-:W-:Y:S01]  /*9950*/  FMUL.FTZ R137, R137, R202.reuse ;  /* 0x000000ca89897220 */ /* 0x080fe20000410000 */
[-C--:B------:R-:W-:Y:S01]  /*9960*/  FMUL.FTZ R138, R138, R199.reuse ;  /* 0x000000c78a8a7220 */ /* 0x080fe20000410000 */
[-C--:B------:R-:W-:Y:S01]  /*9970*/  FMUL.FTZ R139, R139, R199.reuse ;  /* 0x000000c78b8b7220 */ /* 0x080fe20000410000 */
[----:B------:R-:W-:Y:S01]  /*9980*/  IMAD.WIDE.U32 R224, R224, -0x2daee0ad, RZ ;  /* 0xd2511f53e0e07825 */ /* 0x000fe200078e00ff */
[C---:B------:R-:W-:Y:S03]  /*9990*/  HMMA.16816.F32 R52, R4.reuse, R54, R72 ;  /* 0x000000360434723c */ /* 0x040fe60000001848 */
[-C--:B------:R-:W-:Y:S01]  /*99a0*/  FMUL.FTZ R72, R92, R202.reuse ;  /* 0x000000ca5c487220 */ /* 0x080fe20000410000 */
[-C--:B------:R-:W-:Y:S01]  /*99b0*/  FMUL.FTZ R73, R93, R202.reuse ;  /* 0x000000ca5d497220 */ /* 0x080fe20000410000 */
[-C--:B------:R-:W-:Y:S01]  /*99c0*/  FMUL.FTZ R74, R94, R199.reuse ;  /* 0x000000c75e4a7220 */ /* 0x080fe20000410000 */
[-C--:B------:R-:W-:Y:S01]  /*99d0*/  FMUL.FTZ R75, R95, R199.reuse ;  /* 0x000000c75f4b7220 */ /* 0x080fe20000410000 */
[----:B------:R-:W-:Y:S01]  /*99e0*/  LOP3.LUT R222, R222, UR4, R225, 0x96, !PT ;  /* 0x00000004dede7c12 */ /* 0x000fe2000f8e96e1 */
[----:B------:R-:W4:Y:S01]  /*99f0*/  LDSM.16.MT88.4 R92, [R184+0x4000] ;  /* 0x00400000b85c783b */ /* 0x000f220000004200 */
[----:B------:R-:W-:Y:S01]  /*9a00*/  FFMA.FTZ R221, R182, UR17, -R207 ;  /* 0x00000011b6dd7c23 */ /* 0x000fe200080108cf */
[C---:B---3--:R-:W-:Y:S01]  /*9a10*/  HMMA.16816.F32 R56, R4.reuse, R60, R56 ;  /* 0x0000003c0438723c */ /* 0x048fe20000001838 */
[--C-:B------:R-:W-:Y:S01]  /*9a20*/  FFMA.FTZ R225, R179, UR17, -R205.reuse ;  /* 0x00000011b3e17c23 */ /* 0x100fe200080108cd */
[----:B------:R-:W-:Y:S01]  /*9a30*/  FFMA.FTZ R218, R183, UR17, -R205 ;  /* 0x00000011b7da7c23 */ /* 0x000fe200080108cd */
[----:B------:R-:W-:Y:S01]  /*9a40*/  FFMA.FTZ R181, R181, UR17, -R207 ;  /* 0x00000011b5b57c23 */ /* 0x000fe200080108cf */
[----:B------:R-:W-:Y:S01]  /*9a50*/  FFMA.FTZ R180, R180, UR17, -R205 ;  /* 0x00000011b4b47c23 */ /* 0x000fe200080108cd */
        /* <DEDUP_REMOVED lines=15> */
[----:B------:R-:W-:Y:S01]  /*9b50*/  MUFU.EX2 R223, R223 ;  /* 0x000000df00df7308 */ /* 0x000fe20000000800 */
[-C--:B------:R-:W-:Y:S01]  /*9b60*/  FMUL.FTZ R148, R148, R202.reuse ;  /* 0x000000ca94947220 */ /* 0x080fe20000410000 */
[-C--:B------:R-:W-:Y:S01]  /*9b70*/  FMUL.FTZ R149, R149, R202.reuse ;  /* 0x000000ca95957220 */ /* 0x080fe20000410000 */
[-C--:B------:R-:W-:Y:S01]  /*9b80*/  FMUL.FTZ R150, R150, R199.reuse ;  /* 0x000000c796967220 */ /* 0x080fe20000410000 */
[C---:B------:R-:W-:Y:S01]  /*9b90*/  HMMA.16816.F32 R80, R4.reuse, R84, R80 ;  /* 0x000000540450723c */ /* 0x040fe20000001850 */
[----:B------:R-:W-:Y:S01]  /*9ba0*/  MUFU.EX2 R219, R219 ;  /* 0x000000db00db7308 */ /* 0x000fe20000000800 */
[-C--:B------:R-:W-:Y:S01]  /*9bb0*/  FMUL.FTZ R151, R151, R199.reuse ;  /* 0x000000c797977220 */ /* 0x080fe20000410000 */
[----:B------:R-:W-:Y:S01]  /*9bc0*/  LDSM.16.MT88.4 R160, [R184+0x2800] ;  /* 0x00280000b8a0783b */ /* 0x000fe20000004200 */
        /* <DEDUP_REMOVED lines=21> */
[----:B------:R-:W-:Y:S01]  /*9d20*/  MUFU.EX2 R218, R218 ;  /* 0x000000da00da7308 */ /* 0x000fe20000000800 */
[--C-:B------:R-:W-:Y:S01]  /*9d30*/  FFMA.FTZ R250, R169, UR17, -R205.reuse ;  /* 0x00000011a9fa7c23 */ /* 0x100fe200080108cd */
        /* <DEDUP_REMOVED lines=10> */
[----:B------:R-:W2:Y:S01]  /*9de0*/  MUFU.EX2 R247, R247 ;  /* 0x000000f700f77308 */ /* 0x000ea20000000800 */
[----:B------:R-:W5:Y:S01]  /*9df0*/  LDSM.16.MT88.4 R116, [R174+0x1e000] ;  /* 0x01e00000ae74783b */ /* 0x000f620000004200 */
[--C-:B------:R-:W-:Y:S01]  /*9e00*/  FFMA.FTZ R204, R204, UR17, -R207.reuse ;  /* 0x00000011cccc7c23 */ /* 0x100fe200080108cf */
[C---:B----4-:R-:W-:Y:S01]  /*9e10*/  HMMA.16816.F32 R88, R4.reuse, R92, R88 ;  /* 0x0000005c0458723c */ /* 0x050fe20000001858 */
[----:B------:R-:W-:Y:S01]  /*9e20*/  MUFU.EX2 R249, R249 ;  /* 0x000000f900f97308 */ /* 0x000fe20000000800 */
[----:B------:R-:W-:Y:S01]  /*9e30*/  FFMA.FTZ R172, R172, UR17, -R207 ;  /* 0x00000011acac7c23 */ /* 0x000fe200080108cf */
[--C-:B------:R-:W-:Y:S01]  /*9e40*/  FFMA.FTZ R187, R187, UR17, -R205.reuse ;  /* 0x00000011bbbb7c23 */ /* 0x100fe200080108cd */
[----:B------:R-:W-:Y:S01]  /*9e50*/  FFMA.FTZ R185, R185, UR17, -R205 ;  /* 0x00000011b9b97c23 */ /* 0x000fe200080108cd */
[----:B------:R-:W4:Y:S01]  /*9e60*/  MUFU.EX2 R246, R246 ;  /* 0x000000f600f67308 */ /* 0x000f220000000800 */
[-C--:B------:R-:W-:Y:S01]  /*9e70*/  FFMA.FTZ R198, R242, R199.reuse, R198 ;  /* 0x000000c7f2c67223 */ /* 0x080fe200000100c6 */
[-C--:B------:R-:W-:Y:S01]  /*9e80*/  FFMA.FTZ R190, R243, R202.reuse, R190 ;  /* 0x000000caf3be7223 */ /* 0x080fe200000100be */
[C---:B------:R-:W-:Y:S01]  /*9e90*/  HMMA.16816.F32 R92, R4.reuse, R94, R112 ;  /* 0x0000005e045c723c */ /* 0x040fe20000001870 */
[-C--:B------:R-:W-:Y:S01]  /*9ea0*/  FMUL.FTZ R112, R132, R202.reuse ;  /* 0x000000ca84707220 */ /* 0x080fe20000410000 */
[----:B------:R-:W-:Y:S01]  /*9eb0*/  FMUL.FTZ R113, R133, R202 ;  /* 0x000000ca85717220 */ /* 0x000fe20000410000 */
[-C--:B------:R-:W-:Y:S01]  /*9ec0*/  FMUL.FTZ R114, R134, R199.reuse ;  /* 0x000000c786727220 */ /* 0x080fe20000410000 */
[----:B------:R-:W-:Y:S01]  /*9ed0*/  FMUL.FTZ R115, R135, R199 ;  /* 0x000000c787737220 */ /* 0x000fe20000410000 */
[----:B------:R-:W-:Y:S01]  /*9ee0*/  MUFU.EX2 R251, R251 ;  /* 0x000000fb00fb7308 */ /* 0x000fe20000000800 */
[----:B------:R-:W5:Y:S01]  /*9ef0*/  LDSM.16.MT88.4 R132, [R203+0x6000] ;  /* 0x00600000cb84783b */ /* 0x000f620000004200 */
[----:B--2---:R-:W-:Y:S01]  /*9f00*/  F2FP.F16.F32.PACK_AB R168, R247, R226 ;  /* 0x000000e2f7a8723e */ /* 0x004fe200000000ff */
[----:B---3--:R-:W-:Y:S01]  /*9f10*/  HMMA.16816.F32 R96, R4, R100, R96 ;  /* 0x000000640460723c */ /* 0x008fe20000001860 */
[----:B------:R-:W-:Y:S01]  /*9f20*/  MUFU.EX2 R250, R250 ;  /* 0x000000fa00fa7308 */ /* 0x000fe20000000800 */
[----:B------:R-:W-:Y:S01]  /*9f30*/  FADD.FTZ R198, R197, R198 ;  /* 0x000000c6c5c67221 */ /* 0x000fe20000010000 */
[----:B----4-:R-:W-:Y:S01]  /*9f40*/  F2FP.F16.F32.PACK_AB R170, R246, R249 ;  /* 0x000000f9f6aa723e */ /* 0x010fe200000000ff */
[----:B------:R-:W-:Y:S01]  /*9f50*/  FADD.FTZ R190, R189, R190 ;  /* 0x000000bebdbe7221 */ /* 0x000fe20000010000 */
[----:B------:R-:W2:Y:S01]  /*9f60*/  MUFU.EX2 R248, R248 ;  /* 0x000000f800f87308 */ /* 0x000ea20000000800 */
[----:B------:R-:W-:-:S02]  /*9f70*/  FADD.FTZ R196, R196, R198 ;  /* 0x000000c6c4c47221 */ /* 0x000fc40000010000 */
[C---:B------:R-:W-:Y:S01]  /*9f80*/  HMMA.16816.F32 R100, R4.reuse, R102, R120 ;  /* 0x000000660464723c */ /* 0x040fe20000001878 */
[-C--:B------:R-:W-:Y:S01]  /*9f90*/  FMUL.FTZ R120, R140, R202.reuse ;  /* 0x000000ca8c787220 */ /* 0x080fe20000410000 */
[----:B------:R-:W-:Y:S01]  /*9fa0*/  FMUL.FTZ R121, R141, R202 ;  /* 0x000000ca8d797220 */ /* 0x000fe20000410000 */
[-C--:B------:R-:W-:Y:S01]  /*9fb0*/  FMUL.FTZ R122, R142, R199.reuse ;  /* 0x000000c78e7a7220 */ /* 0x080fe20000410000 */
[----:B------:R-:W-:Y:S01]  /*9fc0*/  FMUL.FTZ R123, R143, R199 ;  /* 0x000000c78f7b7220 */ /* 0x000fe20000410000 */
[----:B------:R-:W-:Y:S01]  /*9fd0*/  LOP3.LUT R140, R222, 0xffff, RZ, 0xc0, !PT ;  /* 0x0000ffffde8c7812 */ /* 0x000fe200078ec0ff */
[----:B------:R-:W3:Y:S01]  /*9fe0*/  MUFU.EX2 R252, R252 ;  /* 0x000000fc00fc7308 */ /* 0x000ee20000000800 */
[----:B------:R-:W-:Y:S01]  /*9ff0*/  FADD.FTZ R191, R191, R190 ;  /* 0x000000bebfbf7221 */ /* 0x000fe20000010000 */
[C---:B-1----:R-:W-:Y:S01]  /*a000*/  HMMA.16816.F32 R104, R4.reuse, R108, R104 ;  /* 0x0000006c0468723c */ /* 0x042fe20000001868 */
[----:B------:R-:W-:Y:S01]  /*a010*/  SHF.R.U32.HI R140, RZ, 0x8, R140 ;  /* 0x00000008ff8c7819 */ /* 0x000fe2000001168c */
[----:B------:R-:W-:Y:S01]  /*a020*/  MUFU.EX2 R216, R216 ;  /* 0x000000d800d87308 */ /* 0x000fe20000000800 */
[----:B--2---:R-:W-:Y:S01]  /*a030*/  F2FP.F16.F32.PACK_AB R171, R248, R250 ;  /* 0x000000faf8ab723e */ /* 0x004fe200000000ff */
[----:B------:R-:W-:Y:S01]  /*a040*/  FADD.FTZ R196, R195, R196 ;  /* 0x000000c4c3c47221 */ /* 0x000fe20000010000 */
[----:B------:R-:W-:Y:S01]  /*a050*/  FADD.FTZ R191, R3, R191 ;  /* 0x000000bf03bf7221 */ /* 0x000fe20000010000 */
[----:B------:R-:W-:Y:S02]  /*a060*/  MUFU.EX2 R204, R204 ;  /* 0x000000cc00cc7308 */ /* 0x000fe40000000800 */
[----:B------:R-:W-:Y:S01]  /*a070*/  HMMA.16816.F32 R120, R4, R124, R120 ;  /* 0x0000007c0478723c */ /* 0x000fe20000001878 */
[----:B---3--:R-:W-:-:S07]  /*a080*/  F2FP.F16.F32.PACK_AB R169, R252, R251 ;  /* 0x000000fbfca9723e */ /* 0x008fce00000000ff */
[C---:B------:R-:W-:Y:S01]  /*a090*/  HMMA.16816.F32 R124, R4.reuse, R126, R144 ;  /* 0x0000007e047c723c */ /* 0x040fe20000001890 */
[----:B------:R-:W1:Y:S07]  /*a0a0*/  LDSM.16.MT88.4 R144, [R0+0x18800] ;  /* 0x018800000090783b */ /* 0x000e6e0000004200 */
[----:B------:R-:W-:Y:S01]  /*a0b0*/  HMMA.16816.F32 R108, R4, R110, R128 ;  /* 0x0000006e046c723c */ /* 0x000fe20000001880 */
[-C--:B------:R-:W-:Y:S01]  /*a0c0*/  FMUL.FTZ R128, R152, R202.reuse ;  /* 0x000000ca98807220 */ /* 0x080fe20000410000 */
[----:B------:R-:W-:Y:S01]  /*a0d0*/  FMUL.FTZ R129, R153, R202 ;  /* 0x000000ca99817220 */ /* 0x000fe20000410000 */
[-C--:B------:R-:W-:Y:S01]  /*a0e0*/  FMUL.FTZ R130, R154, R199.reuse ;  /* 0x000000c79a827220 */ /* 0x080fe20000410000 */
[----:B------:R-:W-:-:S02]  /*a0f0*/  FMUL.FTZ R131, R155, R199 ;  /* 0x000000c79b837220 */ /* 0x000fc40000410000 */
[----:B------:R-:W2:Y:S02]  /*a100*/  LDSM.16.MT88.4 R152, [R184+0x800] ;  /* 0x00080000b898783b */ /* 0x000ea40000004200 */
[C---:B-----5:R-:W-:Y:S08]  /*a110*/  HMMA.16816.F32 R112, R4.reuse, R116, R112 ;  /* 0x000000740470723c */ /* 0x060ff00000001870 */
[----:B------:R-:W-:Y:S01]  /*a120*/  HMMA.16816.F32 R116, R4, R118, R136 ;  /* 0x000000760474723c */ /* 0x000fe20000001888 */
[----:B------:R-:W-:-:S02]  /*a130*/  MOV R138, R224 ;  /* 0x000000e0008a7202 */ /* 0x000fc40000000f00 */
[C---:B------:R-:W-:Y:S02]  /*a140*/  PRMT R139, R224.reuse, 0x7773, RZ ;  /* 0x00007773e08b7816 */ /* 0x040fe400000000ff */
[C---:B------:R-:W-:Y:S02]  /*a150*/  PRMT R136, R224.reuse, 0x7772, RZ ;  /* 0x00007772e0887816 */ /* 0x040fe400000000ff */
[----:B------:R-:W-:Y:S01]  /*a160*/  PRMT R137, R224, 0x7771, RZ ;  /* 0x00007771e0897816 */ /* 0x000fe200000000ff */
[----:B------:R-:W-:Y:S01]  /*a170*/  FFMA.FTZ R224, R178, UR17, -R205 ;  /* 0x00000011b2e07c23 */ /* 0x000fe200080108cd */
[C---:B------:R-:W-:Y:S01]  /*a180*/  HMMA.16816.F32 R128, R4.reuse, R132, R128 ;  /* 0x000000840480723c */ /* 0x040fe20000001880 */
[----:B------:R-:W-:Y:S01]  /*a190*/  PRMT R136, R136, 0x5410, R139 ;  /* 0x0000541088887816 */ /* 0x000fe2000000008b */
[----:B------:R-:W-:Y:S01]  /*a1a0*/  LDSM.16.MT88.4 R176, [R174+0x19000] ;  /* 0x01900000aeb0783b */ /* 0x000fe20000004200 */
[----:B------:R-:W-:Y:S02]  /*a1b0*/  LOP3.LUT R132, R138, 0xff, RZ, 0xc0, !PT ;  /* 0x000000ff8a847812 */ /* 0x000fe400078ec0ff */
[C---:B------:R-:W-:Y:S01]  /*a1c0*/  LOP3.LUT R133, R222.reuse, 0xff, RZ, 0xc0, !PT ;  /* 0x000000ffde857812 */ /* 0x040fe200078ec0ff */
[----:B------:R-:W-:Y:S01]  /*a1d0*/  MUFU.EX2 R224, R224 ;  /* 0x000000e000e07308 */ /* 0x000fe20000000800 */
[----:B------:R-:W-:Y:S01]  /*a1e0*/  PRMT R138, R222, 0x7632, R138 ;  /* 0x00007632de8a7816 */ /* 0x000fe2000000008a */
[----:B------:R-:W-:Y:S01]  /*a1f0*/  HMMA.16816.F32 R8, R4, R12, R8 ;  /* 0x0000000c0408723c */ /* 0x000fe20000001808 */
[----:B------:R-:W-:-:S02]  /*a200*/  SHF.R.U32.HI R139, RZ, 0x18, R222 ;  /* 0x00000018ff8b7819 */ /* 0x000fc400000116de */
[----:B------:R-:W3:Y:S01]  /*a210*/  MUFU.EX2 R222, R180 ;  /* 0x000000b400de7308 */ /* 0x000ee20000000800 */
[----:B------:R-:W-:Y:S02]  /*a220*/  LOP3.LUT R138, R138, 0xff, RZ, 0xc0, !PT ;  /* 0x000000ff8a8a7812 */ /* 0x000fe400078ec0ff */
[----:B------:R-:W-:Y:S02]  /*a230*/  PRMT R132, R132, 0x5410, R137 ;  /* 0x0000541084847816 */ /* 0x000fe40000000089 */
[----:B------:R-:W-:Y:S01]  /*a240*/  HMMA.16816.F32 R12, R4, R14, R156 ;  /* 0x0000000e040c723c */ /* 0x000fe2000000189c */
[----:B------:R-:W-:Y:S01]  /*a250*/  PRMT R133, R133, 0x5410, R140 ;  /* 0x0000541085857816 */ /* 0x000fe2000000008c */
[----:B------:R-:W-:Y:S01]  /*a260*/  LDSM.16.MT88.4 R156, [R174+0x18800] ;  /* 0x01880000ae9c783b */ /* 0x000fe20000004200 */
[----:B------:R-:W-:Y:S02]  /*a270*/  LOP3.LUT R136, R136, 0xff00ff, RZ, 0xc0, !PT ;  /* 0x00ff00ff88887812 */ /* 0x000fe400078ec0ff */
[----:B------:R-:W-:-:S02]  /*a280*/  PRMT R140, R138, 0x5410, R139 ;  /* 0x000054108a8c7816 */ /* 0x000fc4000000008b */
[--C-:B------:R-:W-:Y:S01]  /*a290*/  HSET2.LE.AND R132, R132, R173.reuse, PT ;  /* 0x000000ad84847233 */ /* 0x100fe20003803000 */
[----:B------:R-:W-:Y:S01]  /*a2a0*/  HMMA.16816.F32 R4, R4, R134, R148 ;  /* 0x000000860404723c */ /* 0x000fe20000001894 */
[--C-:B------:R-:W-:Y:S02]  /*a2b0*/  HSET2.LE.AND R148, R133, R173.reuse, PT ;  /* 0x000000ad85947233 */ /* 0x100fe40003803000 */
[--C-:B------:R-:W-:Y:S02]  /*a2c0*/  HSET2.LE.AND R135, R136, R173.reuse, PT ;  /* 0x000000ad88877233 */ /* 0x100fe40003803000 */
[----:B------:R-:W-:Y:S01]  /*a2d0*/  HSET2.LE.AND R133, R140, R173, PT ;  /* 0x000000ad8c857233 */ /* 0x000fe20003803000 */
[----:B------:R-:W4:Y:S01]  /*a2e0*/  LDSM.16.MT88.4 R136, [R203+0x800] ;  /* 0x00080000cb88783b */ /* 0x000f220000004200 */
[----:B------:R-:W-:Y:S02]  /*a2f0*/  F2FP.F16.F32.PACK_AB R134, R219, R223 ;  /* 0x000000dfdb86723e */ /* 0x000fe400000000ff */
[----:B---3--:R-:W-:Y:S01]  /*a300*/  F2FP.F16.F32.PACK_AB R151, R218, R222 ;  /* 0x000000deda97723e */ /* 0x008fe200000000ff */
[----:B------:R-:W3:Y:S01]  /*a310*/  LDSM.16.MT88.4 R140, [R0+0x1a800] ;  /* 0x01a80000008c783b */ /* 0x000ee20000004200 */
[----:B------:R-:W-:Y:S01]  /*a320*/  F2FP.F16.F32.PACK_AB R150, R217, R221 ;  /* 0x000000ddd996723e */ /* 0x000fe200000000ff */
[----:B------:R-:W-:Y:S01]  /*a330*/  FADD.FTZ R221, R221, R191 ;  /* 0x000000bfdddd7221 */ /* 0x000fe20000010000 */
[----:B------:R-:W-:Y:S01]  /*a340*/  F2FP.F16.F32.PACK_AB R149, R224, R225 ;  /* 0x000000e1e095723e */ /* 0x000fe200000000ff */
[----:B------:R-:W-:Y:S01]  /*a350*/  FADD.FTZ R225, R225, R196 ;  /* 0x000000c4e1e17221 */ /* 0x000fe20000010000 */
[----:B------:R-:W-:Y:S01]  /*a360*/  LOP3.LUT R134, R134, R132, RZ, 0xc0, !PT ;  /* 0x0000008486867212 */ /* 0x000fe200078ec0ff */
[----:B------:R-:W-:Y:S01]  /*a370*/  FADD.FTZ R221, R217, R221 ;  /* 0x000000ddd9dd7221 */ /* 0x000fe20000010000 */
[----:B------:R-:W-:Y:S01]  /*a380*/  LOP3.LUT R135, R151, R135, RZ, 0xc0, !PT ;  /* 0x0000008797877212 */ /* 0x000fe200078ec0ff */
[----:B------:R-:W-:Y:S01]  /*a390*/  FADD.FTZ R225, R224, R225 ;  /* 0x000000e1e0e17221 */ /* 0x000fe20000010000 */
[----:B------:R-:W-:Y:S01]  /*a3a0*/  LOP3.LUT R132, R150, R148, RZ, 0xc0, !PT ;  /* 0x0000009496847212 */ /* 0x000fe200078ec0ff */
[----:B------:R-:W-:Y:S01]  /*a3b0*/  FADD.FTZ R223, R223, R221 ;  /* 0x000000dddfdf7221 */ /* 0x000fe20000010000 */
[----:B------:R-:W-:Y:S01]  /*a3c0*/  LOP3.LUT R133, R149, R133, RZ, 0xc0, !PT ;  /* 0x0000008595857212 */ /* 0x000fe200078ec0ff */
[----:B------:R-:W-:Y:S01]  /*a3d0*/  FADD.FTZ R222, R222, R225 ;  /* 0x000000e1dede7221 */ /* 0x000fe20000010000 */
[----:B------:R-:W-:Y:S01]  /*a3e0*/  LDSM.16.MT88.4 R148, [R174+0x1c800] ;  /* 0x01c80000ae94783b */ /* 0x000fe20000004200 */
[----:B------:R-:W-:-:S02]  /*a3f0*/  FADD.FTZ R223, R219, R223 ;  /* 0x000000dfdbdf7221 */ /* 0x000fc40000010000 */
[----:B------:R-:W-:Y:S02]  /*a400*/  FADD.FTZ R222, R218, R222 ;  /* 0x000000dedade7221 */ /* 0x000fe40000010000 */
[----:B-1----:R-:W-:Y:S01]  /*a410*/  HMMA.16816.F32 R8, R132, R144, R8 ;  /* 0x000000908408723c */ /* 0x002fe20000001808 */
[----:B------:R-:W-:Y:S01]  /*a420*/  FADD.FTZ R226, R226, R223 ;  /* 0x000000dfe2e27221 */ /* 0x000fe20000010000 */
[----:B------:R-:W-:-:S03]  /*a430*/  FADD.FTZ R251, R251, R222 ;  /* 0x000000defbfb7221 */ /* 0x000fc60000010000 */
[----:B------:R-:W-:Y:S01]  /*a440*/  FADD.FTZ R226, R247, R226 ;  /* 0x000000e2f7e27221 */ /* 0x000fe20000010000 */
[----:B------:R-:W-:Y:S02]  /*a450*/  FADD.FTZ R251, R252, R251 ;  /* 0x000000fbfcfb7221 */ /* 0x000fe40000010000 */
[----:B------:R-:W-:Y:S01]  /*a460*/  HMMA.16816.F32 R12, R132, R146, R12 ;  /* 0x00000092840c723c */ /* 0x000fe2000000180c */
[----:B------:R-:W1:Y:S01]  /*a470*/  LDSM.16.MT88.4 R144, [R174+0x1a800] ;  /* 0x01a80000ae90783b */ /* 0x000e620000004200 */
[----:B------:R-:W-:Y:S01]  /*a480*/  FADD.FTZ R250, R250, R251 ;  /* 0x000000fbfafa7221 */ /* 0x000fe20000010000 */
[----:B------:R-:W-:-:S03]  /*a490*/  FADD.FTZ R249, R249, R226 ;  /* 0x000000e2f9f97221 */ /* 0x000fc60000010000 */
[----:B------:R-:W-:Y:S01]  /*a4a0*/  FADD.FTZ R3, R248, R250 ;  /* 0x000000faf8037221 */ /* 0x000fe20000010000 */
[----:B------:R-:W-:Y:S01]  /*a4b0*/  FADD.FTZ R249, R246, R249 ;  /* 0x000000f9f6f97221 */ /* 0x000fe20000010000 */
[C---:B--2---:R-:W-:Y:S08]  /*a4c0*/  HMMA.16816.F32 R24, R132.reuse, R152, R24 ;  /* 0x000000988418723c */ /* 0x044ff00000001818 */
[C---:B----4-:R-:W-:Y:S08]  /*a4d0*/  HMMA.16816.F32 R32, R132.reuse, R136, R32 ;  /* 0x000000888420723c */ /* 0x050ff00000001820 */
[C---:B------:R-:W-:Y:S01]  /*a4e0*/  HMMA.16816.F32 R36, R132.reuse, R138, R36 ;  /* 0x0000008a8424723c */ /* 0x040fe20000001824 */
[----:B------:R-:W2:Y:S07]  /*a4f0*/  LDSM.16.MT88.4 R136, [R184+0x4800] ;  /* 0x00480000b888783b */ /* 0x000eae0000004200 */
[C---:B---3--:R-:W-:Y:S08]  /*a500*/  HMMA.16816.F32 R40, R132.reuse, R140, R40 ;  /* 0x0000008c8428723c */ /* 0x048ff00000001828 */
[C---:B------:R-:W-:Y:S01]  /*a510*/  HMMA.16816.F32 R44, R132.reuse, R142, R44 ;  /* 0x0000008e842c723c */ /* 0x040fe2000000182c */
[----:B------:R-:W-:Y:S07]  /*a520*/  LDSM.16.MT88.4 R140, [R0+0x1e800] ;  /* 0x01e80000008c783b */ /* 0x000fee0000004200 */
[C---:B-1----:R-:W-:Y:S08]  /*a530*/  HMMA.16816.F32 R48, R132.reuse, R144, R48 ;  /* 0x000000908430723c */ /* 0x042ff00000001830 */
[C---:B------:R-:W-:Y:S01]  /*a540*/  HMMA.16816.F32 R52, R132.reuse, R146, R52 ;  /* 0x000000928434723c */ /* 0x040fe20000001834 */
[----:B------:R-:W1:Y:S07]  /*a550*/  LDSM.16.MT88.4 R144, [R203+0x4800] ;  /* 0x00480000cb90783b */ /* 0x000e6e0000004200 */
[C---:B------:R-:W-:Y:S01]  /*a560*/  HMMA.16816.F32 R28, R132.reuse, R154, R28 ;  /* 0x0000009a841c723c */ /* 0x040fe2000000181c */
[----:B------:R-:W3:Y:S07]  /*a570*/  LDSM.16.MT88.4 R152, [R0+0x1c800] ;  /* 0x01c800000098783b */ /* 0x000eee0000004200 */
[----:B------:R-:W-:Y:S01]  /*a580*/  HMMA.16816.F32 R80, R132, R148, R80 ;  /* 0x000000948450723c */ /* 0x000fe20000001850 */
[----:B------:R-:W-:-:S04]  /*a590*/  MOV R148, UR16 ;  /* 0x0000001000947c02 */ /* 0x000fc80008000f00 */
[----:B------:R-:W-:-:S03]  /*a5a0*/  LOP3.LUT R148, R148, UR31, R241, 0x96, !PT ;  /* 0x0000001f94947c12 */ /* 0x000fc6000f8e96f1 */
[----:B--2---:R-:W-:Y:S02]  /*a5b0*/  HMMA.16816.F32 R88, R132, R136, R88 ;  /* 0x000000888458723c */ /* 0x004fe40000001858 */
[----:B------:R-:W-:-:S06]  /*a5c0*/  IMAD.WIDE.U32 R148, R148, -0x326172a9, RZ ;  /* 0xcd9e8d5794947825 */ /* 0x000fcc00078e00ff */
[C---:B------:R-:W-:Y:S01]  /*a5d0*/  HMMA.16816.F32 R92, R132.reuse, R138, R92 ;  /* 0x0000008a845c723c */ /* 0x040fe2000000185c */
[----:B------:R-:W2:Y:S07]  /*a5e0*/  LDSM.16.MT88.4 R136, [R174+0x1e800] ;  /* 0x01e80000ae88783b */ /* 0x000eae0000004200 */
[C---:B------:R-:W-:Y:S08]  /*a5f0*/  HMMA.16816.F32 R56, R132.reuse, R160, R56 ;  /* 0x000000a08438723c */ /* 0x040ff00000001838 */
[----:B-1----:R-:W-:Y:S01]  /*a600*/  HMMA.16816.F32 R96, R132, R144, R96 ;  /* 0x000000908460723c */ /* 0x002fe20000001860 */
[----:B------:R-:W-:-:S02]  /*a610*/  LOP3.LUT R145, R244, UR28, R149, 0x96, !PT ;  /* 0x0000001cf4917c12 */ /* 0x000fc4000f8e9695 */
[----:B------:R-:W-:-:S05]  /*a620*/  LOP3.LUT R144, R148, UR27, R233, 0x96, !PT ;  /* 0x0000001b94907c12 */ /* 0x000fca000f8e96e9 */
[C---:B------:R-:W-:Y:S01]  /*a630*/  HMMA.16816.F32 R60, R132.reuse, R162, R60 ;  /* 0x000000a2843c723c */ /* 0x040fe2000000183c */
[----:B------:R-:W1:Y:S07]  /*a640*/  LDSM.16.MT88.4 R160, [R184+0x6800] ;  /* 0x00680000b8a0783b */ /* 0x000e6e0000004200 */
[----:B------:R-:W-:Y:S01]  /*a650*/  HMMA.16816.F32 R100, R132, R146, R100 ;  /* 0x000000928464723c */ /* 0x000fe20000001864 */
[----:B------:R-:W-:-:S07]  /*a660*/  IMAD.WIDE.U32 R146, R145, -0x2daee0ad, RZ ;  /* 0xd2511f5391927825 */ /* 0x000fce00078e00ff */
[----:B------:R-:W-:Y:S01]  /*a670*/  HMMA.16816.F32 R104, R132, R140, R104 ;  /* 0x0000008c8468723c */ /* 0x000fe20000001868 */
[----:B------:R-:W-:Y:S01]  /*a680*/  IMAD.WIDE.U32 R140, R144, -0x2daee0ad, RZ ;  /* 0xd2511f53908c7825 */ /* 0x000fe200078e00ff */
[----:B------:R-:W-:-:S04]  /*a690*/  LOP3.LUT R144, R238, UR15, R147, 0x96, !PT ;  /* 0x0000000fee907c12 */ /* 0x000fc8000f8e9693 */
[----:B------:R-:W-:Y:S01]  /*a6a0*/  LOP3.LUT R141, R146, UR14, R141, 0x96, !PT ;  /* 0x0000000e928d7c12 */ /* 0x000fe2000f8e968d */
[----:B------:R-:W-:Y:S01]  /*a6b0*/  IMAD.WIDE.U32 R144, R144, -0x326172a9, RZ ;  /* 0xcd9e8d5790907825 */ /* 0x000fe200078e00ff */
[----:B------:R-:W-:Y:S03]  /*a6c0*/  HMMA.16816.F32 R108, R132, R142, R108 ;  /* 0x0000008e846c723c */ /* 0x000fe6000000186c */
[----:B------:R-:W-:Y:S01]  /*a6d0*/  IMAD.WIDE.U32 R182, R141, -0x326172a9, RZ ;  /* 0xcd9e8d578db67825 */ /* 0x000fe200078e00ff */
[----:B------:R-:W-:-:S04]  /*a6e0*/  LOP3.LUT R142, R232, UR26, R145, 0x96, !PT ;  /* 0x0000001ae88e7c12 */ /* 0x000fc8000f8e9691 */
[----:B------:R-:W-:Y:S01]  /*a6f0*/  LOP3.LUT R141, R144, UR25, R183, 0x96, !PT ;  /* 0x00000019908d7c12 */ /* 0x000fe2000f8e96b7 */
[C---:B---3--:R-:W-:Y:S01]  /*a700*/  HMMA.16816.F32 R76, R132.reuse, R154, R76 ;  /* 0x0000009a844c723c */ /* 0x048fe2000000184c */
[----:B------:R-:W-:Y:S01]  /*a710*/  IMAD.WIDE.U32 R142, R142, -0x2daee0ad, RZ ;  /* 0xd2511f538e8e7825 */ /* 0x000fe200078e00ff */
[----:B------:R-:W-:Y:S03]  /*a720*/  LDSM.16.MT88.4 R144, [R184+0x1000] ;  /* 0x00100000b890783b */ /* 0x000fe60000004200 */
[----:B------:R-:W-:Y:S01]  /*a730*/  IMAD.WIDE.U32 R154, R141, -0x2daee0ad, RZ ;  /* 0xd2511f538d9a7825 */ /* 0x000fe200078e00ff */
[----:B------:R-:W-:Y:S02]  /*a740*/  LOP3.LUT R141, R140, UR13, R143, 0x96, !PT ;  /* 0x0000000d8c8d7c12 */ /* 0x000fe4000f8e968f */
[----:B------:R-:W-:Y:S02]  /*a750*/  HMMA.16816.F32 R16, R132, R156, R16 ;  /* 0x0000009c8410723c */ /* 0x000fe40000001810 */
[----:B------:R-:W-:-:S06]  /*a760*/  LOP3.LUT R140, R142, UR12, R155, 0x96, !PT ;  /* 0x0000000c8e8c7c12 */ /* 0x000fcc000f8e969b */
[C---:B------:R-:W-:Y:S01]  /*a770*/  HMMA.16816.F32 R20, R132.reuse, R158, R20 ;  /* 0x0000009e8414723c */ /* 0x040fe20000001814 */
[----:B------:R-:W3:Y:S07]  /*a780*/  LDSM.16.MT88.4 R156, [R203+0x2800] ;  /* 0x00280000cb9c783b */ /* 0x000eee0000004200 */
[C---:B------:R-:W-:Y:S01]  /*a790*/  HMMA.16816.F32 R84, R132.reuse, R150, R84 ;  /* 0x000000968454723c */ /* 0x040fe20000001854 */
[----:B------:R-:W4:Y:S07]  /*a7a0*/  LDSM.16.MT88.4 R148, [R203+0x6800] ;  /* 0x00680000cb94783b */ /* 0x000f2e0000004200 */
[C---:B--2---:R-:W-:Y:S08]  /*a7b0*/  HMMA.16816.F32 R112, R132.reuse, R136, R112 ;  /* 0x000000888470723c */ /* 0x044ff00000001870 */
[----:B------:R-:W-:Y:S01]  /*a7c0*/  HMMA.16816.F32 R136, R132, R138, R116 ;  /* 0x0000008a8488723c */ /* 0x000fe20000001874 */
[----:B------:R-:W-:-:S03]  /*a7d0*/  IMAD.WIDE.U32 R118, R140, -0x326172a9, RZ ;  /* 0xcd9e8d578c767825 */ /* 0x000fc600078e00ff */
[----:B------:R-:W-:-:S04]  /*a7e0*/  MOV R116, R118 ;  /* 0x0000007600747202 */ /* 0x000fc80000000f00 */
[----:B------:R-:W-:Y:S01]  /*a7f0*/  HMMA.16816.F32 R72, R132, R152, R72 ;  /* 0x000000988448723c */ /* 0x000fe20000001848 */
[----:B------:R-:W-:-:S07]  /*a800*/  IMAD.WIDE.U32 R152, R141, -0x326172a9, RZ ;  /* 0xcd9e8d578d987825 */ /* 0x000fce00078e00ff */
[C---:B-1----:R-:W-:Y:S01]  /*a810*/  HMMA.16816.F32 R140, R132.reuse, R160, R120 ;  /* 0x000000a0848c723c */ /* 0x042fe20000001878 */
[----:B------:R-:W-:Y:S02]  /*a820*/  LOP3.LUT R120, R152, UR21, R119, 0x96, !PT ;  /* 0x0000001598787c12 */ /* 0x000fe4000f8e9677 */
[C---:B------:R-:W-:Y:S02]  /*a830*/  PRMT R122, R118.reuse, 0x7771, RZ ;  /* 0x00007771767a7816 */ /* 0x040fe400000000ff */
[C---:B------:R-:W-:Y:S02]  /*a840*/  PRMT R123, R118.reuse, 0x7773, RZ ;  /* 0x00007773767b7816 */ /* 0x040fe400000000ff */
[----:B------:R-:W-:Y:S01]  /*a850*/  PRMT R121, R118, 0x7772, RZ ;  /* 0x0000777276797816 */ /* 0x000fe200000000ff */
[----:B------:R-:W-:Y:S01]  /*a860*/  HMMA.16816.F32 R160, R132, R162, R124 ;  /* 0x000000a284a0723c */ /* 0x000fe2000000187c */
[----:B------:R-:W-:Y:S02]  /*a870*/  LOP3.LUT R126, R116, 0xff, RZ, 0xc0, !PT ;  /* 0x000000ff747e7812 */ /* 0x000fe400078ec0ff */
[----:B------:R-:W1:Y:S01]  /*a880*/  LDSM.16.MT88.4 R116, [R0+0x19000] ;  /* 0x019000000074783b */ /* 0x000e620000004200 */
[----:B------:R-:W-:-:S02]  /*a890*/  LOP3.LUT R124, R120, 0xffff, RZ, 0xc0, !PT ;  /* 0x0000ffff787c7812 */ /* 0x000fc400078ec0ff */
[C---:B------:R-:W-:Y:S02]  /*a8a0*/  LOP3.LUT R125, R120.reuse, 0xff, RZ, 0xc0, !PT ;  /* 0x000000ff787d7812 */ /* 0x040fe400078ec0ff */
[----:B------:R-:W-:Y:S01]  /*a8b0*/  SHF.R.U32.HI R124, RZ, 0x8, R124 ;  /* 0x00000008ff7c7819 */ /* 0x000fe2000001167c */
[C---:B---3--:R-:W-:Y:S01]  /*a8c0*/  HMMA.16816.F32 R64, R132.reuse, R156, R64 ;  /* 0x0000009c8440723c */ /* 0x048fe20000001840 */
[----:B------:R-:W-:Y:S02]  /*a8d0*/  PRMT R123, R121, 0x5410, R123 ;  /* 0x00005410797b7816 */ /* 0x000fe4000000007b */
[--C-:B------:R-:W-:Y:S02]  /*a8e0*/  PRMT R121, R125, 0x5410, R124.reuse ;  /* 0x000054107d797816 */ /* 0x100fe4000000007c */
[----:B------:R-:W-:Y:S02]  /*a8f0*/  PRMT R124, R120, 0x7632, R124 ;  /* 0x00007632787c7816 */ /* 0x000fe4000000007c */
[----:B------:R-:W-:Y:S01]  /*a900*/  SHF.R.U32.HI R120, RZ, 0x18, R120 ;  /* 0x00000018ff787819 */ /* 0x000fe20000011678 */
[----:B------:R-:W-:Y:S01]  /*a910*/  HMMA.16816.F32 R68, R132, R158, R68 ;  /* 0x0000009e8444723c */ /* 0x000fe20000001844 */
[----:B------:R-:W-:-:S02]  /*a920*/  LOP3.LUT R124, R124, 0xff, RZ, 0xc0, !PT ;  /* 0x000000ff7c7c7812 */ /* 0x000fc400078ec0ff */
[----:B------:R-:W-:Y:S02]  /*a930*/  PRMT R122, R126, 0x5410, R122 ;  /* 0x000054107e7a7816 */ /* 0x000fe4000000007a */
[----:B------:R-:W-:Y:S02]  /*a940*/  LOP3.LUT R123, R123, 0xff00ff, RZ, 0xc0, !PT ;  /* 0x00ff00ff7b7b7812 */ /* 0x000fe400078ec0ff */
[----:B------:R-:W-:Y:S01]  /*a950*/  PRMT R120, R124, 0x5410, R120 ;  /* 0x000054107c787816 */ /* 0x000fe20000000078 */
[C---:B----4-:R-:W-:Y:S01]  /*a960*/  HMMA.16816.F32 R164, R132.reuse, R148, R128 ;  /* 0x0000009484a4723c */ /* 0x050fe20000001880 */
[--C-:B------:R-:W-:Y:S01]  /*a970*/  HSET2.LE.AND R122, R122, R173.reuse, PT ;  /* 0x000000ad7a7a7233 */ /* 0x100fe20003803000 */
[----:B------:R-:W-:Y:S01]  /*a980*/  LDSM.16.MT88.4 R128, [R203+0x1000] ;  /* 0x00100000cb80783b */ /* 0x000fe20000004200 */
[--C-:B------:R-:W-:Y:S02]  /*a990*/  HSET2.LE.AND R123, R123, R173.reuse, PT ;  /* 0x000000ad7b7b7233 */ /* 0x100fe40003803000 */
[--C-:B------:R-:W-:Y:S01]  /*a9a0*/  HSET2.LE.AND R121, R121, R173.reuse, PT ;  /* 0x000000ad79797233 */ /* 0x100fe20003803000 */
[----:B------:R-:W-:Y:S01]  /*a9b0*/  LDSM.16.MT88.4 R124, [R174+0x1b000] ;  /* 0x01b00000ae7c783b */ /* 0x000fe20000004200 */
[----:B------:R-:W-:Y:S01]  /*a9c0*/  HSET2.LE.AND R120, R120, R173, PT ;  /* 0x000000ad78787233 */ /* 0x000fe20003803000 */
[----:B------:R-:W-:Y:S01]  /*a9d0*/  HMMA.16816.F32 R132, R132, R150, R4 ;  /* 0x000000968484723c */ /* 0x000fe20000001804 */
[----:B------:R-:W-:Y:S01]  /*a9e0*/  LOP3.LUT R170, R170, R122, RZ, 0xc0, !PT ;  /* 0x0000007aaaaa7212 */ /* 0x000fe200078ec0ff */
[----:B------:R-:W2:Y:S01]  /*a9f0*/  LDSM.16.MT88.4 R4, [R0+0x1b000] ;  /* 0x01b000000004783b */ /* 0x000ea20000004200 */
[----:B------:R-:W-:-:S02]  /*aa00*/  LOP3.LUT R171, R171, R123, RZ, 0xc0, !PT ;  /* 0x0000007babab7212 */ /* 0x000fc400078ec0ff */
[----:B------:R-:W-:Y:S02]  /*aa10*/  LOP3.LUT R168, R168, R121, RZ, 0xc0, !PT ;  /* 0x00000079a8a87212 */ /* 0x000fe400078ec0ff */
[----:B------:R-:W-:Y:S02]  /*aa20*/  LOP3.LUT R169, R169, R120, RZ, 0xc0, !PT ;  /* 0x00000078a9a97212 */ /* 0x000fe400078ec0ff */
[----:B------:R-:W3:Y:S01]  /*aa30*/  LDSM.16.MT88.4 R120, [R184+0x3000] ;  /* 0x00300000b878783b */ /* 0x000ee20000004200 */
[----:B------:R-:W-:Y:S02]  /*aa40*/  MOV R148, R182 ;  /* 0x000000b600947202 */ /* 0x000fe40000000f00 */
[----:B------:R-:W-:Y:S02]  /*aa50*/  MOV R149, R183 ;  /* 0x000000b700957202 */ /* 0x000fe40000000f00 */
[C---:B-1----:R-:W-:Y:S08]  /*aa60*/  HMMA.16816.F32 R8, R168.reuse, R116, R8 ;  /* 0x00000074a808723c */ /* 0x042ff00000001808 */
[C---:B------:R-:W-:Y:S01]  /*aa70*/  HMMA.16816.F32 R12, R168.reuse, R118, R12 ;  /* 0x00000076a80c723c */ /* 0x040fe2000000180c */
[----:B------:R-:W1:Y:S07]  /*aa80*/  LDSM.16.MT88.4 R116, [R203+0x3000] ;  /* 0x00300000cb74783b */ /* 0x000e6e0000004200 */
[C---:B------:R-:W-:Y:S08]  /*aa90*/  HMMA.16816.F32 R180, R168.reuse, R176, R16 ;  /* 0x000000b0a8b4723c */ /* 0x040ff00000001810 */
[C---:B------:R-:W-:Y:S08]  /*aaa0*/  HMMA.16816.F32 R176, R168.reuse, R178, R20 ;  /* 0x000000b2a8b0723c */ /* 0x040ff00000001814 */
[C---:B--2---:R-:W-:Y:S01]  /*aab0*/  HMMA.16816.F32 R16, R168.reuse, R4, R40 ;  /* 0x00000004a810723c */ /* 0x044fe20000001828 */
[----:B------:R-:W2:Y:S07]  /*aac0*/  LDSM.16.MT88.4 R40, [R174+0x1d000] ;  /* 0x01d00000ae28783b */ /* 0x000eae0000004200 */
[C---:B---3--:R-:W-:Y:S08]  /*aad0*/  HMMA.16816.F32 R56, R168.reuse, R120, R56 ;  /* 0x00000078a838723c */ /* 0x048ff00000001838 */
[C---:B------:R-:W-:Y:S08]  /*aae0*/  HMMA.16816.F32 R60, R168.reuse, R122, R60 ;  /* 0x0000007aa83c723c */ /* 0x040ff0000000183c */
[----:B-1----:R-:W-:Y:S01]  /*aaf0*/  HMMA.16816.F32 R120, R168, R116, R64 ;  /* 0x00000074a878723c */ /* 0x002fe20000001840 */
[----:B------:R-:W-:-:S02]  /*ab00*/  MOV R64, R148 ;  /* 0x0000009400407202 */ /* 0x000fc40000000f00 */
[----:B------:R-:W-:Y:S02]  /*ab10*/  MOV R65, R149 ;  /* 0x0000009500417202 */ /* 0x000fe40000000f00 */
[----:B------:R-:W1:Y:S01]  /*ab20*/  LDSM.16.MT88.4 R148, [R203+0x5000] ;  /* 0x00500000cb94783b */ /* 0x000e620000004200 */
[----:B------:R-:W-:Y:S02]  /*ab30*/  MOV R66, R154 ;  /* 0x0000009a00427202 */ /* 0x000fe40000000f00 */
[----:B------:R-:W-:Y:S01]  /*ab40*/  HMMA.16816.F32 R4, R168, R6, R44 ;  /* 0x00000006a804723c */ /* 0x000fe2000000182c */
[----:B------:R-:W3:Y:S01]  /*ab50*/  LDSM.16.MT88.4 R44, [R184+0x5000] ;  /* 0x00500000b82c783b */ /* 0x000ee20000004200 */
[----:B------:R-:W-:-:S06]  /*ab60*/  MOV R67, R155 ;  /* 0x0000009b00437202 */ /* 0x000fcc0000000f00 */
[C---:B------:R-:W-:Y:S01]  /*ab70*/  HMMA.16816.F32 R20, R168.reuse, R130, R36 ;  /* 0x00000082a814723c */ /* 0x040fe20000001824 */
[----:B------:R-:W4:Y:S01]  /*ab80*/  LDSM.16.MT88.4 R36, [R174+0x1f000] ;  /* 0x01f00000ae24783b */ /* 0x000f220000004200 */
[----:B------:R-:W-:Y:S06]  /*ab90*/  MUFU.EX2 R67, R175 ;  /* 0x000000af00437308 */ /* 0x000fec0000000800 */
[C---:B--2---:R-:W-:Y:S08]  /*aba0*/  HMMA.16816.F32 R80, R168.reuse, R40, R80 ;  /* 0x00000028a850723c */ /* 0x044ff00000001850 */
[C---:B------:R-:W-:Y:S01]  /*abb0*/  HMMA.16816.F32 R84, R168.reuse, R42, R84 ;  /* 0x0000002aa854723c */ /* 0x040fe20000001854 */
[----:B------:R-:W2:Y:S07]  /*abc0*/  LDSM.16.MT88.4 R40, [R184+0x7000] ;  /* 0x00700000b828783b */ /* 0x000eae0000004200 */
[C---:B------:R-:W-:Y:S01]  /*abd0*/  HMMA.16816.F32 R156, R168.reuse, R144, R24 ;  /* 0x00000090a89c723c */ /* 0x040fe20000001818 */
[----:B------:R-:W5:Y:S07]  /*abe0*/  LDSM.16.MT88.4 R24, [R0+0x1d000] ;  /* 0x01d000000018783b */ /* 0x000f6e0000004200 */
[C---:B------:R-:W-:Y:S01]  /*abf0*/  HMMA.16816.F32 R32, R168.reuse, R128, R32 ;  /* 0x00000080a820723c */ /* 0x040fe20000001820 */
[----:B------:R-:W5:Y:S07]  /*ac00*/  LDSM.16.MT88.4 R128, [R0+0x1f000] ;  /* 0x01f000000080783b */ /* 0x000f6e0000004200 */
[----:B------:R-:W-:Y:S01]  /*ac10*/  HMMA.16816.F32 R116, R168, R118, R68 ;  /* 0x00000076a874723c */ /* 0x000fe20000001844 */
[----:B------:R-:W-:-:S02]  /*ac20*/  MOV R70, R152 ;  /* 0x0000009800467202 */ /* 0x000fc40000000f00 */
[----:B------:R-:W-:-:S05]  /*ac30*/  MOV R71, R153 ;  /* 0x0000009900477202 */ /* 0x000fca0000000f00 */
[C---:B-1----:R-:W-:Y:S01]  /*ac40*/  HMMA.16816.F32 R152, R168.reuse, R148, R96 ;  /* 0x00000094a898723c */ /* 0x042fe20000001860 */
[----:B------:R-:W1:Y:S07]  /*ac50*/  LDSM.16.MT88.4 R96, [R203+0x7000] ;  /* 0x00700000cb60783b */ /* 0x000e6e0000004200 */
[----:B---3--:R-:W-:Y:S01]  /*ac60*/  HMMA.16816.F32 R88, R168, R44, R88 ;  /* 0x0000002ca858723c */ /* 0x008fe20000001858 */
[----:B------:R-:W-:-:S05]  /*ac70*/  LOP3.LUT R44, R64, UR24, R71, 0x96, !PT ;  /* 0x00000018402c7c12 */ /* 0x000fca000f8e9647 */
[----:B------:R-:W-:Y:S02]  /*ac80*/  IMAD.WIDE.U32 R68, R44, -0x2daee0ad, RZ ;  /* 0xd2511f532c447825 */ /* 0x000fe400078e00ff */
[C---:B------:R-:W-:Y:S03]  /*ac90*/  HMMA.16816.F32 R92, R168.reuse, R46, R92 ;  /* 0x0000002ea85c723c */ /* 0x040fe6000000185c */
[----:B------:R-:W-:Y:S02]  /*aca0*/  LOP3.LUT R64, R66, UR4, R69, 0x96, !PT ;  /* 0x0000000442407c12 */ /* 0x000fe4000f8e9645 */
[----:B------:R-:W-:Y:S02]  /*acb0*/  MOV R66, R68 ;  /* 0x0000004400427202 */ /* 0x000fe40000000f00 */
[----:B------:R-:W-:Y:S01]  /*acc0*/  PRMT R65, R68, 0x7773, RZ ;  /* 0x0000777344417816 */ /* 0x000fe200000000ff */
[C---:B----4-:R-:W-:Y:S01]  /*acd0*/  HMMA.16816.F32 R136, R168.reuse, R38, R136 ;  /* 0x00000026a888723c */ /* 0x050fe20000001888 */
[----:B------:R-:W-:Y:S01]  /*ace0*/  FFMA.FTZ R38, R206, UR17, -R207 ;  /* 0x00000011ce267c23 */ /* 0x000fe200080108cf */
[----:B------:R-:W-:Y:S01]  /*acf0*/  FFMA.FTZ R207, R186, UR17, -R205 ;  /* 0x00000011bacf7c23 */ /* 0x000fe200080108cd */
[----:B------:R-:W-:Y:S01]  /*ad00*/  LOP3.LUT R66, R66, 0xff, RZ, 0xc0, !PT ;  /* 0x000000ff42427812 */ /* 0x000fe200078ec0ff */
[----:B------:R-:W3:Y:S04]  /*ad10*/  MUFU.EX2 R206, R172 ;  /* 0x000000ac00ce7308 */ /* 0x000ee80000000800 */
[C---:B------:R-:W-:Y:S01]  /*ad20*/  HMMA.16816.F32 R44, R168.reuse, R36, R112 ;  /* 0x00000024a82c723c */ /* 0x040fe20000001870 */
[C---:B------:R-:W-:Y:S01]  /*ad30*/  PRMT R37, R68.reuse, 0x7772, RZ ;  /* 0x0000777244257816 */ /* 0x040fe200000000ff */
[----:B------:R4:W1:Y:S01]  /*ad40*/  MUFU.EX2 R205, R38 ;  /* 0x0000002600cd7308 */ /* 0x0008620000000800 */
[----:B------:R-:W-:Y:S01]  /*ad50*/  PRMT R36, R68, 0x7771, RZ ;  /* 0x0000777144247816 */ /* 0x000fe200000000ff */
[----:B------:R-:W-:Y:S01]  /*ad60*/  LDSM.16.MT88.4 R112, [R184+0x5800] ;  /* 0x00580000b870783b */ /* 0x000fe20000004200 */
[----:B------:R-:W-:Y:S01]  /*ad70*/  PRMT R37, R37, 0x5410, R65 ;  /* 0x0000541025257816 */ /* 0x000fe20000000041 */
[----:B------:R-:W-:Y:S01]  /*ad80*/  MUFU.EX2 R207, R207 ;  /* 0x000000cf00cf7308 */ /* 0x000fe20000000800 */
[----:B------:R-:W-:Y:S01]  /*ad90*/  PRMT R36, R66, 0x5410, R36 ;  /* 0x0000541042247816 */ /* 0x000fe20000000024 */
[----:B--2---:R-:W-:Y:S01]  /*ada0*/  HMMA.16816.F32 R140, R168, R40, R140 ;  /* 0x00000028a88c723c */ /* 0x004fe2000000188c */
[C---:B------:R-:W-:Y:S01]  /*adb0*/  LOP3.LUT R41, R64.reuse, 0xffff, RZ, 0xc0, !PT ;  /* 0x0000ffff40297812 */ /* 0x040fe200078ec0ff */
[----:B------:R-:W2:Y:S01]  /*adc0*/  LDSM.16.MT88.4 R68, [R174+0x19800] ;  /* 0x01980000ae44783b */ /* 0x000ea20000004200 */
[----:B------:R-:W-:-:S02]  /*add0*/  PRMT R40, R64, 0x7632, R40 ;  /* 0x0000763240287816 */ /* 0x000fc40000000028 */
[----:B------:R-:W-:Y:S02]  /*ade0*/  SHF.R.U32.HI R41, RZ, 0x8, R41 ;  /* 0x00000008ff297819 */ /* 0x000fe40000011629 */
[----:B------:R-:W-:Y:S01]  /*adf0*/  LOP3.LUT R40, R40, 0xff, RZ, 0xc0, !PT ;  /* 0x000000ff28287812 */ /* 0x000fe200078ec0ff */
[C---:B------:R-:W-:Y:S01]  /*ae00*/  HMMA.16816.F32 R144, R168.reuse, R146, R28 ;  /* 0x00000092a890723c */ /* 0x040fe2000000181c */
[----:B----4-:R-:W-:Y:S02]  /*ae10*/  LOP3.LUT R38, R64, 0xff, RZ, 0xc0, !PT ;  /* 0x000000ff40267812 */ /* 0x010fe400078ec0ff */
[----:B------:R-:W-:Y:S02]  /*ae20*/  SHF.R.U32.HI R64, RZ, 0x18, R64 ;  /* 0x00000018ff407819 */ /* 0x000fe40000011640 */
[----:B------:R-:W-:Y:S02]  /*ae30*/  LOP3.LUT R39, R37, 0xff00ff, RZ, 0xc0, !PT ;  /* 0x00ff00ff25277812 */ /* 0x000fe400078ec0ff */
[----:B------:R-:W-:Y:S01]  /*ae40*/  PRMT R41, R38, 0x5410, R41 ;  /* 0x0000541026297816 */ /* 0x000fe20000000029 */
[----:B------:R-:W-:Y:S01]  /*ae50*/  HMMA.16816.F32 R48, R168, R124, R48 ;  /* 0x0000007ca830723c */ /* 0x000fe20000001830 */
[----:B------:R-:W-:-:S02]  /*ae60*/  PRMT R38, R40, 0x5410, R64 ;  /* 0x0000541028267816 */ /* 0x000fc40000000040 */
[--C-:B------:R-:W-:Y:S02]  /*ae70*/  HSET2.LE.AND R37, R36, R173.reuse, PT ;  /* 0x000000ad24257233 */ /* 0x100fe40003803000 */
[--C-:B------:R-:W-:Y:S02]  /*ae80*/  HSET2.LE.AND R36, R39, R173.reuse, PT ;  /* 0x000000ad27247233 */ /* 0x100fe40003803000 */
[--C-:B------:R-:W-:Y:S01]  /*ae90*/  HSET2.LE.AND R39, R41, R173.reuse, PT ;  /* 0x000000ad29277233 */ /* 0x100fe20003803000 */
[----:B------:R-:W-:Y:S01]  /*aea0*/  HMMA.16816.F32 R52, R168, R126, R52 ;  /* 0x0000007ea834723c */ /* 0x000fe20000001834 */
[----:B------:R-:W-:Y:S02]  /*aeb0*/  HSET2.LE.AND R38, R38, R173, PT ;  /* 0x000000ad26267233 */ /* 0x000fe40003803000 */
[----:B------:R-:W-:Y:S01]  /*aec0*/  F2FP.F16.F32.PACK_AB R40, R204, R216 ;  /* 0x000000d8cc28723e */ /* 0x000fe200000000ff */
[----:B------:R-:W-:-:S04]  /*aed0*/  FADD.FTZ R216, R216, R249 ;  /* 0x000000f9d8d87221 */ /* 0x000fc80000010000 */
[----:B-----5:R-:W-:Y:S01]  /*aee0*/  HMMA.16816.F32 R28, R168, R24, R72 ;  /* 0x00000018a81c723c */ /* 0x020fe20000001848 */
[----:B------:R-:W4:Y:S01]  /*aef0*/  LDSM.16.MT88.4 R72, [R174+0x1b800] ;  /* 0x01b80000ae48783b */ /* 0x000f220000004200 */
[----:B------:R-:W-:-:S04]  /*af00*/  FADD.FTZ R216, R204, R216 ;  /* 0x000000d8ccd87221 */ /* 0x000fc80000010000 */
[----:B---3--:R-:W-:Y:S02]  /*af10*/  FADD.FTZ R216, R206, R216 ;  /* 0x000000d8ced87221 */ /* 0x008fe40000010000 */
[----:B------:R-:W-:Y:S01]  /*af20*/  HMMA.16816.F32 R24, R168, R26, R76 ;  /* 0x0000001aa818723c */ /* 0x000fe2000000184c */
[----:B------:R-:W3:Y:S01]  /*af30*/  LDSM.16.MT88.4 R76, [R174+0x1f800] ;  /* 0x01f80000ae4c783b */ /* 0x000ee20000004200 */
[----:B-1----:R-:W-:-:S06]  /*af40*/  FADD.FTZ R243, R205, R216 ;  /* 0x000000d8cdf37221 */ /* 0x002fcc0000010000 */
[C---:B------:R-:W-:Y:S01]  /*af50*/  HMMA.16816.F32 R124, R168.reuse, R128, R104 ;  /* 0x00000080a87c723c */ /* 0x040fe20000001868 */
[----:B------:R1:W-:Y:S07]  /*af60*/  LDSM.16.MT88.4 R104, [R174+0x1d800] ;  /* 0x01d80000ae68783b */ /* 0x0003ee0000004200 */
[C---:B------:R-:W-:Y:S01]  /*af70*/  HMMA.16816.F32 R148, R168.reuse, R150, R100 ;  /* 0x00000096a894723c */ /* 0x040fe20000001864 */
[----:B------:R-:W5:Y:S04]  /*af80*/  MUFU.EX2 R101, R187 ;  /* 0x000000bb00657308 */ /* 0x000f680000000800 */
[----:B------:R2:W4:Y:S03]  /*af90*/  MUFU.EX2 R100, R185 ;  /* 0x000000b900647308 */ /* 0x0005260000000800 */
[C---:B------:R-:W-:Y:S01]  /*afa0*/  HMMA.16816.F32 R128, R168.reuse, R130, R108 ;  /* 0x00000082a880723c */ /* 0x040fe2000000186c */
[----:B------:R-:W-:Y:S07]  /*afb0*/  LDSM.16.MT88.4 R108, [R184+0x3800] ;  /* 0x00380000b86c783b */ /* 0x000fee0000004200 */
[----:B-1----:R-:W-:Y:S01]  /*afc0*/  HMMA.16816.F32 R172, R168, R96, R164 ;  /* 0x00000060a8ac723c */ /* 0x002fe200000018a4 */
[----:B------:R-:W-:-:S02]  /*afd0*/  MOV R97, R67 ;  /* 0x0000004300617202 */ /* 0x000fc40000000f00 */
[----:B------:R-:W1:Y:S01]  /*afe0*/  LDSM.16.MT88.4 R64, [R184+0x1800] ;  /* 0x00180000b840783b */ /* 0x000e620000004200 */
[----:B-----5:R-:W-:Y:S02]  /*aff0*/  MOV R96, R101 ;  /* 0x0000006500607202 */ /* 0x020fe40000000f00 */
[----:B------:R-:W-:Y:S01]  /*b000*/  F2FP.F16.F32.PACK_AB R166, R205, R206 ;  /* 0x000000cecda6723e */ /* 0x000fe200000000ff */
[----:B--2---:R-:W2:Y:S01]  /*b010*/  LDSM.16.MT88.4 R184, [R184+0x7800] ;  /* 0x00780000b8b8783b */ /* 0x004ea20000004200 */
[----:B------:R-:W-:Y:S01]  /*b020*/  F2FP.F16.F32.PACK_AB R165, R96, R97 ;  /* 0x0000006160a5723e */ /* 0x000fe200000000ff */
[----:B------:R-:W-:Y:S01]  /*b030*/  HMMA.16816.F32 R160, R168, R42, R160 ;  /* 0x0000002aa8a0723c */ /* 0x000fe200000018a0 */
[----:B----4-:R-:W-:Y:S02]  /*b040*/  F2FP.F16.F32.PACK_AB R167, R100, R207 ;  /* 0x000000cf64a7723e */ /* 0x010fe400000000ff */
[----:B------:R-:W-:Y:S02]  /*b050*/  LOP3.LUT R164, R40, R39, RZ, 0xc0, !PT ;  /* 0x0000002728a47212 */ /* 0x000fe400078ec0ff */
[----:B------:R-:W-:-:S02]  /*b060*/  LOP3.LUT R165, R165, R38, RZ, 0xc0, !PT ;  /* 0x00000026a5a57212 */ /* 0x000fc400078ec0ff */
[----:B------:R-:W-:Y:S01]  /*b070*/  LOP3.LUT R166, R166, R37, RZ, 0xc0, !PT ;  /* 0x00000025a6a67212 */ /* 0x000fe200078ec0ff */
[----:B------:R-:W-:Y:S01]  /*b080*/  HMMA.16816.F32 R168, R168, R98, R132 ;  /* 0x00000062a8a8723c */ /* 0x000fe20000001884 */
[----:B------:R-:W-:Y:S02]  /*b090*/  LOP3.LUT R167, R167, R36, RZ, 0xc0, !PT ;  /* 0x00000024a7a77212 */ /* 0x000fe400078ec0ff */
[----:B------:R-:W-:-:S05]  /*b0a0*/  MOV R99, R100 ;  /* 0x0000006400637202 */ /* 0x000fca0000000f00 */
[C---:B------:R-:W-:Y:S01]  /*b0b0*/  HMMA.16816.F32 R36, R164.reuse, R68, R180 ;  /* 0x00000044a424723c */ /* 0x040fe200000018b4 */
[----:B------:R-:W-:Y:S07]  /*b0c0*/  LDSM.16.MT88.4 R180, [R203+0x3800] ;  /* 0x00380000cbb4783b */ /* 0x000fee0000004200 */
[C---:B------:R-:W-:Y:S01]  /*b0d0*/  HMMA.16816.F32 R40, R164.reuse, R70, R176 ;  /* 0x00000046a428723c */ /* 0x040fe200000018b0 */
[----:B------:R-:W-:Y:S07]  /*b0e0*/  LDSM.16.MT88.4 R176, [R203+0x5800] ;  /* 0x00580000cbb0783b */ /* 0x000fee0000004200 */
[C---:B------:R-:W-:Y:S08]  /*b0f0*/  HMMA.16816.F32 R68, R164.reuse, R72, R48 ;  /* 0x00000048a444723c */ /* 0x040ff00000001830 */
[C---:B---3--:R-:W-:Y:S08]  /*b100*/  HMMA.16816.F32 R132, R164.reuse, R76, R44 ;  /* 0x0000004ca484723c */ /* 0x048ff0000000182c */
[----:B-1----:R-:W-:Y:S01]  /*b110*/  HMMA.16816.F32 R44, R164, R64, R156 ;  /* 0x00000040a42c723c */ /* 0x002fe2000000189c */
[----:B------:R-:W-:-:S02]  /*b120*/  MOV R157, R99 ;  /* 0x00000063009d7202 */ /* 0x000fc40000000f00 */
[----:B------:R-:W-:Y:S02]  /*b130*/  MOV R158, R96 ;  /* 0x00000060009e7202 */ /* 0x000fe40000000f00 */
[----:B------:R-:W-:Y:S02]  /*b140*/  MOV R159, R97 ;  /* 0x00000061009f7202 */ /* 0x000fe40000000f00 */
[----:B------:R-:W-:Y:S01]  /*b150*/  LDSM.16.MT88.4 R96, [R0+0x1d800] ;  /* 0x01d800000060783b */ /* 0x000fe20000004200 */
[C---:B------:R-:W-:Y:S03]  /*b160*/  HMMA.16816.F32 R48, R164.reuse, R66, R144 ;  /* 0x00000042a430723c */ /* 0x040fe60000001890 */
[----:B------:R-:W1:Y:S05]  /*b170*/  LDSM.16.MT88.4 R64, [R0+0x1b800] ;  /* 0x01b800000040783b */ /* 0x000e6a0000004200 */
[C---:B------:R-:W-:Y:S01]  /*b180*/  HMMA.16816.F32 R72, R164.reuse, R74, R52 ;  /* 0x0000004aa448723c */ /* 0x040fe20000001834 */
[----:B------:R-:W3:Y:S07]  /*b190*/  LDSM.16.MT88.4 R52, [R0+0x19800] ;  /* 0x019800000034783b */ /* 0x000eee0000004200 */
[C---:B------:R-:W-:Y:S08]  /*b1a0*/  HMMA.16816.F32 R100, R164.reuse, R104, R80 ;  /* 0x00000068a464723c */ /* 0x040ff00000001850 */
[C---:B------:R-:W-:Y:S01]  /*b1b0*/  HMMA.16816.F32 R104, R164.reuse, R106, R84 ;  /* 0x0000006aa468723c */ /* 0x040fe20000001854 */
[----:B------:R-:W4:Y:S07]  /*b1c0*/  LDSM.16.MT88.4 R84, [R203+0x1800] ;  /* 0x00180000cb54783b */ /* 0x000f2e0000004200 */
[C---:B------:R-:W-:Y:S08]  /*b1d0*/  HMMA.16816.F32 R80, R164.reuse, R110, R60 ;  /* 0x0000006ea450723c */ /* 0x040ff0000000183c */
[----:B--2---:R-:W-:Y:S01]  /*b1e0*/  HMMA.16816.F32 R144, R164, R186, R160 ;  /* 0x000000baa490723c */ /* 0x004fe200000018a0 */
[----:B------:R-:W-:-:S05]  /*b1f0*/  MOV R187, R159 ;  /* 0x0000009f00bb7202 */ /* 0x000fca0000000f00 */
[----:B------:R-:W-:Y:S02]  /*b200*/  FADD.FTZ R3, R187, R3 ;  /* 0x00000003bb037221 */ /* 0x000fe40000010000 */
[C---:B-1----:R-:W-:Y:S08]  /*b210*/  HMMA.16816.F32 R60, R164.reuse, R64, R16 ;  /* 0x00000040a43c723c */ /* 0x042ff00000001810 */
[C---:B---3--:R-:W-:Y:S01]  /*b220*/  HMMA.16816.F32 R160, R164.reuse, R52, R8 ;  /* 0x00000034a4a0723c */ /* 0x048fe20000001808 */
[----:B------:R-:W1:Y:S07]  /*b230*/  LDSM.16.MT88.4 R8, [R0+0x1f800] ;  /* 0x01f800000008783b */ /* 0x000e6e0000004200 */
[C---:B------:R-:W-:Y:S01]  /*b240*/  HMMA.16816.F32 R64, R164.reuse, R66, R4 ;  /* 0x00000042a440723c */ /* 0x040fe20000001804 */
[----:B------:R-:W2:Y:S07]  /*b250*/  LDSM.16.MT88.4 R4, [R203+0x7800] ;  /* 0x00780000cb04783b */ /* 0x000eae0000004200 */
[----:B------:R-:W-:Y:S01]  /*b260*/  HMMA.16816.F32 R140, R164, R184, R140 ;  /* 0x000000b8a48c723c */ /* 0x000fe2000000188c */
[----:B------:R-:W-:-:S02]  /*b270*/  MOV R184, R158 ;  /* 0x0000009e00b87202 */ /* 0x000fc40000000f00 */
[----:B------:R-:W-:-:S03]  /*b280*/  MOV R185, R157 ;  /* 0x0000009d00b97202 */ /* 0x000fc60000000f00 */
[----:B------:R-:W-:Y:S02]  /*b290*/  FADD.FTZ R3, R184, R3 ;  /* 0x00000003b8037221 */ /* 0x000fe40000010000 */
[----:B------:R-:W-:Y:S02]  /*b2a0*/  HMMA.16816.F32 R136, R164, R78, R136 ;  /* 0x0000004ea488723c */ /* 0x000fe40000001888 */
[----:B------:R-:W-:-:S04]  /*b2b0*/  FADD.FTZ R3, R207, R3 ;  /* 0x00000003cf037221 */ /* 0x000fc80000010000 */
[----:B------:R-:W-:Y:S01]  /*b2c0*/  FADD.FTZ R242, R185, R3 ;  /* 0x00000003b9f27221 */ /* 0x000fe20000010000 */
[----:B------:R-:W-:Y:S01]  /*b2d0*/  MOV R3, R200 ;  /* 0x000000c800037202 */ /* 0x000fe20000000f00 */
        /* <DEDUP_REMOVED lines=15> */
[----:B------:R-:W-:Y:S01]  /*b3d0*/  HMMA.16816.F32 R148, R164, R6, R168 ;  /* 0x00000006a494723c */ /* 0x000fe200000018a8 */
[----:B------:R-:W-:Y:S01]  /*b3e0*/  MOV R164, R201 ;  /* 0x000000c900a47202 */ /* 0x000fe20000000f00 */
[----:B------:R-:W-:-:S03]  /*b3f0*/  NOP ;  /* 0x0000000000007918 */ /* 0x000fc60000000000 */
[----:B------:R-:W-:-:S15]  /*b400*/  BRA.U !UP1, `(.L_x_942) ;  /* 0x00000045098c7547 */ /* 0x000fde000b800000 */
[----:B------:R-:W-:-:S04]  /*b410*/  DEPBAR.LE SB0, 0x0 ;  /* 0x000080000000791a */ /* 0x000fc80000000000 */
[----:B------:R-:W-:-:S04]  /*b420*/  UIADD3 UR12, UPT, UPT, UR20, -0x3, URZ ;  /* 0xfffffffd140c7890 */ /* 0x000fc8000fffe0ff */
        /* <DEDUP_REMOVED lines=11> */
[----:B------:R-:W-:Y:S01]  /*b4e0*/  MOV R4, UR4 ;  /* 0x0000000400047c02 */ /* 0x000fe20008000f00 */
[----:B------:R-:W-:Y:S01]  /*b4f0*/  UISETP.NE.AND UP0, UPT, UR20, 0x3, UPT ;  /* 0x000000031400788c */ /* 0x000fe2000bf05270 */
[----:B------:R-:W-:Y:S02]  /*b500*/  LEA.HI.X R7, R8, R227, R3, 0x7, P0 ;  /* 0x000000e308077211 */ /* 0x000fe400000f3c03 */
[----:B------:R-:W-:Y:S01]  /*b510*/  IMAD.U32 R3, RZ, RZ, UR7 ;  /* 0x00000007ff037e24 */ /* 0x000fe2000f8e00ff */
[----:B------:R-:W-:-:S04]  /*b520*/  LEA R8, P0, R4, R228, 0x1 ;  /* 0x000000e404087211 */ /* 0x000fc800078008ff */
[----:B------:R-:W-:Y:S01]  /*b530*/  LEA.HI.X R9, R4, R227, R3, 0x1, P0 ;  /* 0x000000e304097211 */ /* 0x000fe200000f0c03 */
[----:B------:R-:W-:Y:S01]  /*b540*/  IMAD.MOV.U32 R3, RZ, RZ, 0x40 ;  /* 0x00000040ff037424 */ /* 0x000fe200078e00ff */
[----:B------:R-:W-:-:S04]  /*b550*/  ISETP.NE.AND P0, PT, R188, RZ, PT ;  /* 0x000000ffbc00720c */ /* 0x000fc80003f05270 */
[----:B------:R-:W-:-:S04]  /*b560*/  SEL R3, R3, 0xffffffc0, !P0 ;  /* 0xffffffc003037807 */ /* 0x000fc80004000000 */
[----:B------:R-:W-:Y:S01]  /*b570*/  IADD3 R202, PT, PT, R220, R3, RZ ;  /* 0x00000003dcca7210 */ /* 0x000fe20007ffe0ff */
        /* <DEDUP_REMOVED lines=45> */
[----:B-1----:R-:W2:Y:S04]  /*b850*/  LDSM.16.M88.4 R4, [R220+0x10000] ;  /* 0x01000000dc04783b */ /* 0x002ea80000000200 */
[----:B------:R-:W1:Y:S04]  /*b860*/  LDSM.16.M88.4 R168, [R220+0x11000] ;  /* 0x01100000dca8783b */ /* 0x000e680000000200 */
[----:B------:R-:W4:Y:S04]  /*b870*/  LDSM.16.M88.4 R28, [R220+0x11800] ;  /* 0x01180000dc1c783b */ /* 0x000f280000000200 */
[----:B------:R-:W-:Y:S04]  /*b880*/  LDSM.16.M88.4 R12, [R210] ;  /* 0x00000000d20c783b */ /* 0x000fe80000000200 */
[----:B------:R-:W5:Y:S04]  /*b890*/  LDSM.16.M88.4 R20, [R209+0x10800] ;  /* 0x01080000d114783b */ /* 0x000f680000000200 */
[----:B------:R-:W5:Y:S04]  /*b8a0*/  LDSM.16.M88.4 R24, [R209+0x10000] ;  /* 0x01000000d118783b */ /* 0x000f680000000200 */
[----:B------:R-:W5:Y:S04]  /*b8b0*/  LDSM.16.M88.4 R16, [R209+0x11000] ;  /* 0x01100000d110783b */ /* 0x000f680000000200 */
[----:B------:R-:W5:Y:S04]  /*b8c0*/  LDSM.16.M88.4 R204, [R209+0x11800] ;  /* 0x01180000d1cc783b */ /* 0x000f680000000200 */
[----:B------:R-:W-:Y:S01]  /*b8d0*/  LDSM.16.M88.4 R188, [R216] ;  /* 0x00000000d8bc783b */ /* 0x000fe20000000200 */
[C---:B---3--:R-:W-:Y:S03]  /*b8e0*/  HMMA.16816.F32 R180, R32.reuse, R176, RZ ;  /* 0x000000b020b4723c */ /* 0x048fe600000018ff */
[----:B------:R-:W3:Y:S04]  /*b8f0*/  LDSM.16.M88.4 R196, [R202+0x10000] ;  /* 0x01000000cac4783b */ /* 0x000ee80000000200 */
[----:B------:R-:W-:Y:S01]  /*b900*/  LDSM.16.M88.4 R192, [R202+0x11800] ;  /* 0x01180000cac0783b */ /* 0x000fe20000000200 */
[C---:B------:R-:W-:Y:S03]  /*b910*/  HMMA.16816.F32 R176, R32.reuse, R178, RZ ;  /* 0x000000b220b0723c */ /* 0x040fe600000018ff */
[----:B------:R-:W-:Y:S04]  /*b920*/  LDSM.16.M88.4 R184, [R3+0x10000] ;  /* 0x0100000003b8783b */ /* 0x000fe80000000200 */
[----:B------:R-:W0:Y:S01]  /*b930*/  LDGDEPBAR ;  /* 0x00000000000079af */ /* 0x000e220000000000 */
[C---:B--2---:R-:W-:Y:S08]  /*b940*/  HMMA.16816.F32 R8, R32.reuse, R4, RZ ;  /* 0x000000042008723c */ /* 0x044ff000000018ff */
[C---:B-1----:R-:W-:Y:S08]  /*b950*/  HMMA.16816.F32 R172, R32.reuse, R168, RZ ;  /* 0x000000a820ac723c */ /* 0x042ff000000018ff */
[C---:B------:R-:W-:Y:S08]  /*b960*/  HMMA.16816.F32 R4, R32.reuse, R6, RZ ;  /* 0x000000062004723c */ /* 0x040ff000000018ff */
[C---:B------:R-:W-:Y:S08]  /*b970*/  HMMA.16816.F32 R168, R32.reuse, R170, RZ ;  /* 0x000000aa20a8723c */ /* 0x040ff000000018ff */
[C---:B----4-:R-:W-:Y:S08]  /*b980*/  HMMA.16816.F32 R164, R32.reuse, R28, RZ ;  /* 0x0000001c20a4723c */ /* 0x050ff000000018ff */
[----:B------:R-:W-:Y:S01]  /*b990*/  HMMA.16816.F32 R32, R32, R30, RZ ;  /* 0x0000001e2020723c */ /* 0x000fe200000018ff */
[----:B------:R-:W1:Y:S07]  /*b9a0*/  LDSM.16.M88.4 R28, [R202+0x10800] ;  /* 0x01080000ca1c783b */ /* 0x000e6e0000000200 */
[C---:B-----5:R-:W-:Y:S08]  /*b9b0*/  HMMA.16816.F32 R180, R12.reuse, R20, R180 ;  /* 0x000000140cb4723c */ /* 0x060ff000000018b4 */
[C---:B------:R-:W-:Y:S01]  /*b9c0*/  HMMA.16816.F32 R176, R12.reuse, R22, R176 ;  /* 0x000000160cb0723c */ /* 0x040fe200000018b0 */
[----:B------:R-:W2:Y:S07]  /*b9d0*/  LDSM.16.M88.4 R20, [R202+0x11000] ;  /* 0x01100000ca14783b */ /* 0x000eae0000000200 */
[C---:B------:R-:W-:Y:S08]  /*b9e0*/  HMMA.16816.F32 R8, R12.reuse, R24, R8 ;  /* 0x000000180c08723c */ /* 0x040ff00000001808 */
[C---:B------:R-:W-:Y:S01]  /*b9f0*/  HMMA.16816.F32 R4, R12.reuse, R26, R4 ;  /* 0x0000001a0c04723c */ /* 0x040fe20000001804 */
[----:B------:R-:W4:Y:S07]  /*ba00*/  LDSM.16.M88.4 R24, [R203] ;  /* 0x00000000cb18783b */ /* 0x000f2e0000000200 */
        /* <DEDUP_REMOVED lines=18> */
[----:B------:R-:W3:Y:S04]  /*bb30*/  LDSM.16.M88.4 R192, [R220+0x12800] ;  /* 0x01280000dcc0783b */ /* 0x000ee80000000200 */
        /* <DEDUP_REMOVED lines=12> */
[----:B------:R-:W1:Y:S04]  /*bc00*/  LDSM.16.M88.4 R28, [R209+0x12800] ;  /* 0x01280000d11c783b */ /* 0x000e680000000200 */
[----:B------:R-:W1:Y:S03]  /*bc10*/  LDSM.16.M88.4 R24, [R209+0x13000] ;  /* 0x01300000d118783b */ /* 0x000e660000000200 */
[C---:B--2---:R-:W-:Y:S08]  /*bc20*/  HMMA.16816.F32 R8, R20.reuse, R196, R8 ;  /* 0x000000c41408723c */ /* 0x044ff00000001808 */
[C---:B------:R-:W-:Y:S01]  /*bc30*/  HMMA.16816.F32 R4, R20.reuse, R198, R4 ;  /* 0x000000c61404723c */ /* 0x040fe20000001804 */
[----:B------:R-:W-:Y:S07]  /*bc40*/  LDSM.16.M88.4 R196, [R216+0x4000] ;  /* 0x00400000d8c4783b */ /* 0x000fee0000000200 */
[C---:B---3--:R-:W-:Y:S08]  /*bc50*/  HMMA.16816.F32 R180, R20.reuse, R192, R180 ;  /* 0x000000c014b4723c */ /* 0x048ff000000018b4 */
[C---:B------:R-:W-:Y:S01]  /*bc60*/  HMMA.16816.F32 R176, R20.reuse, R194, R176 ;  /* 0x000000c214b0723c */ /* 0x040fe200000018b0 */
[----:B------:R-:W-:Y:S07]  /*bc70*/  LDSM.16.M88.4 R192, [R202+0x12800] ;  /* 0x01280000cac0783b */ /* 0x000fee0000000200 */
[C---:B------:R-:W-:Y:S08]  /*bc80*/  HMMA.16816.F32 R172, R20.reuse, R188, R172 ;  /* 0x000000bc14ac723c */ /* 0x040ff000000018ac */
[C---:B------:R-:W-:Y:S01]  /*bc90*/  HMMA.16816.F32 R168, R20.reuse, R190, R168 ;  /* 0x000000be14a8723c */ /* 0x040fe200000018a8 */
[----:B------:R-:W-:Y:S07]  /*bca0*/  LDSM.16.M88.4 R188, [R202+0x13000] ;  /* 0x01300000cabc783b */ /* 0x000fee0000000200 */
[C---:B----4-:R-:W-:Y:S08]  /*bcb0*/  HMMA.16816.F32 R164, R20.reuse, R184, R164 ;  /* 0x000000b814a4723c */ /* 0x050ff000000018a4 */
[----:B------:R-:W-:Y:S01]  /*bcc0*/  HMMA.16816.F32 R32, R20, R186, R32 ;  /* 0x000000ba1420723c */ /* 0x000fe20000001820 */
[----:B------:R-:W2:Y:S04]  /*bcd0*/  LDSM.16.M88.4 R20, [R209+0x13800] ;  /* 0x01380000d114783b */ /* 0x000ea80000000200 */
[----:B------:R-:W-:Y:S03]  /*bce0*/  LDSM.16.M88.4 R184, [R202+0x13800] ;  /* 0x01380000cab8783b */ /* 0x000fe60000000200 */
[C---:B-----5:R-:W-:Y:S08]  /*bcf0*/  HMMA.16816.F32 R8, R16.reuse, R12, R8 ;  /* 0x0000000c1008723c */ /* 0x060ff00000001808 */
[C---:B------:R-:W-:Y:S01]  /*bd00*/  HMMA.16816.F32 R4, R16.reuse, R14, R4 ;  /* 0x0000000e1004723c */ /* 0x040fe20000001804 */
[----:B------:R-:W3:Y:S07]  /*bd10*/  LDSM.16.M88.4 R12, [R202+0x12000] ;  /* 0x01200000ca0c783b */ /* 0x000eee0000000200 */
[C---:B-1----:R-:W-:Y:S08]  /*bd20*/  HMMA.16816.F32 R180, R16.reuse, R28, R180 ;  /* 0x0000001c10b4723c */ /* 0x042ff000000018b4 */
[C---:B------:R-:W-:Y:S01]  /*bd30*/  HMMA.16816.F32 R176, R16.reuse, R30, R176 ;  /* 0x0000001e10b0723c */ /* 0x040fe200000018b0 */
[----:B------:R-:W-:Y:S07]  /*bd40*/  LDSM.16.M88.4 R28, [R203+0x4000] ;  /* 0x00400000cb1c783b */ /* 0x000fee0000000200 */
[C---:B------:R-:W-:Y:S08]  /*bd50*/  HMMA.16816.F32 R172, R16.reuse, R24, R172 ;  /* 0x0000001810ac723c */ /* 0x040ff000000018ac */
        /* <DEDUP_REMOVED lines=10> */
[C---:B------:R-:W-:Y:S08]  /*be00*/  HMMA.16816.F32 R176, R196.reuse, R194, R176 ;  /* 0x000000c2c4b0723c */ /* 0x040ff000000018b0 */
        /* <DEDUP_REMOVED lines=9> */
[----:B------:R-:W-:Y:S07]  /*bea0*/  LDSM.16.M88.4 R20, [R209+0x14000] ;  /* 0x01400000d114783b */ /* 0x000fee0000000200 */
[C---:B--2---:R-:W-:Y:S08]  /*beb0*/  HMMA.16816.F32 R172, R28.reuse, R16, R172 ;  /* 0x000000101cac723c */ /* 0x044ff000000018ac */
[C---:B------:R-:W-:Y:S01]  /*bec0*/  HMMA.16816.F32 R168, R28.reuse, R18, R168 ;  /* 0x000000121ca8723c */ /* 0x040fe200000018a8 */
[----:B------:R-:W1:Y:S07]  /*bed0*/  LDSM.16.M88.4 R16, [R220+0x15000] ;  /* 0x01500000dc10783b */ /* 0x000e6e0000000200 */
[C---:B---3--:R-:W-:Y:S01]  /*bee0*/  HMMA.16816.F32 R192, R28.reuse, R12, R164 ;  /* 0x0000000c1cc0723c */ /* 0x048fe200000018a4 */
[----:B------:R-:W2:Y:S07]  /*bef0*/  LDSM.16.M88.4 R164, [R210+0x8000] ;  /* 0x00800000d2a4783b */ /* 0x000eae0000000200 */
[C---:B------:R-:W-:Y:S08]  /*bf00*/  HMMA.16816.F32 R8, R28.reuse, R24, R8 ;  /* 0x000000181c08723c */ /* 0x040ff00000001808 */
[C---:B------:R-:W-:Y:S01]  /*bf10*/  HMMA.16816.F32 R4, R28.reuse, R26, R4 ;  /* 0x0000001a1c04723c */ /* 0x040fe20000001804 */
[----:B------:R-:W3:Y:S07]  /*bf20*/  LDSM.16.M88.4 R24, [R220+0x14800] ;  /* 0x01480000dc18783b */ /* 0x000eee0000000200 */
[----:B------:R-:W-:Y:S01]  /*bf30*/  HMMA.16816.F32 R32, R28, R14, R32 ;  /* 0x0000000e1c20723c */ /* 0x000fe20000001820 */
[----:B------:R-:W5:Y:S04]  /*bf40*/  LDSM.16.M88.4 R12, [R209+0x14800] ;  /* 0x01480000d10c783b */ /* 0x000f680000000200 */
[----:B------:R-:W-:Y:S03]  /*bf50*/  LDSM.16.M88.4 R28, [R209+0x15000] ;  /* 0x01500000d11c783b */ /* 0x000fe60000000200 */
[C---:B----4-:R-:W-:Y:S08]  /*bf60*/  HMMA.16816.F32 R8, R188.reuse, R184, R8 ;  /* 0x000000b8bc08723c */ /* 0x050ff00000001808 */
[C---:B------:R-:W-:Y:S01]  /*bf70*/  HMMA.16816.F32 R4, R188.reuse, R186, R4 ;  /* 0x000000babc04723c */ /* 0x040fe20000001804 */
[----:B------:R-:W4:Y:S07]  /*bf80*/  LDSM.16.M88.4 R184, [R209+0x15800] ;  /* 0x01580000d1b8783b */ /* 0x000f2e0000000200 */
[C---:B-1----:R-:W-:Y:S08]  /*bf90*/  HMMA.16816.F32 R172, R188.reuse, R16, R172 ;  /* 0x00000010bcac723c */ /* 0x042ff000000018ac */
[----:B------:R-:W-:Y:S01]  /*bfa0*/  HMMA.16816.F32 R168, R188, R18, R168 ;  /* 0x00000012bca8723c */ /* 0x000fe200000018a8 */
[----:B------:R-:W-:Y:S07]  /*bfb0*/  LDSM.16.M88.4 R16, [R202+0x14000] ;  /* 0x01400000ca10783b */ /* 0x000fee0000000200 */
[C---:B--2---:R-:W-:Y:S08]  /*bfc0*/  HMMA.16816.F32 R8, R164.reuse, R20, R8 ;  /* 0x00000014a408723c */ /* 0x044ff00000001808 */
[----:B------:R-:W-:Y:S01]  /*bfd0*/  HMMA.16816.F32 R4, R164, R22, R4 ;  /* 0x00000016a404723c */ /* 0x000fe20000001804 */
[----:B------:R-:W1:Y:S07]  /*bfe0*/  LDSM.16.M88.4 R20, [R216+0x8000] ;  /* 0x00800000d814783b */ /* 0x000e6e0000000200 */
[C---:B---3--:R-:W-:Y:S08]  /*bff0*/  HMMA.16816.F32 R180, R188.reuse, R24, R180 ;  /* 0x00000018bcb4723c */ /* 0x048ff000000018b4 */
[C---:B------:R-:W-:Y:S01]  /*c000*/  HMMA.16816.F32 R176, R188.reuse, R26, R176 ;  /* 0x0000001abcb0723c */ /* 0x040fe200000018b0 */
[----:B------:R-:W2:Y:S07]  /*c010*/  LDSM.16.M88.4 R24, [R202+0x14800] ;  /* 0x01480000ca18783b */ /* 0x000eae0000000200 */
[C---:B------:R-:W-:Y:S08]  /*c020*/  HMMA.16816.F32 R192, R188.reuse, R196, R192 ;  /* 0x000000c4bcc0723c */ /* 0x040ff000000018c0 */
[----:B------:R-:W-:Y:S01]  /*c030*/  HMMA.16816.F32 R32, R188, R198, R32 ;  /* 0x000000c6bc20723c */ /* 0x000fe20000001820 */
[----:B------:R-:W-:Y:S04]  /*c040*/  LDSM.16.M88.4 R196, [R210+0xc000] ;  /* 0x00c00000d2c4783b */ /* 0x000fe80000000200 */
[----:B------:R-:W-:Y:S03]  /*c050*/  LDSM.16.M88.4 R188, [R209+0x16000] ;  /* 0x01600000d1bc783b */ /* 0x000fe60000000200 */
[C---:B-----5:R-:W-:Y:S08]  /*c060*/  HMMA.16816.F32 R180, R164.reuse, R12, R180 ;  /* 0x0000000ca4b4723c */ /* 0x060ff000000018b4 */
[C---:B------:R-:W-:Y:S01]  /*c070*/  HMMA.16816.F32 R176, R164.reuse, R14, R176 ;  /* 0x0000000ea4b0723c */ /* 0x040fe200000018b0 */
[----:B------:R-:W3:Y:S07]  /*c080*/  LDSM.16.M88.4 R12, [R202+0x15000] ;  /* 0x01500000ca0c783b */ /* 0x000eee0000000200 */
[C---:B----4-:R-:W-:Y:S08]  /*c090*/  HMMA.16816.F32 R192, R164.reuse, R184, R192 ;  /* 0x000000b8a4c0723c */ /* 0x050ff000000018c0 */
[C---:B------:R-:W-:Y:S08]  /*c0a0*/  HMMA.16816.F32 R172, R164.reuse, R28, R172 ;  /* 0x0000001ca4ac723c */ /* 0x040ff000000018ac */
[C---:B------:R-:W-:Y:S01]  /*c0b0*/  HMMA.16816.F32 R168, R164.reuse, R30, R168 ;  /* 0x0000001ea4a8723c */ /* 0x040fe200000018a8 */
[----:B------:R-:W4:Y:S07]  /*c0c0*/  LDSM.16.M88.4 R28, [R202+0x15800] ;  /* 0x01580000ca1c783b */ /* 0x000f2e0000000200 */
[----:B------:R-:W-:Y:S01]  /*c0d0*/  HMMA.16816.F32 R184, R164, R186, R32 ;  /* 0x000000baa4b8723c */ /* 0x000fe20000001820 */
[----:B------:R-:W-:Y:S04]  /*c0e0*/  LDSM.16.M88.4 R164, [R203+0x8000] ;  /* 0x00800000cba4783b */ /* 0x000fe80000000200 */
        /* <DEDUP_REMOVED lines=19> */
[----:B------:R-:W1:Y:S04]  /*c220*/  LDSM.16.M88.4 R16, [R220+0x17000] ;  /* 0x01700000dc10783b */ /* 0x000e680000000200 */
[----:B------:R-:W1:Y:S03]  /*c230*/  LDSM.16.M88.4 R220, [R220+0x17800] ;  /* 0x01780000dcdc783b */ /* 0x000e660000000200 */
        /* <DEDUP_REMOVED lines=9> */
[----:B------:R-:W-:Y:S07]  /*c2d0*/  LDSM.16.M88.4 R20, [R209+0x17800] ;  /* 0x01780000d114783b */ /* 0x000fee0000000200 */
[C---:B-----5:R-:W-:Y:S08]  /*c2e0*/  HMMA.16816.F32 R180, R28.reuse, R32, R180 ;  /* 0x000000201cb4723c */ /* 0x060ff000000018b4 */
[C---:B------:R-:W-:Y:S01]  /*c2f0*/  HMMA.16816.F32 R176, R28.reuse, R34, R176 ;  /* 0x000000221cb0723c */ /* 0x040fe200000018b0 */
[----:B------:R-:W-:Y:S07]  /*c300*/  LDSM.16.M88.4 R32, [R202+0x16800] ;  /* 0x01680000ca20783b */ /* 0x000fee0000000200 */
[C---:B-1----:R-:W-:Y:S08]  /*c310*/  HMMA.16816.F32 R172, R28.reuse, R16, R172 ;  /* 0x000000101cac723c */ /* 0x042ff000000018ac */
        /* <DEDUP_REMOVED lines=18> */
[----:B------:R-:W-:Y:S01]  /*c440*/  HMMA.16816.F32 R184, R196, R22, R184 ;  /* 0x00000016c4b8723c */ /* 0x000fe200000018b8 */
[----:B------:R3:W4:Y:S01]  /*c450*/  LDSM.16.M88.4 R20, [R3+0x17000] ;  /* 0x017000000314783b */ /* 0x0007220000000200 */
[----:B------:R-:W-:-:S06]  /*c460*/  DEPBAR.LE SB0, 0x0 ;  /* 0x000080000000791a */ /* 0x000fcc0000000000 */
[C---:B------:R-:W-:Y:S08]  /*c470*/  HMMA.16816.F32 R180, R28.reuse, R32, R180 ;  /* 0x000000201cb4723c */ /* 0x040ff000000018b4 */
[C---:B------:R-:W-:Y:S08]  /*c480*/  HMMA.16816.F32 R176, R28.reuse, R34, R176 ;  /* 0x000000221cb0723c */ /* 0x040ff000000018b0 */
[----:B------:R-:W-:Y:S01]  /*c490*/  HMMA.16816.F32 R32, R28, R204, R192 ;  /* 0x000000cc1c20723c */ /* 0x000fe200000018c0 */
[----:B------:R-:W-:Y:S01]  /*c4a0*/  SHF.L.U32 R193, R213, 0x1, RZ ;  /* 0x00000001d5c17819 */ /* 0x000fe200000006ff */
[----:B---3--:R-:W-:-:S03]  /*c4b0*/  IMAD.U32 R3, RZ, RZ, UR20 ;  /* 0x00000014ff037e24 */ /* 0x008fc6000f8e00ff */
[----:B------:R-:W-:-:S03]  /*c4c0*/  LOP3.LUT R194, R193, 0x6, RZ, 0xc0, !PT ;  /* 0x00000006c1c27812 */ /* 0x000fc600078ec0ff */
[----:B------:R-:W-:Y:S02]  /*c4d0*/  HMMA.16816.F32 R172, R28, R164, R172 ;  /* 0x000000a41cac723c */ /* 0x000fe400000018ac */
[----:B------:R-:W-:-:S06]  /*c4e0*/  IMAD R3, R3, 0x40, R194 ;  /* 0x0000004003037824 */ /* 0x000fcc00078e02c2 */
[C---:B------:R-:W-:Y:S08]  /*c4f0*/  HMMA.16816.F32 R168, R28.reuse, R166, R168 ;  /* 0x000000a61ca8723c */ /* 0x040ff000000018a8 */
[----:B------:R-:W-:Y:S08]  /*c500*/  HMMA.16816.F32 R184, R28, R206, R184 ;  /* 0x000000ce1cb8723c */ /* 0x000ff000000018b8 */
[C---:B--2---:R-:W-:Y:S08]  /*c510*/  HMMA.16816.F32 R8, R12.reuse, R188, R8 ;  /* 0x000000bc0c08723c */ /* 0x044ff00000001808 */
[----:B-1----:R-:W-:Y:S01]  /*c520*/  HMMA.16816.F32 R32, R12, R16, R32 ;  /* 0x000000100c20723c */ /* 0x002fe20000001820 */
[----:B------:R-:W-:-:S04]  /*c530*/  IADD3 R17, PT, PT, R3, -0xc0, RZ ;  /* 0xffffff4003117810 */ /* 0x000fc80007ffe0ff */
[----:B------:R-:W-:Y:S02]  /*c540*/  I2FP.F32.U32 R16, R17 ;  /* 0x0000001100107245 */ /* 0x000fe40000201000 */
[C---:B------:R-:W-:Y:S01]  /*c550*/  ISETP.GE.AND P0, PT, R17.reuse, R208, PT ;  /* 0x000000d01100720c */ /* 0x040fe20003f06270 */
[----:B------:R-:W-:Y:S01]  /*c560*/  HMMA.16816.F32 R4, R12, R190, R4 ;  /* 0x000000be0c04723c */ /* 0x000fe20000001804 */
[----:B------:R-:W-:Y:S01]  /*c570*/  BAR.SYNC.DEFER_BLOCKING 0x0 ;  /* 0x0000000000007b1d */ /* 0x000fe20000010000 */
[----:B------:R-:W-:Y:S01]  /*c580*/  ISETP.GE.AND P5, PT, R17, R2, PT ;  /* 0x000000021100720c */ /* 0x000fe20003fa6270 */
[C---:B------:R-:W-:Y:S01]  /*c590*/  FFMA.FTZ R8, R16.reuse, UR5, R8 ;  /* 0x0000000510087c23 */ /* 0x040fe20008010008 */
[----:B------:R-:W-:Y:S01]  /*c5a0*/  FFMA.FTZ R16, R16, UR5, R10 ;  /* 0x0000000510107c23 */ /* 0x000fe2000801000a */
[----:B------:R-:W-:-:S03]  /*c5b0*/  VIADD R10, R3, 0xffffff41 ;  /* 0xffffff41030a7836 */ /* 0x000fc60000000000 */
[C---:B------:R-:W-:Y:S08]  /*c5c0*/  HMMA.16816.F32 R180, R12.reuse, R24, R180 ;  /* 0x000000180cb4723c */ /* 0x040ff000000018b4 */
[C---:B------:R-:W-:Y:S08]  /*c5d0*/  HMMA.16816.F32 R176, R12.reuse, R26, R176 ;  /* 0x0000001a0cb0723c */ /* 0x040ff000000018b0 */
[C---:B----4-:R-:W-:Y:S08]  /*c5e0*/  HMMA.16816.F32 R172, R12.reuse, R20, R172 ;  /* 0x000000140cac723c */ /* 0x050ff000000018ac */
[C---:B------:R-:W-:Y:S08]  /*c5f0*/  HMMA.16816.F32 R168, R12.reuse, R22, R168 ;  /* 0x000000160ca8723c */ /* 0x040ff000000018a8 */
[----:B------:R-:W-:Y:S01]  /*c600*/  HMMA.16816.F32 R184, R12, R18, R184 ;  /* 0x000000120cb8723c */ /* 0x000fe200000018b8 */
[C---:B------:R-:W-:Y:S01]  /*c610*/  VIADD R12, R3.reuse, 0xffffff78 ;  /* 0xffffff78030c7836 */ /* 0x040fe20000000000 */
[----:B------:R-:W-:Y:S01]  /*c620*/  P2R R14, PR, RZ, 0x1 ;  /* 0x00000001ff0e7803 */ /* 0x000fe20000000000 */
[C---:B------:R-:W-:Y:S01]  /*c630*/  VIADD R13, R3.reuse, 0xffffff49 ;  /* 0xffffff49030d7836 */ /* 0x040fe20000000000 */
[----:B------:R-:W-:-:S02]  /*c640*/  IADD3 R15, PT, PT, R3, -0xb8, RZ ;  /* 0xffffff48030f7810 */ /* 0x000fc40007ffe0ff */
[----:B------:R-:W-:Y:S01]  /*c650*/  ISETP.GE.AND P6, PT, R12, R208, PT ;  /* 0x000000d00c00720c */ /* 0x000fe20003fc6270 */
[----:B------:R-:W-:-:S13]  /*c660*/  BRA.U !UP0, `(.L_x_944) ;  /* 0x0000000508047547 */ /* 0x000fda000b800000 */
[----:B------:R-:W-:-:S04]  /*c670*/  UIADD3 UR7, UPT, UPT, UR20, -0x4, URZ ;  /* 0xfffffffc14077890 */ /* 0x000fc8000fffe0ff */
[----:B------:R-:W-:-:S04]  /*c680*/  UIMAD.WIDE.U32 UR8, UR7, UR10, URZ ;  /* 0x0000000a070872a5 */ /* 0x000fc8000f8e00ff */
[----:B------:R-:W-:Y:S02]  /*c690*/  UIMAD UR7, UR7, UR11, UR9 ;  /* 0x0000000b070772a4 */ /* 0x000fe4000f8e0209 */
[----:B------:R-:W-:Y:S01]  /*c6a0*/  IMAD.U32 R18, RZ, RZ, UR8 ;  /* 0x00000008ff127e24 */ /* 0x000fe2000f8e00ff */
[----:B------:R-:W-:Y:S01]  /*c6b0*/  USHF.L.U32 UR4, UR8, 0x6, URZ ;  /* 0x0000000608047899 */ /* 0x000fe200080006ff */
[----:B------:R-:W-:Y:S02]  /*c6c0*/  IMAD.U32 R19, RZ, RZ, UR9 ;  /* 0x00000009ff137e24 */ /* 0x000fe4000f8e00ff */
[----:B------:R-:W-:Y:S01]  /*c6d0*/  IMAD.U32 R17, RZ, RZ, UR7 ;  /* 0x00000007ff117e24 */ /* 0x000fe2000f8e00ff */
[----:B------:R-:W-:Y:S01]  /*c6e0*/  LEA R26, P0, R18, R230, 0x7 ;  /* 0x000000e6121a7211 */ /* 0x000fe200078038ff */
[----:B------:R-:W-:-:S03]  /*c6f0*/  USHF.L.U64.HI UR7, UR8, 0x6, UR7 ;  /* 0x0000000608077899 */ /* 0x000fc60008010207 */
[-C--:B------:R-:W-:Y:S01]  /*c700*/  LEA.HI.X R27, R18, R229.reuse, R17, 0x7, P0 ;  /* 0x000000e5121b7211 */ /* 0x080fe200000f3c11 */
[----:B------:R-:W-:Y:S01]  /*c710*/  IMAD.U32 R18, RZ, RZ, UR4 ;  /* 0x00000004ff127e24 */ /* 0x000fe2000f8e00ff */
[----:B------:R-:W-:Y:S01]  /*c720*/  ULEA UR4, UP0, UR10, UR4, 0x5 ;  /* 0x000000040a047291 */ /* 0x000fe2000f8028ff */
[----:B------:R-:W-:Y:S02]  /*c730*/  IMAD.U32 R17, RZ, RZ, UR7 ;  /* 0x00000007ff117e24 */ /* 0x000fe4000f8e00ff */
[----:B------:R-:W-:Y:S01]  /*c740*/  @!PT LDS RZ, [RZ] ;  /* 0x00000000fffff984 */ /* 0x000fe20000000800 */
[----:B------:R-:W-:Y:S01]  /*c750*/  @!PT LDS RZ, [RZ] ;  /* 0x00000000fffff984 */ /* 0x000fe20000000800 */
[----:B------:R-:W-:Y:S01]  /*c760*/  @!PT LDS RZ, [RZ] ;  /* 0x00000000fffff984 */ /* 0x000fe20000000800 */
[----:B------:R1:W-:Y:S01]  /*c770*/  @!P4 LDGSTS.E.BYPASS.LTC128B.128 [R231+0x10000], desc[UR22][R26.64] ;  /* 0x100000001ae7cfae */ /* 0x0003e2000b981a16 */
[C---:B------:R-:W-:Y:S01]  /*c780*/  @!P3 LEA R24, P0, R18.reuse, R230, 0x1 ;  /* 0x000000e61218b211 */ /* 0x040fe200078008ff */
[----:B------:R-:W-:Y:S02]  /*c790*/  ULEA.HI.X UR7, UR10, UR7, UR11, 0x5, UP0 ;  /* 0x000000070a077291 */ /* 0x000fe400080f2c0b */
[----:B------:R1:W-:Y:S01]  /*c7a0*/  @P4 STS.128 [R231+0x10000], RZ ;  /* 0x010000ffe7004388 */ /* 0x0003e20000000c00 */
[----:B------:R-:W-:-:S02]  /*c7b0*/  @!P3 LEA.HI.X R25, R18, R229, R17, 0x1, P0 ;  /* 0x000000e51219b211 */ /* 0x000fc400000f0c11 */
[----:B------:R-:W-:-:S03]  /*c7c0*/  @!P2 LEA R22, P0, R18, R230, 0x1 ;  /* 0x000000e61216a211 */ /* 0x000fc600078008ff */
[----:B------:R-:W-:Y:S01]  /*c7d0*/  @!PT LDS RZ, [RZ] ;  /* 0x00000000fffff984 */ /* 0x000fe20000000800 */
[----:B------:R-:W-:Y:S01]  /*c7e0*/  @!PT LDS RZ, [RZ] ;  /* 0x00000000fffff984 */ /* 0x000fe20000000800 */
[----:B------:R-:W-:Y:S01]  /*c7f0*/  @!PT LDS RZ, [RZ] ;  /* 0x00000000fffff984 */ /* 0x000fe20000000800 */
[----:B------:R1:W-:Y:S01]  /*c800*/  @!P3 LDGSTS.E.BYPASS.LTC128B.128 [R231+0x12000], desc[UR22][R24.64+0x80] ;  /* 0x1200008018e7bfae */ /* 0x0003e2000b981a16 */
[CCC-:B------:R-:W-:Y:S02]  /*c810*/  @!P2 LEA.HI.X R23, R18.reuse, R229.reuse, R17.reuse, 0x1, P0 ;  /* 0x000000e51217a211 */ /* 0x1c0fe400000f0c11 */
[C---:B------:R-:W-:Y:S01]  /*c820*/  @!P1 LEA R20, P0, R18.reuse, R230, 0x1 ;  /* 0x000000e612149211 */ /* 0x040fe200078008ff */
[----:B------:R1:W-:Y:S03]  /*c830*/  @P3 STS.128 [R231+0x12000], RZ ;  /* 0x012000ffe7003388 */ /* 0x0003e60000000c00 */
[----:B------:R-:W-:Y:S01]  /*c840*/  @!P1 LEA.HI.X R21, R18, R229, R17, 0x1, P0 ;  /* 0x000000e512159211 */ /* 0x000fe200000f0c11 */
[----:B------:R-:W-:Y:S01]  /*c850*/  IMAD.U32 R18, RZ, RZ, UR4 ;  /* 0x00000004ff127e24 */ /* 0x000fe2000f8e00ff */
[----:B------:R-:W-:Y:S01]  /*c860*/  @!PT LDS RZ, [RZ] ;  /* 0x00000000fffff984 */ /* 0x000fe20000000800 */
[----:B------:R-:W-:Y:S01]  /*c870*/  @!PT LDS RZ, [RZ] ;  /* 0x00000000fffff984 */ /* 0x000fe20000000800 */
[----:B------:R-:W-:Y:S01]  /*c880*/  @!PT LDS RZ, [RZ] ;  /* 0x00000000fffff984 */ /* 0x000fe20000000800 */
[----:B------:R1:W-:Y:S01]  /*c890*/  @!P2 LDGSTS.E.BYPASS.LTC128B.128 [R231+0x14000], desc[UR22][R22.64+0x100] ;  /* 0x1400010016e7afae */ /* 0x0003e2000b981a16 */
[----:B------:R-:W-:-:S03]  /*c8a0*/  IMAD.U32 R17, RZ, RZ, UR7 ;  /* 0x00000007ff117e24 */ /* 0x000fc6000f8e00ff */
        /* <DEDUP_REMOVED lines=29> */
.L_x_944:
[----:B------:R-:W-:Y:S01]  /*ca80*/  ISETP.GE.AND P0, PT, R12, R2, PT ;  /* 0x000000020c00720c */ /* 0x000fe20003f06270 */
[----:B------:R-:W-:Y:S01]  /*ca90*/  USHF.L.U32 UR17, UR20, 0x1, URZ ;  /* 0x0000000114117899 */ /* 0x000fe200080006ff */
[----:B------:R-:W-:Y:S01]  /*caa0*/  I2FP.F32.U32 R12, R12 ;  /* 0x0000000c000c7245 */ /* 0x000fe20000201000 */
[----:B------:R-:W-:Y:S01]  /*cab0*/  UIADD3 UR11, UPT, UPT, UR30, -0x61c88647, URZ ;  /* 0x9e3779b91e0b7890 */ /* 0x000fe2000fffe0ff */
[----:B------:R-:W-:Y:S01]  /*cac0*/  ISETP.NE.AND P4, PT, R14, RZ, PT ;  /* 0x000000ff0e00720c */ /* 0x000fe20003f85270 */
[----:B------:R-:W-:Y:S01]  /*cad0*/  UIADD3 UR4, UPT, UPT, UR17, -0x6, URZ ;  /* 0xfffffffa11047890 */ /* 0x000fe2000fffe0ff */
[----:B------:R-:W-:Y:S01]  /*cae0*/  ISETP.GE.AND P3, PT, R10, R208, PT ;  /* 0x000000d00a00720c */ /* 0x000fe20003f66270 */
[----:B------:R-:W-:Y:S01]  /*caf0*/  FFMA.FTZ R184, R12, UR5, R184 ;  /* 0x000000050cb87c23 */ /* 0x000fe200080100b8 */
[----:B------:R-:W-:Y:S01]  /*cb00*/  ISETP.GE.AND P1, PT, R10, R2, PT ;  /* 0x000000020a00720c */ /* 0x000fe20003f26270 */
[----:B------:R-:W-:Y:S01]  /*cb10*/  FFMA.FTZ R12, R12, UR5, R186 ;  /* 0x000000050c0c7c23 */ /* 0x000fe200080100ba */
[----:B------:R-:W-:Y:S01]  /*cb20*/  I2FP.F32.U32 R14, R10 ;  /* 0x0000000a000e7245 */ /* 0x000fe20000201000 */
[----:B------:R-:W-:Y:S01]  /*cb30*/  UIADD3 UR10, UPT, UPT, UR30, 0x3c6ef372, URZ ;  /* 0x3c6ef3721e0a7890 */ /* 0x000fe2000fffe0ff */
[----:B------:R-:W-:Y:S01]  /*cb40*/  FSEL R10, R8, -INF , !P4 ;  /* 0xff800000080a7808 */ /* 0x000fe20006000000 */
[----:B------:R-:W-:Y:S01]  /*cb50*/  UIADD3 UR16, UPT, UPT, UR31, 0x76cf5d0a, URZ ;  /* 0x76cf5d0a1f107890 */ /* 0x000fe2000fffe0ff */
[----:B------:R-:W-:Y:S01]  /*cb60*/  FSEL R8, R16, -INF , !P5 ;  /* 0xff80000010087808 */ /* 0x000fe20006800000 */
[----:B------:R-:W-:Y:S01]  /*cb70*/  UIADD3 UR15, UPT, UPT, UR31, 0x32370b8f, URZ ;  /* 0x32370b8f1f0f7890 */ /* 0x000fe2000fffe0ff */
[----:B------:R-:W-:Y:S01]  /*cb80*/  FSEL R184, R184, -INF , !P6 ;  /* 0xff800000b8b87808 */ /* 0x000fe20007000000 */
[----:B------:R-:W-:Y:S01]  /*cb90*/  UIADD3 UR9, UPT, UPT, UR30, -0x255992d5, URZ ;  /* 0xdaa66d2b1e097890 */ /* 0x000fe2000fffe0ff */
[C---:B------:R-:W-:Y:S01]  /*cba0*/  ISETP.GE.AND P5, PT, R13.reuse, R208, PT ;  /* 0x000000d00d00720c */ /* 0x040fe20003fa6270 */
[----:B------:R-:W2:Y:S01]  /*cbb0*/  LDCU UR21, c[0x0][0x45c] ;  /* 0x00008b80ff1577ac */ /* 0x000ea20008000800 */
[----:B------:R-:W-:Y:S01]  /*cbc0*/  ISETP.GE.AND P6, PT, R13, R2, PT ;  /* 0x000000020d00720c */ /* 0x000fe20003fc6270 */
[----:B------:R-:W3:Y:S01]  /*cbd0*/  LDC R19, c[0x0][0x4f8] ;  /* 0x00013e00ff137b82 */ /* 0x000ee20000000800 */
[----:B------:R-:W-:Y:S01]  /*cbe0*/  I2FP.F32.U32 R17, R15 ;  /* 0x0000000f00117245 */ /* 0x000fe20000201000 */
[----:B------:R-:W-:Y:S01]  /*cbf0*/  UIADD3 UR14, UPT, UPT, UR31, -0x126145ec, URZ ;  /* 0xed9eba141f0e7890 */ /* 0x000fe2000fffe0ff */
[----:B------:R-:W-:Y:S01]  /*cc00*/  I2FP.F32.U32 R13, R13 ;  /* 0x0000000d000d7245 */ /* 0x000fe20000201000 */
[----:B------:R-:W-:Y:S01]  /*cc10*/  UIADD3 UR13, UPT, UPT, UR31, -0x56f99767, URZ ;  /* 0xa90668991f0d7890 */ /* 0x000fe2000fffe0ff */
[----:B------:R-:W-:Y:S01]  /*cc20*/  ISETP.GE.AND P2, PT, R15, R208, PT ;  /* 0x000000d00f00720c */ /* 0x000fe20003f46270 */
[----:B------:R-:W-:Y:S01]  /*cc30*/  FFMA.FTZ R6, R17, UR5, R6 ;  /* 0x0000000511067c23 */ /* 0x000fe20008010006 */
[----:B------:R-:W-:Y:S01]  /*cc40*/  ISETP.GE.AND P4, PT, R15, R2, PT ;  /* 0x000000020f00720c */ /* 0x000fe20003f86270 */
[C---:B------:R-:W-:Y:S01]  /*cc50*/  FFMA.FTZ R15, R14.reuse, UR5, R9 ;  /* 0x000000050e0f7c23 */ /* 0x040fe20008010009 */
[----:B------:R-:W-:Y:S01]  /*cc60*/  FFMA.FTZ R14, R14, UR5, R11 ;  /* 0x000000050e0e7c23 */ /* 0x000fe2000801000b */
[----:B------:R-:W-:Y:S01]  /*cc70*/  FFMA.FTZ R9, R17, UR5, R4 ;  /* 0x0000000511097c23 */ /* 0x000fe20008010004 */
[C---:B------:R-:W-:Y:S01]  /*cc80*/  FFMA.FTZ R16, R13.reuse, UR5, R5 ;  /* 0x000000050d107c23 */ /* 0x040fe20008010005 */
[----:B------:R-:W-:Y:S01]  /*cc90*/  FFMA.FTZ R5, R13, UR5, R7 ;  /* 0x000000050d057c23 */ /* 0x000fe20008010007 */
[C---:B------:R-:W-:Y:S01]  /*cca0*/  IADD3 R7, PT, PT, R3.reuse, -0xaf, RZ ;  /* 0xffffff5103077810 */ /* 0x040fe20007ffe0ff */
[C---:B------:R-:W-:Y:S01]  /*ccb0*/  VIADD R13, R3.reuse, 0xffffff58 ;  /* 0xffffff58030d7836 */ /* 0x040fe20000000000 */
[----:B------:R-:W-:Y:S01]  /*ccc0*/  IADD3 R17, PT, PT, R3, -0xb0, RZ ;  /* 0xffffff5003117810 */ /* 0x000fe20007ffe0ff */
[----:B------:R-:W-:Y:S01]  /*ccd0*/  UIADD3 UR7, UPT, UPT, UR30, -0x4ab325aa, URZ ;  /* 0xb54cda561e077890 */ /* 0x000fe2000fffe0ff */
[----:B------:R-:W-:Y:S01]  /*cce0*/  FSEL R4, R14, -INF , !P1 ;  /* 0xff8000000e047808 */ /* 0x000fe20004800000 */
[----:B------:R-:W-:Y:S01]  /*ccf0*/  UIADD3 UR8, UPT, UPT, UR30, 0x1715609d, URZ ;  /* 0x1715609d1e087890 */ /* 0x000fe2000fffe0ff */
[----:B------:R-:W-:Y:S01]  /*cd00*/  FSEL R9, R9, -INF , !P2 ;  /* 0xff80000009097808 */ /* 0x000fe20005000000 */
[----:B------:R-:W-:Y:S01]  /*cd10*/  UIADD3 UR12, UPT, UPT, UR31, 0x646e171e, URZ ;  /* 0x646e171e1f0c7890 */ /* 0x000fe2000fffe0ff */
[----:B------:R-:W-:Y:S01]  /*cd20*/  FSEL R6, R6, -INF , !P4 ;  /* 0xff80000006067808 */ /* 0x000fe20006000000 */
[----:B------:R-:W-:Y:S01]  /*cd30*/  UIADD3 UR17, UPT, UPT, UR17, -0x5, URZ ;  /* 0xfffffffb11117890 */ /* 0x000fe2000fffe0ff */
        /* <DEDUP_REMOVED lines=8> */
[----:B------:R-:W-:-:S02]  /*cdc0*/  I2FP.F32.U32 R15, R17 ;  /* 0x00000011000f7245 */ /* 0x000fc40000201000 */
[C---:B------:R-:W-:Y:S02]  /*cdd0*/  ISETP.GE.AND P5, PT, R13.reuse, R208, PT ;  /* 0x000000d00d00720c */ /* 0x040fe40003fa6270 */
[----:B------:R-:W-:Y:S01]  /*cde0*/  ISETP.GE.AND P6, PT, R13, R2, PT ;  /* 0x000000020d00720c */ /* 0x000fe20003fc6270 */
[C---:B------:R-:W-:Y:S01]  /*cdf0*/  FFMA.FTZ R180, R15.reuse, UR5, R180 ;  /* 0x000000050fb47c23 */ /* 0x040fe200080100b4 */
[----:B------:R-:W-:Y:S01]  /*ce00*/  I2FP.F32.U32 R13, R13 ;  /* 0x0000000d000d7245 */ /* 0x000fe20000201000 */
[----:B------:R-:W-:Y:S01]  /*ce10*/  FFMA.FTZ R182, R15, UR5, R182 ;  /* 0x000000050fb67c23 */ /* 0x000fe200080100b6 */
[----:B------:R-:W-:Y:S01]  /*ce20*/  ISETP.GE.AND P3, PT, R17, R208, PT ;  /* 0x000000d01100720c */ /* 0x000fe20003f66270 */
[----:B------:R-:W-:Y:S01]  /*ce30*/  VIADD R15, R3, 0xffffff60 ;  /* 0xffffff60030f7836 */ /* 0x000fe20000000000 */
[----:B------:R-:W-:Y:S01]  /*ce40*/  ISETP.GE.AND P1, PT, R17, R2, PT ;  /* 0x000000021100720c */ /* 0x000fe20003f26270 */
[C---:B------:R-:W-:Y:S01]  /*ce50*/  FFMA.FTZ R176, R13.reuse, UR5, R176 ;  /* 0x000000050db07c23 */ /* 0x040fe200080100b0 */
[----:B------:R-:W-:Y:S01]  /*ce60*/  FFMA.FTZ R178, R13, UR5, R178 ;  /* 0x000000050db27c23 */ /* 0x000fe200080100b2 */
[----:B------:R-:W-:-:S02]  /*ce70*/  IADD3 R13, PT, PT, R3, -0xa7, RZ ;  /* 0xffffff59030d7810 */ /* 0x000fc40007ffe0ff */
[----:B------:R-:W-:Y:S02]  /*ce80*/  IADD3 R14, PT, PT, R3, -0x9f, RZ ;  /* 0xffffff61030e7810 */ /* 0x000fe40007ffe0ff */
[----:B------:R-:W-:Y:S02]  /*ce90*/  FSEL R217, R180, -INF , !P3 ;  /* 0xff800000b4d97808 */ /* 0x000fe40005800000 */
[----:B------:R-:W-:Y:S02]  /*cea0*/  FSEL R210, R182, -INF , !P1 ;  /* 0xff800000b6d27808 */ /* 0x000fe40004800000 */
[C---:B------:R-:W-:Y:S02]  /*ceb0*/  ISETP.GE.AND P3, PT, R13.reuse, R208, PT ;  /* 0x000000d00d00720c */ /* 0x040fe40003f66270 */
[----:B------:R-:W-:Y:S02]  /*cec0*/  ISETP.GE.AND P1, PT, R13, R2, PT ;  /* 0x000000020d00720c */ /* 0x000fe40003f26270 */
        /* <DEDUP_REMOVED lines=8> */
[----:B------:R-:W-:-:S02]  /*cf50*/  FSEL R216, R181, -INF , !P2 ;  /* 0xff800000b5d87808 */ /* 0x000fc40005000000 */
[----:B------:R-:W-:Y:S01]  /*cf60*/  FSEL R202, R183, -INF , !P4 ;  /* 0xff800000b7ca7808 */ /* 0x000fe20006000000 */
[C---:B------:R-:W-:Y:S01]  /*cf70*/  FFMA.FTZ R179, R14.reuse, UR5, R173 ;  /* 0x000000050eb37c23 */ /* 0x040fe200080100ad */
[C---:B------:R-:W-:Y:S01]  /*cf80*/  ISETP.GE.AND P2, PT, R15.reuse, R208, PT ;  /* 0x000000d00f00720c */ /* 0x040fe20003f46270 */
[----:B------:R-:W-:Y:S01]  /*cf90*/  FFMA.FTZ R175, R14, UR5, R175 ;  /* 0x000000050eaf7c23 */ /* 0x000fe200080100af */
[----:B------:R-:W-:Y:S01]  /*cfa0*/  ISETP.GE.AND P4, PT, R15, R2, PT ;  /* 0x000000020f00720c */ /* 0x000fe20003f86270 */
[C---:B------:R-:W-:Y:S01]  /*cfb0*/  VIADD R14, R3.reuse, 0xffffff68 ;  /* 0xffffff68030e7836 */ /* 0x040fe20000000000 */
[----:B------:R-:W-:Y:S02]  /*cfc0*/  I2FP.F32.U32 R15, R15 ;  /* 0x0000000f000f7245 */ /* 0x000fe40000201000 */
[----:B------:R-:W-:Y:S02]  /*cfd0*/  IADD3 R17, PT, PT, R3, -0x97, RZ ;  /* 0xffffff6903117810 */ /* 0x000fe40007ffe0ff */
[----:B------:R-:W-:Y:S01]  /*cfe0*/  FSEL R173, R177, -INF , !P3 ;  /* 0xff800000b1ad7808 */ /* 0x000fe20005800000 */
[----:B------:R-:W-:Y:S01]  /*cff0*/  FFMA.FTZ R197, R15, UR5, R172 ;  /* 0x000000050fc57c23 */ /* 0x000fe200080100ac */
[----:B------:R-:W-:Y:S01]  /*d000*/  FSEL R172, R13, -INF , !P1 ;  /* 0xff8000000dac7808 */ /* 0x000fe20004800000 */
[----:B------:R-:W-:Y:S01]  /*d010*/  FFMA.FTZ R174, R15, UR5, R174 ;  /* 0x000000050fae7c23 */ /* 0x000fe200080100ae */
[C---:B------:R-:W-:Y:S01]  /*d020*/  ISETP.GE.AND P3, PT, R14.reuse, R208, PT ;  /* 0x000000d00e00720c */ /* 0x040fe20003f66270 */
[----:B------:R-:W-:Y:S01]  /*d030*/  VIADD R15, R3, 0xffffff71 ;  /* 0xffffff71030f7836 */ /* 0x000fe20000000000 */
[----:B------:R-:W-:-:S02]  /*d040*/  ISETP.GE.AND P1, PT, R14, R2, PT ;  /* 0x000000020e00720c */ /* 0x000fc40003f26270 */
[----:B------:R-:W-:Y:S02]  /*d050*/  I2FP.F32.U32 R14, R14 ;  /* 0x0000000e000e7245 */ /* 0x000fe40000201000 */
[----:B------:R-:W-:Y:S02]  /*d060*/  I2FP.F32.U32 R13, R17 ;  /* 0x00000011000d7245 */ /* 0x000fe40000201000 */
[----:B------:R-:W-:Y:S01]  /*d070*/  IADD3 R16, PT, PT, R3, -0x90, RZ ;  /* 0xffffff7003107810 */ /* 0x000fe20007ffe0ff */
[----:B------:R-:W-:Y:S01]  /*d080*/  FFMA.FTZ R168, R14, UR5, R168 ;  /* 0x000000050ea87c23 */ /* 0x000fe200080100a8 */
[----:B------:R-:W-:Y:S01]  /*d090*/  FSEL R197, R197, -INF , !P2 ;  /* 0xff800000c5c57808 */ /* 0x000fe20005000000 */
[C---:B------:R-:W-:Y:S01]  /*d0a0*/  FFMA.FTZ R169, R13.reuse, UR5, R169 ;  /* 0x000000050da97c23 */ /* 0x040fe200080100a9 */
[----:B------:R-:W-:Y:S01]  /*d0b0*/  FSEL R177, R174, -INF , !P4 ;  /* 0xff800000aeb17808 */ /* 0x000fe20006000000 */
[----:B------:R-:W-:Y:S01]  /*d0c0*/  FFMA.FTZ R171, R13, UR5, R171 ;  /* 0x000000050dab7c23 */ /* 0x000fe200080100ab */
[C---:B------:R-:W-:Y:S01]  /*d0d0*/  ISETP.GE.AND P2, PT, R17.reuse, R208, PT ;  /* 0x000000d01100720c */ /* 0x040fe20003f46270 */
[----:B------:R-:W-:Y:S01]  /*d0e0*/  FFMA.FTZ R170, R14, UR5, R170 ;  /* 0x000000050eaa7c23 */ /* 0x000fe200080100aa */
[----:B------:R-:W-:-:S02]  /*d0f0*/  ISETP.GE.AND P4, PT, R17, R2, PT ;  /* 0x000000021100720c */ /* 0x000fc40003f86270 */
[----:B------:R-:W-:Y:S02]  /*d100*/  FSEL R179, R179, -INF , !P5 ;  /* 0xff800000b3b37808 */ /* 0x000fe40006800000 */
[----:B------:R-:W-:Y:S02]  /*d110*/  FSEL R176, R175, -INF , !P6 ;  /* 0xff800000afb07808 */ /* 0x000fe40007000000 */
[C---:B------:R-:W-:Y:S02]  /*d120*/  ISETP.GE.AND P5, PT, R16.reuse, R208, PT ;  /* 0x000000d01000720c */ /* 0x040fe40003fa6270 */
[----:B------:R-:W-:Y:S02]  /*d130*/  ISETP.GE.AND P6, PT, R16, R2, PT ;  /* 0x000000021000720c */ /* 0x000fe40003fc6270 */
[----:B------:R-:W-:Y:S02]  /*d140*/  I2FP.F32.U32 R17, R16 ;  /* 0x0000001000117245 */ /* 0x000fe40000201000 */
[----:B------:R-:W-:-:S02]  /*d150*/  I2FP.F32.U32 R16, R15 ;  /* 0x0000000f00107245 */ /* 0x000fc40000201000 */
[----:B------:R-:W-:Y:S01]  /*d160*/  FSEL R196, R168, -INF , !P3 ;  /* 0xff800000a8c47808 */ /* 0x000fe20005800000 */
[----:B------:R-:W-:Y:S01]  /*d170*/  FFMA.FTZ R32, R17, UR5, R32 ;  /* 0x0000000511207c23 */ /* 0x000fe20008010020 */
[----:B------:R-:W-:Y:S01]  /*d180*/  FSEL R178, R169, -INF , !P2 ;  /* 0xff800000a9b27808 */ /* 0x000fe20005000000 */
[C---:B------:R-:W-:Y:S01]  /*d190*/  FFMA.FTZ R33, R16.reuse, UR5, R33 ;  /* 0x0000000510217c23 */ /* 0x040fe20008010021 */
[----:B------:R-:W-:Y:S01]  /*d1a0*/  ISETP.GE.AND P3, PT, R15, R208, PT ;  /* 0x000000d00f00720c */ /* 0x000fe20003f66270 */
[----:B------:R-:W-:Y:S01]  /*d1b0*/  FFMA.FTZ R34, R17, UR5, R34 ;  /* 0x0000000511227c23 */ /* 0x000fe20008010022 */
[----:B------:R-:W-:Y:S01]  /*d1c0*/  ISETP.GE.AND P2, PT, R15, R2, PT ;  /* 0x000000020f00720c */ /* 0x000fe20003f46270 */
[----:B------:R-:W-:Y:S01]  /*d1d0*/  FFMA.FTZ R35, R16, UR5, R35 ;  /* 0x0000000510237c23 */ /* 0x000fe20008010023 */
[----:B------:R-:W-:Y:S02]  /*d1e0*/  FMNMX3.FTZ R15, R201, R10, R11, !PT ;  /* 0x0000000ac90f7276 */ /* 0x000fe4000781000b */
[----:B------:R-:W-:-:S02]  /*d1f0*/  IADD3 R3, PT, PT, R3, -0x87, RZ ;  /* 0xffffff7903037810 */ /* 0x000fc40007ffe0ff */
[----:B------:R-:W-:Y:S02]  /*d200*/  FMNMX3.FTZ R15, R15, R9, R7, !PT ;  /* 0x000000090f0f7276 */ /* 0x000fe40007810007 */
[----:B------:R-:W-:Y:S02]  /*d210*/  FSEL R182, R33, -INF , !P3 ;  /* 0xff80000021b67808 */ /* 0x000fe40005800000 */
[C---:B------:R-:W-:Y:S02]  /*d220*/  ISETP.GE.AND P3, PT, R3.reuse, R2, PT ;  /* 0x000000020300720c */ /* 0x040fe40003f66270 */
[----:B------:R-:W-:Y:S02]  /*d230*/  FSEL R191, R32, -INF , !P5 ;  /* 0xff80000020bf7808 */ /* 0x000fe40006800000 */
[----:B------:R-:W-:Y:S02]  /*d240*/  FMNMX3.FTZ R2, R200, R8, R4, !PT ;  /* 0x00000008c8027276 */ /* 0x000fe40007810004 */
[----:B------:R-:W-:-:S02]  /*d250*/  ISETP.GE.AND P5, PT, R3, R208, PT ;  /* 0x000000d00300720c */ /* 0x000fc40003fa6270 */
[----:B------:R-:W-:Y:S02]  /*d260*/  FMNMX3.FTZ R15, R15, R217, R216, !PT ;  /* 0x000000d90f0f7276 */ /* 0x000fe400078100d8 */
[----:B------:R-:W-:Y:S02]  /*d270*/  I2FP.F32.U32 R3, R3 ;  /* 0x0000000300037245 */ /* 0x000fe40000201000 */
[----:B------:R-:W-:Y:S02]  /*d280*/  FMNMX3.FTZ R2, R2, R6, R5, !PT ;  /* 0x0000000602027276 */ /* 0x000fe40007810005 */
[----:B------:R-:W-:Y:S01]  /*d290*/  FMNMX3.FTZ R13, R15, R214, R173, !PT ;  /* 0x000000d60f0d7276 */ /* 0x000fe200078100ad */
[C---:B------:R-:W-:Y:S01]  /*d2a0*/  FFMA.FTZ R185, R3.reuse, UR5, R185 ;  /* 0x0000000503b97c23 */ /* 0x040fe200080100b9 */
[----:B------:R-:W-:Y:S01]  /*d2b0*/  FFMA.FTZ R183, R3, UR5, R187 ;  /* 0x0000000503b77c23 */ /* 0x000fe200080100bb */
[----:B------:R-:W-:Y:S02]  /*d2c0*/  FMNMX3.FTZ R3, R2, R210, R202, !PT ;  /* 0x000000d202037276 */ /* 0x000fe400078100ca */
[----:B------:R-:W-:-:S02]  /*d2d0*/  FMNMX3.FTZ R13, R13, R197, R179, !PT ;  /* 0x000000c50d0d7276 */ /* 0x000fc400078100b3 */
[----:B------:R-:W-:Y:S02]  /*d2e0*/  FMNMX3.FTZ R3, R3, R203, R172, !PT ;  /* 0x000000cb03037276 */ /* 0x000fe400078100ac */
[----:B------:R-:W-:Y:S02]  /*d2f0*/  FMNMX3.FTZ R13, R13, R196, R178, !PT ;  /* 0x000000c40d0d7276 */ /* 0x000fe400078100b2 */
[----:B------:R-:W-:Y:S01]  /*d300*/  MOV R2, UR4 ;  /* 0x0000000400027c02 */ /* 0x000fe20008000f00 */
[----:B------:R-:W-:Y:S01]  /*d310*/  UIADD3 UR4, UPT, UPT, UR30, 0x78dde6e4, URZ ;  /* 0x78dde6e41e047890 */ /* 0x000fe2000fffe0ff */
[----:B------:R-:W-:Y:S02]  /*d320*/  FSEL R199, R170, -INF , !P1 ;  /* 0xff800000aac77808 */ /* 0x000fe40004800000 */
[----:B------:R-:W-:Y:S02]  /*d330*/  FSEL R198, R171, -INF , !P4 ;  /* 0xff800000abc67808 */ /* 0x000fe40006000000 */
[----:B------:R-:W-:-:S02]  /*d340*/  FMNMX3.FTZ R3, R3, R177, R176, !PT ;  /* 0x000000b103037276 */ /* 0x000fc400078100b0 */
[----:B------:R-:W-:Y:S02]  /*d350*/  FSEL R188, R185, -INF , !P5 ;  /* 0xff800000b9bc7808 */ /* 0x000fe40006800000 */
[----:B------:R-:W-:Y:S02]  /*d360*/  FMNMX3.FTZ R13, R13, R191, R182, !PT ;  /* 0x000000bf0d0d7276 */ /* 0x000fe400078100b6 */
[----:B------:R-:W-:Y:S02]  /*d370*/  LOP3.LUT R2, R2, UR31, R241, 0x96, !PT ;  /* 0x0000001f02027c12 */ /* 0x000fe4000f8e96f1 */
[----:B------:R-:W-:Y:S02]  /*d380*/  FSEL R187, R34, -INF , !P6 ;  /* 0xff80000022bb7808 */ /* 0x000fe40007000000 */
[----:B------:R-:W-:Y:S01]  /*d390*/  FSEL R186, R35, -INF , !P2 ;  /* 0xff80000023ba7808 */ /* 0x000fe20005000000 */
[----:B------:R-:W-:Y:S01]  /*d3a0*/  IMAD.WIDE.U32 R170, R2, -0x326172a9, RZ ;  /* 0xcd9e8d5702aa7825 */ /* 0x000fe200078e00ff */
[----:B------:R-:W-:-:S02]  /*d3b0*/  FMNMX3.FTZ R3, R3, R199, R198, !PT ;  /* 0x000000c703037276 */ /* 0x000fc400078100c6 */
[----:B------:R-:W-:Y:S02]  /*d3c0*/  FMNMX3.FTZ R14, R13, R184, R188, !PT ;  /* 0x000000b80d0e7276 */ /* 0x000fe400078100bc */
[----:B------:R-:W-:Y:S02]  /*d3d0*/  FSEL R185, R12, -INF , !P0 ;  /* 0xff8000000cb97808 */ /* 0x000fe40004000000 */
[----:B------:R-:W-:Y:S01]  /*d3e0*/  FSEL R183, R183, -INF , !P3 ;  /* 0xff800000b7b77808 */ /* 0x000fe20005800000 */
[----:B------:R-:W4:Y:S01]  /*d3f0*/  SHFL.BFLY PT, R13, R14, 0x2, 0x1f ;  /* 0x0c401f000e0d7f89 */ /* 0x000f2200000e0000 */
[----:B------:R-:W-:Y:S02]  /*d400*/  FMNMX3.FTZ R3, R3, R187, R186, !PT ;  /* 0x000000bb03037276 */ /* 0x000fe400078100ba */
[----:B------:R-:W-:Y:S02]  /*d410*/  LOP3.LUT R2, R244, UR11, R171, 0x96, !PT ;  /* 0x0000000bf4027c12 */ /* 0x000fe4000f8e96ab */
[----:B------:R-:W-:-:S02]  /*d420*/  FMNMX3.FTZ R3, R3, R185, R183, !PT ;  /* 0x000000b903037276 */ /* 0x000fc400078100b7 */
[----:B------:R-:W-:Y:S01]  /*d430*/  LOP3.LUT R170, R170, UR10, R233, 0x96, !PT ;  /* 0x0000000aaaaa7c12 */ /* 0x000fe2000f8e96e9 */
[----:B------:R-:W-:Y:S01]  /*d440*/  IMAD.WIDE.U32 R174, R2, -0x2daee0ad, RZ ;  /* 0xd2511f5302ae7825 */ /* 0x000fe200078e00ff */
[----:B------:R-:W-:Y:S01]  /*d450*/  MOV R208, 0x20 ;  /* 0x0000002000d07802 */ /* 0x000fe20000000f00 */
[----:B------:R-:W5:Y:S01]  /*d460*/  SHFL.BFLY PT, R2, R3, 0x2, 0x1f ;  /* 0x0c401f0003027f89 */ /* 0x000f6200000e0000 */
[----:B---3--:R-:W-:Y:S01]  /*d470*/  LOP3.LUT R19, R19, 0xff, RZ, 0xc0, !PT ;  /* 0x000000ff13137812 */ /* 0x008fe200078ec0ff */
[----:B------:R-:W-:Y:S01]  /*d480*/  IMAD.WIDE.U32 R170, R170, -0x2daee0ad, RZ ;  /* 0xd2511f53aaaa7825 */ /* 0x000fe200078e00ff */
[----:B------:R-:W-:Y:S02]  /*d490*/  LOP3.LUT R12, R238, UR16, R175, 0x96, !PT ;  /* 0x00000010ee0c7c12 */ /* 0x000fe4000f8e96af */
[----:B------:R-:W-:Y:S02]  /*d4a0*/  LEA R181, R19, R19, 0x10 ;  /* 0x0000001313b57211 */ /* 0x000fe400078e80ff */
[----:B------:R-:W-:Y:S01]  /*d4b0*/  LOP3.LUT R174, R174, UR15, R171, 0x96, !PT ;  /* 0x0000000faeae7c12 */ /* 0x000fe2000f8e96ab */
[----:B------:R-:W-:Y:S01]  /*d4c0*/  IMAD.WIDE.U32 R168, R12, -0x326172a9, RZ ;  /* 0xcd9e8d570ca87825 */ /* 0x000fe200078e00ff */
[----:B------:R-:W-:-:S03]  /*d4d0*/  IADD3 R209, PT, PT, R0, 0x18040, RZ ;  /* 0x0001804000d17810 */ /* 0x000fc60007ffe0ff */
[----:B------:R-:W-:Y:S01]  /*d4e0*/  IMAD.WIDE.U32 R174, R174, -0x326172a9, RZ ;  /* 0xcd9e8d57aeae7825 */ /* 0x000fe200078e00ff */
[----:B------:R-:W-:Y:S02]  /*d4f0*/  LOP3.LUT R12, R232, UR9, R169, 0x96, !PT ;  /* 0x00000009e80c7c12 */ /* 0x000fe4000f8e96a9 */
[----:B----4-:R-:W-:Y:S02]  /*d500*/  FMNMX.FTZ R13, R14, R13, !PT ;  /* 0x0000000d0e0d7209 */ /* 0x010fe40007810000 */
[----:B------:R-:W-:Y:S01]  /*d510*/  LOP3.LUT R168, R168, UR4, R175, 0x96, !PT ;  /* 0x00000004a8a87c12 */ /* 0x000fe2000f8e96af */
[----:B------:R-:W-:Y:S02]  /*d520*/  IMAD.WIDE.U32 R14, R12, -0x2daee0ad, RZ ;  /* 0xd2511f530c0e7825 */ /* 0x000fe400078e00ff */
[----:B------:R-:W3:Y:S02]  /*d530*/  SHFL.BFLY PT, R164, R13, 0x1, 0x1f ;  /* 0x0c201f000da47f89 */ /* 0x000ee400000e0000 */
[----:B------:R-:W-:Y:S01]  /*d540*/  IMAD.WIDE.U32 R168, R168, -0x2daee0ad, RZ ;  /* 0xd2511f53a8a87825 */ /* 0x000fe200078e00ff */
[----:B------:R-:W-:-:S02]  /*d550*/  LOP3.LUT R170, R170, UR14, R15, 0x96, !PT ;  /* 0x0000000eaaaa7c12 */ /* 0x000fc4000f8e960f */
[----:B-----5:R-:W-:Y:S02]  /*d560*/  FMNMX.FTZ R2, R3, R2, !PT ;  /* 0x0000000203027209 */ /* 0x020fe40007810000 */
[----:B------:R-:W-:Y:S01]  /*d570*/  LOP3.LUT R12, R14, UR13, R169, 0x96, !PT ;  /* 0x0000000d0e0c7c12 */ /* 0x000fe2000f8e96a9 */
[----:B------:R-:W-:Y:S02]  /*d580*/  IMAD.WIDE.U32 R170, R170, -0x326172a9, RZ ;  /* 0xcd9e8d57aaaa7825 */ /* 0x000fe400078e00ff */
[----:B------:R-:W4:Y:S02]  /*d590*/  SHFL.BFLY PT, R3, R2, 0x1, 0x1f ;  /* 0x0c201f0002037f89 */ /* 0x000f2400000e0000 */
[----:B------:R-:W-:-:S04]  /*d5a0*/  IMAD.WIDE.U32 R16, R12, -0x326172a9, RZ ;  /* 0xcd9e8d570c107825 */ /* 0x000fc800078e00ff */
[----:B------:R-:W-:Y:S01]  /*d5b0*/  IMAD.MOV.U32 R14, RZ, RZ, R16 ;  /* 0x000000ffff0e7224 */ /* 0x000fe200078e0010 */
[----:B------:R-:W-:Y:S02]  /*d5c0*/  LOP3.LUT R12, R170, UR7, R17, 0x96, !PT ;  /* 0x00000007aa0c7c12 */ /* 0x000fe4000f8e9611 */
[C---:B------:R-:W-:Y:S02]  /*d5d0*/  PRMT R17, R16.reuse, 0x7771, RZ ;  /* 0x0000777110117816 */ /* 0x040fe400000000ff */
[C---:B------:R-:W-:Y:S02]  /*d5e0*/  PRMT R15, R16.reuse, 0x7773, RZ ;  /* 0x00007773100f7816 */ /* 0x040fe400000000ff */
[----:B------:R-:W-:Y:S02]  /*d5f0*/  PRMT R18, R16, 0x7772, RZ ;  /* 0x0000777210127816 */ /* 0x000fe400000000ff */
[----:B---3--:R-:W-:Y:S02]  /*d600*/  FMNMX.FTZ R164, R13, R164, !PT ;  /* 0x000000a40da47209 */ /* 0x008fe40007810000 */
[----:B------:R-:W-:-:S02]  /*d610*/  LOP3.LUT R16, R12, 0xffff, RZ, 0xc0, !PT ;  /* 0x0000ffff0c107812 */ /* 0x000fc400078ec0ff */
[C---:B------:R-:W-:Y:S01]  /*d620*/  FSETP.NEU.FTZ.AND P1, PT, R164.reuse, -INF , PT ;  /* 0xff800000a400780b */ /* 0x040fe20003f3d000 */
[----:B--2---:R-:W-:Y:S01]  /*d630*/  FMUL.FTZ R190, R164, UR21 ;  /* 0x00000015a4be7c20 */ /* 0x004fe20008410000 */
[----:B------:R-:W-:Y:S02]  /*d640*/  LOP3.LUT R13, R12, 0xff, RZ, 0xc0, !PT ;  /* 0x000000ff0c0d7812 */ /* 0x000fe400078ec0ff */
[----:B------:R-:W-:Y:S02]  /*d650*/  SHF.R.U32.HI R16, RZ, 0x8, R16 ;  /* 0x00000008ff107819 */ /* 0x000fe40000011610 */
[----:B----4-:R-:W-:Y:S02]  /*d660*/  FMNMX.FTZ R3, R2, R3, !PT ;  /* 0x0000000302037209 */ /* 0x010fe40007810000 */
[----:B------:R-:W-:Y:S02]  /*d670*/  FSEL R190, R190, RZ, P1 ;  /* 0x000000ffbebe7208 */ /* 0x000fe40000800000 */
[----:B------:R-:W-:Y:S01]  /*d680*/  PRMT R2, R12, 0x7632, R2 ;  /* 0x000076320c027816 */ /* 0x000fe20000000002 */
[C---:B------:R-:W-:Y:S01]  /*d690*/  FMUL.FTZ R189, R3.reuse, UR21 ;  /* 0x0000001503bd7c20 */ /* 0x040fe20008410000 */
[----:B------:R-:W-:Y:S01]  /*d6a0*/  FSETP.NEU.FTZ.AND P0, PT, R3, -INF , PT ;  /* 0xff8000000300780b */ /* 0x000fe20003f1d000 */
[--C-:B------:R-:W-:Y:S01]  /*d6b0*/  FFMA.FTZ R166, R11, UR21, -R190.reuse ;  /* 0x000000150ba67c23 */ /* 0x100fe200080108be */
[----:B------:R-:W-:Y:S01]  /*d6c0*/  LOP3.LUT R11, R2, 0xff, RZ, 0xc0, !PT ;  /* 0x000000ff020b7812 */ /* 0x000fe200078ec0ff */
[--C-:B------:R-:W-:Y:S01]  /*d6d0*/  FFMA.FTZ R165, R9, UR21, -R190.reuse ;  /* 0x0000001509a57c23 */ /* 0x100fe200080108be */
[----:B------:R-:W-:Y:S01]  /*d6e0*/  FSEL R189, R189, RZ, P0 ;  /* 0x000000ffbdbd7208 */ /* 0x000fe20000000000 */
[--C-:B------:R-:W-:Y:S01]  /*d6f0*/  FFMA.FTZ R2, R7, UR21, -R190.reuse ;  /* 0x0000001507027c23 */ /* 0x100fe200080108be */
[----:B------:R-:W-:Y:S01]  /*d700*/  FSEL R7, R164, RZ, P1 ;  /* 0x000000ffa4077208 */ /* 0x000fe20000800000 */
[----:B------:R-:W-:Y:S01]  /*d710*/  FFMA.FTZ R206, R10, UR21, -R190 ;  /* 0x000000150ace7c23 */ /* 0x000fe200080108be */
[----:B------:R-:W-:Y:S01]  /*d720*/  FSEL R9, R3, RZ, P0 ;  /* 0x000000ff03097208 */ /* 0x000fe20000000000 */
[----:B------:R-:W-:Y:S01]  /*d730*/  FFMA.FTZ R195, R6, UR21, -R189 ;  /* 0x0000001506c37c23 */ /* 0x000fe200080108bd */
[----:B------:R-:W-:Y:S01]  /*d740*/  R2P PR, R213, 0x6 ;  /* 0x00000006d5007804 */ /* 0x000fe20000000000 */
[----:B------:R-:W-:Y:S01]  /*d750*/  FADD.FTZ R7, R201, -R7 ;  /* 0x80000007c9077221 */ /* 0x000fe20000010000 */
[----:B------:R-:W-:Y:S01]  /*d760*/  PRMT R16, R13, 0x5410, R16 ;  /* 0x000054100d107816 */ /* 0x000fe20000000010 */
[----:B------:R-:W-:Y:S01]  /*d770*/  FADD.FTZ R6, R200, -R9 ;  /* 0x80000009c8067221 */ /* 0x000fe20000010000 */
[--C-:B------:R-:W-:Y:S01]  /*d780*/  FFMA.FTZ R204, R4, UR21, -R189.reuse ;  /* 0x0000001504cc7c23 */ /* 0x100fe200080108bd */
[----:B------:R-:W-:Y:S01]  /*d790*/  FMUL.FTZ R207, R7, UR21 ;  /* 0x0000001507cf7c20 */ /* 0x000fe20008410000 */
[----:B------:R-:W-:Y:S01]  /*d7a0*/  SEL R208, R208, 0xffffffe0, !P1 ;  /* 0xffffffe0d0d07807 */ /* 0x000fe20004800000 */
[----:B------:R-:W-:Y:S01]  /*d7b0*/  FMUL.FTZ R205, R6, UR21 ;  /* 0x0000001506cd7c20 */ /* 0x000fe20008410000 */
[----:B------:R-:W-:Y:S01]  /*d7c0*/  HSET2.LE.AND R4, R16, R181, PT ;  /* 0x000000b510047233 */ /* 0x000fe20003803000 */
[----:B------:R-:W-:Y:S01]  /*d7d0*/  FFMA.FTZ R167, R8, UR21, -R189 ;  /* 0x0000001508a77c23 */ /* 0x000fe200080108bd */
[C---:B------:R-:W-:Y:S01]  /*d7e0*/  IADD3 R16, PT, PT, R0.reuse, 0x18000, RZ ;  /* 0x0001800000107810 */ /* 0x040fe20007ffe0ff */
[----:B------:R-:W2:Y:S01]  /*d7f0*/  MUFU.EX2 R207, R207 ;  /* 0x000000cf00cf7308 */ /* 0x000ea20000000800 */
[----:B------:R-:W-:-:S02]  /*d800*/  IMAD.IADD R180, R0, 0x1, R208 ;  /* 0x0000000100b47824 */ /* 0x000fc400078e02d0 */
[----:B------:R-:W-:Y:S01]  /*d810*/  FFMA.FTZ R192, R5, UR21, -R189 ;  /* 0x0000001505c07c23 */ /* 0x000fe200080108bd */
[----:B------:R-:W-:Y:S01]  /*d820*/  LOP3.LUT R14, R14, 0xff, RZ, 0xc0, !PT ;  /* 0x000000ff0e0e7812 */ /* 0x000fe200078ec0ff */
[----:B------:R-:W3:Y:S01]  /*d830*/  MUFU.EX2 R205, R205 ;  /* 0x000000cd00cd7308 */ /* 0x000ee20000000800 */
[----:B------:R-:W-:Y:S01]  /*d840*/  @P2 VIADD R209, R16, 0xffffffc0 ;  /* 0xffffffc010d12836 */ /* 0x000fe20000000000 */
[----:B-1----:R-:W1:Y:S01]  /*d850*/  LDSM.16.MT88.4 R20, [R180+0x18000] ;  /* 0x01800000b414783b */ /* 0x002e620000004200 */
[----:B------:R-:W-:Y:S01]  /*d860*/  PRMT R17, R14, 0x5410, R17 ;  /* 0x000054100e117816 */ /* 0x000fe20000000011 */
[----:B------:R-:W-:Y:S01]  /*d870*/  MUFU.EX2 R206, R206 ;  /* 0x000000ce00ce7308 */ /* 0x000fe20000000800 */
[----:B------:R-:W-:Y:S01]  /*d880*/  PRMT R18, R18, 0x5410, R15 ;  /* 0x0000541012127816 */ /* 0x000fe2000000000f */
[----:B------:R-:W4:Y:S01]  /*d890*/  LDSM.16.MT88.4 R28, [R209] ;  /* 0x00000000d11c783b */ /* 0x000f220000004200 */
[----:B------:R-:W-:Y:S01]  /*d8a0*/  IADD3 R208, PT, PT, R208, R209, RZ ;  /* 0x000000d1d0d07210 */ /* 0x000fe20007ffe0ff */
[----:B------:R-:W5:Y:S01]  /*d8b0*/  MUFU.EX2 R166, R166 ;  /* 0x000000a600a67308 */ /* 0x000f620000000800 */
[----:B------:R-:W-:Y:S01]  /*d8c0*/  SHF.R.U32.HI R10, RZ, 0x18, R12 ;  /* 0x00000018ff0a7819 */ /* 0x000fe2000001160c */
[-C--:B--2---:R-:W-:Y:S01]  /*d8d0*/  FMUL.FTZ R24, R44, R207.reuse ;  /* 0x000000cf2c187220 */ /* 0x084fe20000410000 */
[----:B------:R-:W-:Y:S01]  /*d8e0*/  FMUL.FTZ R25, R45, R207 ;  /* 0x000000cf2d197220 */ /* 0x000fe20000410000 */
[----:B------:R-:W-:Y:S01]  /*d8f0*/  MUFU.EX2 R165, R165 ;  /* 0x000000a500a57308 */ /* 0x000fe20000000800 */
[----:B------:R-:W-:Y:S01]  /*d900*/  LOP3.LUT R7, R18, 0xff00ff, RZ, 0xc0, !PT ;  /* 0x00ff00ff12077812 */ /* 0x000fe200078ec0ff */
[-C--:B---3--:R-:W-:Y:S01]  /*d910*/  FMUL.FTZ R26, R46, R205.reuse ;  /* 0x000000cd2e1a7220 */ /* 0x088fe20000410000 */
[----:B------:R-:W-:Y:S01]  /*d920*/  FMUL.FTZ R27, R47, R205 ;  /* 0x000000cd2f1b7220 */ /* 0x000fe20000410000 */
[----:B------:R-:W2:Y:S01]  /*d930*/  MUFU.EX2 R2, R2 ;  /* 0x0000000200027308 */ /* 0x000ea20000000800 */
[----:B------:R-:W3:Y:S01]  /*d940*/  LDSM.16.MT88.4 R44, [R0+0x1a000] ;  /* 0x01a00000002c783b */ /* 0x000ee20000004200 */
[--C-:B------:R-:W-:Y:S01]  /*d950*/  HSET2.LE.AND R6, R17, R181.reuse, PT ;  /* 0x000000b511067233 */ /* 0x100fe20003803000 */
[-C--:B------:R-:W-:Y:S01]  /*d960*/  FMUL.FTZ R16, R36, R207.reuse ;  /* 0x000000cf24107220 */ /* 0x080fe20000410000 */
[----:B------:R-:W-:Y:S01]  /*d970*/  MUFU.EX2 R167, R167 ;  /* 0x000000a700a77308 */ /* 0x000fe20000000800 */
[----:B------:R-:W-:Y:S01]  /*d980*/  FMUL.FTZ R17, R37, R207 ;  /* 0x000000cf25117220 */ /* 0x000fe20000410000 */
[-C--:B------:R-:W-:Y:S01]  /*d990*/  FMUL.FTZ R18, R38, R205.reuse ;  /* 0x000000cd26127220 */ /* 0x080fe20000410000 */
[----:B------:R-:W-:Y:S01]  /*d9a0*/  FMUL.FTZ R19, R39, R205 ;  /* 0x000000cd27137220 */ /* 0x000fe20000410000 */
[----:B------:R-:W-:Y:S01]  /*d9b0*/  MUFU.EX2 R195, R195 ;  /* 0x000000c300c37308 */ /* 0x000fe20000000800 */
[----:B------:R-:W-:Y:S01]  /*d9c0*/  PRMT R8, R11, 0x5410, R10 ;  /* 0x000054100b087816 */ /* 0x000fe2000000000a */
[----:B------:R-:W3:Y:S01]  /*d9d0*/  LDSM.16.MT88.4 R36, [R208] ;  /* 0x00000000d024783b */ /* 0x000ee20000004200 */
[--C-:B------:R-:W-:Y:S01]  /*d9e0*/  HSET2.LE.AND R7, R7, R181.reuse, PT ;  /* 0x000000b507077233 */ /* 0x100fe20003803000 */
[----:B------:R-:W1:Y:S01]  /*d9f0*/  MUFU.EX2 R192, R192 ;  /* 0x000000c000c07308 */ /* 0x000e620000000800 */
[----:B-----5:R-:W-:Y:S01]  /*da00*/  F2FP.F16.F32.PACK_AB R9, R166, R206 ;  /* 0x000000cea609723e */ /* 0x020fe200000000ff */
[----:B------:R-:W-:Y:S01]  /*da10*/  FMUL.FTZ R40, R40, R207 ;  /* 0x000000cf28287220 */ /* 0x000fe20000410000 */
[----:B------:R-:W-:Y:S01]  /*da20*/  HSET2.LE.AND R5, R8, R181, PT ;  /* 0x000000b508057233 */ /* 0x000fe20003803000 */
[----:B------:R-:W5:Y:S01]  /*da30*/  MUFU.EX2 R204, R204 ;  /* 0x000000cc00cc7308 */ /* 0x000f620000000800 */
[----:B--2---:R-:W-:Y:S01]  /*da40*/  F2FP.F16.F32.PACK_AB R11, R2, R165 ;  /* 0x000000a5020b723e */ /* 0x004fe200000000ff */
[----:B------:R-:W-:Y:S01]  /*da50*/  FMUL.FTZ R41, R41, R207 ;  /* 0x000000cf29297220 */ /* 0x000fe20000410000 */
[----:B------:R-:W-:Y:S01]  /*da60*/  LOP3.LUT R4, R9, R4, RZ, 0xc0, !PT ;  /* 0x0000000409047212 */ /* 0x000fe200078ec0ff */
[-C--:B------:R-:W-:Y:S01]  /*da70*/  FMUL.FTZ R42, R42, R205.reuse ;  /* 0x000000cd2a2a7220 */ /* 0x080fe20000410000 */
[----:B------:R-:W-:Y:S01]  /*da80*/  LOP3.LUT R6, R11, R6, RZ, 0xc0, !PT ;  /* 0x000000060b067212 */ /* 0x000fe200078ec0ff */
[----:B------:R-:W-:Y:S01]  /*da90*/  FMUL.FTZ R43, R43, R205 ;  /* 0x000000cd2b2b7220 */ /* 0x000fe20000410000 */
[-C--:B------:R-:W-:Y:S01]  /*daa0*/  FMUL.FTZ R48, R48, R207.reuse ;  /* 0x000000cf30307220 */ /* 0x080fe20000410000 */
[----:B------:R-:W-:Y:S01]  /*dab0*/  FMUL.FTZ R49, R49, R207 ;  /* 0x000000cf31317220 */ /* 0x000fe20000410000 */
[----:B------:R-:W-:Y:S01]  /*dac0*/  FMUL.FTZ R50, R50, R205 ;  /* 0x000000cd32327220 */ /* 0x000fe20000410000 */
[----:B-1----:R-:W-:Y:S01]  /*dad0*/  F2FP.F16.F32.PACK_AB R10, R192, R195 ;  /* 0x000000c3c00a723e */ /* 0x002fe200000000ff */
[----:B------:R-:W-:Y:S01]  /*dae0*/  FMUL.FTZ R51, R51, R205 ;  /* 0x000000cd33337220 */ /* 0x000fe20000410000 */
[-C--:B------:R-:W-:Y:S01]  /*daf0*/  FMUL.FTZ R64, R64, R207.reuse ;  /* 0x000000cf40407220 */ /* 0x080fe20000410000 */
[----:B------:R-:W-:Y:S01]  /*db00*/  FMUL.FTZ R65, R65, R207 ;  /* 0x000000cf41417220 */ /* 0x000fe20000410000 */
[----:B-----5:R-:W-:Y:S01]  /*db10*/  F2FP.F16.F32.PACK_AB R8, R204, R167 ;  /* 0x000000a7cc08723e */ /* 0x020fe200000000ff */
[----:B------:R-:W-:Y:S01]  /*db20*/  FMUL.FTZ R66, R66, R205 ;  /* 0x000000cd42427220 */ /* 0x000fe20000410000 */
[----:B------:R-:W-:Y:S01]  /*db30*/  LOP3.LUT R7, R10, R7, RZ, 0xc0, !PT ;  /* 0x000000070a077212 */ /* 0x000fe200078ec0ff */
[----:B------:R-:W-:Y:S01]  /*db40*/  FMUL.FTZ R67, R67, R205 ;  /* 0x000000cd43437220 */ /* 0x000fe20000410000 */
[----:B------:R-:W-:Y:S01]  /*db50*/  LOP3.LUT R5, R8, R5, RZ, 0xc0, !PT ;  /* 0x0000000508057212 */ /* 0x000fe200078ec0ff */
[-C--:B------:R-:W-:Y:S01]  /*db60*/  FMUL.FTZ R32, R52, R207.reuse ;  /* 0x000000cf34207220 */ /* 0x080fe20000410000 */
[----:B------:R-:W-:Y:S01]  /*db70*/  FMUL.FTZ R33, R53, R207 ;  /* 0x000000cf35217220 */ /* 0x000fe20000410000 */
[-C--:B------:R-:W-:Y:S01]  /*db80*/  FMUL.FTZ R34, R54, R205.reuse ;  /* 0x000000cd36227220 */ /* 0x080fe20000410000 */
[----:B------:R-:W-:Y:S01]  /*db90*/  FMUL.FTZ R35, R55, R205 ;  /* 0x000000cd37237220 */ /* 0x000fe20000410000 */
[-C--:B------:R-:W-:Y:S01]  /*dba0*/  FMUL.FTZ R56, R56, R207.reuse ;  /* 0x000000cf38387220 */ /* 0x080fe20000410000 */
[----:B------:R-:W1:Y:S01]  /*dbb0*/  LDSM.16.MT88.4 R52, [R180+0x1a000] ;  /* 0x01a00000b434783b */ /* 0x000e620000004200 */
        /* <DEDUP_REMOVED lines=16> */
[C---:B----4-:R-:W-:Y:S01]  /*dcc0*/  HMMA.16816.F32 R24, R4.reuse, R28, R24 ;  /* 0x0000001c0418723c */ /* 0x050fe20000001818 */
        /* <DEDUP_REMOVED lines=45> */
[----:B------:R-:W5:Y:S01]  /*dfa0*/  LDSM.16.MT88.4 R76, [R0+0x1c000] ;  /* 0x01c00000004c783b */ /* 0x000f620000004200 */
[----:B------:R-:W-:Y:S01]  /*dfb0*/  FMUL.FTZ R123, R123, R205 ;  /* 0x000000cd7b7b7220 */ /* 0x000fe20000410000 */
[----:B-1----:R-:W-:Y:S01]  /*dfc0*/  HMMA.16816.F32 R48, R4, R52, R48 ;  /* 0x000000340430723c */ /* 0x002fe20000001830 */
[----:B------:R-:W-:Y:S01]  /*dfd0*/  LOP3.LUT R170, R174, UR8, R171, 0x96, !PT ;  /* 0x00000008aeaa7c12 */ /* 0x000fe2000f8e96ab */
[-C--:B------:R-:W-:Y:S01]  /*dfe0*/  FMUL.FTZ R112, R112, R207.reuse ;  /* 0x000000cf70707220 */ /* 0x080fe20000410000 */
[----:B------:R-:W-:Y:S01]  /*dff0*/  FMUL.FTZ R113, R113, R207 ;  /* 0x000000cf71717220 */ /* 0x000fe20000410000 */
[-C--:B------:R-:W-:Y:S01]  /*e000*/  FMUL.FTZ R114, R114, R205.reuse ;  /* 0x000000cd72727220 */ /* 0x080fe20000410000 */
[----:B------:R-:W-:Y:S01]  /*e010*/  FMUL.FTZ R115, R115, R205 ;  /* 0x000000cd73737220 */ /* 0x000fe20000410000 */
[----:B------:R-:W-:-:S04]  /*e020*/  IMAD.WIDE.U32 R170, R170, -0x2daee0ad, RZ ;  /* 0xd2511f53aaaa7825 */ /* 0x000fc800078e00ff */
        /* <DEDUP_REMOVED lines=25> */
[C---:B----4-:R-:W-:Y:S01]  /*e1c0*/  HMMA.16816.F32 R64, R4.reuse, R68, R64 ;  /* 0x000000440440723c */ /* 0x050fe20000001840 */
[--C-:B------:R-:W-:Y:S01]  /*e1d0*/  FFMA.FTZ R220, R217, UR21, -R190.reuse ;  /* 0x00000015d9dc7c23 */ /* 0x100fe200080108be */
[--C-:B------:R-:W-:Y:S01]  /*e1e0*/  FFMA.FTZ R217, R214, UR21, -R190.reuse ;  /* 0x00000015d6d97c23 */ /* 0x100fe200080108be */
[--C-:B------:R-:W-:Y:S01]  /*e1f0*/  FFMA.FTZ R219, R210, UR21, -R189.reuse ;  /* 0x00000015d2db7c23 */ /* 0x100fe200080108bd */
        /* <DEDUP_REMOVED lines=12> */
[C---:B---3--:R-:W-:Y:S01]  /*e2c0*/  HMMA.16816.F32 R80, R4.reuse, R84, R80 ;  /* 0x000000540450723c */ /* 0x048fe20000001850 */
[----:B------:R-:W-:Y:S01]  /*e2d0*/  MUFU.EX2 R210, R210 ;  /* 0x000000d200d27308 */ /* 0x000fe20000000800 */
[-C--:B------:R-:W-:Y:S01]  /*e2e0*/  FMUL.FTZ R148, R148, R207.reuse ;  /* 0x000000cf94947220 */ /* 0x080fe20000410000 */
[----:B------:R-:W-:Y:S01]  /*e2f0*/  FMUL.FTZ R149, R149, R207 ;  /* 0x000000cf95957220 */ /* 0x000fe20000410000 */
[-C--:B------:R-:W-:Y:S01]  /*e300*/  FMUL.FTZ R150, R150, R205.reuse ;  /* 0x000000cd96967220 */ /* 0x080fe20000410000 */
[----:B------:R-:W-:Y:S01]  /*e310*/  MUFU.EX2 R217, R217 ;  /* 0x000000d900d97308 */ /* 0x000fe20000000800 */
[----:B------:R-:W-:Y:S01]  /*e320*/  FMUL.FTZ R151, R151, R205 ;  /* 0x000000cd97977220 */ /* 0x000fe20000410000 */
[----:B------:R-:W-:Y:S01]  /*e330*/  LDSM.16.MT88.4 R172, [R0+0x1a800] ;  /* 0x01a8000000ac783b */ /* 0x000fe20000004200 */
        /* <DEDUP_REMOVED lines=8> */
[C---:B-----5:R-:W-:Y:S01]  /*e3c0*/  HMMA.16816.F32 R72, R4.reuse, R76, R72 ;  /* 0x0000004c0448723c */ /* 0x060fe20000001848 */
[----:B------:R-:W-:Y:S01]  /*e3d0*/  MUFU.EX2 R220, R220 ;  /* 0x000000dc00dc7308 */ /* 0x000fe20000000800 */
[--C-:B------:R-:W-:Y:S01]  /*e3e0*/  FFMA.FTZ R226, R198, UR21, -R189.reuse ;  /* 0x00000015c6e27c23 */ /* 0x100fe200080108bd */
[--C-:B------:R-:W-:Y:S01]  /*e3f0*/  FFMA.FTZ R223, R197, UR21, -R190.reuse ;  /* 0x00000015c5df7c23 */ /* 0x100fe200080108be */
[--C-:B------:R-:W-:Y:S01]  /*e400*/  FFMA.FTZ R222, R179, UR21, -R190.reuse ;  /* 0x00000015b3de7c23 */ /* 0x100fe200080108be */
        /* <DEDUP_REMOVED lines=8> */
[----:B------:R-:W5:Y:S01]  /*e490*/  MUFU.EX2 R219, R219 ;  /* 0x000000db00db7308 */ /* 0x000f620000000800 */
[----:B------:R-:W3:Y:S01]  /*e4a0*/  LDSM.16.MT88.4 R116, [R180+0x1e000] ;  /* 0x01e00000b474783b */ /* 0x000ee20000004200 */
[--C-:B------:R-:W-:Y:S01]  /*e4b0*/  FFMA.FTZ R247, R176, UR21, -R189.reuse ;  /* 0x00000015b0f77c23 */ /* 0x100fe200080108bd */
[C---:B------:R-:W-:Y:S01]  /*e4c0*/  HMMA.16816.F32 R8, R4.reuse, R12, R8 ;  /* 0x0000000c0408723c */ /* 0x040fe20000001808 */
[----:B------:R-:W3:Y:S01]  /*e4d0*/  MUFU.EX2 R221, R221 ;  /* 0x000000dd00dd7308 */ /* 0x000ee20000000800 */
[--C-:B------:R-:W-:Y:S01]  /*e4e0*/  FFMA.FTZ R250, R182, UR21, -R190.reuse ;  /* 0x00000015b6fa7c23 */ /* 0x100fe200080108be */
[--C-:B------:R-:W-:Y:S01]  /*e4f0*/  FFMA.FTZ R251, R184, UR21, -R190.reuse ;  /* 0x00000015b8fb7c23 */ /* 0x100fe200080108be */
[--C-:B------:R-:W-:Y:S01]  /*e500*/  FFMA.FTZ R252, R183, UR21, -R189.reuse ;  /* 0x00000015b7fc7c23 */ /* 0x100fe200080108bd */
[----:B------:R-:W-:Y:S01]  /*e510*/  MUFU.EX2 R225, R225 ;  /* 0x000000e100e17308 */ /* 0x000fe20000000800 */
[----:B------:R-:W-:Y:S01]  /*e520*/  FFMA.FTZ R188, R188, UR21, -R190 ;  /* 0x00000015bcbc7c23 */ /* 0x000fe200080108be */
[--C-:B------:R-:W-:Y:S01]  /*e530*/  FFMA.FTZ R187, R187, UR21, -R189.reuse ;  /* 0x00000015bbbb7c23 */ /* 0x100fe200080108bd */
[C---:B------:R-:W-:Y:S01]  /*e540*/  HMMA.16816.F32 R12, R4.reuse, R14, R156 ;  /* 0x0000000e040c723c */ /* 0x040fe2000000189c */
[----:B------:R-:W3:Y:S01]  /*e550*/  LDSM.16.MT88.4 R156, [R208+0x6000] ;  /* 0x00600000d09c783b */ /* 0x000ee20000004200 */
[----:B------:R-:W-:Y:S01]  /*e560*/  MUFU.EX2 R226, R226 ;  /* 0x000000e200e27308 */ /* 0x000fe20000000800 */
[--C-:B------:R-:W-:Y:S01]  /*e570*/  FFMA.FTZ R186, R186, UR21, -R189.reuse ;  /* 0x00000015baba7c23 */ /* 0x100fe200080108bd */
[----:B------:R-:W-:Y:S01]  /*e580*/  FFMA.FTZ R185, R185, UR21, -R189 ;  /* 0x00000015b9b97c23 */ /* 0x000fe200080108bd */
[----:B------:R-:W-:Y:S01]  /*e590*/  FFMA.FTZ R206, R243, R207, R206 ;  /* 0x000000cff3ce7223 */ /* 0x000fe200000100ce */
[----:B------:R-:W-:Y:S01]  /*e5a0*/  MUFU.EX2 R223, R223 ;  /* 0x000000df00df7308 */ /* 0x000fe20000000800 */
[----:B------:R-:W-:Y:S01]  /*e5b0*/  FFMA.FTZ R167, R242, R205, R167 ;  /* 0x000000cdf2a77223 */ /* 0x000fe200000100a7 */
[----:B-1----:R-:W-:Y:S01]  /*e5c0*/  HMMA.16816.F32 R96, R4, R100, R96 ;  /* 0x000000640460723c */ /* 0x002fe20000001860 */
[----:B------:R-:W-:Y:S01]  /*e5d0*/  FADD.FTZ R206, R166, R206 ;  /* 0x000000cea6ce7221 */ /* 0x000fe20000010000 */
[----:B------:R-:W-:Y:S01]  /*e5e0*/  MUFU.EX2 R222, R222 ;  /* 0x000000de00de7308 */ /* 0x000fe20000000800 */
[----:B------:R-:W-:-:S02]  /*e5f0*/  FADD.FTZ R204, R204, R167 ;  /* 0x000000a7cccc7221 */ /* 0x000fc40000010000 */
        /* <DEDUP_REMOVED lines=11> */
[----:B--2---:R-:W-:Y:S01]  /*e6b0*/  HMMA.16816.F32 R88, R4, R92, R88 ;  /* 0x0000005c0458723c */ /* 0x004fe20000001858 */
[----:B------:R-:W-:Y:S01]  /*e6c0*/  MUFU.EX2 R247, R247 ;  /* 0x000000f700f77308 */ /* 0x000fe20000000800 */
[----:B------:R-:W-:-:S03]  /*e6d0*/  FADD.FTZ R192, R192, R204 ;  /* 0x000000ccc0c07221 */ /* 0x000fc60000010000 */
[----:B------:R-:W-:Y:S01]  /*e6e0*/  MUFU.EX2 R250, R250 ;  /* 0x000000fa00fa7308 */ /* 0x000fe20000000800 */
[----:B-----5:R-:W-:Y:S02]  /*e6f0*/  FADD.FTZ R192, R219, R192 ;  /* 0x000000c0dbc07221 */ /* 0x020fe40000010000 */
[C---:B------:R-:W-:Y:S01]  /*e700*/  HMMA.16816.F32 R92, R4.reuse, R94, R112 ;  /* 0x0000005e045c723c */ /* 0x040fe20000001870 */
[----:B------:R-:W-:Y:S01]  /*e710*/  FMUL.FTZ R115, R135, R205 ;  /* 0x000000cd87737220 */ /* 0x000fe20000410000 */
[----:B------:R-:W-:Y:S01]  /*e720*/  LOP3.LUT R135, R168, UR12, R171, 0x96, !PT ;  /* 0x0000000ca8877c12 */ /* 0x000fe2000f8e96ab */
[----:B------:R-:W-:Y:S01]  /*e730*/  FMUL.FTZ R112, R132, R207 ;  /* 0x000000cf84707220 */ /* 0x000fe20000410000 */
[----:B------:R-:W-:Y:S01]  /*e740*/  FMUL.FTZ R114, R134, R205 ;  /* 0x000000cd86727220 */ /* 0x000fe20000410000 */
[C---:B------:R-:W-:Y:S01]  /*e750*/  PRMT R134, R170.reuse, 0x7771, RZ ;  /* 0x00007771aa867816 */ /* 0x040fe200000000ff */
[----:B------:R-:W-:Y:S01]  /*e760*/  FMUL.FTZ R113, R133, R207 ;  /* 0x000000cf85717220 */ /* 0x000fe20000410000 */
[C---:B------:R-:W-:Y:S01]  /*e770*/  LOP3.LUT R132, R135.reuse, 0xff, RZ, 0xc0, !PT ;  /* 0x000000ff87847812 */ /* 0x040fe200078ec0ff */
[----:B----4-:R-:W-:Y:S01]  /*e780*/  HMMA.16816.F32 R104, R4, R108, R104 ;  /* 0x0000006c0468723c */ /* 0x010fe20000001868 */
[----:B------:R-:W-:Y:S01]  /*e790*/  PRMT R133, R170, 0x7772, RZ ;  /* 0x00007772aa857816 */ /* 0x000fe200000000ff */
[----:B------:R-:W-:Y:S01]  /*e7a0*/  MUFU.EX2 R251, R251 ;  /* 0x000000fb00fb7308 */ /* 0x000fe20000000800 */
[----:B------:R-:W-:-:S03]  /*e7b0*/  PRMT R160, R135, 0x7632, R160 ;  /* 0x0000763287a07816 */ /* 0x000fc600000000a0 */
[----:B------:R-:W-:Y:S01]  /*e7c0*/  MUFU.EX2 R197, R188 ;  /* 0x000000bc00c57308 */ /* 0x000fe20000000800 */
[----:B------:R-:W-:Y:S01]  /*e7d0*/  LOP3.LUT R160, R160, 0xff, RZ, 0xc0, !PT ;  /* 0x000000ffa0a07812 */ /* 0x000fe200078ec0ff */
[C---:B------:R-:W-:Y:S01]  /*e7e0*/  HMMA.16816.F32 R108, R4.reuse, R110, R128 ;  /* 0x0000006e046c723c */ /* 0x040fe20000001880 */
[----:B------:R-:W-:Y:S01]  /*e7f0*/  MOV R129, R170 ;  /* 0x000000aa00817202 */ /* 0x000fe20000000f00 */
[-C--:B------:R-:W-:Y:S01]  /*e800*/  FMUL.FTZ R130, R154, R205.reuse ;  /* 0x000000cd9a827220 */ /* 0x080fe20000410000 */
[----:B------:R-:W-:Y:S01]  /*e810*/  PRMT R128, R170, 0x7773, RZ ;  /* 0x00007773aa807816 */ /* 0x000fe200000000ff */
[----:B------:R-:W-:Y:S01]  /*e820*/  FMUL.FTZ R131, R155, R205 ;  /* 0x000000cd9b837220 */ /* 0x000fe20000410000 */
[----:B------:R-:W-:Y:S01]  /*e830*/  LDSM.16.MT88.4 R168, [R208+0x800] ;  /* 0x00080000d0a8783b */ /* 0x000fe20000004200 */
[----:B------:R-:W-:Y:S01]  /*e840*/  MUFU.EX2 R252, R252 ;  /* 0x000000fc00fc7308 */ /* 0x000fe20000000800 */
[----:B------:R-:W-:Y:S01]  /*e850*/  PRMT R133, R133, 0x5410, R128 ;  /* 0x0000541085857816 */ /* 0x000fe20000000080 */
[----:B---3--:R-:W-:Y:S01]  /*e860*/  HMMA.16816.F32 R120, R4, R124, R120 ;  /* 0x0000007c0478723c */ /* 0x008fe20000001878 */
[----:B------:R-:W-:Y:S01]  /*e870*/  LOP3.LUT R124, R135, 0xffff, RZ, 0xc0, !PT ;  /* 0x0000ffff877c7812 */ /* 0x000fe200078ec0ff */
[-C--:B------:R-:W-:Y:S01]  /*e880*/  FMUL.FTZ R128, R152, R207.reuse ;  /* 0x000000cf98807220 */ /* 0x080fe20000410000 */
[----:B------:R-:W-:Y:S01]  /*e890*/  LOP3.LUT R125, R129, 0xff, RZ, 0xc0, !PT ;  /* 0x000000ff817d7812 */ /* 0x000fe200078ec0ff */
[----:B------:R-:W-:Y:S01]  /*e8a0*/  FMUL.FTZ R129, R153, R207 ;  /* 0x000000cf99817220 */ /* 0x000fe20000410000 */
[----:B------:R-:W-:-:S02]  /*e8b0*/  SHF.R.U32.HI R124, RZ, 0x8, R124 ;  /* 0x00000008ff7c7819 */ /* 0x000fc4000001167c */
[----:B------:R-:W-:Y:S01]  /*e8c0*/  PRMT R134, R125, 0x5410, R134 ;  /* 0x000054107d867816 */ /* 0x000fe20000000086 */
[C---:B------:R-:W-:Y:S01]  /*e8d0*/  HMMA.16816.F32 R112, R4.reuse, R116, R112 ;  /* 0x000000740470723c */ /* 0x040fe20000001870 */
[----:B------:R-:W-:Y:S02]  /*e8e0*/  PRMT R132, R132, 0x5410, R124 ;  /* 0x0000541084847816 */ /* 0x000fe4000000007c */
[----:B------:R-:W-:Y:S02]  /*e8f0*/  LOP3.LUT R133, R133, 0xff00ff, RZ, 0xc0, !PT ;  /* 0x00ff00ff85857812 */ /* 0x000fe400078ec0ff */
[----:B------:R-:W-:Y:S02]  /*e900*/  SHF.R.U32.HI R135, RZ, 0x18, R135 ;  /* 0x00000018ff877819 */ /* 0x000fe40000011687 */
[----:B------:R-:W-:Y:S01]  /*e910*/  HSET2.LE.AND R134, R134, R181, PT ;  /* 0x000000b586867233 */ /* 0x000fe20003803000 */
[----:B------:R-:W-:Y:S01]  /*e920*/  HMMA.16816.F32 R124, R4, R126, R144 ;  /* 0x0000007e047c723c */ /* 0x000fe20000001890 */
[----:B------:R-:W2:Y:S01]  /*e930*/  LDSM.16.MT88.4 R144, [R0+0x18800] ;  /* 0x018800000090783b */ /* 0x000ea20000004200 */
[----:B------:R-:W-:-:S02]  /*e940*/  PRMT R152, R160, 0x5410, R135 ;  /* 0x00005410a0987816 */ /* 0x000fc40000000087 */
[----:B------:R-:W-:Y:S01]  /*e950*/  HSET2.LE.AND R133, R133, R181, PT ;  /* 0x000000b585857233 */ /* 0x000fe20003803000 */
[----:B------:R-:W-:Y:S01]  /*e960*/  LDSM.16.MT88.4 R160, [R209+0x2800] ;  /* 0x00280000d1a0783b */ /* 0x000fe20000004200 */
[----:B------:R-:W-:Y:S02]  /*e970*/  F2FP.F16.F32.PACK_AB R135, R210, R214 ;  /* 0x000000d6d287723e */ /* 0x000fe400000000ff */
[----:B------:R-:W-:Y:S01]  /*e980*/  HMMA.16816.F32 R116, R4, R118, R136 ;  /* 0x000000760474723c */ /* 0x000fe20000001888 */
[----:B------:R-:W3:Y:S01]  /*e990*/  LDSM.16.MT88.4 R136, [R209+0x800] ;  /* 0x00080000d188783b */ /* 0x000ee20000004200 */
[----:B------:R-:W-:Y:S02]  /*e9a0*/  F2FP.F16.F32.PACK_AB R153, R216, R217 ;  /* 0x000000d9d899723e */ /* 0x000fe400000000ff */
[----:B------:R-:W-:Y:S02]  /*e9b0*/  LOP3.LUT R135, R135, R133, RZ, 0xc0, !PT ;  /* 0x0000008587877212 */ /* 0x000fe400078ec0ff */
[----:B------:R-:W-:-:S02]  /*e9c0*/  LOP3.LUT R134, R153, R134, RZ, 0xc0, !PT ;  /* 0x0000008699867212 */ /* 0x000fc400078ec0ff */
[C---:B------:R-:W-:Y:S01]  /*e9d0*/  HMMA.16816.F32 R128, R4.reuse, R156, R128 ;  /* 0x0000009c0480723c */ /* 0x040fe20000001880 */
[--C-:B------:R-:W-:Y:S02]  /*e9e0*/  HSET2.LE.AND R132, R132, R181.reuse, PT ;  /* 0x000000b584847233 */ /* 0x100fe40003803000 */
[----:B------:R-:W-:Y:S02]  /*e9f0*/  HSET2.LE.AND R133, R152, R181, PT ;  /* 0x000000b598857233 */ /* 0x000fe40003803000 */
[----:B------:R-:W-:Y:S01]  /*ea00*/  F2FP.F16.F32.PACK_AB R153, R218, R220 ;  /* 0x000000dcda99723e */ /* 0x000fe200000000ff */
[----:B------:R-:W-:Y:S01]  /*ea10*/  FADD.FTZ R220, R220, R165 ;  /* 0x000000a5dcdc7221 */ /* 0x000fe20000010000 */
[----:B------:R-:W-:Y:S01]  /*ea20*/  F2FP.F16.F32.PACK_AB R152, R221, R219 ;  /* 0x000000dbdd98723e */ /* 0x000fe200000000ff */
[----:B------:R-:W-:Y:S01]  /*ea30*/  HMMA.16816.F32 R4, R4, R158, R148 ;  /* 0x0000009e0404723c */ /* 0x000fe20000001894 */
[----:B------:R-:W4:Y:S01]  /*ea40*/  LDSM.16.MT88.4 R148, [R180+0x1a800] ;  /* 0x01a80000b494783b */ /* 0x000f220000004200 */
[----:B------:R-:W-:Y:S01]  /*ea50*/  LOP3.LUT R132, R153, R132, RZ, 0xc0, !PT ;  /* 0x0000008499847212 */ /* 0x000fe200078ec0ff */
[----:B------:R-:W-:Y:S01]  /*ea60*/  FADD.FTZ R220, R218, R220 ;  /* 0x000000dcdadc7221 */ /* 0x000fe20000010000 */
[----:B------:R-:W-:Y:S01]  /*ea70*/  LOP3.LUT R133, R152, R133, RZ, 0xc0, !PT ;  /* 0x0000008598857212 */ /* 0x000fe200078ec0ff */
[----:B------:R-:W-:Y:S01]  /*ea80*/  LDSM.16.MT88.4 R156, [R208+0x2800] ;  /* 0x00280000d09c783b */ /* 0x000fe20000004200 */
[----:B------:R-:W-:Y:S01]  /*ea90*/  FADD.FTZ R221, R221, R192 ;  /* 0x000000c0dddd7221 */ /* 0x000fe20000010000 */
[----:B------:R-:W-:-:S02]  /*eaa0*/  FADD.FTZ R217, R217, R220 ;  /* 0x000000dcd9d97221 */ /* 0x000fc40000010000 */
[----:B------:R-:W-:Y:S01]  /*eab0*/  LDSM.16.MT88.4 R152, [R0+0x1c800] ;  /* 0x01c800000098783b */ /* 0x000fe20000004200 */
[----:B------:R-:W-:Y:S01]  /*eac0*/  FADD.FTZ R221, R214, R221 ;  /* 0x000000ddd6dd7221 */ /* 0x000fe20000010000 */
[----:B-1----:R-:W-:Y:S01]  /*ead0*/  HMMA.16816.F32 R16, R132, R140, R16 ;  /* 0x0000008c8410723c */ /* 0x002fe20000001810 */
[----:B------:R-:W-:Y:S02]  /*eae0*/  FADD.FTZ R217, R216, R217 ;  /* 0x000000d9d8d97221 */ /* 0x000fe40000010000 */
[----:B------:R-:W-:-:S05]  /*eaf0*/  FADD.FTZ R210, R210, R221 ;  /* 0x000000ddd2d27221 */ /* 0x000fca0000010000 */
[C---:B--2---:R-:W-:Y:S08]  /*eb00*/  HMMA.16816.F32 R8, R132.reuse, R144, R8 ;  /* 0x000000908408723c */ /* 0x044ff00000001808 */
[C---:B------:R-:W-:Y:S01]  /*eb10*/  HMMA.16816.F32 R12, R132.reuse, R146, R12 ;  /* 0x00000092840c723c */ /* 0x040fe2000000180c */
[----:B------:R-:W1:Y:S07]  /*eb20*/  LDSM.16.MT88.4 R144, [R180+0x1c800] ;  /* 0x01c80000b490783b */ /* 0x000e6e0000004200 */
[C---:B---3--:R-:W-:Y:S08]  /*eb30*/  HMMA.16816.F32 R24, R132.reuse, R136, R24 ;  /* 0x000000888418723c */ /* 0x048ff00000001818 */
[C---:B------:R-:W-:Y:S01]  /*eb40*/  HMMA.16816.F32 R28, R132.reuse, R138, R28 ;  /* 0x0000008a841c723c */ /* 0x040fe2000000181c */
[----:B------:R-:W2:Y:S07]  /*eb50*/  LDSM.16.MT88.4 R136, [R208+0x4800] ;  /* 0x00480000d088783b */ /* 0x000eae0000004200 */
[C---:B----4-:R-:W-:Y:S08]  /*eb60*/  HMMA.16816.F32 R48, R132.reuse, R148, R48 ;  /* 0x000000948430723c */ /* 0x050ff00000001830 */
[C---:B------:R-:W-:Y:S01]  /*eb70*/  HMMA.16816.F32 R52, R132.reuse, R150, R52 ;  /* 0x000000968434723c */ /* 0x040fe20000001834 */
[----:B------:R-:W3:Y:S07]  /*eb80*/  LDSM.16.MT88.4 R148, [R0+0x1e800] ;  /* 0x01e800000094783b */ /* 0x000eee0000004200 */
[C---:B------:R-:W-:Y:S01]  /*eb90*/  HMMA.16816.F32 R20, R132.reuse, R142, R20 ;  /* 0x0000008e8414723c */ /* 0x040fe20000001814 */
[----:B------:R-:W4:Y:S07]  /*eba0*/  LDSM.16.MT88.4 R140, [R209+0x4800] ;  /* 0x00480000d18c783b */ /* 0x000f2e0000004200 */
[----:B-1----:R-:W-:Y:S01]  /*ebb0*/  HMMA.16816.F32 R80, R132, R144, R80 ;  /* 0x000000908450723c */ /* 0x002fe20000001850 */
[----:B------:R-:W-:-:S07]  /*ebc0*/  IMAD.U32 R144, RZ, RZ, UR17 ;  /* 0x00000011ff907e24 */ /* 0x000fce000f8e00ff */
[C---:B------:R-:W-:Y:S08]  /*ebd0*/  HMMA.16816.F32 R84, R132.reuse, R146, R84 ;  /* 0x000000928454723c */ /* 0x040ff00000001854 */
[----:B--2---:R-:W-:Y:S01]  /*ebe0*/  HMMA.16816.F32 R96, R132, R136, R96 ;  /* 0x000000888460723c */ /* 0x004fe20000001860 */
[----:B------:R-:W-:Y:S02]  /*ebf0*/  LOP3.LUT R136, R144, UR31, R241, 0x96, !PT ;  /* 0x0000001f90887c12 */ /* 0x000fe4000f8e96f1 */
[----:B------:R-:W-:Y:S03]  /*ec00*/  LDSM.16.MT88.4 R144, [R209+0x6800] ;  /* 0x00680000d190783b */ /* 0x000fe60000004200 */
[----:B------:R-:W-:-:S02]  /*ec10*/  IMAD.WIDE.U32 R136, R136, -0x326172a9, RZ ;  /* 0xcd9e8d5788887825 */ /* 0x000fc400078e00ff */
[----:B------:R-:W-:Y:S03]  /*ec20*/  HMMA.16816.F32 R72, R132, R152, R72 ;  /* 0x000000988448723c */ /* 0x000fe60000001848 */
[----:B------:R-:W-:Y:S02]  /*ec30*/  LOP3.LUT R137, R244, UR11, R137, 0x96, !PT ;  /* 0x0000000bf4897c12 */ /* 0x000fe4000f8e9689 */
[----:B------:R-:W-:-:S03]  /*ec40*/  LOP3.LUT R136, R136, UR10, R233, 0x96, !PT ;  /* 0x0000000a88887c12 */ /* 0x000fc6000f8e96e9 */
[----:B---3--:R-:W-:Y:S01]  /*ec50*/  HMMA.16816.F32 R104, R132, R148, R104 ;  /* 0x000000948468723c */ /* 0x008fe20000001868 */
        /* <DEDUP_REMOVED lines=9> */
[----:B------:R-:W-:Y:S02]  /*ecf0*/  LOP3.LUT R136, R232, UR9, R203, 0x96, !PT ;  /* 0x00000009e8887c12 */ /* 0x000fe4000f8e96cb */
        /* <DEDUP_REMOVED lines=24> */
[----:B------:R-:W-:Y:S01]  /*ee80*/  FFMA.FTZ R248, R177, UR21, -R189 ;  /* 0x00000015b1f87c23 */ /* 0x000fe200080108bd */
[----:B------:R-:W-:Y:S01]  /*ee90*/  HSET2.LE.AND R116, R116, R181, PT ;  /* 0x000000b574747233 */ /* 0x000fe20003803000 */
[----:B------:R-:W-:Y:S01]  /*eea0*/  LDSM.16.MT88.4 R120, [R0+0x1b000] ;  /* 0x01b000000078783b */ /* 0x000fe20000004200 */
[C---:B------:R-:W-:Y:S01]  /*eeb0*/  LOP3.LUT R118, R144.reuse, 0xffff, RZ, 0xc0, !PT ;  /* 0x0000ffff90767812 */ /* 0x040fe200078ec0ff */
[----:B------:R-:W-:Y:S01]  /*eec0*/  UIADD3 UR7, UPT, UPT, UR20, -0x4, URZ ;  /* 0xfffffffc14077890 */ /* 0x000fe2000fffe0ff */
[C---:B------:R-:W-:Y:S01]  /*eed0*/  PRMT R119, R144.reuse, 0x7632, R119 ;  /* 0x0000763290777816 */ /* 0x040fe20000000077 */
[----:B------:R-:W1:Y:S01]  /*eee0*/  MUFU.EX2 R248, R248 ;  /* 0x000000f800f87308 */ /* 0x000e620000000800 */
[----:B------:R-:W-:Y:S01]  /*eef0*/  HMMA.16816.F32 R124, R132, R146, R124 ;  /* 0x00000092847c723c */ /* 0x000fe2000000187c */
[----:B------:R-:W-:Y:S01]  /*ef00*/  LOP3.LUT R145, R144, 0xff, RZ, 0xc0, !PT ;  /* 0x000000ff90917812 */ /* 0x000fe200078ec0ff */
[----:B------:R-:W-:Y:S01]  /*ef10*/  LDSM.16.MT88.4 R176, [R208+0x3000] ;  /* 0x00300000d0b0783b */ /* 0x000fe20000004200 */
[----:B------:R-:W-:-:S02]  /*ef20*/  LOP3.LUT R147, R117, 0xff00ff, RZ, 0xc0, !PT ;  /* 0x00ff00ff75937812 */ /* 0x000fc400078ec0ff */
[----:B------:R-:W-:Y:S02]  /*ef30*/  SHF.R.U32.HI R118, RZ, 0x8, R118 ;  /* 0x00000008ff767819 */ /* 0x000fe40000011676 */
[----:B------:R-:W-:Y:S01]  /*ef40*/  SHF.R.U32.HI R144, RZ, 0x18, R144 ;  /* 0x00000018ff907819 */ /* 0x000fe20000011690 */
[C---:B------:R-:W-:Y:S01]  /*ef50*/  HMMA.16816.F32 R64, R132.reuse, R156, R64 ;  /* 0x0000009c8440723c */ /* 0x040fe20000001840 */
[----:B------:R-:W-:Y:S02]  /*ef60*/  LOP3.LUT R117, R119, 0xff, RZ, 0xc0, !PT ;  /* 0x000000ff77757812 */ /* 0x000fe400078ec0ff */
[----:B------:R-:W-:Y:S02]  /*ef70*/  PRMT R145, R145, 0x5410, R118 ;  /* 0x0000541091917816 */ /* 0x000fe40000000076 */
[----:B------:R-:W-:Y:S01]  /*ef80*/  PRMT R144, R117, 0x5410, R144 ;  /* 0x0000541075907816 */ /* 0x000fe20000000090 */
[----:B-1----:R-:W-:Y:S01]  /*ef90*/  FADD.FTZ R210, R248, R210 ;  /* 0x000000d2f8d27221 */ /* 0x002fe20000010000 */
        /* <DEDUP_REMOVED lines=9> */
[C---:B------:R-:W-:Y:S01]  /*f030*/  F2FP.F16.F32.PACK_AB R160, R247.reuse, R248 ;  /* 0x000000f8f7a0723e */ /* 0x040fe200000000ff */
        /* <DEDUP_REMOVED lines=51> */
[----:B------:R-:W-:Y:S01]  /*f370*/  MUFU.EX2 R176, R186 ;  /* 0x000000ba00b07308 */ /* 0x000fe20000000800 */
        /* <DEDUP_REMOVED lines=22> */
[----:B------:R5:W2:Y:S07]  /*f4e0*/  MUFU.EX2 R173, R185 ;  /* 0x000000b900ad7308 */ /* 0x000aae0000000800 */
        /* <DEDUP_REMOVED lines=23> */
[----:B------:R2:W1:Y:S01]  /*f660*/  LDSM.16.MT88.4 R128, [R0+0x1f800] ;  /* 0x01f800000080783b */ /* 0x0004620000004200 */
        /* <DEDUP_REMOVED lines=8> */
[----:B--2---:R-:W-:-:S04]  /*f6f0*/  F2FP.F16.F32.PACK_AB R0, R252, R173 ;  /* 0x000000adfc00723e */ /* 0x004fc800000000ff */
[----:B------:R-:W-:Y:S01]  /*f700*/  LOP3.LUT R171, R0, R171, RZ, 0xc0, !PT ;  /* 0x000000ab00ab7212 */ /* 0x000fe200078ec0ff */
[----:B------:R-:W-:Y:S02]  /*f710*/  IMAD.MOV.U32 R0, RZ, RZ, R197 ;  /* 0x000000ffff007224 */ /* 0x000fe400078e00c5 */
[----:B------:R-:W2:Y:S02]  /*f720*/  LDSM.16.MT88.4 R196, [R180+0x1b800] ;  /* 0x01b80000b4c4783b */ /* 0x000ea40000004200 */
[----:B------:R-:W-:Y:S02]  /*f730*/  FADD.FTZ R243, R0, R249 ;  /* 0x000000f900f37221 */ /* 0x000fe40000010000 */
[C---:B------:R-:W-:Y:S01]  /*f740*/  HMMA.16816.F32 R160, R168.reuse, R60, R160 ;  /* 0x0000003ca8a0723c */ /* 0x040fe200000018a0 */
[----:B------:R-:W3:Y:S07]  /*f750*/  LDSM.16.MT88.4 R180, [R209+0x1800] ;  /* 0x00180000d1b4783b */ /* 0x000eee0000004200 */
[C---:B------:R-:W-:Y:S08]  /*f760*/  HMMA.16816.F32 R156, R168.reuse, R62, R156 ;  /* 0x0000003ea89c723c */ /* 0x040ff0000000189c */
[----:B------:R-:W-:Y:S01]  /*f770*/  HMMA.16816.F32 R60, R168, R64, R40 ;  /* 0x00000040a83c723c */ /* 0x000fe20000001828 */
[----:B------:R-:W-:-:S02]  /*f780*/  MOV R42, R176 ;  /* 0x000000b0002a7202 */ /* 0x000fc40000000f00 */
[----:B------:R-:W-:Y:S02]  /*f790*/  MOV R43, R177 ;  /* 0x000000b1002b7202 */ /* 0x000fe40000000f00 */
[----:B------:R4:W-:Y:S03]  /*f7a0*/  LDSM.16.MT88.4 R176, [R209+0x5800] ;  /* 0x00580000d1b0783b */ /* 0x0009e60000004200 */
[C---:B------:R-:W-:Y:S08]  /*f7b0*/  HMMA.16816.F32 R64, R168.reuse, R66, R36 ;  /* 0x00000042a840723c */ /* 0x040ff00000001824 */
[C---:B-1----:R-:W-:Y:S08]  /*f7c0*/  HMMA.16816.F32 R124, R168.reuse, R128, R104 ;  /* 0x00000080a87c723c */ /* 0x042ff00000001868 */
[----:B------:R-:W-:Y:S01]  /*f7d0*/  HMMA.16816.F32 R92, R168, R96, R72 ;  /* 0x00000060a85c723c */ /* 0x000fe20000001848 */
[----:B----4-:R-:W-:-:S02]  /*f7e0*/  IMAD.MOV.U32 R209, RZ, RZ, R173 ;  /* 0x000000ffffd17224 */ /* 0x010fc400078e00ad */
[----:B------:R-:W1:Y:S05]  /*f7f0*/  LDSM.16.MT88.4 R172, [R208+0x1800] ;  /* 0x00180000d0ac783b */ /* 0x000e6a0000004200 */
[----:B------:R-:W-:Y:S01]  /*f800*/  HMMA.16816.F32 R36, R168, R200, R132 ;  /* 0x000000c8a824723c */ /* 0x000fe20000001884 */
[----:B------:R-:W-:Y:S02]  /*f810*/  MOV R201, R42 ;  /* 0x0000002a00c97202 */ /* 0x000fe40000000f00 */
[----:B------:R-:W-:-:S05]  /*f820*/  MOV R200, R43 ;  /* 0x0000002b00c87202 */ /* 0x000fca0000000f00 */
[----:B------:R-:W-:Y:S01]  /*f830*/  HMMA.16816.F32 R104, R168, R190, R76 ;  /* 0x000000bea868723c */ /* 0x000fe2000000184c */
[----:B------:R-:W-:-:S04]  /*f840*/  FADD.FTZ R226, R200, R226 ;  /* 0x000000e2c8e27221 */ /* 0x000fc80000010000 */
[----:B------:R-:W-:-:S03]  /*f850*/  FADD.FTZ R226, R201, R226 ;  /* 0x000000e2c9e27221 */ /* 0x000fc60000010000 */
[----:B--2---:R-:W-:Y:S01]  /*f860*/  HMMA.16816.F32 R72, R168, R198, R44 ;  /* 0x000000c6a848723c */ /* 0x004fe2000000182c */
[----:B------:R-:W-:-:S04]  /*f870*/  FADD.FTZ R226, R209, R226 ;  /* 0x000000e2d1e27221 */ /* 0x000fc80000010000 */
[----:B------:R-:W-:-:S03]  /*f880*/  FADD.FTZ R242, R252, R226 ;  /* 0x000000e2fcf27221 */ /* 0x000fc60000010000 */
[C---:B------:R-:W-:Y:S08]  /*f890*/  HMMA.16816.F32 R76, R168.reuse, R108, R56 ;  /* 0x0000006ca84c723c */ /* 0x040ff00000001838 */
[C---:B------:R-:W-:Y:S01]  /*f8a0*/  HMMA.16816.F32 R40, R168.reuse, R202, R20 ;  /* 0x000000caa828723c */ /* 0x040fe20000001814 */
[----:B------:R-:W2:Y:S07]  /*f8b0*/  LDSM.16.MT88.4 R20, [R208+0x3800] ;  /* 0x00380000d014783b */ /* 0x000eae0000004200 */
[C---:B---3--:R-:W-:Y:S01]  /*f8c0*/  HMMA.16816.F32 R44, R168.reuse, R180, R24 ;  /* 0x000000b4a82c723c */ /* 0x048fe20000001818 */
[----:B------:R-:W3:Y:S07]  /*f8d0*/  LDSM.16.MT88.4 R24, [R208+0x5800] ;  /* 0x00580000d018783b */ /* 0x000eee0000004200 */
        /* <DEDUP_REMOVED lines=20> */
[----:B------:R-:W-:-:S15]  /*fa20*/  HMMA.16816.F32 R148, R168, R6, R148 ;  /* 0x00000006a894723c */ /* 0x000fde0000001894 */
[----:B------:R-:W-:-:S05]  /*fa30*/  NOP ;  /* 0x0000000000007918 */ /* 0x000fca0000000000 */
.L_x_942:
        /* <DEDUP_REMOVED lines=23> */
.L_x_948:
        /* <DEDUP_REMOVED lines=59> */
.L_x_946:
        /* <DEDUP_REMOVED lines=53> */
[C---:B------:R-:W-:Y:S02]  /*102b0*/  IMAD.IADD R221, R223.reuse, 0x1, R208 ;  /* 0x00000001dfdd7824 */ /* 0x040fe400078e02d0 */
[----:B------:R-:W-:Y:S01]  /*102c0*/  @!PT LDS RZ, [RZ] ;  /* 0x00000000fffff984 */ /* 0x000fe20000000800 */
[----:B------:R-:W-:Y:S01]  /*102d0*/  @!PT LDS RZ, [RZ] ;  /* 0x00000000fffff984 */ /* 0x000fe20000000800 */
[----:B------:R-:W-:Y:S01]  /*102e0*/  @!PT LDS RZ, [RZ] ;  /* 0x00000000fffff984 */ /* 0x000fe20000000800 */
[----:B------:R-:W-:Y:S01]  /*102f0*/  @!P2 LDGSTS.E.BYPASS.LTC128B.128 [R231+0x19000], desc[UR22][R4.64] ;  /* 0x1900000004e7afae */ /* 0x000fe2000b981a16 */
[--C-:B------:R-:W-:Y:S01]  /*10300*/  IMAD.IADD R220, R223, 0x1, R214.reuse ;  /* 0x00000001dfdc7824 */ /* 0x100fe200078e02d6 */
[C---:B------:R-:W-:Y:S01]  /*10310*/  IADD3 R218, PT, PT, R217.reuse, R208, RZ ;  /* 0x000000d0d9da7210 */ /* 0x040fe20007ffe0ff */
        /* <DEDUP_REMOVED lines=30> */
[----:B------:R-:W-:Y:S04]  /*10500*/  LDSM.16.M88.4 R184, [R217+0x10000] ;  /* 0x01000000d9b8783b */ /* 0x000fe80000000200 */
[C---:B------:R-:W-:Y:S01]  /*10510*/  HMMA.16816.F32 R8, R32.reuse, R10, RZ ;  /* 0x0000000a2008723c */ /* 0x040fe200000018ff */
[----:B------:R-:W-:Y:S05]  /*10520*/  LDSM.16.M88.4 R188, [R217+0x11800] ;  /* 0x01180000d9bc783b */ /* 0x000fea0000000200 */
[----:B------:R-:W-:Y:S02]  /*10530*/  LDSM.16.M88.4 R192, [R219] ;  /* 0x00000000dbc0783b */ /* 0x000fe40000000200 */
[C---:B--2---:R-:W-:Y:S03]  /*10540*/  HMMA.16816.F32 R12, R32.reuse, R16, RZ ;  /* 0x00000010200c723c */ /* 0x044fe600000018ff */
[----:B------:R-:W-:Y:S05]  /*10550*/  LDSM.16.M88.4 R196, [R3+0x10000] ;  /* 0x0100000003c4783b */ /* 0x000fea0000000200 */
[C---:B------:R-:W-:Y:S01]  /*10560*/  HMMA.16816.F32 R16, R32.reuse, R18, RZ ;  /* 0x000000122010723c */ /* 0x040fe200000018ff */
[----:B------:R-:W-:Y:S05]  /*10570*/  LDSM.16.M88.4 R200, [R3+0x10800] ;  /* 0x0108000003c8783b */ /* 0x000fea0000000200 */
[----:B------:R-:W-:Y:S02]  /*10580*/  LDSM.16.M88.4 R204, [R217+0x14000] ;  /* 0x01400000d9cc783b */ /* 0x000fe40000000200 */
        /* <DEDUP_REMOVED lines=16> */
[----:B------:R-:W1:Y:S05]  /*10690*/  LDSM.16.M88.4 R164, [R3+0x11000] ;  /* 0x0110000003a4783b */ /* 0x000e6a0000000200 */
[----:B------:R-:W5:Y:S02]  /*106a0*/  LDSM.16.M88.4 R168, [R3+0x11800] ;  /* 0x0118000003a8783b */ /* 0x000f640000000200 */
        /* <DEDUP_REMOVED lines=11> */
[----:B------:R-:W2:Y:S05]  /*10760*/  LDSM.16.M88.4 R172, [R223+0x4000] ;  /* 0x00400000dfac783b */ /* 0x000eaa0000000200 */
        /* <DEDUP_REMOVED lines=12> */
[----:B------:R-:W3:Y:S05]  /*10830*/  LDSM.16.M88.4 R168, [R221+0x4000] ;  /* 0x00400000dda8783b */ /* 0x000eea0000000200 */
[----:B------:R-:W-:Y:S02]  /*10840*/  LDSM.16.M88.4 R192, [R3+0x12800] ;  /* 0x0128000003c0783b */ /* 0x000fe40000000200 */
        /* <DEDUP_REMOVED lines=11> */
[----:B------:R-:W-:Y:S05]  /*10900*/  LDSM.16.M88.4 R164, [R220+0x4000] ;  /* 0x00400000dca4783b */ /* 0x000fea0000000200 */
[----:B------:R-:W1:Y:S02]  /*10910*/  LDSM.16.M88.4 R172, [R217+0x12000] ;  /* 0x01200000d9ac783b */ /* 0x000e640000000200 */
        /* <DEDUP_REMOVED lines=37> */
[----:B------:R-:W1:Y:S05]  /*10b70*/  LDSM.16.M88.4 R168, [R218+0x14800] ;  /* 0x01480000daa8783b */ /* 0x000e6a0000000200 */
        /* <DEDUP_REMOVED lines=83> */
[----:B------:R-:W-:Y:S05]  /*110b0*/  SHF.L.U32 R193, R213, 0x1, RZ ;  /* 0x00000001d5c17819 */ /* 0x000fea00000006ff */
        /* <DEDUP_REMOVED lines=12> */
[----:B------:R-:W-:Y:S01]  /*11180*/  I2FP.F32.U32 R176, R3 ;  /* 0x0000000300b07245 */ /* 0x000fe20000201000 */
[C---:B------:R-:W-:Y:S03]  /*11190*/  HMMA.16816.F32 R16, R196.reuse, R170, R16 ;  /* 0x000000aac410723c */ /* 0x040fe60000001810 */
[----:B------:R-:W-:Y:S01]  /*111a0*/  I2FP.F32.U32 R170, R169 ;  /* 0x000000a900aa7245 */ /* 0x000fe20000201000 */
[C---:B------:R-:W-:Y:S01]  /*111b0*/  VIADD R169, R3.reuse, 0x10 ;  /* 0x0000001003a97836 */ /* 0x040fe20000000000 */
[C---:B------:R-:W-:Y:S01]  /*111c0*/  IADD3 R171, PT, PT, R3.reuse, 0x9, RZ ;  /* 0x0000000903ab7810 */ /* 0x040fe20007ffe0ff */
[C---:B------:R-:W-:Y:S02]  /*111d0*/  VIADD R168, R3.reuse, 0x1 ;  /* 0x0000000103a87836 */ /* 0x040fe40000000000 */
[----:B------:R-:W-:Y:S01]  /*111e0*/  FFMA.FTZ R4, R176, UR5, R4 ;  /* 0x00000005b0047c23 */ /* 0x000fe20008010004 */
[C---:B-1----:R-:W-:Y:S03]  /*111f0*/  HMMA.16816.F32 R20, R196.reuse, R172, R20 ;  /* 0x000000acc414723c */ /* 0x042fe60000001814 */
[----:B------:R-:W-:Y:S01]  /*11200*/  I2FP.F32.U32 R168, R168 ;  /* 0x000000a800a87245 */ /* 0x000fe20000201000 */
[C---:B------:R-:W-:Y:S01]  /*11210*/  FFMA.FTZ R8, R170.reuse, UR5, R8 ;  /* 0x00000005aa087c23 */ /* 0x040fe20008010008 */
[----:B------:R-:W-:Y:S01]  /*11220*/  FFMA.FTZ R10, R170, UR5, R10 ;  /* 0x00000005aa0a7c23 */ /* 0x000fe2000801000a */
[----:B------:R-:W-:Y:S01]  /*11230*/  I2FP.F32.U32 R170, R169 ;  /* 0x000000a900aa7245 */ /* 0x000fe20000201000 */
[C---:B------:R-:W-:Y:S01]  /*11240*/  VIADD R169, R3.reuse, 0x18 ;  /* 0x0000001803a97836 */ /* 0x040fe20000000000 */
[C---:B------:R-:W-:Y:S03]  /*11250*/  HMMA.16816.F32 R24, R196.reuse, R174, R24 ;  /* 0x000000aec418723c */ /* 0x040fe60000001818 */
[C---:B------:R-:W-:Y:S01]  /*11260*/  FFMA.FTZ R12, R170.reuse, UR5, R12 ;  /* 0x00000005aa0c7c23 */ /* 0x040fe2000801000c */
[----:B------:R-:W-:Y:S01]  /*11270*/  FFMA.FTZ R14, R170, UR5, R14 ;  /* 0x00000005aa0e7c23 */ /* 0x000fe2000801000e */
[----:B------:R-:W-:Y:S01]  /*11280*/  I2FP.F32.U32 R170, R169 ;  /* 0x000000a900aa7245 */ /* 0x000fe20000201000 */
[C---:B------:R-:W-:Y:S01]  /*11290*/  FFMA.FTZ R5, R168.reuse, UR5, R5 ;  /* 0x00000005a8057c23 */ /* 0x040fe20008010005 */
[C---:B------:R-:W-:Y:S01]  /*112a0*/  IADD3 R169, PT, PT, R3.reuse, 0x20, RZ ;  /* 0x0000002003a97810 */ /* 0x040fe20007ffe0ff */
[----:B------:R-:W-:Y:S01]  /*112b0*/  FFMA.FTZ R7, R168, UR5, R7 ;  /* 0x00000005a8077c23 */ /* 0x000fe20008010007 */
[----:B------:R-:W-:Y:S01]  /*112c0*/  I2FP.F32.U32 R168, R171 ;  /* 0x000000ab00a87245 */ /* 0x000fe20000201000 */
[C---:B------:R-:W-:Y:S01]  /*112d0*/  VIADD R171, R3.reuse, 0x11 ;  /* 0x0000001103ab7836 */ /* 0x040fe20000000000 */
[----:B------:R-:W-:Y:S01]  /*112e0*/  I2FP.F32.U32 R169, R169 ;  /* 0x000000a900a97245 */ /* 0x000fe20000201000 */
[C---:B----4-:R-:W-:Y:S03]  /*112f0*/  HMMA.16816.F32 R28, R196.reuse, R164, R28 ;  /* 0x000000a4c41c723c */ /* 0x050fe6000000181c */
[C---:B------:R-:W-:Y:S02]  /*11300*/  VIADD R164, R3.reuse, 0x21 ;  /* 0x0000002103a47836 */ /* 0x040fe40000000000 */
[C---:B------:R-:W-:Y:S01]  /*11310*/  FFMA.FTZ R9, R168.reuse, UR5, R9 ;  /* 0x00000005a8097c23 */ /* 0x040fe20008010009 */
[----:B------:R-:W-:Y:S01]  /*11320*/  FFMA.FTZ R11, R168, UR5, R11 ;  /* 0x00000005a80b7c23 */ /* 0x000fe2000801000b */
[----:B------:R-:W-:Y:S01]  /*11330*/  I2FP.F32.U32 R168, R171 ;  /* 0x000000ab00a87245 */ /* 0x000fe20000201000 */
[C---:B------:R-:W-:Y:S01]  /*11340*/  VIADD R165, R3.reuse, 0x29 ;  /* 0x0000002903a57836 */ /* 0x040fe20000000000 */
[----:B------:R-:W-:Y:S01]  /*11350*/  I2FP.F32.U32 R164, R164 ;  /* 0x000000a400a47245 */ /* 0x000fe20000201000 */
[----:B------:R-:W-:Y:S02]  /*11360*/  VIADD R171, R3, 0x19 ;  /* 0x0000001903ab7836 */ /* 0x000fe40000000000 */
[C---:B------:R-:W-:Y:S01]  /*11370*/  FFMA.FTZ R20, R169.reuse, UR5, R20 ;  /* 0x00000005a9147c23 */ /* 0x040fe20008010014 */
[----:B------:R-:W-:Y:S01]  /*11380*/  FFMA.FTZ R22, R169, UR5, R22 ;  /* 0x00000005a9167c23 */ /* 0x000fe20008010016 */
[----:B------:R-:W-:Y:S01]  /*11390*/  I2FP.F32.U32 R165, R165 ;  /* 0x000000a500a57245 */ /* 0x000fe20000201000 */
[C---:B------:R-:W-:Y:S02]  /*113a0*/  VIADD R169, R3.reuse, 0x30 ;  /* 0x0000003003a97836 */ /* 0x040fe40000000000 */
[C---:B------:R-:W-:Y:S01]  /*113b0*/  FFMA.FTZ R13, R168.reuse, UR5, R13 ;  /* 0x00000005a80d7c23 */ /* 0x040fe2000801000d */
[----:B------:R-:W-:Y:S01]  /*113c0*/  FFMA.FTZ R15, R168, UR5, R15 ;  /* 0x00000005a80f7c23 */ /* 0x000fe2000801000f */
[----:B------:R-:W-:Y:S01]  /*113d0*/  I2FP.F32.U32 R168, R171 ;  /* 0x000000ab00a87245 */ /* 0x000fe20000201000 */
[----:B------:R-:W-:Y:S01]  /*113e0*/  FFMA.FTZ R6, R176, UR5, R6 ;  /* 0x00000005b0067c23 */ /* 0x000fe20008010006 */
[----:B------:R-:W-:Y:S03]  /*113f0*/  HMMA.16816.F32 R32, R196, R166, R32 ;  /* 0x000000a6c420723c */ /* 0x000fe60000001820 */
[----:B------:R-:W-:Y:S01]  /*11400*/  FMNMX3.FTZ R166, R0, R4, R5, !PT ;  /* 0x0000000400a67276 */ /* 0x000fe20007810005 */
[C---:B------:R-:W-:Y:S01]  /*11410*/  FFMA.FTZ R21, R164.reuse, UR5, R21 ;  /* 0x00000005a4157c23 */ /* 0x040fe20008010015 */
[----:B------:R-:W-:Y:S01]  /*11420*/  IADD3 R167, PT, PT, R3, 0x31, RZ ;  /* 0x0000003103a77810 */ /* 0x000fe20007ffe0ff */
        /* <DEDUP_REMOVED lines=10> */
[----:B------:R-:W-:Y:S01]  /*114d0*/  VIADD R168, R3, 0x28 ;  /* 0x0000002803a87836 */ /* 0x000fe20000000000 */
[----:B------:R-:W-:Y:S01]  /*114e0*/  I2FP.F32.U32 R167, R167 ;  /* 0x000000a700a77245 */ /* 0x000fe20000201000 */
[----:B------:R-:W-:Y:S01]  /*114f0*/  FFMA.FTZ R16, R170, UR5, R16 ;  /* 0x00000005aa107c23 */ /* 0x000fe20008010010 */
[----:B------:R-:W-:Y:S01]  /*11500*/  FMNMX3.FTZ R165, R165, R14, R15, !PT ;  /* 0x0000000ea5a57276 */ /* 0x000fe2000781000f */
[C---:B------:R-:W-:Y:S01]  /*11510*/  FFMA.FTZ R28, R164.reuse, UR5, R28 ;  /* 0x00000005a41c7c23 */ /* 0x040fe2000801001c */
[----:B------:R-:W-:Y:S01]  /*11520*/  I2FP.F32.U32 R168, R168 ;  /* 0x000000a800a87245 */ /* 0x000fe20000201000 */
[----:B------:R-:W-:Y:S01]  /*11530*/  FFMA.FTZ R30, R164, UR5, R30 ;  /* 0x00000005a41e7c23 */ /* 0x000fe2000801001e */
[----:B------:R-:W-:Y:S01]  /*11540*/  FMNMX3.FTZ R166, R166, R16, R17, !PT ;  /* 0x00000010a6a67276 */ /* 0x000fe20007810011 */
[C---:B------:R-:W-:Y:S02]  /*11550*/  VIADD R164, R3.reuse, 0x38 ;  /* 0x0000003803a47836 */ /* 0x040fe40000000000 */
[----:B------:R-:W-:Y:S01]  /*11560*/  FFMA.FTZ R18, R170, UR5, R18 ;  /* 0x00000005aa127c23 */ /* 0x000fe20008010012 */
[----:B------:R-:W-:Y:S01]  /*11570*/  VIADD R3, R3, 0x39 ;  /* 0x0000003903037836 */ /* 0x000fe20000000000 */
[----:B------:R-:W-:Y:S01]  /*11580*/  FMNMX3.FTZ R166, R166, R20, R21, !PT ;  /* 0x00000014a6a67276 */ /* 0x000fe20007810015 */
[C---:B------:R-:W-:Y:S01]  /*11590*/  FFMA.FTZ R24, R168.reuse, UR5, R24 ;  /* 0x00000005a8187c23 */ /* 0x040fe20008010018 */
[----:B------:R-:W-:Y:S01]  /*115a0*/  I2FP.F32.U32 R164, R164 ;  /* 0x000000a400a47245 */ /* 0x000fe20000201000 */
[----:B------:R-:W-:Y:S01]  /*115b0*/  FFMA.FTZ R26, R168, UR5, R26 ;  /* 0x00000005a81a7c23 */ /* 0x000fe2000801001a */
[----:B------:R-:W-:Y:S01]  /*115c0*/  I2FP.F32.U32 R3, R3 ;  /* 0x0000000300037245 */ /* 0x000fe20000201000 */
[----:B------:R-:W-:Y:S01]  /*115d0*/  FFMA.FTZ R29, R167, UR5, R29 ;  /* 0x00000005a71d7c23 */ /* 0x000fe2000801001d */
[----:B------:R-:W-:Y:S01]  /*115e0*/  FMNMX3.FTZ R165, R165, R18, R19, !PT ;  /* 0x00000012a5a57276 */ /* 0x000fe20007810013 */
[----:B------:R-:W-:Y:S01]  /*115f0*/  FFMA.FTZ R31, R167, UR5, R31 ;  /* 0x00000005a71f7c23 */ /* 0x000fe2000801001f */
[----:B------:R-:W-:Y:S01]  /*11600*/  FMNMX3.FTZ R166, R166, R24, R25, !PT ;  /* 0x00000018a6a67276 */ /* 0x000fe20007810019 */
[C---:B------:R-:W-:Y:S01]  /*11610*/  FFMA.FTZ R33, R3.reuse, UR5, R33 ;  /* 0x0000000503217c23 */ /* 0x040fe20008010021 */
        /* <DEDUP_REMOVED lines=10> */
.L_x_947:
[----:B------:R-:W-:Y:S01]  /*116c0*/  FMNMX3.FTZ R3, R3, R34, R35, !PT ;  /* 0x0000002203037276 */ /* 0x000fe20007810023 */
[----:B------:R-:W2:Y:S01]  /*116d0*/  SHFL.BFLY PT, R167, R166, 0x2, 0x1f ;  /* 0x0c401f00a6a77f89 */ /* 0x000ea200000e0000 */
[----:B------:R-:W-:Y:S01]  /*116e0*/  LOP3.LUT R168, R168, UR31, R241, 0x96, !PT ;  /* 0x0000001fa8a87c12 */ /* 0x000fe2000f8e96f1 */
[----:B------:R-:W-:Y:S06]  /*116f0*/  UIADD3 UR12, UPT, UPT, UR30, -0x61c88647, URZ ;  /* 0x9e3779b91e0c7890 */ /* 0x000fec000fffe0ff */
[----:B-1----:R-:W1:Y:S01]  /*11700*/  SHFL.BFLY PT, R165, R3, 0x2, 0x1f ;  /* 0x0c401f0003a57f89 */ /* 0x002e6200000e0000 */
[----:B------:R-:W-:Y:S01]  /*11710*/  UIADD3 UR9, UPT, UPT, UR30, 0x3c6ef372, URZ ;  /* 0x3c6ef3721e097890 */ /* 0x000fe2000fffe0ff */
        /* <DEDUP_REMOVED lines=19> */
[----:B-1----:R-:W-:Y:S01]  /*11850*/  FMNMX.FTZ R165, R3, R165, !PT ;  /* 0x000000a503a57209 */ /* 0x002fe20007810000 */
[----:B------:R-:W-:Y:S01]  /*11860*/  UIADD3 UR24, UPT, UPT, UR24, 0x1, URZ ;  /* 0x0000000118187890 */ /* 0x000fe2000fffe0ff */
[----:B------:R-:W-:Y:S01]  /*11870*/  LOP3.LUT R167, R232, UR10, R181, 0x96, !PT ;  /* 0x0000000ae8a77c12 */ /* 0x000fe2000f8e96b5 */
[----:B------:R-:W1:Y:S01]  /*11880*/  SHFL.BFLY PT, R164, R166, 0x1, 0x1f ;  /* 0x0c201f00a6a47f89 */ /* 0x000e6200000e0000 */
[----:B------:R-:W-:Y:S01]  /*11890*/  LOP3.LUT R180, R180, UR8, R183, 0x96, !PT ;  /* 0x00000008b4b47c12 */ /* 0x000fe2000f8e96b7 */
[----:B------:R-:W-:Y:S06]  /*118a0*/  UISETP.NE.AND UP0, UPT, UR7, URZ, UPT ;  /* 0x000000ff0700728c */ /* 0x000fec000bf05270 */
[----:B------:R-:W2:Y:S01]  /*118b0*/  SHFL.BFLY PT, R3, R165, 0x1, 0x1f ;  /* 0x0c201f00a5037f89 */ /* 0x000ea200000e0000 */
        /* <DEDUP_REMOVED lines=11> */
[----:B-1----:R-:W-:Y:S02]  /*11970*/  FMNMX.FTZ R164, R166, R164, !PT ;  /* 0x000000a4a6a47209 */ /* 0x002fe40007810000 */
[----:B--2---:R-:W-:Y:S02]  /*11980*/  FMNMX.FTZ R3, R165, R3, !PT ;  /* 0x00000003a5037209 */ /* 0x004fe40007810000 */
[----:B------:R-:W-:Y:S01]  /*11990*/  PRMT R165, R168, 0x5410, R169 ;  /* 0x00005410a8a57816 */ /* 0x000fe200000000a9 */
[C---:B------:R-:W-:Y:S01]  /*119a0*/  FMUL.FTZ R205, R164.reuse, UR4 ;  /* 0x00000004a4cd7c20 */ /* 0x040fe20008410000 */
[----:B------:R-:W1:Y:S01]  /*119b0*/  LDC R169, c[0x0][0x4f8] ;  /* 0x00013e00ffa97b82 */ /* 0x000e620000000800 */
        /* <DEDUP_REMOVED lines=19> */
[----:B------:R-:W2:Y:S01]  /*11af0*/  MUFU.EX2 R195, R195 ;  /* 0x000000c300c37308 */ /* 0x000ea20000000800 */
[--C-:B------:R-:W-:Y:S01]  /*11b00*/  PRMT R168, R168, 0x5410, R8.reuse ;  /* 0x00005410a8a87816 */ /* 0x100fe20000000008 */
[--C-:B------:R-:W-:Y:S01]  /*11b10*/  FFMA.FTZ R207, R17, UR4, -R205.reuse ;  /* 0x0000000411cf7c23 */ /* 0x100fe200080108cd */
[----:B------:R-:W-:Y:S01]  /*11b20*/  FSETP.NEU.FTZ.AND P0, PT, R3, -INF , PT ;  /* 0xff8000000300780b */ /* 0x000fe20003f1d000 */
[----:B------:R-:W3:Y:S01]  /*11b30*/  LDSM.16.MT88.4 R172, [R167+0x18000] ;  /* 0x01800000a7ac783b */ /* 0x000ee20000004200 */
        /* <DEDUP_REMOVED lines=8> */
[----:B-1----:R-:W-:Y:S01]  /*11bc0*/  LOP3.LUT R203, R169, 0xff, RZ, 0xc0, !PT ;  /* 0x000000ffa9cb7812 */ /* 0x002fe200078ec0ff */
        /* <DEDUP_REMOVED lines=11> */
[----:B------:R-:W1:Y:S01]  /*11c80*/  MUFU.EX2 R198, R198 ;  /* 0x000000c600c67308 */ /* 0x000e620000000800 */
        /* <DEDUP_REMOVED lines=13> */
[----:B------:R-:W-:Y:S01]  /*11d60*/  FFMA.FTZ R218, R13, UR4, -R205 ;  /* 0x000000040dda7c23 */ /* 0x000fe200080108cd */
[----:B--2---:R-:W-:Y:S07]  /*11d70*/  F2FP.F16.F32.PACK_AB R7, R195, R196 ;  /* 0x000000c4c307723e */ /* 0x004fee00000000ff */
[----:B------:R-:W2:Y:S01]  /*11d80*/  MUFU.EX2 R0, R0 ;  /* 0x0000000000007308 */ /* 0x000ea20000000800 */
[----:B-1----:R-:W-:Y:S01]  /*11d90*/  F2FP.F16.F32.PACK_AB R6, R198, R197 ;  /* 0x000000c5c606723e */ /* 0x002fe200000000ff */
        /* <DEDUP_REMOVED lines=8> */
[C---:B---3--:R-:W-:Y:S01]  /*11e20*/  FMUL.FTZ R8, R2.reuse, R156 ;  /* 0x0000009c02087220 */ /* 0x048fe20000410000 */
[----:B------:R-:W-:Y:S01]  /*11e30*/  LOP3.LUT R170, R7, R170, RZ, 0xc0, !PT ;  /* 0x000000aa07aa7212 */ /* 0x000fe200078ec0ff */
[----:B------:R-:W-:Y:S01]  /*11e40*/  FMUL.FTZ R9, R2, R157 ;  /* 0x0000009d02097220 */ /* 0x000fe20000410000 */
[----:B------:R-:W-:Y:S01]  /*11e50*/  LOP3.LUT R171, R6, R171, RZ, 0xc0, !PT ;  /* 0x000000ab06ab7212 */ /* 0x000fe200078ec0ff */
[----:B--2---:R-:W-:Y:S01]  /*11e60*/  FMUL.FTZ R6, R0, R162 ;  /* 0x000000a200067220 */ /* 0x004fe20000410000 */
        /* <DEDUP_REMOVED lines=10> */
[C---:B------:R-:W-:Y:S01]  /*11f10*/  FMUL.FTZ R36, R2.reuse, R36 ;  /* 0x0000002402247220 */ /* 0x040fe20000410000 */
        /* <DEDUP_REMOVED lines=8> */
[----:B------:R-:W3:Y:S01]  /*11fa0*/  LDSM.16.MT88.4 R172, [R167+0x1a000] ;  /* 0x01a00000a7ac783b */ /* 0x000ee20000004200 */
[C---:B------:R-:W-:Y:S01]  /*11fb0*/  FMUL.FTZ R40, R2.reuse, R40 ;  /* 0x0000002802287220 */ /* 0x040fe20000410000 */
[----:B------:R-:W-:Y:S01]  /*11fc0*/  FMUL.FTZ R41, R2, R41 ;  /* 0x0000002902297220 */ /* 0x000fe20000410000 */
[C---:B------:R-:W-:Y:S01]  /*11fd0*/  FMUL.FTZ R42, R0.reuse, R42 ;  /* 0x0000002a002a7220 */ /* 0x040fe20000410000 */
[----:B------:R-:W-:Y:S01]  /*11fe0*/  FMUL.FTZ R43, R0, R43 ;  /* 0x0000002b002b7220 */ /* 0x000fe20000410000 */
[C---:B----4-:R-:W-:Y:S04]  /*11ff0*/  HMMA.16816.F32 R36, R168.reuse, R176, R36 ;  /* 0x000000b0a824723c */ /* 0x050fe80000001824 */
[----:B------:R-:W-:Y:S01]  /*12000*/  MUFU.EX2 R219, R219 ;  /* 0x000000db00db7308 */ /* 0x000fe20000000800 */
[----:B------:R-:W-:Y:S01]  /*12010*/  LOP3.LUT R177, R180, UR14, R183, 0x96, !PT ;  /* 0x0000000eb4b17c12 */ /* 0x000fe2000f8e96b7 */
[C---:B------:R-:W-:Y:S01]  /*12020*/  FMUL.FTZ R44, R2.reuse, R44 ;  /* 0x0000002c022c7220 */ /* 0x040fe20000410000 */
[----:B------:R-:W-:Y:S01]  /*12030*/  FMUL.FTZ R45, R2, R45 ;  /* 0x0000002d022d7220 */ /* 0x000fe20000410000 */
[C---:B------:R-:W-:Y:S01]  /*12040*/  FMUL.FTZ R46, R0.reuse, R46 ;  /* 0x0000002e002e7220 */ /* 0x040fe20000410000 */
[----:B------:R-:W-:Y:S01]  /*12050*/  FMUL.FTZ R47, R0, R47 ;  /* 0x0000002f002f7220 */ /* 0x000fe20000410000 */
[C---:B------:R-:W-:Y:S04]  /*12060*/  HMMA.16816.F32 R40, R168.reuse, R178, R40 ;  /* 0x000000b2a828723c */ /* 0x040fe80000001828 */
        /* <DEDUP_REMOVED lines=9> */
[C---:B-1----:R-:W-:Y:S01]  /*12100*/  HMMA.16816.F32 R44, R168.reuse, R160, R44 ;  /* 0x000000a0a82c723c */ /* 0x042fe2000000182c */
[----:B------:R-:W1:Y:S02]  /*12110*/  MUFU.EX2 R207, R207 ;  /* 0x000000cf00cf7308 */ /* 0x000e640000000800 */
[C---:B------:R-:W-:Y:S01]  /*12120*/  FMUL.FTZ R56, R2.reuse, R56 ;  /* 0x0000003802387220 */ /* 0x040fe20000410000 */
[----:B------:R-:W-:Y:S01]  /*12130*/  FMUL.FTZ R57, R2, R57 ;  /* 0x0000003902397220 */ /* 0x000fe20000410000 */
[C---:B------:R-:W-:Y:S01]  /*12140*/  FMUL.FTZ R58, R0.reuse, R58 ;  /* 0x0000003a003a7220 */ /* 0x040fe20000410000 */
[----:B------:R-:W-:Y:S01]  /*12150*/  FMUL.FTZ R59, R0, R59 ;  /* 0x0000003b003b7220 */ /* 0x000fe20000410000 */
[C---:B------:R-:W-:Y:S01]  /*12160*/  FMUL.FTZ R60, R2.reuse, R60 ;  /* 0x0000003c023c7220 */ /* 0x040fe20000410000 */
[C---:B------:R-:W-:Y:S01]  /*12170*/  HMMA.16816.F32 R48, R168.reuse, R162, R48 ;  /* 0x000000a2a830723c */ /* 0x040fe20000001830 */
[----:B------:R-:W4:Y:S02]  /*12180*/  LDSM.16.MT88.4 R160, [R166+0x1a000] ;  /* 0x01a00000a6a0783b */ /* 0x000f240000004200 */
[----:B------:R-:W-:Y:S01]  /*12190*/  MUFU.EX2 R216, R216 ;  /* 0x000000d800d87308 */ /* 0x000fe20000000800 */
[----:B------:R-:W-:Y:S01]  /*121a0*/  FMUL.FTZ R61, R2, R61 ;  /* 0x0000003d023d7220 */ /* 0x000fe20000410000 */
[C---:B------:R-:W-:Y:S01]  /*121b0*/  FMUL.FTZ R62, R0.reuse, R62 ;  /* 0x0000003e003e7220 */ /* 0x040fe20000410000 */
[----:B------:R-:W-:Y:S01]  /*121c0*/  FMUL.FTZ R63, R0, R63 ;  /* 0x0000003f003f7220 */ /* 0x000fe20000410000 */
[C---:B------:R-:W-:Y:S01]  /*121d0*/  FMUL.FTZ R64, R2.reuse, R64 ;  /* 0x0000004002407220 */ /* 0x040fe20000410000 */
[----:B------:R-:W-:Y:S01]  /*121e0*/  FMUL.FTZ R65, R2, R65 ;  /* 0x0000004102417220 */ /* 0x000fe20000410000 */
[C---:B--2---:R-:W-:Y:S04]  /*121f0*/  HMMA.16816.F32 R52, R168.reuse, R156, R52 ;  /* 0x0000009ca834723c */ /* 0x044fe80000001834 */
[----:B------:R-:W2:Y:S01]  /*12200*/  MUFU.EX2 R206, R206 ;  /* 0x000000ce00ce7308 */ /* 0x000ea20000000800 */
        /* <DEDUP_REMOVED lines=105> */
[C---:B------:R-:W-:Y:S01]  /*128a0*/  LOP3.LUT R176, R177.reuse, 0xff, RZ, 0xc0, !PT ;  /* 0x000000ffb1b07812 */ /* 0x040fe200078ec0ff */
[C---:B----4-:R-:W-:Y:S03]  /*128b0*/  HMMA.16816.F32 R116, R168.reuse, R160, R116 ;  /* 0x000000a0a874723c */ /* 0x050fe60000001874 */
[----:B------:R-:W-:Y:S01]  /*128c0*/  PRMT R17, R177, 0x7632, R17 ;  /* 0x00007632b1117816 */ /* 0x000fe20000000011 */
[C---:B------:R-:W-:Y:S01]  /*128d0*/  FMUL.FTZ R12, R2.reuse, R152 ;  /* 0x00000098020c7220 */ /* 0x040fe20000410000 */
[----:B------:R-:W-:Y:S01]  /*128e0*/  FMUL.FTZ R13, R2, R153 ;  /* 0x00000099020d7220 */ /* 0x000fe20000410000 */
[C---:B------:R-:W-:Y:S01]  /*128f0*/  FMUL.FTZ R14, R0.reuse, R154 ;  /* 0x0000009a000e7220 */ /* 0x040fe20000410000 */
[----:B------:R-:W-:Y:S01]  /*12900*/  LOP3.LUT R18, R17, 0xff, RZ, 0xc0, !PT ;  /* 0x000000ff11127812 */ /* 0x000fe200078ec0ff */
[C---:B------:R-:W-:Y:S01]  /*12910*/  HMMA.16816.F32 R120, R168.reuse, R162, R120 ;  /* 0x000000a2a878723c */ /* 0x040fe20000001878 */
[----:B------:R-:W4:Y:S02]  /*12920*/  LDSM.16.MT88.4 R160, [R165+0x6000] ;  /* 0x00600000a5a0783b */ /* 0x000f240000004200 */
[----:B------:R-:W-:Y:S01]  /*12930*/  FMUL.FTZ R15, R0, R155 ;  /* 0x0000009b000f7220 */ /* 0x000fe20000410000 */
[----:B-1----:R-:W-:Y:S01]  /*12940*/  F2FP.F16.F32.PACK_AB R154, R207, R217 ;  /* 0x000000d9cf9a723e */ /* 0x002fe200000000ff */
[----:B------:R-:W-:Y:S01]  /*12950*/  FFMA.FTZ R202, R2, R243, R202 ;  /* 0x000000f302ca7223 */ /* 0x000fe200000100ca */
[----:B--2---:R-:W-:Y:S01]  /*12960*/  F2FP.F16.F32.PACK_AB R155, R206, R216 ;  /* 0x000000d8ce9b723e */ /* 0x004fe200000000ff */
[----:B------:R-:W-:Y:S01]  /*12970*/  FFMA.FTZ R201, R0, R242, R201 ;  /* 0x000000f200c97223 */ /* 0x000fe200000100c9 */
[C---:B-----5:R-:W-:Y:S03]  /*12980*/  HMMA.16816.F32 R124, R168.reuse, R156, R124 ;  /* 0x0000009ca87c723c */ /* 0x060fe6000000187c */
[----:B------:R-:W-:Y:S01]  /*12990*/  MOV R156, R182 ;  /* 0x000000b6009c7202 */ /* 0x000fe20000000f00 */
[----:B------:R-:W-:Y:S01]  /*129a0*/  FADD.FTZ R202, R199, R202 ;  /* 0x000000cac7ca7221 */ /* 0x000fe20000010000 */
[----:B------:R-:W-:Y:S03]  /*129b0*/  FADD.FTZ R201, R200, R201 ;  /* 0x000000c9c8c97221 */ /* 0x000fe60000010000 */
[C---:B------:R-:W-:Y:S03]  /*129c0*/  HMMA.16816.F32 R128, R168.reuse, R158, R128 ;  /* 0x0000009ea880723c */ /* 0x040fe60000001880 */
[----:B------:R-:W-:Y:S01]  /*129d0*/  FADD.FTZ R196, R196, R202 ;  /* 0x000000cac4c47221 */ /* 0x000fe20000010000 */
[----:B------:R-:W-:Y:S03]  /*129e0*/  FADD.FTZ R197, R197, R201 ;  /* 0x000000c9c5c57221 */ /* 0x000fe60000010000 */
[----:B------:R-:W-:Y:S01]  /*129f0*/  FADD.FTZ R196, R195, R196 ;  /* 0x000000c4c3c47221 */ /* 0x000fe20000010000 */
[C---:B---3--:R-:W-:Y:S03]  /*12a00*/  HMMA.16816.F32 R132, R168.reuse, R172, R132 ;  /* 0x000000aca884723c */ /* 0x048fe60000001884 */
[----:B------:R-:W-:Y:S01]  /*12a10*/  PRMT R173, R182, 0x7773, RZ ;  /* 0x00007773b6ad7816 */ /* 0x000fe200000000ff */
[----:B------:R-:W-:Y:S01]  /*12a20*/  FADD.FTZ R197, R198, R197 ;  /* 0x000000c5c6c57221 */ /* 0x000fe20000010000 */
[C---:B------:R-:W-:Y:S03]  /*12a30*/  PRMT R172, R182.reuse, 0x7772, RZ ;  /* 0x00007772b6ac7816 */ /* 0x040fe600000000ff */
[C---:B------:R-:W-:Y:S03]  /*12a40*/  HMMA.16816.F32 R136, R168.reuse, R174, R136 ;  /* 0x000000aea888723c */ /* 0x040fe60000001888 */
[----:B------:R-:W-:Y:S02]  /*12a50*/  PRMT R174, R182, 0x7771, RZ ;  /* 0x00007771b6ae7816 */ /* 0x000fe400000000ff */
[----:B------:R-:W-:Y:S01]  /*12a60*/  LDSM.16.MT88.4 R180, [R167+0x1a800] ;  /* 0x01a80000a7b4783b */ /* 0x000fe20000004200 */
[----:B------:R-:W-:Y:S02]  /*12a70*/  PRMT R172, R172, 0x5410, R173 ;  /* 0x00005410acac7816 */ /* 0x000fe400000000ad */
[C---:B----4-:R-:W-:Y:S03]  /*12a80*/  HMMA.16816.F32 R140, R168.reuse, R160, R140 ;  /* 0x000000a0a88c723c */ /* 0x050fe6000000188c */
[----:B------:R-:W-:Y:S02]  /*12a90*/  LOP3.LUT R160, R156, 0xff, RZ, 0xc0, !PT ;  /* 0x000000ff9ca07812 */ /* 0x000fe400078ec0ff */
[----:B------:R-:W1:Y:S01]  /*12aa0*/  LDSM.16.MT88.4 R156, [R192+0x6000] ;  /* 0x00600000c09c783b */ /* 0x000e620000004200 */
[----:B------:R-:W-:Y:S02]  /*12ab0*/  LOP3.LUT R161, R177, 0xffff, RZ, 0xc0, !PT ;  /* 0x0000ffffb1a17812 */ /* 0x000fe400078ec0ff */
[C---:B------:R-:W-:Y:S03]  /*12ac0*/  HMMA.16816.F32 R144, R168.reuse, R162, R144 ;  /* 0x000000a2a890723c */ /* 0x040fe60000001890 */
[----:B------:R-:W-:Y:S02]  /*12ad0*/  SHF.R.U32.HI R161, RZ, 0x8, R161 ;  /* 0x00000008ffa17819 */ /* 0x000fe400000116a1 */
[----:B------:R-:W-:Y:S02]  /*12ae0*/  PRMT R174, R160, 0x5410, R174 ;  /* 0x00005410a0ae7816 */ /* 0x000fe400000000ae */
[----:B------:R-:W-:Y:S02]  /*12af0*/  PRMT R176, R176, 0x5410, R161 ;  /* 0x00005410b0b07816 */ /* 0x000fe400000000a1 */
[----:B------:R-:W2:Y:S01]  /*12b00*/  LDSM.16.MT88.4 R160, [R167+0x18800] ;  /* 0x01880000a7a0783b */ /* 0x000ea20000004200 */
[----:B------:R-:W-:Y:S02]  /*12b10*/  LOP3.LUT R16, R172, 0xff00ff, RZ, 0xc0, !PT ;  /* 0x00ff00ffac107812 */ /* 0x000fe400078ec0ff */
[--C-:B------:R-:W-:Y:S02]  /*12b20*/  HSET2.LE.AND R17, R174, R203.reuse, PT ;  /* 0x000000cbae117233 */ /* 0x100fe40003803000 */
[----:B------:R-:W-:Y:S02]  /*12b30*/  SHF.R.U32.HI R177, RZ, 0x18, R177 ;  /* 0x00000018ffb17819 */ /* 0x000fe400000116b1 */
[--C-:B------:R-:W-:Y:S01]  /*12b40*/  HSET2.LE.AND R16, R16, R203.reuse, PT ;  /* 0x000000cb10107233 */ /* 0x100fe20003803000 */
[----:B------:R-:W3:Y:S01]  /*12b50*/  LDSM.16.MT88.4 R172, [R166+0x18800] ;  /* 0x01880000a6ac783b */ /* 0x000ee20000004200 */
[----:B------:R-:W-:Y:S02]  /*12b60*/  PRMT R18, R18, 0x5410, R177 ;  /* 0x0000541012127816 */ /* 0x000fe400000000b1 */
[----:B------:R-:W-:Y:S01]  /*12b70*/  LOP3.LUT R154, R154, R17, RZ, 0xc0, !PT ;  /* 0x000000119a9a7212 */ /* 0x000fe200078ec0ff */
[C---:B------:R-:W-:Y:S01]  /*12b80*/  FMUL.FTZ R17, R2.reuse, R149 ;  /* 0x0000009502117220 */ /* 0x040fe20000410000 */
[----:B------:R-:W-:Y:S01]  /*12b90*/  LOP3.LUT R155, R155, R16, RZ, 0xc0, !PT ;  /* 0x000000109b9b7212 */ /* 0x000fe200078ec0ff */
[----:B------:R-:W-:Y:S01]  /*12ba0*/  FMUL.FTZ R16, R2, R148 ;  /* 0x0000009402107220 */ /* 0x000fe20000410000 */
[--C-:B------:R-:W-:Y:S02]  /*12bb0*/  HSET2.LE.AND R152, R176, R203.reuse, PT ;  /* 0x000000cbb0987233 */ /* 0x100fe40003803000 */
[----:B------:R-:W4:Y:S01]  /*12bc0*/  LDSM.16.MT88.4 R176, [R165+0x800] ;  /* 0x00080000a5b0783b */ /* 0x000f220000004200 */
[--C-:B------:R-:W-:Y:S01]  /*12bd0*/  HSET2.LE.AND R153, R18, R203.reuse, PT ;  /* 0x000000cb12997233 */ /* 0x100fe20003803000 */
[----:B------:R-:W-:Y:S01]  /*12be0*/  FMUL.FTZ R18, R0, R150 ;  /* 0x0000009600127220 */ /* 0x000fe20000410000 */
[----:B------:R-:W-:Y:S02]  /*12bf0*/  MOV R2, R3 ;  /* 0x0000000300027202 */ /* 0x000fe40000000f00 */
[----:B------:R-:W-:Y:S03]  /*12c00*/  MOV R0, R164 ;  /* 0x000000a400007202 */ /* 0x000fe60000000f00 */
[----:B------:R-:W5:Y:S01]  /*12c10*/  LDSM.16.MT88.4 R148, [R192+0x800] ;  /* 0x00080000c094783b */ /* 0x000f620000004200 */
[C---:B-1----:R-:W-:Y:S03]  /*12c20*/  HMMA.16816.F32 R12, R168.reuse, R156, R12 ;  /* 0x0000009ca80c723c */ /* 0x042fe6000000180c */
        /* <DEDUP_REMOVED lines=11> */
[----:B------:R-:W1:Y:S01]  /*12ce0*/  LDSM.16.MT88.4 R156, [R165+0x2800] ;  /* 0x00280000a59c783b */ /* 0x000e620000004200 */
[C---:B--2---:R-:W-:Y:S05]  /*12cf0*/  HMMA.16816.F32 R4, R152.reuse, R160, R4 ;  /* 0x000000a09804723c */ /* 0x044fea0000001804 */
[----:B------:R-:W-:Y:S01]  /*12d00*/  FADD.FTZ R216, R216, R221 ;  /* 0x000000ddd8d87221 */ /* 0x000fe20000010000 */
[----:B------:R-:W-:Y:S02]  /*12d10*/  FADD.FTZ R217, R207, R217 ;  /* 0x000000d9cfd97221 */ /* 0x000fe40000010000 */
[C---:B------:R-:W-:Y:S01]  /*12d20*/  HMMA.16816.F32 R8, R152.reuse, R162, R8 ;  /* 0x000000a29808723c */ /* 0x040fe20000001808 */
[----:B------:R-:W2:Y:S02]  /*12d30*/  LDSM.16.MT88.4 R160, [R192+0x2800] ;  /* 0x00280000c0a0783b */ /* 0x000ea40000004200 */
[----:B------:R-:W-:Y:S05]  /*12d40*/  FADD.FTZ R216, R206, R216 ;  /* 0x000000d8ced87221 */ /* 0x000fea0000010000 */
[C---:B---3--:R-:W-:Y:S08]  /*12d50*/  HMMA.16816.F32 R36, R152.reuse, R172, R36 ;  /* 0x000000ac9824723c */ /* 0x048ff00000001824 */
[C---:B------:R-:W-:Y:S01]  /*12d60*/  HMMA.16816.F32 R40, R152.reuse, R174, R40 ;  /* 0x000000ae9828723c */ /* 0x040fe20000001828 */
[----:B------:R-:W3:Y:S07]  /*12d70*/  LDSM.16.MT88.4 R172, [R165+0x4800] ;  /* 0x00480000a5ac783b */ /* 0x000eee0000004200 */
[C---:B----4-:R-:W-:Y:S08]  /*12d80*/  HMMA.16816.F32 R44, R152.reuse, R176, R44 ;  /* 0x000000b0982c723c */ /* 0x050ff0000000182c */
        /* <DEDUP_REMOVED lines=15> */
[----:B------:R-:W5:Y:S01]  /*12e80*/  MUFU.EX2 R185, R185 ;  /* 0x000000b900b97308 */ /* 0x000f620000000800 */
[C---:B-1----:R-:W-:Y:S09]  /*12e90*/  HMMA.16816.F32 R76, R152.reuse, R156, R76 ;  /* 0x0000009c984c723c */ /* 0x042ff2000000184c */
[----:B------:R-:W-:Y:S10]  /*12ea0*/  MUFU.EX2 R186, R186 ;  /* 0x000000ba00ba7308 */ /* 0x000ff40000000800 */
[----:B------:R-:W1:Y:S01]  /*12eb0*/  MUFU.EX2 R187, R187 ;  /* 0x000000bb00bb7308 */ /* 0x000e620000000800 */
[C---:B------:R-:W-:Y:S01]  /*12ec0*/  HMMA.16816.F32 R80, R152.reuse, R158, R80 ;  /* 0x0000009e9850723c */ /* 0x040fe20000001850 */
[----:B------:R-:W1:Y:S07]  /*12ed0*/  LDSM.16.MT88.4 R156, [R166+0x1e800] ;  /* 0x01e80000a69c783b */ /* 0x000e6e0000004200 */
[C---:B--2---:R-:W-:Y:S01]  /*12ee0*/  HMMA.16816.F32 R84, R152.reuse, R160, R84 ;  /* 0x000000a09854723c */ /* 0x044fe20000001854 */
[----:B------:R-:W-:Y:S04]  /*12ef0*/  MOV R160, UR24 ;  /* 0x0000001800a07c02 */ /* 0x000fe80008000f00 */
[----:B------:R-:W-:Y:S03]  /*12f00*/  LOP3.LUT R160, R241, UR31, R160, 0x96, !PT ;  /* 0x0000001ff1a07c12 */ /* 0x000fe6000f8e96a0 */
[C---:B------:R-:W-:Y:S03]  /*12f10*/  HMMA.16816.F32 R88, R152.reuse, R162, R88 ;  /* 0x000000a29858723c */ /* 0x040fe60000001858 */
[----:B------:R-:W-:Y:S05]  /*12f20*/  IMAD.WIDE.U32 R160, R160, -0x326172a9, RZ ;  /* 0xcd9e8d57a0a07825 */ /* 0x000fea00078e00ff */
[C---:B------:R-:W-:Y:S03]  /*12f30*/  HMMA.16816.F32 R92, R152.reuse, R168, R92 ;  /* 0x000000a8985c723c */ /* 0x040fe6000000185c */
[----:B------:R-:W-:Y:S02]  /*12f40*/  LOP3.LUT R161, R244, UR12, R161, 0x96, !PT ;  /* 0x0000000cf4a17c12 */ /* 0x000fe4000f8e96a1 */
[----:B------:R-:W-:Y:S03]  /*12f50*/  LOP3.LUT R160, R233, UR9, R160, 0x96, !PT ;  /* 0x00000009e9a07c12 */ /* 0x000fe6000f8e96a0 */
[C---:B------:R-:W-:Y:S03]  /*12f60*/  HMMA.16816.F32 R96, R152.reuse, R170, R96 ;  /* 0x000000aa9860723c */ /* 0x040fe60000001860 */
[----:B------:R-:W-:Y:S04]  /*12f70*/  IMAD.WIDE.U32 R222, R161, -0x2daee0ad, RZ ;  /* 0xd2511f53a1de7825 */ /* 0x000fe800078e00ff */
[----:B------:R-:W-:Y:S01]  /*12f80*/  IMAD.WIDE.U32 R160, R160, -0x2daee0ad, RZ ;  /* 0xd2511f53a0a07825 */ /* 0x000fe200078e00ff */
[C---:B------:R-:W-:Y:S03]  /*12f90*/  HMMA.16816.F32 R100, R152.reuse, R188, R100 ;  /* 0x000000bc9864723c */ /* 0x040fe60000001864 */
[----:B------:R-:W-:Y:S01]  /*12fa0*/  FFMA.FTZ R188, R21, UR4, -R205 ;  /* 0x0000000415bc7c23 */ /* 0x000fe200080108cd */
[--C-:B------:R-:W-:Y:S01]  /*12fb0*/  FFMA.FTZ R189, R23, UR4, -R204.reuse ;  /* 0x0000000417bd7c23 */ /* 0x100fe200080108cc */
[----:B------:R-:W-:Y:S02]  /*12fc0*/  LOP3.LUT R162, R238, UR20, R223, 0x96, !PT ;  /* 0x00000014eea27c12 */ /* 0x000fe4000f8e96df */
[----:B------:R-:W-:Y:S01]  /*12fd0*/  LOP3.LUT R222, R222, UR17, R161, 0x96, !PT ;  /* 0x00000011dede7c12 */ /* 0x000fe2000f8e96a1 */
[C---:B------:R-:W-:Y:S01]  /*12fe0*/  HMMA.16816.F32 R104, R152.reuse, R190, R104 ;  /* 0x000000be9868723c */ /* 0x040fe20000001868 */
[----:B------:R-:W-:Y:S02]  /*12ff0*/  MUFU.EX2 R188, R188 ;  /* 0x000000bc00bc7308 */ /* 0x000fe40000000800 */
[----:B------:R-:W-:Y:S04]  /*13000*/  IMAD.WIDE.U32 R162, R162, -0x326172a9, RZ ;  /* 0xcd9e8d57a2a27825 */ /* 0x000fe800078e00ff */
[----:B------:R-:W-:Y:S04]  /*13010*/  FFMA.FTZ R190, R20, UR4, -R205 ;  /* 0x0000000414be7c23 */ /* 0x000fe800080108cd */
[----:B------:R-:W-:Y:S01]  /*13020*/  MUFU.EX2 R189, R189 ;  /* 0x000000bd00bd7308 */ /* 0x000fe20000000800 */
[----:B------:R-:W-:Y:S01]  /*13030*/  FFMA.FTZ R191, R22, UR4, -R204 ;  /* 0x0000000416bf7c23 */ /* 0x000fe200080108cc */
[----:B-----5:R-:W-:Y:S01]  /*13040*/  F2FP.F16.F32.PACK_AB R20, R184, R185 ;  /* 0x000000b9b814723e */ /* 0x020fe200000000ff */
[C---:B---3--:R-:W-:Y:S07]  /*13050*/  HMMA.16816.F32 R108, R152.reuse, R172, R108 ;  /* 0x000000ac986c723c */ /* 0x048fee000000186c */
[----:B------:R-:W2:Y:S01]  /*13060*/  MUFU.EX2 R190, R190 ;  /* 0x000000be00be7308 */ /* 0x000ea20000000800 */
[----:B------:R-:W-:Y:S01]  /*13070*/  LOP3.LUT R161, R232, UR10, R163, 0x96, !PT ;  /* 0x0000000ae8a17c12 */ /* 0x000fe2000f8e96a3 */
[----:B------:R-:W-:Y:S08]  /*13080*/  IMAD.WIDE.U32 R222, R222, -0x326172a9, RZ ;  /* 0xcd9e8d57dede7825 */ /* 0x000ff000078e00ff */
[----:B------:R-:W3:Y:S01]  /*13090*/  MUFU.EX2 R191, R191 ;  /* 0x000000bf00bf7308 */ /* 0x000ee20000000800 */
[C---:B------:R-:W-:Y:S01]  /*130a0*/  HMMA.16816.F32 R112, R152.reuse, R174, R112 ;  /* 0x000000ae9870723c */ /* 0x040fe20000001870 */
[----:B------:R-:W-:Y:S02]  /*130b0*/  LDSM.16.MT88.4 R172, [R167+0x1d000] ;  /* 0x01d00000a7ac783b */ /* 0x000fe40000004200 */
[----:B------:R-:W-:Y:S01]  /*130c0*/  IMAD.WIDE.U32 R248, R161, -0x2daee0ad, RZ ;  /* 0xd2511f53a1f87825 */ /* 0x000fe200078e00ff */
[----:B------:R-:W-:Y:S04]  /*130d0*/  LOP3.LUT R246, R162, UR8, R223, 0x96, !PT ;  /* 0x00000008a2f67c12 */ /* 0x000fe8000f8e96df */
[C---:B----4-:R-:W-:Y:S03]  /*130e0*/  HMMA.16816.F32 R116, R152.reuse, R148, R116 ;  /* 0x000000949874723c */ /* 0x050fe60000001874 */
[----:B------:R-:W-:Y:S05]  /*130f0*/  IMAD.WIDE.U32 R246, R246, -0x2daee0ad, RZ ;  /* 0xd2511f53f6f67825 */ /* 0x000fea00078e00ff */
[C---:B------:R-:W-:Y:S01]  /*13100*/  HMMA.16816.F32 R120, R152.reuse, R150, R120 ;  /* 0x000000969878723c */ /* 0x040fe20000001878 */
[----:B------:R-:W4:Y:S02]  /*13110*/  LDSM.16.MT88.4 R148, [R165+0x6800] ;  /* 0x00680000a594783b */ /* 0x000f240000004200 */
[----:B------:R-:W-:Y:S02]  /*13120*/  LOP3.LUT R162, R248, UR15, R247, 0x96, !PT ;  /* 0x0000000ff8a27c12 */ /* 0x000fe4000f8e96f7 */
[----:B------:R-:W-:Y:S03]  /*13130*/  LOP3.LUT R248, R160, UR16, R249, 0x96, !PT ;  /* 0x00000010a0f87c12 */ /* 0x000fe6000f8e96f9 */
[C---:B------:R-:W-:Y:S03]  /*13140*/  HMMA.16816.F32 R124, R152.reuse, R176, R124 ;  /* 0x000000b0987c723c */ /* 0x040fe6000000187c */
[----:B------:R-:W-:Y:S04]  /*13150*/  IMAD.WIDE.U32 R162, R162, -0x326172a9, RZ ;  /* 0xcd9e8d57a2a27825 */ /* 0x000fe800078e00ff */
[----:B------:R-:W-:Y:S01]  /*13160*/  IMAD.WIDE.U32 R248, R248, -0x326172a9, RZ ;  /* 0xcd9e8d57f8f87825 */ /* 0x000fe200078e00ff */
[C---:B------:R-:W-:Y:S01]  /*13170*/  HMMA.16816.F32 R128, R152.reuse, R178, R128 ;  /* 0x000000b29880723c */ /* 0x040fe20000001880 */
[----:B------:R-:W-:Y:S02]  /*13180*/  LDSM.16.MT88.4 R176, [R166+0x1d000] ;  /* 0x01d00000a6b0783b */ /* 0x000fe40000004200 */
[----:B------:R-:W-:Y:S02]  /*13190*/  MOV R160, R162 ;  /* 0x000000a200a07202 */ /* 0x000fe40000000f00 */
[----:B------:R-:W-:Y:S02]  /*131a0*/  PRMT R168, R162, 0x7771, RZ ;  /* 0x00007771a2a87816 */ /* 0x000fe400000000ff */
[----:B------:R-:W-:Y:S01]  /*131b0*/  LOP3.LUT R24, R160, 0xff, RZ, 0xc0, !PT ;  /* 0x000000ffa0187812 */ /* 0x000fe200078ec0ff */
[C---:B-1----:R-:W-:Y:S03]  /*131c0*/  HMMA.16816.F32 R132, R152.reuse, R156, R132 ;  /* 0x0000009c9884723c */ /* 0x042fe60000001884 */
[----:B------:R-:W-:Y:S02]  /*131d0*/  PRMT R168, R24, 0x5410, R168 ;  /* 0x0000541018a87816 */ /* 0x000fe400000000a8 */
[----:B------:R-:W-:Y:S01]  /*131e0*/  LDSM.16.MT88.4 R24, [R167+0x19000] ;  /* 0x01900000a718783b */ /* 0x000fe20000004200 */
[----:B------:R-:W-:Y:S02]  /*131f0*/  PRMT R161, R162, 0x7773, RZ ;  /* 0x00007773a2a17816 */ /* 0x000fe400000000ff */
[C---:B------:R-:W-:Y:S03]  /*13200*/  HMMA.16816.F32 R136, R152.reuse, R158, R136 ;  /* 0x0000009e9888723c */ /* 0x040fe60000001888 */
[--C-:B------:R-:W-:Y:S02]  /*13210*/  HSET2.LE.AND R22, R168, R203.reuse, PT ;  /* 0x000000cba8167233 */ /* 0x100fe40003803000 */
[----:B------:R-:W1:Y:S03]  /*13220*/  LDSM.16.MT88.4 R156, [R192+0x6800] ;  /* 0x00680000c09c783b */ /* 0x000e660000004200 */
[----:B------:R-:W-:Y:S01]  /*13230*/  LOP3.LUT R22, R20, R22, RZ, 0xc0, !PT ;  /* 0x0000001614167212 */ /* 0x000fe200078ec0ff */
[C---:B----4-:R-:W-:Y:S03]  /*13240*/  HMMA.16816.F32 R140, R152.reuse, R148, R140 ;  /* 0x00000094988c723c */ /* 0x050fe6000000188c */
[----:B------:R-:W-:Y:S02]  /*13250*/  PRMT R149, R162, 0x7772, RZ ;  /* 0x00007772a2957816 */ /* 0x000fe400000000ff */
[----:B------:R-:W-:Y:S02]  /*13260*/  LOP3.LUT R148, R248, UR11, R163, 0x96, !PT ;  /* 0x0000000bf8947c12 */ /* 0x000fe4000f8e96a3 */
[----:B------:R-:W-:Y:S01]  /*13270*/  PRMT R160, R149, 0x5410, R161 ;  /* 0x0000541095a07816 */ /* 0x000fe200000000a1 */
[C---:B------:R-:W-:Y:S03]  /*13280*/  HMMA.16816.F32 R144, R152.reuse, R150, R144 ;  /* 0x000000969890723c */ /* 0x040fe60000001890 */
[C---:B------:R-:W-:Y:S02]  /*13290*/  LOP3.LUT R171, R148.reuse, 0xffff, RZ, 0xc0, !PT ;  /* 0x0000ffff94ab7812 */ /* 0x040fe400078ec0ff */
[C---:B------:R-:W-:Y:S02]  /*132a0*/  PRMT R170, R148.reuse, 0x7632, R170 ;  /* 0x0000763294aa7816 */ /* 0x040fe400000000aa */
[----:B------:R-:W-:Y:S02]  /*132b0*/  LOP3.LUT R169, R148, 0xff, RZ, 0xc0, !PT ;  /* 0x000000ff94a97812 */ /* 0x000fe400078ec0ff */
[----:B------:R-:W-:Y:S02]  /*132c0*/  SHF.R.U32.HI R21, RZ, 0x18, R148 ;  /* 0x00000018ff157819 */ /* 0x000fe40000011694 */
[----:B------:R-:W4:Y:S01]  /*132d0*/  LDSM.16.MT88.4 R148, [R166+0x19000] ;  /* 0x01900000a694783b */ /* 0x000f220000004200 */
[----:B------:R-:W-:Y:S02]  /*132e0*/  SHF.R.U32.HI R171, RZ, 0x8, R171 ;  /* 0x00000008ffab7819 */ /* 0x000fe400000116ab */
[----:B------:R-:W-:Y:S02]  /*132f0*/  LOP3.LUT R170, R170, 0xff, RZ, 0xc0, !PT ;  /* 0x000000ffaaaa7812 */ /* 0x000fe400078ec0ff */
[----:B------:R-:W-:Y:S02]  /*13300*/  LOP3.LUT R23, R160, 0xff00ff, RZ, 0xc0, !PT ;  /* 0x00ff00ffa0177812 */ /* 0x000fe400078ec0ff */
[----:B------:R-:W-:Y:S01]  /*13310*/  PRMT R168, R169, 0x5410, R171 ;  /* 0x00005410a9a87816 */ /* 0x000fe200000000ab */
[----:B------:R-:W5:Y:S01]  /*13320*/  LDSM.16.MT88.4 R160, [R165+0x1000] ;  /* 0x00100000a5a0783b */ /* 0x000f620000004200 */
[----:B------:R-:W-:Y:S02]  /*13330*/  PRMT R21, R170, 0x5410, R21 ;  /* 0x00005410aa157816 */ /* 0x000fe40000000015 */
[--C-:B------:R-:W-:Y:S02]  /*13340*/  HSET2.LE.AND R23, R23, R203.reuse, PT ;  /* 0x000000cb17177233 */ /* 0x100fe40003803000 */
[----:B------:R-:W-:Y:S02]  /*13350*/  F2FP.F16.F32.PACK_AB R20, R187, R186 ;  /* 0x000000babb14723e */ /* 0x000fe400000000ff */
[--C-:B------:R-:W-:Y:S01]  /*13360*/  HSET2.LE.AND R21, R21, R203.reuse, PT ;  /* 0x000000cb15157233 */ /* 0x100fe20003803000 */
[C---:B-1----:R-:W-:Y:S03]  /*13370*/  HMMA.16816.F32 R12, R152.reuse, R156, R12 ;  /* 0x0000009c980c723c */ /* 0x042fe6000000180c */
[--C-:B------:R-:W-:Y:S02]  /*13380*/  HSET2.LE.AND R157, R168, R203.reuse, PT ;  /* 0x000000cba89d7233 */ /* 0x100fe40003803000 */
[----:B--2---:R-:W-:Y:S01]  /*13390*/  F2FP.F16.F32.PACK_AB R168, R188, R190 ;  /* 0x000000bebca8723e */ /* 0x004fe200000000ff */
[----:B------:R-:W-:Y:S01]  /*133a0*/  FADD.FTZ R190, R190, R217 ;  /* 0x000000d9bebe7221 */ /* 0x000fe20000010000 */
[----:B---3--:R-:W-:Y:S01]  /*133b0*/  F2FP.F16.F32.PACK_AB R156, R189, R191 ;  /* 0x000000bfbd9c723e */ /* 0x008fe200000000ff */
[----:B------:R-:W-:Y:S01]  /*133c0*/  HMMA.16816.F32 R16, R152, R158, R16 ;  /* 0x0000009e9810723c */ /* 0x000fe20000001810 */
[----:B------:R-:W-:Y:S02]  /*133d0*/  LDSM.16.MT88.4 R152, [R167+0x1b000] ;  /* 0x01b00000a798783b */ /* 0x000fe40000004200 */
[----:B------:R-:W-:Y:S01]  /*133e0*/  LOP3.LUT R23, R20, R23, RZ, 0xc0, !PT ;  /* 0x0000001714177212 */ /* 0x000fe200078ec0ff */
[----:B------:R-:W-:Y:S01]  /*133f0*/  FADD.FTZ R191, R191, R216 ;  /* 0x000000d8bfbf7221 */ /* 0x000fe20000010000 */
[----:B------:R-:W-:Y:S01]  /*13400*/  LOP3.LUT R20, R168, R157, RZ, 0xc0, !PT ;  /* 0x0000009da8147212 */ /* 0x000fe200078ec0ff */
[----:B------:R-:W-:Y:S01]  /*13410*/  FADD.FTZ R190, R188, R190 ;  /* 0x000000bebcbe7221 */ /* 0x000fe20000010000 */
[----:B------:R-:W-:Y:S01]  /*13420*/  LOP3.LUT R21, R156, R21, RZ, 0xc0, !PT ;  /* 0x000000159c157212 */ /* 0x000fe200078ec0ff */
[----:B------:R-:W-:Y:S01]  /*13430*/  FADD.FTZ R191, R189, R191 ;  /* 0x000000bfbdbf7221 */ /* 0x000fe20000010000 */
[----:B------:R-:W1:Y:S01]  /*13440*/  LDSM.16.MT88.4 R168, [R192+0x1000] ;  /* 0x00100000c0a8783b */ /* 0x000e620000004200 */
[----:B------:R-:W-:Y:S02]  /*13450*/  FADD.FTZ R185, R185, R190 ;  /* 0x000000beb9b97221 */ /* 0x000fe40000010000 */
[----:B------:R-:W-:Y:S02]  /*13460*/  FADD.FTZ R186, R186, R191 ;  /* 0x000000bfbaba7221 */ /* 0x000fe40000010000 */
[C---:B------:R-:W-:Y:S03]  /*13470*/  HMMA.16816.F32 R4, R20.reuse, R24, R4 ;  /* 0x000000181404723c */ /* 0x040fe60000001804 */
[----:B------:R-:W-:Y:S02]  /*13480*/  LDSM.16.MT88.4 R156, [R192+0x3000] ;  /* 0x00300000c09c783b */ /* 0x000fe40000004200 */
[----:B------:R-:W-:Y:S01]  /*13490*/  FADD.FTZ R185, R184, R185 ;  /* 0x000000b9b8b97221 */ /* 0x000fe20000010000 */
[----:B------:R-:W-:Y:S02]  /*134a0*/  FADD.FTZ R186, R187, R186 ;  /* 0x000000babbba7221 */ /* 0x000fe40000010000 */
[C---:B------:R-:W-:Y:S03]  /*134b0*/  HMMA.16816.F32 R8, R20.reuse, R26, R8 ;  /* 0x0000001a1408723c */ /* 0x040fe60000001808 */
[----:B------:R-:W2:Y:S05]  /*134c0*/  LDSM.16.MT88.4 R24, [R166+0x1b000] ;  /* 0x01b00000a618783b */ /* 0x000eaa0000004200 */
[C---:B----4-:R-:W-:Y:S08]  /*134d0*/  HMMA.16816.F32 R36, R20.reuse, R148, R36 ;  /* 0x000000941424723c */ /* 0x050ff00000001824 */
[C---:B------:R-:W-:Y:S01]  /*134e0*/  HMMA.16816.F32 R40, R20.reuse, R150, R40 ;  /* 0x000000961428723c */ /* 0x040fe20000001828 */
[----:B------:R-:W3:Y:S07]  /*134f0*/  LDSM.16.MT88.4 R148, [R165+0x3000] ;  /* 0x00300000a594783b */ /* 0x000eee0000004200 */
[C---:B-----5:R-:W-:Y:S08]  /*13500*/  HMMA.16816.F32 R44, R20.reuse, R160, R44 ;  /* 0x000000a0142c723c */ /* 0x060ff0000000182c */
        /* <DEDUP_REMOVED lines=14> */
[C---:B------:R-:W-:Y:S08]  /*135f0*/  HMMA.16816.F32 R84, R20.reuse, R156, R84 ;  /* 0x0000009c1454723c */ /* 0x040ff00000001854 */
        /* <DEDUP_REMOVED lines=14> */
[----:B------:R-:W-:Y:S07]  /*136e0*/  FFMA.FTZ R178, R30, UR4, -R204 ;  /* 0x000000041eb27c23 */ /* 0x000fee00080108cc */
[----:B------:R-:W5:Y:S01]  /*136f0*/  MUFU.EX2 R177, R177 ;  /* 0x000000b100b17308 */ /* 0x000f620000000800 */
        /* <DEDUP_REMOVED lines=10> */
[C---:B-----5:R-:W-:Y:S01]  /*137a0*/  F2FP.F16.F32.PACK_AB R32, R177.reuse, R176 ;  /* 0x000000b0b120723e */ /* 0x060fe200000000ff */
[----:B------:R-:W-:Y:S01]  /*137b0*/  FADD.FTZ R176, R176, R185 ;  /* 0x000000b9b0b07221 */ /* 0x000fe20000010000 */
[----:B------:R-:W-:Y:S07]  /*137c0*/  LOP3.LUT R31, R246, 0xffff, RZ, 0xc0, !PT ;  /* 0x0000fffff61f7812 */ /* 0x000fee00078ec0ff */
[----:B------:R-:W5:Y:S01]  /*137d0*/  MUFU.EX2 R181, R181 ;  /* 0x000000b500b57308 */ /* 0x000f620000000800 */
[C---:B----4-:R-:W-:Y:S09]  /*137e0*/  HMMA.16816.F32 R116, R20.reuse, R160, R116 ;  /* 0x000000a01474723c */ /* 0x050ff20000001874 */
[----:B------:R-:W4:Y:S01]  /*137f0*/  MUFU.EX2 R205, R205 ;  /* 0x000000cd00cd7308 */ /* 0x000f220000000800 */
[C---:B------:R-:W-:Y:S01]  /*13800*/  PRMT R160, R158.reuse, 0x7771, RZ ;  /* 0x000077719ea07816 */ /* 0x040fe200000000ff */
[----:B------:R-:W-:Y:S01]  /*13810*/  FADD.FTZ R176, R177, R176 ;  /* 0x000000b0b1b07221 */ /* 0x000fe20000010000 */
[----:B------:R-:W-:Y:S07]  /*13820*/  SHF.R.U32.HI R31, RZ, 0x8, R31 ;  /* 0x00000008ff1f7819 */ /* 0x000fee000001161f */
[----:B------:R-:W3:Y:S01]  /*13830*/  MUFU.EX2 R204, R204 ;  /* 0x000000cc00cc7308 */ /* 0x000ee20000000800 */
[C---:B------:R-:W-:Y:S09]  /*13840*/  HMMA.16816.F32 R120, R20.reuse, R162, R120 ;  /* 0x000000a21478723c */ /* 0x040ff20000001878 */
[----:B------:R-:W3:Y:S01]  /*13850*/  MUFU.EX2 R180, R180 ;  /* 0x000000b400b47308 */ /* 0x000ee20000000800 */
[----:B-----5:R-:W-:Y:S01]  /*13860*/  FADD.FTZ R176, R181, R176 ;  /* 0x000000b0b5b07221 */ /* 0x020fe20000010000 */
[C---:B-1----:R-:W-:Y:S03]  /*13870*/  HMMA.16816.F32 R124, R20.reuse, R168, R124 ;  /* 0x000000a8147c723c */ /* 0x042fe6000000187c */
[----:B----4-:R-:W-:Y:S05]  /*13880*/  FADD.FTZ R243, R205, R176 ;  /* 0x000000b0cdf37221 */ /* 0x010fea0000010000 */
[C---:B------:R-:W-:Y:S01]  /*13890*/  HMMA.16816.F32 R128, R20.reuse, R170, R128 ;  /* 0x000000aa1480723c */ /* 0x040fe20000001880 */
[----:B------:R-:W-:Y:S07]  /*138a0*/  LDSM.16.MT88.4 R168, [R166+0x1d800] ;  /* 0x01d80000a6a8783b */ /* 0x000fee0000004200 */
[C---:B--2---:R-:W-:Y:S03]  /*138b0*/  HMMA.16816.F32 R132, R20.reuse, R24, R132 ;  /* 0x000000181484723c */ /* 0x044fe60000001884 */
[----:B------:R-:W-:Y:S02]  /*138c0*/  PRMT R25, R158, 0x7772, RZ ;  /* 0x000077729e197816 */ /* 0x000fe400000000ff */
[----:B------:R-:W-:Y:S02]  /*138d0*/  MOV R24, R158 ;  /* 0x0000009e00187202 */ /* 0x000fe40000000f00 */
[----:B------:R-:W-:Y:S01]  /*138e0*/  PRMT R28, R25, 0x5410, R156 ;  /* 0x00005410191c7816 */ /* 0x000fe2000000009c */
[C---:B------:R-:W-:Y:S01]  /*138f0*/  HMMA.16816.F32 R136, R20.reuse, R26, R136 ;  /* 0x0000001a1488723c */ /* 0x040fe20000001888 */
[----:B------:R-:W1:Y:S02]  /*13900*/  LDSM.16.MT88.4 R156, [R167+0x19800] ;  /* 0x01980000a79c783b */ /* 0x000e640000004200 */
[----:B------:R-:W-:Y:S04]  /*13910*/  LOP3.LUT R29, R24, 0xff, RZ, 0xc0, !PT ;  /* 0x000000ff181d7812 */ /* 0x000fe800078ec0ff */
[----:B------:R-:W-:Y:S01]  /*13920*/  PRMT R160, R29, 0x5410, R160 ;  /* 0x000054101da07816 */ /* 0x000fe200000000a0 */
[C---:B---3--:R-:W-:Y:S01]  /*13930*/  HMMA.16816.F32 R140, R20.reuse, R148, R140 ;  /* 0x00000094148c723c */ /* 0x048fe2000000188c */
[----:B------:R-:W2:Y:S02]  /*13940*/  LDSM.16.MT88.4 R24, [R166+0x19800] ;  /* 0x01980000a618783b */ /* 0x000ea40000004200 */
[----:B------:R-:W-:Y:S02]  /*13950*/  LOP3.LUT R148, R246, 0xff, RZ, 0xc0, !PT ;  /* 0x000000fff6947812 */ /* 0x000fe400078ec0ff */
[----:B------:R-:W-:Y:S02]  /*13960*/  SHF.R.U32.HI R149, RZ, 0x18, R246 ;  /* 0x00000018ff957819 */ /* 0x000fe400000116f6 */
[----:B------:R-:W-:Y:S01]  /*13970*/  PRMT R148, R148, 0x5410, R31 ;  /* 0x0000541094947816 */ /* 0x000fe2000000001f */
[C---:B------:R-:W-:Y:S03]  /*13980*/  HMMA.16816.F32 R144, R20.reuse, R150, R144 ;  /* 0x000000961490723c */ /* 0x040fe60000001890 */
[----:B------:R-:W-:Y:S02]  /*13990*/  PRMT R149, R30, 0x5410, R149 ;  /* 0x000054101e957816 */ /* 0x000fe40000000095 */
[----:B------:R-:W-:Y:S02]  /*139a0*/  LOP3.LUT R151, R28, 0xff00ff, RZ, 0xc0, !PT ;  /* 0x00ff00ff1c977812 */ /* 0x000fe400078ec0ff */
[----:B------:R-:W3:Y:S01]  /*139b0*/  LDSM.16.MT88.4 R28, [R165+0x1800] ;  /* 0x00180000a51c783b */ /* 0x000ee20000004200 */
[C---:B------:R-:W-:Y:S03]  /*139c0*/  HMMA.16816.F32 R12, R20.reuse, R152, R12 ;  /* 0x00000098140c723c */ /* 0x040fe6000000180c */
[--C-:B------:R-:W-:Y:S02]  /*139d0*/  HSET2.LE.AND R150, R160, R203.reuse, PT ;  /* 0x000000cba0967233 */ /* 0x100fe40003803000 */
[--C-:B------:R-:W-:Y:S02]  /*139e0*/  HSET2.LE.AND R148, R148, R203.reuse, PT ;  /* 0x000000cb94947233 */ /* 0x100fe40003803000 */
[--C-:B------:R-:W-:Y:S01]  /*139f0*/  HSET2.LE.AND R151, R151, R203.reuse, PT ;  /* 0x000000cb97977233 */ /* 0x100fe20003803000 */
[----:B------:R-:W-:Y:S01]  /*13a00*/  HMMA.16816.F32 R16, R20, R154, R16 ;  /* 0x0000009a1410723c */ /* 0x000fe20000001810 */
[----:B------:R-:W-:Y:S02]  /*13a10*/  LDSM.16.MT88.4 R20, [R165+0x3800] ;  /* 0x00380000a514783b */ /* 0x000fe40000004200 */
[----:B------:R-:W-:Y:S02]  /*13a20*/  HSET2.LE.AND R149, R149, R203, PT ;  /* 0x000000cb95957233 */ /* 0x000fe40003803000 */
[----:B------:R-:W-:Y:S02]  /*13a30*/  F2FP.F16.F32.PACK_AB R153, R205, R181 ;  /* 0x000000b5cd99723e */ /* 0x000fe400000000ff */
[----:B------:R-:W-:Y:S02]  /*13a40*/  F2FP.F16.F32.PACK_AB R152, R204, R179 ;  /* 0x000000b3cc98723e */ /* 0x000fe400000000ff */
[----:B------:R-:W-:Y:S01]  /*13a50*/  F2FP.F16.F32.PACK_AB R160, R180, R178 ;  /* 0x000000b2b4a0723e */ /* 0x000fe200000000ff */
[----:B------:R-:W-:Y:S01]  /*13a60*/  FADD.FTZ R178, R178, R186 ;  /* 0x000000bab2b27221 */ /* 0x000fe20000010000 */
[----:B------:R-:W-:Y:S02]  /*13a70*/  LOP3.LUT R148, R32, R148, RZ, 0xc0, !PT ;  /* 0x0000009420947212 */ /* 0x000fe400078ec0ff */
[----:B------:R-:W-:Y:S01]  /*13a80*/  LOP3.LUT R150, R153, R150, RZ, 0xc0, !PT ;  /* 0x0000009699967212 */ /* 0x000fe200078ec0ff */
[----:B------:R-:W4:Y:S01]  /*13a90*/  LDSM.16.MT88.4 R32, [R192+0x1800] ;  /* 0x00180000c020783b */ /* 0x000f220000004200 */
        /* <DEDUP_REMOVED lines=48> */
.L_x_945:
        /* <DEDUP_REMOVED lines=8> */
[----:B------:R-:W5:Y:S01]  /*13e20*/  LDCU.U8 UR7, c[0x0][0x549] ;  /* 0x0000a920ff0777ac */ /* 0x000f620008000000 */
[----:B------:R-:W-:Y:S02]  /*13e30*/  LOP3.LUT P2, RZ, R213, 0x8, RZ, 0xc0, !PT ;  /* 0x00000008d5ff7812 */ /* 0x000fe4000784c0ff */
[----:B------:R-:W-:Y:S01]  /*13e40*/  LOP3.LUT R5, R5, 0x38, R193, 0xf8, !PT ;  /* 0x0000003805057812 */ /* 0x000fe200078ef8c1 */
[----:B------:R-:W2:Y:S01]  /*13e50*/  LDCU UR11, c[0x0][0x434] ;  /* 0x00008680ff0b77ac */ /* 0x000ea20008000800 */
[----:B------:R-:W-:-:S02]  /*13e60*/  MOV R7, 0x20 ;  /* 0x0000002000077802 */ /* 0x000fc40000000f00 */
[----:B------:R-:W-:Y:S01]  /*13e70*/  LOP3.LUT R5, R5, R194, R212, 0xfe, !PT ;  /* 0x000000c205057212 */ /* 0x000fe200078efed4 */
[----:B------:R-:W2:Y:S01]  /*13e80*/  LDCU.U8 UR12, c[0x0][0x548] ;  /* 0x0000a900ff0c77ac */ /* 0x000ea20008000000 */
[----:B------:R-:W-:Y:S02]  /*13e90*/  LOP3.LUT P0, RZ, R213, 0x4, RZ, 0xc0, !PT ;  /* 0x00000004d5ff7812 */ /* 0x000fe4000780c0ff */
[----:B------:R-:W-:Y:S01]  /*13ea0*/  MOV R8, 0x10 ;  /* 0x0000001000087802 */ /* 0x000fe20000000f00 */
[----:B------:R-:W3:Y:S01]  /*13eb0*/  @!UP3 LDCU.64 UR8, c[0x0][0x400] ;  /* 0x00008000ff08b7ac */ /* 0x000ee20008000a00 */
[----:B------:R-:W-:Y:S02]  /*13ec0*/  LEA R5, R5, UR6, 0x1 ;  /* 0x0000000605057c11 */ /* 0x000fe4000f8e08ff */
[----:B------:R-:W-:Y:S01]  /*13ed0*/  SEL R7, R7, 0xffffffe0, !P2 ;  /* 0xffffffe007077807 */ /* 0x000fe20005000000 */
[----:B-1----:R-:W-:Y:S01]  /*13ee0*/  FADD.FTZ R242, R0, R242 ;  /* 0x000000f200f27221 */ /* 0x002fe20000010000 */
[----:B------:R-:W-:Y:S01]  /*13ef0*/  SEL R8, R8, 0xfffffff0, !P0 ;  /* 0xfffffff008087807 */ /* 0x000fe20004000000 */
[----:B-----5:R-:W-:Y:S01]  /*13f00*/  UISETP.NE.AND UP1, UPT, UR7, URZ, UPT ;  /* 0x000000ff0700728c */ /* 0x020fe2000bf25270 */
[C---:B------:R-:W-:Y:S01]  /*13f10*/  IADD3 R10, PT, PT, R5.reuse, 0x40, RZ ;  /* 0x00000040050a7810 */ /* 0x040fe20007ffe0ff */
[----:B----4-:R-:W-:Y:S01]  /*13f20*/  FADD.FTZ R4, R4, R243 ;  /* 0x000000f304047221 */ /* 0x010fe20000010000 */
[----:B------:R-:W1:Y:S01]  /*13f30*/  SHFL.BFLY PT, R2, R242, 0x1, 0x1f ;  /* 0x0c201f00f2027f89 */ /* 0x000e6200000e0000 */
[C---:B------:R-:W-:Y:S01]  /*13f40*/  IADD3 R9, PT, PT, R5.reuse, R7, RZ ;  /* 0x0000000705097210 */ /* 0x040fe20007ffe0ff */
[----:B------:R-:W4:Y:S01]  /*13f50*/  S2UR UR7, SR_CTAID.Z ;  /* 0x00000000000779c3 */ /* 0x000f220000002700 */
[----:B------:R-:W-:Y:S01]  /*13f60*/  @P1 IADD3 R10, PT, PT, R5, -0x40, RZ ;  /* 0xffffffc0050a1810 */ /* 0x000fe20007ffe0ff */
[----:B------:R-:W5:Y:S01]  /*13f70*/  SHFL.BFLY PT, R0, R4, 0x1, 0x1f ;  /* 0x0c201f0004007f89 */ /* 0x000f6200000e0000 */
[C---:B------:R-:W-:Y:S01]  /*13f80*/  IADD3 R11, PT, PT, R8.reuse, R9, RZ ;  /* 0x00000009080b7210 */ /* 0x040fe20007ffe0ff */
[----:B------:R-:W-:Y:S01]  /*13f90*/  UISETP.NE.AND UP2, UPT, UR19, -0x1, UPT ;  /* 0xffffffff1300788c */ /* 0x000fe2000bf45270 */
[-C--:B------:R-:W-:Y:S01]  /*13fa0*/  IADD3 R7, PT, PT, R7, R10.reuse, RZ ;  /* 0x0000000a07077210 */ /* 0x080fe20007ffe0ff */
[----:B------:R-:W4:Y:S01]  /*13fb0*/  @UP1 LDCU UR10, c[0x0][0x430] ;  /* 0x00008600ff0a17ac */ /* 0x000f220008000800 */
[----:B------:R-:W-:Y:S01]  /*13fc0*/  IADD3 R12, PT, PT, R8, R10, RZ ;  /* 0x0000000a080c7210 */ /* 0x000fe20007ffe0ff */
[----:B---3--:R-:W-:Y:S01]  /*13fd0*/  @!UP3 UIMAD.WIDE.U32 UR14, UR13, UR8, URZ ;  /* 0x000000080d0eb2a5 */ /* 0x008fe2000f8e00ff */
[----:B------:R-:W3:Y:S01]  /*13fe0*/  S2UR UR8, SR_CTAID.X ;  /* 0x00000000000879c3 */ /* 0x000ee20000002500 */
[----:B--2---:R-:W-:-:S02]  /*13ff0*/  UISETP.NE.AND UP0, UPT, UR12, URZ, !UP1 ;  /* 0x000000ff0c00728c */ /* 0x004fc4000cf05270 */
[----:B------:R-:W-:-:S07]  /*14000*/  @!UP3 UIMAD UR9, UR13, UR9, UR15 ;  /* 0x000000090d09b2a4 */ /* 0x000fce000f8e020f */
[----:B------:R-:W4:Y:S01]  /*14010*/  LDCU UR15, c[0x0][0x434] ;  /* 0x00008680ff0f77ac */ /* 0x000f220008000800 */
[----:B-1----:R-:W-:Y:S01]  /*14020*/  FADD.FTZ R2, R242, R2 ;  /* 0x00000002f2027221 */ /* 0x002fe20000010000 */
[----:B----4-:R-:W-:Y:S01]  /*14030*/  @UP1 UIMAD UR15, UR10, UR11, URZ ;  /* 0x0000000b0a0f12a4 */ /* 0x010fe2000f8e02ff */
        /* <DEDUP_REMOVED lines=217> */
[----:B------:R-:W1:Y:S01]  /*14dd0*/  @UP3 LDCU.64 UR4, c[0x0][0x408] ;  /* 0x00008100ff0437ac */ /* 0x000e620008000a00 */
        /* <DEDUP_REMOVED lines=15> */
[----:B------:R-:W-:Y:S01]  /*14ed0*/  F2FP.F16.F32.PACK_AB R146, R147, R146 ;  /* 0x000000929392723e */ /* 0x000fe200000000ff */
[----:B-1----:R-:W-:Y:S01]  /*14ee0*/  @UP3 UIMAD.WIDE.U32 UR16, UR19, UR4, URZ ;  /* 0x00000004131032a5 */ /* 0x002fe2000f8e00ff */
[----:B------:R-:W-:Y:S01]  /*14ef0*/  F2FP.F16.F32.PACK_AB R152, R153, R152 ;  /* 0x000000989998723e */ /* 0x000fe200000000ff */
[----:B------:R-:W-:Y:S01]  /*14f00*/  STS [R5+0x8400], R94 ;  /* 0x0084005e05007388 */ /* 0x000fe20000000800 */
[----:B------:R-:W-:Y:S01]  /*14f10*/  F2FP.F16.F32.PACK_AB R154, R155, R154 ;  /* 0x0000009a9b9a723e */ /* 0x000fe200000000ff */
[----:B------:R-:W-:Y:S01]  /*14f20*/  @UP3 UIMAD UR9, UR19, UR5, UR17 ;  /* 0x00000005130932a4 */ /* 0x000fe2000f8e0211 */
[----:B------:R-:W-:Y:S01]  /*14f30*/  F2FP.F16.F32.PACK_AB R0, R0, R148 ;  /* 0x000000940000723e */ /* 0x000fe200000000ff */
[----:B------:R-:W-:Y:S01]  /*14f40*/  STS [R6+0x8000], R96 ;  /* 0x0080006006007388 */ /* 0x000fe20000000800 */
[----:B------:R-:W-:Y:S01]  /*14f50*/  @!UP2 UIMAD UR19, UR13, UR11, URZ ;  /* 0x0000000b0d13a2a4 */ /* 0x000fe2000f8e02ff */
[----:B------:R-:W1:Y:S02]  /*14f60*/  @UP1 LDCU UR5, c[0x0][0x430] ;  /* 0x00008600ff0517ac */ /* 0x000e640008000800 */
[----:B------:R-:W-:Y:S01]  /*14f70*/  STS [R6+0x8400], R98 ;  /* 0x0084006206007388 */ /* 0x000fe20000000800 */
[----:B------:R-:W-:-:S03]  /*14f80*/  @UP1 UMOV UR4, 0x1 ;  /* 0x0000000100041882 */ /* 0x000fc60000000000 */
        /* <DEDUP_REMOVED lines=34> */
[----:B-1-3--:R-:W-:Y:S11]  /*151b0*/  BRA.U UP1, `(.L_x_949) ;  /* 0x0000000101207547 */ /* 0x00aff6000b800000 */
        /* <DEDUP_REMOVED lines=8> */
.L_x_949:
        /* <DEDUP_REMOVED lines=20> */
[----:B------:R3:W4:Y:S01]  /*15380*/  LDS.128 R8, [R0+0x3000] ;  /* 0x0030000000087984 */ /* 0x0007220000000c00 */
[----:B-1----:R-:W1:Y:S01]  /*15390*/  @P3 LDC R4, c[0x0][0x458] ;  /* 0x00011600ff043b82 */ /* 0x002e620000000800 */
[----:B--2---:R-:W-:Y:S01]  /*153a0*/  @P4 FMUL.FTZ R14, R6, 0.69314718246459960938 ;  /* 0x3f317218060e4820 */ /* 0x004fe20000410000 */
[----:B------:R-:W-:-:S03]  /*153b0*/  LOP3.LUT R6, R215, 0x7, R13, 0xf8, !PT ;  /* 0x00000007d7067812 */ /* 0x000fc600078ef80d */
[----:B---3--:R-:W-:Y:S01]  /*153c0*/  @P4 FFMA.FTZ R12, R164, R5, R14 ;  /* 0x00000005a40c4223 */ /* 0x008fe2000001000e */
[----:B----4-:R-:W-:-:S04]  /*153d0*/  @P3 FMUL.FTZ R2, R2, 0.69314718246459960938 ;  /* 0x3f31721802023820 */ /* 0x010fc80000410000 */
        /* <DEDUP_REMOVED lines=19> */
.L_x_951:
[----:B------:R-:W-:Y:S05]  /*15510*/  BSYNC.RECONVERGENT B0 ;  /* 0x0000000000007941 */ /* 0x000fea0003800200 */
.L_x_950:
        /* <DEDUP_REMOVED lines=42> */
.L_x_953:
[----:B------:R-:W-:Y:S05]  /*157c0*/  BSYNC.RECONVERGENT B0 ;  /* 0x0000000000007941 */ /* 0x000fea0003800200 */
.L_x_952:
        /* <DEDUP_REMOVED lines=27> */
.L_x_955:
[----:B------:R-:W-:Y:S05]  /*15980*/  BSYNC.RECONVERGENT B0 ;  /* 0x0000000000007941 */ /* 0x000fea0003800200 */
.L_x_954:
        /* <DEDUP_REMOVED lines=27> */
.L_x_957:
[----:B------:R-:W-:Y:S05]  /*15b40*/  BSYNC.RECONVERGENT B0 ;  /* 0x0000000000007941 */ /* 0x000fea0003800200 */
.L_x_956:
        /* <DEDUP_REMOVED lines=27> */
.L_x_958:
        /* <DEDUP_REMOVED lines=16> */
.L_x_1200:


//--------------------- .text._ZN5flash16flash_fwd_kernelI23Flash_fwd_kernel_traitsILi256ELi128ELi64ELi8ELb0ELb0EN7cutlass6half_tE19Flash_kernel_traitsILi256ELi128ELi64ELi8ES3_EELb1ELb1ELb0ELb0ELb0ELb0ELb0ELb1EEEvNS_16Flash_fwd_paramsE --------------------------
	.section	.text._ZN5flash16flash_fwd_kernelI23Flash_fwd_kernel_traitsILi256ELi128ELi64ELi8ELb0ELb0EN7cutlass6half_tE19Flash_kernel_traitsILi256ELi128ELi64ELi8ES3_EELb1ELb1ELb0ELb0ELb0ELb0ELb0ELb1EEEvNS_16Flash_fwd_paramsE,"ax",@progbits
	.align	128
        .global         _ZN5flash16flash_fwd_kernelI23Flash_fwd_kernel_traitsILi256ELi128ELi64ELi8ELb0ELb0EN7cutlass6half_tE19Flash_kernel_traitsILi256ELi128ELi64ELi8ES3_EELb1ELb1ELb0ELb0ELb0ELb0ELb0ELb1EEEvNS_16Flash_fwd_paramsE
        .type           _ZN5flash16flash_fwd_kernelI23Flash_fwd_kernel_traitsILi256ELi128ELi64ELi8ELb0ELb0EN7cutlass6half_tE19Flash_kernel_traitsILi256ELi128ELi64ELi8ES3_EELb1ELb1ELb0ELb0ELb0ELb0ELb0ELb1EEEvNS_16Flash_fwd_paramsE,@function
        .size           _ZN5flash16flash_fwd_kernelI23Flash_fwd_kernel_traitsILi256ELi128ELi64ELi8ELb0ELb0EN7cutlass6half_tE19Flash_kernel_traitsILi256ELi128ELi64ELi8ES3_EELb1ELb1ELb0ELb0ELb0ELb0ELb0ELb1EEEvNS_16Flash_fwd_paramsE,(.L_x_1201 - _ZN5flash16flash_fwd_kernelI23Flash_fwd_kernel_traitsILi256ELi128ELi64ELi8ELb0ELb0EN7cutlass6half_tE19Flash_kernel_traitsILi256ELi128ELi64ELi8ES3_EELb1ELb1ELb0ELb0ELb0ELb0ELb0ELb1EEEvNS_16Flash_fwd_paramsE)
        .other          _ZN5flash16flash_fwd_kernelI23Flash_fwd_kernel_traitsILi256ELi128ELi64ELi8ELb0ELb0EN7cutlass6half_tE19Flash_kernel_traitsILi256ELi128ELi64ELi8ES3_EELb1ELb1ELb0ELb0ELb0ELb0ELb0ELb1EEEvNS_16Flash_fwd_paramsE,@"STO_CUDA_ENTRY STV_DEFAULT"
_ZN5flash16flash_fwd_kernelI23Flash_fwd_kernel_traitsILi256ELi128ELi64ELi8ELb0ELb0EN7cutlass6half_tE19Flash_kernel_traitsILi256ELi128ELi64ELi8ES3_EELb1ELb1ELb0ELb0ELb0ELb0ELb0ELb1EEEvNS_16Flash_fwd_paramsE:
.text._ZN5flash16flash_fwd_kernelI23Flash_fwd_kernel_traitsILi256ELi128ELi64ELi8ELb0ELb0EN7cutlass6half_tE19Flash_kernel_traitsILi256ELi128ELi64ELi8ES3_EELb1ELb1ELb0ELb0ELb0ELb0ELb0ELb1EEEvNS_16Flash_fwd_paramsE:
        /* <DEDUP_REMOVED lines=15> */
[----:B------:R-:W2:Y:S08]  /*00f0*/  S2UR UR12, SR_CTAID.Y ;  /* 0x00000000000c79c3 */ /* 0x000eb00000002600 */
[----:B------:R-:W1:Y:S01]  /*0100*/  S2UR UR33, SR_CTAID.Z ;  /* 0x00000000002179c3 */ /* 0x000e620000002700 */
        /* <DEDUP_REMOVED lines=11> */
[----:B--2---:R-:W-:Y:S02]  /*01c0*/  UIMAD.WIDE.U32 UR14, UR12, 0x4, UR14 ;  /* 0x000000040c0e78a5 */ /* 0x004fe4000f8e000e */
[----:B------:R-:W-:Y:S01]  /*01d0*/  PLOP3.LUT P2, PT, PT, PT, UP4, 0x80, 0x8 ;  /* 0x000000000008781c */ /* 0x000fe20003f4f048 */
[----:B------:R-:W-:-:S02]  /*01e0*/  USHF.L.U32 UR11, UR12, 0x2, URZ ;  /* 0x000000020c0b7899 */ /* 0x000fc400080006ff */
[----:B-1----:R-:W-:Y:S01]  /*01f0*/  ULOP3.LUT UR4, UR33, UR37, UR12, 0xfe, !UPT ;  /* 0x0000002521047292 */ /* 0x002fe2000f8efe0c */
[----:B---3--:R-:W1:Y:S05]  /*0200*/  @P1 LDC R3, c[0x0][0x520] ;  /* 0x00014800ff031b82 */ /* 0x008e6a0000000800 */
[----:B------:R-:W-:Y:S01]  /*0210*/  LOP3.LUT P3, RZ, R206, UR4, RZ, 0xfc, !PT ;  /* 0x00000004ceff7c12 */ /* 0x000fe2000f86fcff */
[----:B------:R-:W-:-:S04]  /*0220*/  UISETP.NE.AND UP5, UPT, UR13, URZ, UPT ;  /* 0x000000ff0d00728c */ /* 0x000fc8000bfa5270 */
[----:B------:R-:W2:Y:S01]  /*0230*/  LDCU.64 UR4, c[0x0][0x478] ;  /* 0x00008f00ff0477ac */ /* 0x000ea20008000a00 */
[----:B------:R-:W-:Y:S02]  /*0240*/  UISETP.EQ.U32.AND UP2, UPT, UR6, URZ, UPT ;  /* 0x000000ff0600728c */ /* 0x000fe4000bf42070 */
[----:B------:R-:W-:-:S05]  /*0250*/  USHF.R.U32.HI UR10, URZ, 0x1e, UR12 ;  /* 0x0000001eff0a7899 */ /* 0x000fca000801160c */
[----:B------:R-:W3:Y:S01]  /*0260*/  @!P3 LDC.64 R4, c[0x0][0x528] ;  /* 0x00014a00ff04bb82 */ /* 0x000ee20000000a00 */
[----:B------:R-:W-:Y:S02]  /*0270*/  UISETP.EQ.OR.EX UP2, UPT, UR7, URZ, !UP5, UP2 ;  /* 0x000000ff0700728c */ /* 0x000fe4000ef42720 */
[----:B--2---:R-:W-:-:S04]  /*0280*/  UISETP.NE.U32.AND UP0, UPT, UR4, URZ, UPT ;  /* 0x000000ff0400728c */ /* 0x004fc8000bf05070 */
[----:B------:R-:W-:Y:S01]  /*0290*/  UISETP.NE.AND.EX UP0, UPT, UR5, URZ, UPT, UP0 ;  /* 0x000000ff0500728c */ /* 0x000fe2000bf05300 */
[----:B----4-:R-:W-:Y:S02]  /*02a0*/  @P1 R2UR UR34, R8 ;  /* 0x00000000082212ca */ /* 0x010fe400000e0000 */
[----:B------:R-:W-:Y:S02]  /*02b0*/  @P1 R2UR UR35, R9 ;  /* 0x00000000092312ca */ /* 0x000fe400000e0000 */
[----:B-1----:R-:W-:-:S05]  /*02c0*/  @P1 IADD3 R2, P0, PT, R6, R3, RZ ;  /* 0x0000000306021210 */ /* 0x002fca0007f1e0ff */
        /* <DEDUP_REMOVED lines=16> */
[----:B------:R-:W-:Y:S02]  /*03d0*/  UIADD3.X UR8, UPT, UPT, UR10, UR7, URZ, UP1, !UPT ;  /* 0x000000070a087290 */ /* 0x000fe40008ffe4ff */
[----:B------:R-:W-:-:S04]  /*03e0*/  @UP0 UIADD3 UR4, UP1, UPT, UR11, UR4, URZ ;  /* 0x000000040b040290 */ /* 0x000fc8000ff3e0ff */
[----:B------:R-:W-:Y:S01]  /*03f0*/  @UP0 UIADD3.X UR5, UPT, UPT, UR10, UR5, URZ, UP1, !UPT ;  /* 0x000000050a050290 */ /* 0x000fe20008ffe4ff */
[----:B-1----:R-:W-:Y:S02]  /*0400*/  IMAD.U32 R8, RZ, RZ, UR14 ;  /* 0x0000000eff087e24 */ /* 0x002fe4000f8e00ff */
[----:B------:R-:W-:-:S05]  /*0410*/  IMAD.U32 R9, RZ, RZ, UR15 ;  /* 0x0000000fff097e24 */ /* 0x000fca000f8e00ff */
[----:B------:R1:W4:Y:S01]  /*0420*/  @P1 LDG.E R5, desc[UR28][R8.64] ;  /* 0x0000001c08051981 */ /* 0x000322000c1e1900 */
[----:B------:R-:W-:Y:S02]  /*0430*/  IMAD.U32 R10, RZ, RZ, UR4 ;  /* 0x00000004ff0a7e24 */ /* 0x000fe4000f8e00ff */
[----:B------:R-:W-:Y:S01]  /*0440*/  IMAD.U32 R11, RZ, RZ, UR5 ;  /* 0x00000005ff0b7e24 */ /* 0x000fe2000f8e00ff */
[----:B------:R-:W2:Y:S04]  /*0450*/  @!UP4 LDCU UR31, c[0x0][0x434] ;  /* 0x00008680ff1fc7ac */ /* 0x000ea80008000800 */
[----:B------:R2:W5:Y:S01]  /*0460*/  @P0 LDG.E R3, desc[UR28][R10.64] ;  /* 0x0000001c0a030981 */ /* 0x000562000c1e1900 */
[----:B------:R-:W-:Y:S01]  /*0470*/  UMOV UR21, 0xffffffff ;  /* 0xffffffff00157882 */ /* 0x000fe20000000000 */
[----:B------:R-:W4:Y:S01]  /*0480*/  @!UP0 LDCU.64 UR4, c[0x0][0x488] ;  /* 0x00009100ff0487ac */ /* 0x000f220008000a00 */
[----:B-1----:R-:W-:-:S02]  /*0490*/  IMAD.U32 R8, RZ, RZ, UR9 ;  /* 0x00000009ff087e24 */ /* 0x002fc4000f8e00ff */
        /* <DEDUP_REMOVED lines=12> */
[----:B----4-:R-:W-:-:S05]  /*0560*/  @P1 R2UR UR13, R5 ;  /* 0x00000000050d12ca */ /* 0x010fca00000e0000 */
        /* <DEDUP_REMOVED lines=11> */
.L_x_959:
        /* <DEDUP_REMOVED lines=30> */
[----:B---3--:R-:W-:-:S04]  /*0800*/  @!UP0 UIMAD.WIDE.U32 UR14, UR12, UR8, URZ ;  /* 0x000000080c0e82a5 */ /* 0x008fc8000f8e00ff */
[----:B------:R-:W-:Y:S02]  /*0810*/  @!UP0 UIMAD UR9, UR12, UR9, UR15 ;  /* 0x000000090c0982a4 */ /* 0x000fe4000f8e020f */
[----:B-1----:R-:W-:Y:S01]  /*0820*/  @UP0 UIMAD.WIDE.U32 UR16, UR21, UR6, URZ ;  /* 0x00000006151002a5 */ /* 0x002fe2000f8e00ff */
[----:B------:R-:W1:Y:S03]  /*0830*/  @UP1 LDCU UR6, c[0x0][0x430] ;  /* 0x00008600ff0617ac */ /* 0x000e660008000800 */
[----:B------:R-:W-:Y:S02]  /*0840*/  @UP0 UIMAD UR9, UR21, UR7, UR17 ;  /* 0x00000007150902a4 */ /* 0x000fe4000f8e0211 */
[----:B----4-:R-:W-:Y:S01]  /*0850*/  @UP1 UIMAD UR8, UR4, UR5, URZ ;  /* 0x00000005040812a4 */ /* 0x010fe2000f8e02ff */
[----:B------:R-:W-:Y:S01]  /*0860*/  @UP1 UMOV UR7, 0x1 ;  /* 0x0000000100071882 */ /* 0x000fe20000000000 */
[----:B------:R-:W-:Y:S01]  /*0870*/  @UP0 UMOV UR14, UR16 ;  /* 0x00000010000e0c82 */ /* 0x000fe20008000000 */
[----:B--2---:R-:W-:Y:S09]  /*0880*/  BRA.U UP1, `(.L_x_961) ;  /* 0x0000000101247547 */ /* 0x004ff2000b800000 */
[----:B------:R-:W-:-:S11]  /*0890*/  UISETP.NE.AND UP0, UPT, UR11, URZ, UPT ;  /* 0x000000ff0b00728c */ /* 0x000fd6000bf05270 */
        /* <DEDUP_REMOVED lines=8> */
.L_x_961:
[----:B------:R-:W2:Y:S01]  /*0920*/  LDCU UR13, c[0x0][0x434] ;  /* 0x00008680ff0d77ac */ /* 0x000ea20008000800 */
[----:B------:R-:W-:Y:S01]  /*0930*/  IMAD.SHL.U32 R0, R206, 0x8, RZ ;  /* 0x00000008ce007824 */ /* 0x000fe200078e00ff */
[----:B------:R-:W-:Y:S01]  /*0940*/  SHF.R.U32.HI R206, RZ, 0x3, R206 ;  /* 0x00000003ffce7819 */ /* 0x000fe200000116ce */
[----:B------:R-:W-:Y:S01]  /*0950*/  BSSY.RECONVERGENT B0, `(.L_x_962) ;  /* 0x0000037000007945 */ /* 0x000fe20003800200 */
[----:B------:R-:W-:Y:S01]  /*0960*/  UISETP.NE.AND UP1, UPT, UR11, URZ, !UP1 ;  /* 0x000000ff0b00728c */ /* 0x000fe2000cf25270 */
[----:B------:R-:W3:Y:S01]  /*0970*/  LDCU.64 UR4, c[0x0][0x410] ;  /* 0x00008200ff0477ac */ /* 0x000ee20008000a00 */
[----:B------:R-:W-:Y:S01]  /*0980*/  LOP3.LUT R0, R0, 0x38, RZ, 0xc0, !PT ;  /* 0x0000003800007812 */ /* 0x000fe200078ec0ff */
[----:B------:R-:W-:Y:S01]  /*0990*/  VIADD R9, R206, 0x20 ;  /* 0x00000020ce097836 */ /* 0x000fe20000000000 */
[----:B----4-:R-:W-:Y:S02]  /*09a0*/  UIMAD UR8, UR33, UR8, URZ ;  /* 0x00000008210872a4 */ /* 0x010fe4000f8e02ff */
[----:B------:R-:W-:Y:S01]  /*09b0*/  IADD3 R4, P0, PT, R0, UR14, RZ ;  /* 0x0000000e00047c10 */ /* 0x000fe2000ff1e0ff */
[----:B------:R-:W-:Y:S01]  /*09c0*/  UIADD3 UR31, UPT, UPT, -UR27, UR31, URZ ;  /* 0x0000001f1b1f7290 */ /* 0x000fe2000fffe1ff */
[C---:B------:R-:W-:Y:S01]  /*09d0*/  VIADD R8, R206.reuse, 0x40 ;  /* 0x00000040ce087836 */ /* 0x040fe20000000000 */
[----:B------:R-:W-:Y:S01]  /*09e0*/  UISETP.NE.AND UP0, UPT, UR21, -0x1, UPT ;  /* 0xffffffff1500788c */ /* 0x000fe2000bf05270 */
[C---:B------:R-:W-:Y:S01]  /*09f0*/  VIADD R7, R206.reuse, 0x60 ;  /* 0x00000060ce077836 */ /* 0x040fe20000000000 */
[----:B------:R-:W-:Y:S01]  /*0a00*/  @!UP1 UIMAD UR8, UR12, UR7, UR8 ;  /* 0x000000070c0892a4 */ /* 0x000fe2000f8e0208 */
[----:B------:R-:W-:Y:S01]  /*0a10*/  IMAD.X R5, RZ, RZ, UR9, P0 ;  /* 0x00000009ff057e24 */ /* 0x000fe200080e06ff */
[----:B--2---:R-:W-:Y:S01]  /*0a20*/  UIMAD UR7, UR12, UR13, URZ ;  /* 0x0000000d0c0772a4 */ /* 0x004fe2000f8e02ff */
[----:B------:R-:W-:Y:S01]  /*0a30*/  ISETP.GE.AND P0, PT, R206, UR31, PT ;  /* 0x0000001fce007c0c */ /* 0x000fe2000bf06270 */
[----:B-1----:R-:W-:Y:S01]  /*0a40*/  UIMAD UR27, UR27, UR6, URZ ;  /* 0x000000061b1b72a4 */ /* 0x002fe2000f8e02ff */
[----:B------:R-:W-:Y:S01]  /*0a50*/  ISETP.GE.AND P2, PT, R9, UR31, PT ;  /* 0x0000001f09007c0c */ /* 0x000fe2000bf46270 */
[----:B------:R-:W-:Y:S01]  /*0a60*/  USEL UR7, UR7, UR21, !UP0 ;  /* 0x0000001507077287 */ /* 0x000fe2000c000000 */
[----:B------:R-:W-:Y:S01]  /*0a70*/  ISETP.GE.AND P1, PT, R8, UR31, PT ;  /* 0x0000001f08007c0c */ /* 0x000fe2000bf26270 */
[----:B---3--:R-:W-:Y:S01]  /*0a80*/  IMAD.U32 R2, RZ, RZ, UR4 ;  /* 0x00000004ff027e24 */ /* 0x008fe2000f8e00ff */
[----:B------:R-:W-:Y:S01]  /*0a90*/  USHF.R.S32.HI UR12, URZ, 0x1f, UR27 ;  /* 0x0000001fff0c7899 */ /* 0x000fe2000801141b */
[----:B------:R-:W-:Y:S01]  /*0aa0*/  IMAD.U32 R16, RZ, RZ, UR5 ;  /* 0x00000005ff107e24 */ /* 0x000fe2000f8e00ff */
[----:B------:R-:W-:Y:S01]  /*0ab0*/  USHF.R.S32.HI UR4, URZ, 0x1f, UR7 ;  /* 0x0000001fff047899 */ /* 0x000fe20008011407 */
[----:B------:R-:W-:Y:S01]  /*0ac0*/  IMAD.WIDE.U32 R2, R2, UR33, R4 ;  /* 0x0000002102027c25 */ /* 0x000fe2000f8e0004 */
[----:B------:R-:W-:Y:S01]  /*0ad0*/  USEL UR7, UR7, URZ, UP1 ;  /* 0x000000ff07077287 */ /* 0x000fe20008800000 */
[----:B------:R-:W-:Y:S01]  /*0ae0*/  LOP3.LUT R12, R0, 0x40, RZ, 0xfc, !PT ;  /* 0x00000040000c7812 */ /* 0x000fe200078efcff */
[----:B------:R-:W-:Y:S01]  /*0af0*/  USEL UR4, UR4, URZ, UP1 ;  /* 0x000000ff04047287 */ /* 0x000fe20008800000 */
[----:B------:R-:W-:Y:S01]  /*0b00*/  IMAD R17, R16, UR33, R3 ;  /* 0x0000002110117c24 */ /* 0x000fe2000f8e0203 */
[----:B------:R-:W-:Y:S01]  /*0b10*/  USHF.R.S32.HI UR5, URZ, 0x1f, UR8 ;  /* 0x0000001fff057899 */ /* 0x000fe20008011408 */
[C---:B------:R-:W-:Y:S01]  /*0b20*/  LOP3.LUT R11, R0.reuse, 0x80, RZ, 0xfc, !PT ;  /* 0x00000080000b7812 */ /* 0x040fe200078efcff */
[----:B------:R-:W-:Y:S01]  /*0b30*/  UIADD3 UR7, UP1, UP0, UR27, UR7, UR8 ;  /* 0x000000071b077290 */ /* 0x000fe2000f83e008 */
[----:B------:R-:W-:Y:S01]  /*0b40*/  LOP3.LUT R10, R0, 0xc0, RZ, 0xfc, !PT ;  /* 0x000000c0000a7812 */ /* 0x000fe200078efcff */
[----:B------:R-:W-:-:S02]  /*0b50*/  UIMAD.WIDE.U32 UR10, UR37, 0x80, URZ ;  /* 0x00000080250a78a5 */ /* 0x000fc4000f8e00ff */
        /* <DEDUP_REMOVED lines=22> */
.L_x_963:
[----:B------:R-:W-:Y:S05]  /*0cc0*/  BSYNC.RECONVERGENT B0 ;  /* 0x0000000000007941 */ /* 0x000fea0003800200 */
.L_x_962:
        /* <DEDUP_REMOVED lines=24> */
.L_x_965:
[----:B------:R-:W-:Y:S05]  /*0e50*/  BSYNC.RECONVERGENT B0 ;  /* 0x0000000000007941 */ /* 0x000fea0003800200 */
.L_x_964:
        /* <DEDUP_REMOVED lines=24> */
.L_x_967:
[----:B------:R-:W-:Y:S05]  /*0fe0*/  BSYNC.RECONVERGENT B0 ;  /* 0x0000000000007941 */ /* 0x000fea0003800200 */
.L_x_966:
        /* <DEDUP_REMOVED lines=26> */
.L_x_969:
[----:B------:R-:W-:Y:S05]  /*1190*/  BSYNC.RECONVERGENT B0 ;  /* 0x0000000000007941 */ /* 0x000fea0003800200 */
.L_x_968:
        /* <DEDUP_REMOVED lines=10> */
.L_x_971:
[----:B------:R-:W-:Y:S05]  /*1240*/  BSYNC.RECONVERGENT B0 ;  /* 0x0000000000007941 */ /* 0x000fea0003800200 */
.L_x_970:
        /* <DEDUP_REMOVED lines=10> */
.L_x_973:
[----:B------:R-:W-:Y:S05]  /*12f0*/  BSYNC.RECONVERGENT B0 ;  /* 0x0000000000007941 */ /* 0x000fea0003800200 */
.L_x_972:
        /* <DEDUP_REMOVED lines=10> */
.L_x_975:
[----:B------:R-:W-:Y:S05]  /*13a0*/  BSYNC.RECONVERGENT B0 ;  /* 0x0000000000007941 */ /* 0x000fea0003800200 */
.L_x_974:
        /* <DEDUP_REMOVED lines=10> */
.L_x_960:
        /* <DEDUP_REMOVED lines=24> */
.L_x_976:
[----:B------:R-:W1:Y:S01]  /*15d0*/  LDCU.64 UR10, c[0x0][0x3b8] ;  /* 0x00007700ff0a77ac */ /* 0x000e620008000a00 */
[----:B------:R-:W-:-:S04]  /*15e0*/  UIADD3 UR14, UPT, UPT, UR13, UR15, URZ ;  /* 0x0000000f0d0e7290 */ /* 0x000fc8000fffe0ff */
[----:B-1----:R-:W-:Y:S02]  /*15f0*/  UIMAD.WIDE.U32 UR16, UR14, UR10, URZ ;  /* 0x0000000a0e1072a5 */ /* 0x002fe4000f8e00ff */
[----:B------:R-:W-:-:S04]  /*1600*/  UIMAD UR14, UR14, UR11, URZ ;  /* 0x0000000b0e0e72a4 */ /* 0x000fc8000f8e02ff */
[----:B------:R-:W-:Y:S02]  /*1610*/  UIADD3 UR14, UPT, UPT, UR17, UR14, URZ ;  /* 0x0000000e110e7290 */ /* 0x000fe4000fffe0ff */
.L_x_977:
        /* <DEDUP_REMOVED lines=26> */
[----:B------:R-:W-:Y:S02]  /*17c0*/  ISETP.GE.AND P0, PT, R4, RZ, PT ;  /* 0x000000ff0400720c */ /* 0x000fe40003f06270 */
[----:B------:R-:W-:-:S05]  /*17d0*/  LOP3.LUT R4, R206, 0x1f, RZ, 0xc0, !PT ;  /* 0x0000001fce047812 */ /* 0x000fca00078ec0ff */
        /* <DEDUP_REMOVED lines=15> */
.L_x_978:
[----:B------:R-:W1:Y:S01]  /*18d0*/  LDCU.64 UR8, c[0x0][0x3c0] ;  /* 0x00007800ff0877ac */ /* 0x000e620008000a00 */
[----:B------:R-:W-:-:S04]  /*18e0*/  UIADD3 UR13, UPT, UPT, UR13, UR15, URZ ;  /* 0x0000000f0d0d7290 */ /* 0x000fc8000fffe0ff */
[----:B-1----:R-:W-:Y:S02]  /*18f0*/  UIMAD.WIDE.U32 UR18, UR13, UR8, URZ ;  /* 0x000000080d1272a5 */ /* 0x002fe4000f8e00ff */
[----:B------:R-:W-:-:S04]  /*1900*/  UIMAD UR5, UR13, UR9, URZ ;  /* 0x000000090d0572a4 */ /* 0x000fc8000f8e02ff */
[----:B------:R-:W-:Y:S01]  /*1910*/  UIADD3 UR5, UPT, UPT, UR19, UR5, URZ ;  /* 0x0000000513057290 */ /* 0x000fe2000fffe0ff */
[----:B------:R-:W-:-:S11]  /*1920*/  UMOV UR4, UR18 ;  /* 0x0000001200047c82 */ /* 0x000fd60008000000 */
.L_x_979:
[C---:B------:R-:W-:Y:S01]  /*1930*/  IMAD.SHL.U32 R3, R206.reuse, 0x8, RZ ;  /* 0x00000008ce037824 */ /* 0x040fe200078e00ff */
[----:B------:R-:W1:Y:S01]  /*1940*/  LDCU.64 UR18, c[0x0][0x3c8] ;  /* 0x00007900ff1277ac */ /* 0x000e620008000a00 */
[--C-:B------:R-:W-:Y:S01]  /*1950*/  SHF.R.U32.HI R7, RZ, 0x3, R206.reuse ;  /* 0x00000003ff077819 */ /* 0x100fe200000116ce */
[----:B------:R-:W-:Y:S01]  /*1960*/  IMAD.SHL.U32 R13, R206, 0x2, RZ ;  /* 0x00000002ce0d7824 */ /* 0x000fe200078e00ff */
[----:B------:R-:W-:Y:S01]  /*1970*/  SHF.R.U32.HI R209, RZ, 0x1, R206 ;  /* 0x00000001ffd17819 */ /* 0x000fe200000116ce */
[----:B------:R-:W-:Y:S01]  /*1980*/  UIADD3 UR20, UPT, UPT, -UR27, UR31, URZ ;  /* 0x0000001f1b147290 */ /* 0x000fe2000fffe1ff */
[----:B------:R-:W-:Y:S01]  /*1990*/  LOP3.LUT R205, R3, 0x38, RZ, 0xc0, !PT ;  /* 0x0000003803cd7812 */ /* 0x000fe200078ec0ff */
[----:B------:R-:W-:Y:S01]  /*19a0*/  VIADD R5, R7, 0x40 ;  /* 0x0000004007057836 */ /* 0x000fe20000000000 */
[----:B------:R-:W-:Y:S01]  /*19b0*/  SHF.R.S32.HI R247, RZ, 0x1f, R8 ;  /* 0x0000001ffff77819 */ /* 0x000fe20000011408 */
[----:B------:R-:W2:Y:S01]  /*19c0*/  LDCU.64 UR12, c[0x0][0x418] ;  /* 0x00008300ff0c77ac */ /* 0x000ea20008000a00 */
[C---:B------:R-:W-:Y:S01]  /*19d0*/  IADD3 R10, P0, PT, R205.reuse, UR6, RZ ;  /* 0x00000006cd0a7c10 */ /* 0x040fe2000ff1e0ff */
[----:B------:R3:W-:Y:S01]  /*19e0*/  STL [R1+0x1c], R3 ;  /* 0x00001c0301007387 */ /* 0x0007e20000100800 */
[----:B------:R-:W-:Y:S01]  /*19f0*/  IADD3 R16, P2, PT, R205, UR16, RZ ;  /* 0x00000010cd107c10 */ /* 0x000fe2000ff5e0ff */
[----:B------:R-:W4:Y:S01]  /*1a00*/  LDCU.64 UR16, c[0x0][0x388] ;  /* 0x00007100ff1077ac */ /* 0x000f220008000a00 */
[----:B------:R-:W-:Y:S01]  /*1a10*/  ISETP.GE.AND P1, PT, R5, UR20, PT ;  /* 0x0000001405007c0c */ /* 0x000fe2000bf26270 */
[----:B------:R-:W-:Y:S01]  /*1a20*/  IMAD.X R11, RZ, RZ, UR7, P0 ;  /* 0x00000007ff0b7e24 */ /* 0x000fe200080e06ff */
[----:B------:R-:W-:Y:S01]  /*1a30*/  IADD3 R18, P0, PT, R205, UR4, RZ ;  /* 0x00000004cd127c10 */ /* 0x000fe2000ff1e0ff */
[----:B------:R-:W-:Y:S01]  /*1a40*/  IMAD.X R17, RZ, RZ, UR14, P2 ;  /* 0x0000000eff117e24 */ /* 0x000fe200090e06ff */
[----:B------:R-:W-:Y:S01]  /*1a50*/  LOP3.LUT R5, R209, 0x70, RZ, 0xc0, !PT ;  /* 0x00000070d1057812 */ /* 0x000fe200078ec0ff */
[----:B-1----:R-:W-:Y:S01]  /*1a60*/  IMAD.U32 R14, RZ, RZ, UR18 ;  /* 0x00000012ff0e7e24 */ /* 0x002fe2000f8e00ff */
[----:B------:R-:W1:Y:S01]  /*1a70*/  S2UR UR18, SR_CgaCtaId ;  /* 0x00000000001279c3 */ /* 0x000e620000008800 */
[----:B------:R-:W-:Y:S01]  /*1a80*/  IMAD.X R19, RZ, RZ, UR5, P0 ;  /* 0x00000005ff137e24 */ /* 0x000fe200080e06ff */
[----:B------:R-:W5:Y:S01]  /*1a90*/  LDCU.128 UR4, c[0x0][0x3d0] ;  /* 0x00007a00ff0477ac */ /* 0x000f620008000c00 */
[----:B------:R-:W-:Y:S01]  /*1aa0*/  IMAD.WIDE.U32 R16, R7, UR10, R16 ;  /* 0x0000000a07107c25 */ /* 0x000fe2000f8e0010 */
[----:B------:R-:W-:Y:S01]  /*1ab0*/  LOP3.LUT R251, R3, 0x1f8, RZ, 0xc0, !PT ;  /* 0x000001f803fb7812 */ /* 0x000fe200078ec0ff */
[----:B------:R-:W-:Y:S01]  /*1ac0*/  BSSY.RECONVERGENT B0, `(.L_x_980) ;  /* 0x0000057000007945 */ /* 0x000fe20003800200 */
[----:B------:R-:W-:Y:S01]  /*1ad0*/  LOP3.LUT R13, R13, 0x6, RZ, 0xc0, !PT ;  /* 0x000000060d0d7812 */ /* 0x000fe200078ec0ff */
[----:B------:R-:W-:Y:S01]  /*1ae0*/  IMAD R17, R7, UR11, R17 ;  /* 0x0000000b07117c24 */ /* 0x000fe2000f8e0211 */
[----:B------:R-:W-:Y:S01]  /*1af0*/  LEA.HI R5, R4, R5, RZ, 0x1e ;  /* 0x0000000504057211 */ /* 0x000fe200078ff0ff */
[----:B------:R-:W1:Y:S01]  /*1b00*/  LDCU.64 UR14, c[0x0][0x390] ;  /* 0x00007200ff0e77ac */ /* 0x000e620008000a00 */
[----:B------:R-:W-:Y:S01]  /*1b10*/  LOP3.LUT R92, R205, 0x40, RZ, 0xfc, !PT ;  /* 0x00000040cd5c7812 */ /* 0x000fe200078efcff */
[----:B------:R-:W-:Y:S01]  /*1b20*/  IMAD.WIDE.U32 R18, R7, UR8, R18 ;  /* 0x0000000807127c25 */ /* 0x000fe2000f8e0012 */
[----:B------:R-:W-:Y:S01]  /*1b30*/  LOP3.LUT R252, R205, 0x80, RZ, 0xfc, !PT ;  /* 0x00000080cdfc7812 */ /* 0x000fe200078efcff */
[----:B------:R-:W-:Y:S01]  /*1b40*/  USHF.R.S32.HI UR39, URZ, 0x1f, UR36 ;  /* 0x0000001fff277899 */ /* 0x000fe20008011424 */
[----:B------:R-:W-:Y:S01]  /*1b50*/  LOP3.LUT R251, R251, 0x38, R206, 0x78, !PT ;  /* 0x00000038fbfb7812 */ /* 0x000fe200078e78ce */
[----:B------:R-:W-:Y:S01]  /*1b60*/  IMAD R5, R5, UR25, R13 ;  /* 0x0000001905057c24 */ /* 0x000fe2000f8e020d */
[----:B---3--:R-:W-:Y:S01]  /*1b70*/  LOP3.LUT R3, R3, 0x1e00, RZ, 0xc0, !PT ;  /* 0x00001e0003037812 */ /* 0x008fe200078ec0ff */
[----:B------:R3:W-:Y:S01]  /*1b80*/  STL [R1+0x30], R92 ;  /* 0x0000305c01007387 */ /* 0x0007e20000100800 */
[----:B------:R-:W-:Y:S01]  /*1b90*/  LOP3.LUT R246, R205, 0xc0, RZ, 0xfc, !PT ;  /* 0x000000c0cdf67812 */ /* 0x000fe200078efcff */
[----:B------:R-:W-:Y:S01]  /*1ba0*/  IMAD R19, R7, UR9, R19 ;  /* 0x0000000907137c24 */ /* 0x000fe2000f8e0213 */
[----:B------:R-:W-:Y:S01]  /*1bb0*/  LOP3.LUT R251, R251, R3, RZ, 0xfc, !PT ;  /* 0x00000003fbfb7212 */ /* 0x000fe200078efcff */
[----:B-----5:R-:W-:Y:S01]  /*1bc0*/  IMAD R249, R247, UR4, RZ ;  /* 0x00000004f7f97c24 */ /* 0x020fe2000f8e02ff */
[----:B------:R3:W-:Y:S01]  /*1bd0*/  STL [R1+0x2c], R252 ;  /* 0x00002cfc01007387 */ /* 0x0007e20000100800 */
[C---:B------:R-:W-:Y:S01]  /*1be0*/  IMAD.WIDE.U32 R16, R8.reuse, UR4, R16 ;  /* 0x0000000408107c25 */ /* 0x040fe2000f8e0010 */
[----:B------:R-:W-:Y:S01]  /*1bf0*/  IADD3 R6, P0, PT, R5, UR36, RZ ;  /* 0x0000002405067c10 */ /* 0x000fe2000ff1e0ff */
[----:B------:R-:W-:Y:S01]  /*1c00*/  UMOV UR38, 0x400 ;  /* 0x0000040000267882 */ /* 0x000fe20000000000 */
[----:B------:R-:W3:Y:S01]  /*1c10*/  S2R R3, SR_CTAID.X ;  /* 0x0000000000037919 */ /* 0x000ee20000002500 */
[----:B------:R-:W-:Y:S01]  /*1c20*/  IMAD R249, R8, UR5, R249 ;  /* 0x0000000508f97c24 */ /* 0x000fe2000f8e02f9 */
[----:B----4-:R-:W-:Y:S01]  /*1c30*/  LEA R250, P2, R16, UR16, 0x1 ;  /* 0x0000001010fa7c11 */ /* 0x010fe2000f8408ff */
[----:B------:R-:W-:Y:S01]  /*1c40*/  IMAD R247, R247, UR6, RZ ;  /* 0x00000006f7f77c24 */ /* 0x000fe2000f8e02ff */
[----:B------:R4:W-:Y:S01]  /*1c50*/  STL [R1+0x28], R246 ;  /* 0x000028f601007387 */ /* 0x0009e20000100800 */
[----:B------:R-:W-:Y:S01]  /*1c60*/  IMAD.IADD R249, R17, 0x1, R249 ;  /* 0x0000000111f97824 */ /* 0x000fe200078e02f9 */
[----:B------:R-:W-:Y:S01]  /*1c70*/  LEA.HI.X.SX32 R5, R5, UR39, 0x1, P0 ;  /* 0x0000002705057c11 */ /* 0x000fe200080f0eff */
[----:B------:R-:W-:Y:S01]  /*1c80*/  IMAD.WIDE.U32 R14, R14, UR33, R10 ;  /* 0x000000210e0e7c25 */ /* 0x000fe2000f8e000a */
[----:B--2---:R-:W-:Y:S01]  /*1c90*/  LEA R10, P0, R6, UR12, 0x1 ;  /* 0x0000000c060a7c11 */ /* 0x004fe2000f8008ff */
[----:B------:R-:W-:Y:S01]  /*1ca0*/  UIMAD.WIDE.U32 UR36, UR37, 0x80, URZ ;  /* 0x00000080252478a5 */ /* 0x000fe2000f8e00ff */
[----:B------:R-:W-:Y:S01]  /*1cb0*/  LEA.HI.X R249, R16, UR17, R249, 0x1, P2 ;  /* 0x0000001110f97c11 */ /* 0x000fe200090f0cf9 */
[C---:B------:R-:W-:Y:S01]  /*1cc0*/  IMAD R247, R8.reuse, UR7, R247 ;  /* 0x0000000708f77c24 */ /* 0x040fe2000f8e02f7 */
[----:B------:R-:W-:Y:S01]  /*1cd0*/  ISETP.GE.AND P2, PT, R7, UR20, PT ;  /* 0x0000001407007c0c */ /* 0x000fe2000bf46270 */
[----:B------:R-:W-:Y:S01]  /*1ce0*/  IMAD.WIDE.U32 R8, R8, UR6, R18 ;  /* 0x0000000608087c25 */ /* 0x000fe2000f8e0012 */
[----:B------:R-:W-:Y:S01]  /*1cf0*/  LEA.HI.X R11, R6, UR13, R5, 0x1, P0 ;  /* 0x0000000d060b7c11 */ /* 0x000fe200080f0c05 */
[----:B-1----:R-:W-:-:S02]  /*1d00*/  ULEA UR5, UR18, UR38, 0x18 ;  /* 0x0000002612057291 */ /* 0x002fc4000f8ec0ff */
[----:B------:R-:W-:Y:S01]  /*1d10*/  IMAD.IADD R247, R9, 0x1, R247 ;  /* 0x0000000109f77824 */ /* 0x000fe200078e02f7 */
[C---:B------:R-:W-:Y:S01]  /*1d20*/  LEA R248, P0, R8.reuse, UR14, 0x1 ;  /* 0x0000000e08f87c11 */ /* 0x040fe2000f8008ff */
[----:B------:R-:W-:Y:S01]  /*1d30*/  IMAD.U32 R16, RZ, RZ, UR19 ;  /* 0x00000013ff107e24 */ /* 0x000fe2000f8e00ff */
[----:B------:R-:W-:Y:S01]  /*1d40*/  USHF.L.U64.HI UR4, UR10, 0x6, UR11 ;  /* 0x000000060a047899 */ /* 0x000fe2000801020b */
[----:B------:R-:W-:Y:S01]  /*1d50*/  VIADD R5, R7, 0x20 ;  /* 0x0000002007057836 */ /* 0x000fe20000000000 */
[----:B------:R-:W-:Y:S01]  /*1d60*/  LEA.HI.X R247, R8, UR15, R247, 0x1, P0 ;  /* 0x0000000f08f77c11 */ /* 0x000fe200080f0cf7 */
[----:B------:R-:W-:Y:S01]  /*1d70*/  USHF.L.U32 UR14, UR10, 0x6, URZ ;  /* 0x000000060a0e7899 */ /* 0x000fe200080006ff */
[----:B------:R-:W-:Y:S01]  /*1d80*/  IMAD R17, R16, UR33, R15 ;  /* 0x0000002110117c24 */ /* 0x000fe2000f8e020f */
[----:B------:R-:W-:Y:S01]  /*1d90*/  UIADD3 UR16, UPT, UPT, -UR22, UR30, URZ ;  /* 0x0000001e16107290 */ /* 0x000fe2000fffe1ff */
[----:B------:R-:W-:Y:S01]  /*1da0*/  ISETP.GE.AND P0, PT, R5, UR20, PT ;  /* 0x0000001405007c0c */ /* 0x000fe2000bf06270 */
[----:B------:R-:W-:Y:S01]  /*1db0*/  USHF.L.U64.HI UR15, UR10, 0x5, UR11 ;  /* 0x000000050a0f7899 */ /* 0x000fe2000801020b */
[----:B------:R-:W-:Y:S01]  /*1dc0*/  LOP3.LUT R9, R7, UR36, RZ, 0xfc, !PT ;  /* 0x0000002407097c12 */ /* 0x000fe2000f8efcff */
[----:B------:R-:W-:Y:S01]  /*1dd0*/  USHF.L.U32 UR17, UR10, 0x5, URZ ;  /* 0x000000050a117899 */ /* 0x000fe200080006ff */
[----:B------:R-:W-:Y:S01]  /*1de0*/  LEA R251, R251, UR5, 0x1 ;  /* 0x00000005fbfb7c11 */ /* 0x000fe2000f8e08ff */
[----:B----4-:R-:W-:Y:S10]  /*1df0*/  @P2 BRA `(.L_x_981) ;  /* 0x00000000008c2947 */ /* 0x010ff40003800000 */
[----:B------:R-:W1:Y:S01]  /*1e00*/  LDCU.64 UR6, c[0x0][0x3b0] ;  /* 0x00007600ff0677ac */ /* 0x000e620008000a00 */
[----:B------:R-:W-:Y:S01]  /*1e10*/  IMAD.MOV.U32 R16, RZ, RZ, R14 ;  /* 0x000000ffff107224 */ /* 0x000fe200078e000e */
[----:B------:R-:W2:Y:S01]  /*1e20*/  LDCU UR18, c[0x0][0x440] ;  /* 0x00008800ff1277ac */ /* 0x000ea20008000800 */
[----:B------:R-:W4:Y:S01]  /*1e30*/  LDCU.64 UR12, c[0x0][0x380] ;  /* 0x00007000ff0c77ac */ /* 0x000f220008000a00 */
[----:B-1----:R-:W-:Y:S01]  /*1e40*/  UIMAD UR19, UR37, UR6, URZ ;  /* 0x00000006251372a4 */ /* 0x002fe2000f8e02ff */
[----:B------:R-:W-:Y:S01]  /*1e50*/  IMAD.WIDE.U32 R18, R9, UR6, R16 ;  /* 0x0000000609127c25 */ /* 0x000fe2000f8e0010 */
[----:B--2---:R-:W-:-:S04]  /*1e60*/  ISETP.GE.AND P5, PT, R205, UR18, PT ;  /* 0x00000012cd007c0c */ /* 0x004fc8000bfa6270 */
[----:B------:R-:W-:Y:S01]  /*1e70*/  IMAD.U32 R6, RZ, RZ, UR19 ;  /* 0x00000013ff067e24 */ /* 0x000fe2000f8e00ff */
[----:B------:R-:W-:Y:S02]  /*1e80*/  ISETP.GE.AND P4, PT, R92, UR18, PT ;  /* 0x000000125c007c0c */ /* 0x000fe4000bf86270 */
[----:B----4-:R-:W-:Y:S01]  /*1e90*/  LEA R20, P6, R18, UR12, 0x1 ;  /* 0x0000000c12147c11 */ /* 0x010fe2000f8c08ff */
        /* <DEDUP_REMOVED lines=25> */
.L_x_981:
[----:B------:R-:W-:Y:S05]  /*2030*/  BSYNC.RECONVERGENT B0 ;  /* 0x0000000000007941 */ /* 0x000fea0003800200 */
.L_x_980:
        /* <DEDUP_REMOVED lines=8> */
[----:B------:R-:W4:Y:S01]  /*20c0*/  LDCU UR19, c[0x0][0x440] ;  /* 0x00008800ff1377ac */ /* 0x000f220008000800 */
[----:B------:R-:W-:Y:S02]  /*20d0*/  IMAD.MOV.U32 R19, RZ, RZ, R17 ;  /* 0x000000ffff137224 */ /* 0x000fe400078e0011 */
[----:B------:R-:W-:Y:S01]  /*20e0*/  IMAD.X R7, RZ, RZ, UR37, P0 ;  /* 0x00000025ff077e24 */ /* 0x000fe200080e06ff */
[----:B------:R-:W1:Y:S03]  /*20f0*/  LDCU.64 UR6, c[0x0][0x380] ;  /* 0x00007000ff0677ac */ /* 0x000e660008000a00 */
[----:B--2---:R-:W-:-:S02]  /*2100*/  IMAD R7, R7, UR12, RZ ;  /* 0x0000000c07077c24 */ /* 0x004fc4000f8e02ff */
[----:B------:R-:W-:Y:S01]  /*2110*/  IMAD.WIDE.U32 R18, R8, UR12, R18 ;  /* 0x0000000c08127c25 */ /* 0x000fe2000f8e0012 */
[----:B----4-:R-:W-:-:S03]  /*2120*/  ISETP.GE.AND P4, PT, R205, UR19, PT ;  /* 0x00000013cd007c0c */ /* 0x010fc6000bf86270 */
        /* <DEDUP_REMOVED lines=27> */
.L_x_983:
[----:B------:R-:W-:Y:S05]  /*22e0*/  BSYNC.RECONVERGENT B0 ;  /* 0x0000000000007941 */ /* 0x000fea0003800200 */
.L_x_982:
[----:B------:R-:W-:Y:S01]  /*22f0*/  USHF.L.U32 UR19, UR8, 0x6, URZ ;  /* 0x0000000608137899 */ /* 0x000fe200080006ff */
        /* <DEDUP_REMOVED lines=15> */
[----:B-12---:R-:W-:Y:S01]  /*23f0*/  LEA R20, P5, R18, UR6, 0x1 ;  /* 0x0000000612147c11 */ /* 0x006fe2000f8a08ff */
        /* <DEDUP_REMOVED lines=24> */
.L_x_985:
[----:B------:R-:W-:Y:S05]  /*2580*/  BSYNC.RECONVERGENT B0 ;  /* 0x0000000000007941 */ /* 0x000fea0003800200 */
.L_x_984:
        /* <DEDUP_REMOVED lines=8> */
[----:B------:R-:W-:Y:S01]  /*2610*/  IMAD.X R6, RZ, RZ, UR37, P0 ;  /* 0x00000025ff067e24 */ /* 0x000fe200080e06ff */
[----:B------:R-:W2:Y:S03]  /*2620*/  LDCU.64 UR6, c[0x0][0x380] ;  /* 0x00007000ff0677ac */ /* 0x000ea60008000a00 */
[----:B-----5:R-:W-:-:S02]  /*2630*/  IMAD R6, R6, UR12, RZ ;  /* 0x0000000c06067c24 */ /* 0x020fc4000f8e02ff */
        /* <DEDUP_REMOVED lines=29> */
.L_x_987:
[----:B------:R-:W-:Y:S05]  /*2810*/  BSYNC.RECONVERGENT B0 ;  /* 0x0000000000007941 */ /* 0x000fea0003800200 */
.L_x_986:
[----:B------:R-:W-:Y:S01]  /*2820*/  UIMAD UR7, UR4, UR23, URZ ;  /* 0x00000017040772a4 */ /* 0x000fe2000f8e02ff */
[----:B------:R-:W-:Y:S03]  /*2830*/  BSSY.RECONVERGENT B0, `(.L_x_988) ;  /* 0x0000021000007945 */ /* 0x000fe60003800200 */
[----:B------:R-:W-:Y:S01]  /*2840*/  UIADD3 UR7, UPT, UPT, UR39, UR7, URZ ;  /* 0x0000000727077290 */ /* 0x000fe2000fffe0ff */
[----:B------:R-:W-:Y:S11]  /*2850*/  @P6 BRA `(.L_x_989) ;  /* 0x0000000000786947 */ /* 0x000ff60003800000 */
        /* <DEDUP_REMOVED lines=30> */
.L_x_989:
[----:B------:R-:W-:Y:S05]  /*2a40*/  BSYNC.RECONVERGENT B0 ;  /* 0x0000000000007941 */ /* 0x000fea0003800200 */
.L_x_988:
[----:B------:R-:W-:Y:S04]  /*2a50*/  BSSY.RECONVERGENT B0, `(.L_x_990) ;  /* 0x0000021000007945 */ /* 0x000fe80003800200 */
[----:B------:R-:W-:Y:S05]  /*2a60*/  @P5 BRA `(.L_x_991) ;  /* 0x00000000007c5947 */ /* 0x000fea0003800000 */
[----:B------:R-:W5:Y:S01]  /*2a70*/  LDCU UR6, c[0x0][0x440] ;  /* 0x00008800ff0677ac */ /* 0x000f620008000800 */
[----:B------:R-:W-:-:S04]  /*2a80*/  UIADD3 UR13, UP0, UPT, UR17, UR38, URZ ;  /* 0x00000026110d7290 */ /* 0x000fc8000ff1e0ff */
[----:B------:R-:W-:Y:S02]  /*2a90*/  UIADD3.X UR12, UPT, UPT, UR15, UR7, URZ, UP0, !UPT ;  /* 0x000000070f0c7290 */ /* 0x000fe400087fe4ff */
[----:B------:R-:W-:-:S04]  /*2aa0*/  IMAD.U32 R7, RZ, RZ, UR13 ;  /* 0x0000000dff077e24 */ /* 0x000fc8000f8e00ff */
[----:B------:R-:W-:Y:S01]  /*2ab0*/  IMAD.U32 R6, RZ, RZ, UR12 ;  /* 0x0000000cff067e24 */ /* 0x000fe2000f8e00ff */
[----:B-1----:R-:W-:Y:S02]  /*2ac0*/  LEA R8, P4, R7, R250, 0x1 ;  /* 0x000000fa07087211 */ /* 0x002fe400078808ff */
        /* <DEDUP_REMOVED lines=25> */
.L_x_991:
[----:B------:R-:W-:Y:S05]  /*2c60*/  BSYNC.RECONVERGENT B0 ;  /* 0x0000000000007941 */ /* 0x000fea0003800200 */
.L_x_990:
[----:B------:R-:W0:Y:S01]  /*2c70*/  LDGDEPBAR ;  /* 0x00000000000079af */ /* 0x000e220000000000 */
[----:B------:R-:W-:Y:S01]  /*2c80*/  USHF.L.U32 UR32, UR32, 0x5, URZ ;  /* 0x0000000520207899 */ /* 0x000fe200080006ff */
[--C-:B-1----:R-:W-:Y:S01]  /*2c90*/  SHF.R.U32.HI R9, RZ, 0x5, R206.reuse ;  /* 0x00000005ff097819 */ /* 0x102fe200000116ce */
[----:B------:R-:W-:Y:S01]  /*2ca0*/  IMAD.U32 R6, RZ, RZ, UR27 ;  /* 0x0000001bff067e24 */ /* 0x000fe2000f8e00ff */
[----:B------:R-:W-:Y:S01]  /*2cb0*/  LOP3.LUT R8, R209, 0x1f0, RZ, 0xc0, !PT ;  /* 0x000001f0d1087812 */ /* 0x000fe200078ec0ff */
[----:B------:R-:W-:Y:S01]  /*2cc0*/  IMAD.SHL.U32 R208, R206, 0x20, RZ ;  /* 0x00000020ced07824 */ /* 0x000fe200078e00ff */
[----:B------:R-:W-:Y:S01]  /*2cd0*/  SHF.R.U32.HI R7, RZ, 0x2, R206 ;  /* 0x00000002ff077819 */ /* 0x000fe200000116ce */
[----:B---3--:R-:W-:Y:S01]  /*2ce0*/  IMAD R3, R3, 0x8, R9 ;  /* 0x0000000803037824 */ /* 0x008fe200078e0209 */
[----:B------:R-:W-:Y:S01]  /*2cf0*/  IADD3 R2, P1, P0, R2, UR32, R4 ;  /* 0x0000002002027c10 */ /* 0x000fe2000f83e004 */
[----:B------:R-:W-:Y:S01]  /*2d00*/  IMAD.SHL.U32 R9, R206, 0x40, RZ ;  /* 0x00000040ce097824 */ /* 0x000fe200078e00ff */
[----:B------:R-:W-:Y:S01]  /*2d10*/  USHF.R.S32.HI UR32, URZ, 0x1f, UR32 ;  /* 0x0000001fff207899 */ /* 0x000fe20008011420 */
[----:B------:R-:W-:Y:S01]  /*2d20*/  IADD3 R6, PT, PT, R8, 0x1, R6 ;  /* 0x0000000108067810 */ /* 0x000fe20007ffe006 */
[----:B------:R-:W-:Y:S01]  /*2d30*/  UIMAD.WIDE.U32 UR6, UR19, UR23, URZ ;  /* 0x00000017130672a5 */ /* 0x000fe2000f8e00ff */
[----:B------:R-:W-:Y:S01]  /*2d40*/  LOP3.LUT R7, R7, 0x7, RZ, 0xc0, !PT ;  /* 0x0000000707077812 */ /* 0x000fe200078ec0ff */
[----:B------:R-:W-:Y:S01]  /*2d50*/  UIMAD UR18, UR18, UR23, URZ ;  /* 0x00000017121272a4 */ /* 0x000fe2000f8e02ff */
[----:B------:R-:W-:Y:S01]  /*2d60*/  IMAD.U32 R4, RZ, RZ, UR30 ;  /* 0x0000001eff047e24 */ /* 0x000fe2000f8e00ff */
[----:B------:R-:W-:Y:S01]  /*2d70*/  LOP3.LUT R208, R208, 0x7c00, RZ, 0xc0, !PT ;  /* 0x00007c00d0d07812 */ /* 0x000fe200078ec0ff */
[----:B------:R-:W-:Y:S01]  /*2d80*/  BSSY.RECONVERGENT B0, `(.L_x_992) ;  /* 0x0000030000007945 */ /* 0x000fe20003800200 */
[----:B------:R-:W-:Y:S01]  /*2d90*/  IADD3 R15, PT, PT, R6, -UR31, R7 ;  /* 0x8000001f060f7c10 */ /* 0x000fe2000fffe007 */
[----:B------:R-:W-:Y:S01]  /*2da0*/  UIADD3 UR18, UPT, UPT, UR7, UR18, URZ ;  /* 0x0000001207127290 */ /* 0x000fe2000fffe0ff */
[----:B------:R-:W-:-:S02]  /*2db0*/  LOP3.LUT R169, R209, 0x8, RZ, 0xc0, !PT ;  /* 0x00000008d1a97812 */ /* 0x000fc400078ec0ff */
[----:B------:R-:W-:Y:S01]  /*2dc0*/  LOP3.LUT R8, R205, 0x1c0, R9, 0xf8, !PT ;  /* 0x000001c0cd087812 */ /* 0x000fe200078ef809 */
[----:B------:R-:W-:-:S04]  /*2dd0*/  DEPBAR.LE SB0, 0x0 ;  /* 0x000080000000791a */ /* 0x000fc80000000000 */
[----:B------:R-:W-:Y:S02]  /*2de0*/  IADD3.X R0, PT, PT, R0, UR32, RZ, P1, P0 ;  /* 0x0000002000007c10 */ /* 0x000fe40008fe04ff */
[----:B------:R-:W-:Y:S02]  /*2df0*/  IADD3 R15, PT, PT, R15, UR26, R4 ;  /* 0x0000001a0f0f7c10 */ /* 0x000fe4000fffe004 */
[----:B------:R-:W-:Y:S02]  /*2e00*/  LOP3.LUT R14, R206, 0x4, RZ, 0xc0, !PT ;  /* 0x00000004ce0e7812 */ /* 0x000fe400078ec0ff */
[----:B------:R-:W-:Y:S02]  /*2e10*/  LOP3.LUT R170, R208, 0x200, R9, 0xf8, !PT ;  /* 0x00000200d0aa7812 */ /* 0x000fe400078ef809 */
[----:B------:R-:W-:Y:S01]  /*2e20*/  LOP3.LUT R169, R8, R169, RZ, 0x3c, !PT ;  /* 0x000000a908a97212 */ /* 0x000fe200078e3cff */
        /* <DEDUP_REMOVED lines=33> */
.L_x_993:
[----:B------:R3:W-:Y:S04]  /*3040*/  STS.128 [R251+0x18000], RZ ;  /* 0x018000fffb007388 */ /* 0x0007e80000000c00 */
[----:B------:R3:W-:Y:S04]  /*3050*/  STS.128 [R251+0x1a000], RZ ;  /* 0x01a000fffb007388 */ /* 0x0007e80000000c00 */
[----:B------:R3:W-:Y:S04]  /*3060*/  STS.128 [R251+0x1c000], RZ ;  /* 0x01c000fffb007388 */ /* 0x0007e80000000c00 */
[----:B------:R3:W-:Y:S02]  /*3070*/  STS.128 [R251+0x1e000], RZ ;  /* 0x01e000fffb007388 */ /* 0x0007e40000000c00 */
.L_x_994:
[----:B------:R-:W-:Y:S05]  /*3080*/  BSYNC.RECONVERGENT B0 ;  /* 0x0000000000007941 */ /* 0x000fea0003800200 */
.L_x_992:
        /* <DEDUP_REMOVED lines=44> */
.L_x_996:
[----:B------:R-:W-:Y:S05]  /*3350*/  BSYNC.RECONVERGENT B0 ;  /* 0x0000000000007941 */ /* 0x000fea0003800200 */
.L_x_995:
[----:B------:R-:W-:Y:S01]  /*3360*/  LDSM.16.M88.4 R72, [R91] ;  /* 0x000000005b48783b */ /* 0x000fe20000000200 */
[----:B------:R-:W-:Y:S01]  /*3370*/  IMAD.MOV.U32 R12, RZ, RZ, 0x20 ;  /* 0x00000020ff0c7424 */ /* 0x000fe200078e00ff */
[----:B------:R-:W-:Y:S01]  /*3380*/  LOP3.LUT P0, R168, R206, 0x2, RZ, 0xc0, !PT ;  /* 0x00000002cea87812 */ /* 0x000fe2000780c0ff */
[----:B------:R-:W-:Y:S01]  /*3390*/  VIADD R166, R90, UR5 ;  /* 0x000000055aa67c36 */ /* 0x000fe20008000000 */
[----:B------:R-:W5:Y:S01]  /*33a0*/  LDSM.16.M88.4 R44, [R90+UR5+0x10000] ;  /* 0x010000055a2c783b */ /* 0x000f620008000200 */
[----:B------:R-:W-:Y:S01]  /*33b0*/  IMAD.MOV.U32 R167, RZ, RZ, 0x40 ;  /* 0x00000040ffa77424 */ /* 0x000fe200078e00ff */
[----:B------:R-:W-:Y:S01]  /*33c0*/  SEL R28, R12, 0xffffffe0, !P0 ;  /* 0xffffffe00c1c7807 */ /* 0x000fe20004000000 */
[----:B------:R-:W-:Y:S01]  /*33d0*/  UISETP.NE.AND UP1, UPT, UR24, 0x1, UPT ;  /* 0x000000011800788c */ /* 0x000fe2000bf25270 */
[----:B------:R-:W3:Y:S01]  /*33e0*/  LDSM.16.M88.4 R36, [R90+UR5+0x10800] ;  /* 0x010800055a24783b */ /* 0x000ee20008000200 */
[----:B------:R-:W-:Y:S01]  /*33f0*/  ISETP.NE.AND P0, PT, R14, RZ, PT ;  /* 0x000000ff0e00720c */ /* 0x000fe20003f05270 */
[----:B------:R-:W2:Y:S01]  /*3400*/  LDCU.U8 UR6, c[0x0][0x4f8] ;  /* 0x00009f00ff0677ac */ /* 0x000ea20008000000 */
[----:B------:R-:W-:Y:S01]  /*3410*/  IMAD.IADD R89, R91, 0x1, R28 ;  /* 0x000000015b597824 */ /* 0x000fe200078e021c */
[----:B------:R-:W3:Y:S01]  /*3420*/  LDSM.16.M88.4 R24, [R90+UR5+0x11000] ;  /* 0x011000055a18783b */ /* 0x000ee20008000200 */
[----:B------:R-:W-:-:S02]  /*3430*/  IADD3 R30, PT, PT, R166, R28, RZ ;  /* 0x0000001ca61e7210 */ /* 0x000fc40007ffe0ff */
[----:B------:R-:W-:Y:S01]  /*3440*/  SEL R167, R167, 0xffffffc0, !P0 ;  /* 0xffffffc0a7a77807 */ /* 0x000fe20004000000 */
[----:B-1----:R-:W1:Y:S03]  /*3450*/  LDSM.16.M88.4 R4, [R90+UR5+0x11800] ;  /* 0x011800055a04783b */ /* 0x002e660008000200 */
[----:B------:R-:W-:Y:S01]  /*3460*/  IADD3 R14, PT, PT, R166, R167, RZ ;  /* 0x000000a7a60e7210 */ /* 0x000fe20007ffe0ff */
[----:B------:R-:W-:Y:S01]  /*3470*/  LDSM.16.M88.4 R52, [R89] ;  /* 0x000000005934783b */ /* 0x000fe20000000200 */
[----:B------:R-:W-:-:S03]  /*3480*/  IMAD.IADD R88, R91, 0x1, R167 ;  /* 0x000000015b587824 */ /* 0x000fc600078e02a7 */
[----:B------:R-:W1:Y:S01]  /*3490*/  LDSM.16.M88.4 R64, [R30+0x10000] ;  /* 0x010000001e40783b */ /* 0x000e620000000200 */
[C---:B------:R-:W-:Y:S02]  /*34a0*/  IMAD.IADD R31, R28.reuse, 0x1, R88 ;  /* 0x000000011c1f7824 */ /* 0x040fe400078e0258 */
[----:B------:R-:W-:Y:S01]  /*34b0*/  IMAD.IADD R29, R28, 0x1, R14 ;  /* 0x000000011c1d7824 */ /* 0x000fe200078e020e */
[----:B------:R-:W1:Y:S04]  /*34c0*/  LDSM.16.M88.4 R60, [R30+0x10800] ;  /* 0x010800001e3c783b */ /* 0x000e680000000200 */
[----:B------:R-:W1:Y:S04]  /*34d0*/  LDSM.16.M88.4 R68, [R30+0x11000] ;  /* 0x011000001e44783b */ /* 0x000e680000000200 */
[----:B------:R-:W-:Y:S04]  /*34e0*/  LDSM.16.M88.4 R16, [R88] ;  /* 0x000000005810783b */ /* 0x000fe80000000200 */
[----:B------:R-:W1:Y:S01]  /*34f0*/  LDSM.16.M88.4 R56, [R30+0x11800] ;  /* 0x011800001e38783b */ /* 0x000e620000000200 */
[C---:B-----5:R-:W-:Y:S03]  /*3500*/  HMMA.16816.F32 R48, R72.reuse, R44, RZ ;  /* 0x0000002c4830723c */ /* 0x060fe600000018ff */
[----:B--2-4-:R-:W2:Y:S04]  /*3510*/  LDSM.16.M88.4 R20, [R14+0x10000] ;  /* 0x010000000e14783b */ /* 0x014ea80000000200 */
[----:B------:R-:W-:Y:S01]  /*3520*/  LDSM.16.M88.4 R84, [R29+0x11800] ;  /* 0x011800001d54783b */ /* 0x000fe20000000200 */
[C---:B---3--:R-:W-:Y:S03]  /*3530*/  HMMA.16816.F32 R40, R72.reuse, R36, RZ ;  /* 0x000000244828723c */ /* 0x048fe600000018ff */
[----:B------:R-:W-:Y:S04]  /*3540*/  LDSM.16.M88.4 R80, [R90+UR5+0x12800] ;  /* 0x012800055a50783b */ /* 0x000fe80008000200 */
[----:B------:R-:W0:Y:S01]  /*3550*/  LDGDEPBAR ;  /* 0x00000000000079af */ /* 0x000e220000000000 */
[C---:B------:R-:W-:Y:S08]  /*3560*/  HMMA.16816.F32 R32, R72.reuse, R24, RZ ;  /* 0x000000184820723c */ /* 0x040ff000000018ff */
        /* <DEDUP_REMOVED lines=115> */
[----:B------:R-:W4:Y:S07]  /*3ca0*/  LDSM.16.M88.4 R64, [R29+0x14000] ;  /* 0x014000001d40783b */ /* 0x000f2e0000000200 */
[C---:B-----5:R-:W-:Y:S08]  /*3cb0*/  HMMA.16816.F32 R32, R52.reuse, R60, R32 ;  /* 0x0000003c3420723c */ /* 0x060ff00000001820 */
[C---:B------:R-:W-:Y:S01]  /*3cc0*/  HMMA.16816.F32 R24, R52.reuse, R62, R24 ;  /* 0x0000003e3418723c */ /* 0x040fe20000001818 */
[----:B------:R-:W5:Y:S07]  /*3cd0*/  LDSM.16.M88.4 R60, [R29+0x14800] ;  /* 0x014800001d3c783b */ /* 0x000f6e0000000200 */
[C---:B--2---:R-:W-:Y:S08]  /*3ce0*/  HMMA.16816.F32 R76, R52.reuse, R56, R76 ;  /* 0x00000038344c723c */ /* 0x044ff0000000184c */
[----:B------:R-:W-:Y:S01]  /*3cf0*/  HMMA.16816.F32 R72, R52, R58, R72 ;  /* 0x0000003a3448723c */ /* 0x000fe20000001848 */
[----:B------:R-:W2:Y:S04]  /*3d00*/  LDSM.16.M88.4 R56, [R29+0x15000] ;  /* 0x015000001d38783b */ /* 0x000ea80000000200 */
[----:B------:R-:W2:Y:S03]  /*3d10*/  LDSM.16.M88.4 R52, [R29+0x15800] ;  /* 0x015800001d34783b */ /* 0x000ea60000000200 */
[C---:B---3--:R-:W-:Y:S08]  /*3d20*/  HMMA.16816.F32 R48, R84.reuse, R20, R48 ;  /* 0x000000145430723c */ /* 0x048ff00000001830 */
[C---:B------:R-:W-:Y:S01]  /*3d30*/  HMMA.16816.F32 R44, R84.reuse, R22, R44 ;  /* 0x00000016542c723c */ /* 0x040fe2000000182c */
[----:B------:R-:W-:Y:S07]  /*3d40*/  LDSM.16.M88.4 R20, [R91+0xc000] ;  /* 0x00c000005b14783b */ /* 0x000fee0000000200 */
[C---:B------:R-:W-:Y:S08]  /*3d50*/  HMMA.16816.F32 R40, R84.reuse, R16, R40 ;  /* 0x000000105428723c */ /* 0x040ff00000001828 */
[C---:B------:R-:W-:Y:S01]  /*3d60*/  HMMA.16816.F32 R36, R84.reuse, R18, R36 ;  /* 0x000000125424723c */ /* 0x040fe20000001824 */
[----:B------:R-:W3:Y:S07]  /*3d70*/  LDSM.16.M88.4 R16, [R90+UR5+0x16000] ;  /* 0x016000055a10783b */ /* 0x000eee0008000200 */
[C---:B-1----:R-:W-:Y:S08]  /*3d80*/  HMMA.16816.F32 R32, R84.reuse, R4, R32 ;  /* 0x000000045420723c */ /* 0x042ff00000001820 */
[----:B------:R-:W-:Y:S01]  /*3d90*/  HMMA.16816.F32 R24, R84, R6, R24 ;  /* 0x000000065418723c */ /* 0x000fe20000001818 */
[----:B------:R-:W1:Y:S07]  /*3da0*/  LDSM.16.M88.4 R4, [R90+UR5+0x16800] ;  /* 0x016800055a04783b */ /* 0x000e6e0008000200 */
[C---:B----4-:R-:W-:Y:S08]  /*3db0*/  HMMA.16816.F32 R48, R68.reuse, R64, R48 ;  /* 0x000000404430723c */ /* 0x050ff00000001830 */
[C---:B------:R-:W-:Y:S01]  /*3dc0*/  HMMA.16816.F32 R44, R68.reuse, R66, R44 ;  /* 0x00000042442c723c */ /* 0x040fe2000000182c */
[----:B------:R-:W-:Y:S07]  /*3dd0*/  LDSM.16.M88.4 R64, [R90+UR5+0x17800] ;  /* 0x017800055a40783b */ /* 0x000fee0008000200 */
[C---:B-----5:R-:W-:Y:S08]  /*3de0*/  HMMA.16816.F32 R40, R68.reuse, R60, R40 ;  /* 0x0000003c4428723c */ /* 0x060ff00000001828 */
[----:B------:R-:W-:Y:S01]  /*3df0*/  HMMA.16816.F32 R36, R68, R62, R36 ;  /* 0x0000003e4424723c */ /* 0x000fe20000001824 */
[----:B------:R-:W4:Y:S07]  /*3e00*/  LDSM.16.M88.4 R60, [R90+UR5+0x17000] ;  /* 0x017000055a3c783b */ /* 0x000f2e0008000200 */
[C---:B------:R-:W-:Y:S08]  /*3e10*/  HMMA.16816.F32 R76, R84.reuse, R80, R76 ;  /* 0x00000050544c723c */ /* 0x040ff0000000184c */
[----:B------:R-:W-:Y:S01]  /*3e20*/  HMMA.16816.F32 R72, R84, R82, R72 ;  /* 0x000000525448723c */ /* 0x000fe20000001848 */
[----:B------:R-:W-:Y:S04]  /*3e30*/  LDSM.16.M88.4 R84, [R89+0xc000] ;  /* 0x00c000005954783b */ /* 0x000fe80000000200 */
[----:B------:R-:W5:Y:S03]  /*3e40*/  LDSM.16.M88.4 R80, [R30+0x16000] ;  /* 0x016000001e50783b */ /* 0x000f660000000200 */
[C---:B--2---:R-:W-:Y:S01]  /*3e50*/  HMMA.16816.F32 R32, R68.reuse, R56, R32 ;  /* 0x000000384420723c */ /* 0x044fe20000001820 */
[----:B------:R-:W-:Y:S07]  /*3e60*/  LDSM.16.M88.4 R88, [R88+0xc000] ;  /* 0x00c000005858783b */ /* 0x000fee0000000200 */
        /* <DEDUP_REMOVED lines=8> */
[----:B------:R-:W3:Y:S07]  /*3ef0*/  LDSM.16.M88.4 R16, [R30+0x17000] ;  /* 0x017000001e10783b */ /* 0x000eee0000000200 */
[C---:B-1----:R-:W-:Y:S08]  /*3f00*/  HMMA.16816.F32 R40, R20.reuse, R4, R40 ;  /* 0x000000041428723c */ /* 0x042ff00000001828 */
[C---:B------:R-:W-:Y:S01]  /*3f10*/  HMMA.16816.F32 R36, R20.reuse, R6, R36 ;  /* 0x000000061424723c */ /* 0x040fe20000001824 */
[----:B------:R-:W1:Y:S07]  /*3f20*/  LDSM.16.M88.4 R4, [R30+0x17800] ;  /* 0x017800001e04783b */ /* 0x000e6e0000000200 */
[C---:B----4-:R-:W-:Y:S08]  /*3f30*/  HMMA.16816.F32 R32, R20.reuse, R60, R32 ;  /* 0x0000003c1420723c */ /* 0x050ff00000001820 */
[C---:B------:R-:W-:Y:S01]  /*3f40*/  HMMA.16816.F32 R24, R20.reuse, R62, R24 ;  /* 0x0000003e1418723c */ /* 0x040fe20000001818 */
[----:B------:R-:W-:Y:S07]  /*3f50*/  LDSM.16.M88.4 R60, [R31+0xc000] ;  /* 0x00c000001f3c783b */ /* 0x000fee0000000200 */
[C---:B------:R-:W-:Y:S08]  /*3f60*/  HMMA.16816.F32 R76, R20.reuse, R64, R76 ;  /* 0x00000040144c723c */ /* 0x040ff0000000184c */
[----:B------:R-:W-:Y:S01]  /*3f70*/  HMMA.16816.F32 R72, R20, R66, R72 ;  /* 0x000000421448723c */ /* 0x000fe20000001848 */
[----:B------:R-:W4:Y:S04]  /*3f80*/  LDSM.16.M88.4 R20, [R14+0x16000] ;  /* 0x016000000e14783b */ /* 0x000f280000000200 */
[----:B------:R-:W-:Y:S03]  /*3f90*/  LDSM.16.M88.4 R64, [R29+0x16800] ;  /* 0x016800001d40783b */ /* 0x000fe60000000200 */
[C---:B-----5:R-:W-:Y:S08]  /*3fa0*/  HMMA.16816.F32 R48, R84.reuse, R80, R48 ;  /* 0x000000505430723c */ /* 0x060ff00000001830 */
[C---:B------:R-:W-:Y:S08]  /*3fb0*/  HMMA.16816.F32 R44, R84.reuse, R82, R44 ;  /* 0x00000052542c723c */ /* 0x040ff0000000182c */
        /* <DEDUP_REMOVED lines=8> */
[----:B------:R-:W1:Y:S07]  /*4040*/  LDSM.16.M88.4 R4, [R29+0x17000] ;  /* 0x017000001d04783b */ /* 0x000e6e0000000200 */
[C---:B----4-:R-:W-:Y:S08]  /*4050*/  HMMA.16816.F32 R48, R88.reuse, R20, R48 ;  /* 0x000000145830723c */ /* 0x050ff00000001830 */
[----:B------:R-:W-:Y:S01]  /*4060*/  HMMA.16816.F32 R44, R88, R22, R44 ;  /* 0x00000016582c723c */ /* 0x000fe2000000182c */
[----:B------:R4:W5:Y:S01]  /*4070*/  LDSM.16.M88.4 R20, [R29+0x17800] ;  /* 0x017800001d14783b */ /* 0x0009620000000200 */
[----:B------:R-:W-:-:S06]  /*4080*/  DEPBAR.LE SB0, 0x0 ;  /* 0x000080000000791a */ /* 0x000fcc0000000000 */
[C---:B------:R-:W-:Y:S08]  /*4090*/  HMMA.16816.F32 R40, R88.reuse, R56, R40 ;  /* 0x000000385828723c */ /* 0x040ff00000001828 */
[C---:B------:R-:W-:Y:S08]  /*40a0*/  HMMA.16816.F32 R36, R88.reuse, R58, R36 ;  /* 0x0000003a5824723c */ /* 0x040ff00000001824 */
[----:B--2---:R-:W-:Y:S01]  /*40b0*/  HMMA.16816.F32 R24, R88, R54, R24 ;  /* 0x000000365818723c */ /* 0x004fe20000001818 */
[----:B----4-:R-:W-:-:S07]  /*40c0*/  IADD3 R29, PT, PT, R13, UR22, RZ ;  /* 0x000000160d1d7c10 */ /* 0x010fce000fffe0ff */
[C---:B---3--:R-:W-:Y:S08]  /*40d0*/  HMMA.16816.F32 R72, R88.reuse, R18, R72 ;  /* 0x000000125848723c */ /* 0x048ff00000001848 */
[C---:B------:R-:W-:Y:S08]  /*40e0*/  HMMA.16816.F32 R32, R88.reuse, R52, R32 ;  /* 0x000000345820723c */ /* 0x040ff00000001820 */
[----:B------:R-:W-:Y:S08]  /*40f0*/  HMMA.16816.F32 R76, R88, R16, R76 ;  /* 0x00000010584c723c */ /* 0x000ff0000000184c */
[C---:B------:R-:W-:Y:S08]  /*4100*/  HMMA.16816.F32 R48, R60.reuse, R68, R48 ;  /* 0x000000443c30723c */ /* 0x040ff00000001830 */
[C---:B------:R-:W-:Y:S08]  /*4110*/  HMMA.16816.F32 R44, R60.reuse, R70, R44 ;  /* 0x000000463c2c723c */ /* 0x040ff0000000182c */
[C---:B------:R-:W-:Y:S08]  /*4120*/  HMMA.16816.F32 R40, R60.reuse, R64, R40 ;  /* 0x000000403c28723c */ /* 0x040ff00000001828 */
[C---:B------:R-:W-:Y:S08]  /*4130*/  HMMA.16816.F32 R36, R60.reuse, R66, R36 ;  /* 0x000000423c24723c */ /* 0x040ff00000001824 */
[C---:B-1----:R-:W-:Y:S08]  /*4140*/  HMMA.16816.F32 R24, R60.reuse, R6, R24 ;  /* 0x000000063c18723c */ /* 0x042ff00000001818 */
[C---:B-----5:R-:W-:Y:S08]  /*4150*/  HMMA.16816.F32 R72, R60.reuse, R22, R72 ;  /* 0x000000163c48723c */ /* 0x060ff00000001848 */
[----:B------:R-:W-:Y:S01]  /*4160*/  HMMA.16816.F32 R16, R60, R4, R32 ;  /* 0x000000043c10723c */ /* 0x000fe20000001820 */
[----:B------:R-:W-:Y:S01]  /*4170*/  IMAD.U32 R4, RZ, RZ, UR30 ;  /* 0x0000001eff047e24 */ /* 0x000fe2000f8e00ff */
[----:B------:R-:W-:Y:S01]  /*4180*/  VIMNMX R32, PT, PT, R15, UR30, PT ;  /* 0x0000001e0f207c48 */ /* 0x000fe2000bfe0100 */
[----:B------:R-:W-:-:S03]  /*4190*/  VIADD R5, R29, 0x1 ;  /* 0x000000011d057836 */ /* 0x000fc60000000000 */
[----:B------:R-:W-:Y:S01]  /*41a0*/  VIADDMNMX R15, R15, 0x8, R4, PT ;  /* 0x000000080f0f7846 */ /* 0x000fe20003800104 */
[----:B------:R-:W-:Y:S01]  /*41b0*/  VIADD R4, R29, 0x9 ;  /* 0x000000091d047836 */ /* 0x000fe20000000000 */
[----:B------:R-:W-:Y:S01]  /*41c0*/  HMMA.16816.F32 R76, R60, R20, R76 ;  /* 0x000000143c4c723c */ /* 0x000fe2000000184c */
[----:B------:R-:W-:Y:S01]  /*41d0*/  BAR.SYNC.DEFER_BLOCKING 0x0 ;  /* 0x0000000000007b1d */ /* 0x000fe20000010000 */
[C---:B------:R-:W-:Y:S02]  /*41e0*/  ISETP.GE.AND P6, PT, R5.reuse, R32, PT ;  /* 0x000000200500720c */ /* 0x040fe40003fc6270 */
[----:B------:R-:W-:Y:S02]  /*41f0*/  ISETP.GE.AND P5, PT, R5, R15, PT ;  /* 0x0000000f0500720c */ /* 0x000fe40003fa6270 */
[----:B------:R-:W-:Y:S01]  /*4200*/  IADD3 R20, PT, PT, R29, 0x8, RZ ;  /* 0x000000081d147810 */ /* 0x000fe20007ffe0ff */
[----:B------:R-:W-:-:S13]  /*4210*/  BRA.U !UP1, `(.L_x_997) ;  /* 0x0000000109f47547 */ /* 0x000fda000b800000 */
        /* <DEDUP_REMOVED lines=61> */
.L_x_997:
[CC--:B------:R-:W-:Y:S01]  /*45f0*/  ISETP.GE.AND P3, PT, R4.reuse, R32.reuse, PT ;  /* 0x000000200400720c */ /* 0x0c0fe20003f66270 */
[C---:B------:R-:W-:Y:S01]  /*4600*/  VIADD R5, R29.reuse, 0x10 ;  /* 0x000000101d057836 */ /* 0x040fe20000000000 */
[-C--:B------:R-:W-:Y:S01]  /*4610*/  ISETP.GE.AND P0, PT, R4, R15.reuse, PT ;  /* 0x0000000f0400720c */ /* 0x080fe20003f06270 */
[----:B------:R-:W-:Y:S01]  /*4620*/  VIADD R4, R29, 0x11 ;  /* 0x000000111d047836 */ /* 0x000fe20000000000 */
[-C--:B------:R-:W-:Y:S01]  /*4630*/  ISETP.GE.AND P4, PT, R20, R32.reuse, PT ;  /* 0x000000201400720c */ /* 0x080fe20003f86270 */
[----:B------:R-:W-:Y:S01]  /*4640*/  IMAD.WIDE.U32 R110, R3, -0x326172a9, RZ ;  /* 0xcd9e8d57036e7825 */ /* 0x000fe200078e00ff */
[----:B------:R-:W-:Y:S01]  /*4650*/  FSEL R51, R51, -INF , !P5 ;  /* 0xff80000033337808 */ /* 0x000fe20006800000 */
[----:B------:R-:W-:Y:S01]  /*4660*/  UIADD3 UR4, UPT, UPT, UR35, -0x4498517b, URZ ;  /* 0xbb67ae8523047890 */ /* 0x000fe2000fffe0ff */
[----:B------:R-:W-:Y:S01]  /*4670*/  FSEL R44, R44, -INF , !P4 ;  /* 0xff8000002c2c7808 */ /* 0x000fe20006000000 */
[----:B------:R-:W-:Y:S01]  /*4680*/  IMAD.WIDE.U32 R134, R2, -0x2daee0ad, RZ ;  /* 0xd2511f5302867825 */ /* 0x000fe200078e00ff */
[----:B------:R-:W-:Y:S01]  /*4690*/  FSEL R49, R49, -INF , !P6 ;  /* 0xff80000031317808 */ /* 0x000fe20007000000 */
[----:B------:R-:W-:Y:S01]  /*46a0*/  USHF.L.U32 UR23, UR23, 0x1, URZ ;  /* 0x0000000117177899 */ /* 0x000fe200080006ff */
[CC--:B------:R-:W-:Y:S01]  /*46b0*/  ISETP.GE.AND P5, PT, R4.reuse, R32.reuse, PT ;  /* 0x000000200400720c */ /* 0x0c0fe20003fa6270 */
[----:B------:R-:W-:Y:S01]  /*46c0*/  IMAD.U32 R60, RZ, RZ, UR35 ;  /* 0x00000023ff3c7e24 */ /* 0x000fe2000f8e00ff */
[-C--:B------:R-:W-:Y:S01]  /*46d0*/  ISETP.GE.AND P4, PT, R4, R15.reuse, PT ;  /* 0x0000000f0400720c */ /* 0x080fe20003f86270 */
[----:B------:R-:W-:Y:S01]  /*46e0*/  VIADD R4, R29, 0x19 ;  /* 0x000000191d047836 */ /* 0x000fe20000000000 */
[CC--:B------:R-:W-:Y:S01]  /*46f0*/  ISETP.GE.AND P2, PT, R5.reuse, R32.reuse, PT ;  /* 0x000000200500720c */ /* 0x0c0fe20003f46270 */
[----:B------:R-:W-:Y:S01]  /*4700*/  UIADD3 UR16, UPT, UPT, UR34, -0x61c88647, URZ ;  /* 0x9e3779b922107890 */ /* 0x000fe2000fffe0ff */
[-C--:B------:R-:W-:Y:S01]  /*4710*/  ISETP.GE.AND P6, PT, R5, R15.reuse, PT ;  /* 0x0000000f0500720c */ /* 0x080fe20003fc6270 */
[C---:B------:R-:W-:Y:S01]  /*4720*/  VIADD R5, R29.reuse, 0x18 ;  /* 0x000000181d057836 */ /* 0x040fe20000000000 */
[-C--:B------:R-:W-:Y:S01]  /*4730*/  ISETP.GE.AND P1, PT, R20, R15.reuse, PT ;  /* 0x0000000f1400720c */ /* 0x080fe20003f26270 */
[----:B------:R-:W-:Y:S01]  /*4740*/  VIADD R20, R29, 0x28 ;  /* 0x000000281d147836 */ /* 0x000fe20000000000 */
[----:B------:R-:W-:Y:S01]  /*4750*/  FSEL R47, R47, -INF , !P0 ;  /* 0xff8000002f2f7808 */ /* 0x000fe20004000000 */
[----:B------:R-:W2:Y:S01]  /*4760*/  LDCU UR17, c[0x0][0x45c] ;  /* 0x00008b80ff1177ac */ /* 0x000ea20008000800 */
[----:B------:R-:W-:Y:S01]  /*4770*/  FSEL R40, R40, -INF , !P2 ;  /* 0xff80000028287808 */ /* 0x000fe20005000000 */
[----:B------:R-:W-:Y:S01]  /*4780*/  STL.64 [R1+0x50], R208 ;  /* 0x000050d001007387 */ /* 0x000fe20000100a00 */
[----:B------:R-:W-:Y:S01]  /*4790*/  FSEL R46, R46, -INF , !P1 ;  /* 0xff8000002e2e7808 */ /* 0x000fe20004800000 */
[----:B------:R-:W-:Y:S01]  /*47a0*/  UIADD3 UR15, UPT, UPT, UR34, 0x3c6ef372, URZ ;  /* 0x3c6ef372220f7890 */ /* 0x000fe2000fffe0ff */
[----:B------:R-:W-:Y:S01]  /*47b0*/  FSEL R45, R45, -INF , !P3 ;  /* 0xff8000002d2d7808 */ /* 0x000fe20005800000 */
[----:B------:R-:W-:Y:S01]  /*47c0*/  UIADD3 UR26, UPT, UPT, UR35, 0x76cf5d0a, URZ ;  /* 0x76cf5d0a231a7890 */ /* 0x000fe2000fffe0ff */
[CC--:B------:R-:W-:Y:S01]  /*47d0*/  ISETP.GE.AND P0, PT, R4.reuse, R32.reuse, PT ;  /* 0x000000200400720c */ /* 0x0c0fe20003f06270 */
[----:B------:R-:W-:Y:S01]  /*47e0*/  UIADD3 UR22, UPT, UPT, UR35, 0x32370b8f, URZ ;  /* 0x32370b8f23167890 */ /* 0x000fe2000fffe0ff */
[-C--:B------:R-:W-:Y:S01]  /*47f0*/  ISETP.GE.AND P2, PT, R4, R15.reuse, PT ;  /* 0x0000000f0400720c */ /* 0x080fe20003f46270 */
[----:B------:R-:W-:Y:S01]  /*4800*/  VIADD R4, R29, 0x21 ;  /* 0x000000211d047836 */ /* 0x000fe20000000000 */
[CC--:B------:R-:W-:Y:S01]  /*4810*/  ISETP.GE.AND P1, PT, R5.reuse, R32.reuse, PT ;  /* 0x000000200500720c */ /* 0x0c0fe20003f26270 */
[----:B------:R-:W-:Y:S01]  /*4820*/  UIADD3 UR14, UPT, UPT, UR34, -0x255992d5, URZ ;  /* 0xdaa66d2b220e7890 */ /* 0x000fe2000fffe0ff */
[-C--:B------:R-:W-:Y:S01]  /*4830*/  ISETP.GE.AND P3, PT, R5, R15.reuse, PT ;  /* 0x0000000f0500720c */ /* 0x080fe20003f66270 */
[----:B------:R-:W-:Y:S01]  /*4840*/  VIADD R5, R29, 0x20 ;  /* 0x000000201d057836 */ /* 0x000fe20000000000 */
[----:B------:R-:W-:Y:S01]  /*4850*/  FSEL R43, R43, -INF , !P4 ;  /* 0xff8000002b2b7808 */ /* 0x000fe20006000000 */
[----:B------:R-:W-:Y:S01]  /*4860*/  UIADD3 UR13, UPT, UPT, UR34, 0x78dde6e4, URZ ;  /* 0x78dde6e4220d7890 */ /* 0x000fe2000fffe0ff */
[----:B------:R-:W-:Y:S01]  /*4870*/  FSEL R6, R36, -INF , !P1 ;  /* 0xff80000024067808 */ /* 0x000fe20004800000 */
[----:B------:R-:W-:Y:S01]  /*4880*/  UIADD3 UR19, UPT, UPT, UR35, -0x126145ec, URZ ;  /* 0xed9eba1423137890 */ /* 0x000fe2000fffe0ff */
[----:B------:R-:W-:Y:S01]  /*4890*/  FSEL R42, R42, -INF , !P6 ;  /* 0xff8000002a2a7808 */ /* 0x000fe20007000000 */
[----:B------:R-:W-:Y:S01]  /*48a0*/  UIADD3 UR18, UPT, UPT, UR35, -0x56f99767, URZ ;  /* 0xa906689923127890 */ /* 0x000fe2000fffe0ff */
[----:B------:R-:W-:Y:S01]  /*48b0*/  FSEL R41, R41, -INF , !P5 ;  /* 0xff80000029297808 */ /* 0x000fe20006800000 */
[----:B------:R-:W-:Y:S01]  /*48c0*/  UIADD3 UR7, UPT, UPT, UR34, -0x4ab325aa, URZ ;  /* 0xb54cda5622077890 */ /* 0x000fe2000fffe0ff */
[CC--:B------:R-:W-:Y:S01]  /*48d0*/  ISETP.GE.AND P4, PT, R4.reuse, R32.reuse, PT ;  /* 0x000000200400720c */ /* 0x0c0fe20003f86270 */
[----:B------:R-:W-:Y:S01]  /*48e0*/  UIADD3 UR12, UPT, UPT, UR34, 0x1715609d, URZ ;  /* 0x1715609d220c7890 */ /* 0x000fe2000fffe0ff */
[-C--:B------:R-:W-:Y:S01]  /*48f0*/  ISETP.GE.AND P1, PT, R4, R15.reuse, PT ;  /* 0x0000000f0400720c */ /* 0x080fe20003f26270 */
[----:B------:R-:W-:Y:S01]  /*4900*/  UIADD3 UR27, UPT, UPT, UR23, 0x1, URZ ;  /* 0x00000001171b7890 */ /* 0x000fe2000fffe0ff */
[CC--:B------:R-:W-:Y:S01]  /*4910*/  ISETP.GE.AND P6, PT, R5.reuse, R32.reuse, PT ;  /* 0x000000200500720c */ /* 0x0c0fe20003fc6270 */
[----:B------:R-:W-:Y:S01]  /*4920*/  STL.64 [R1+0x48], R12 ;  /* 0x0000480c01007387 */ /* 0x000fe20000100a00 */
[----:B------:R-:W-:Y:S01]  /*4930*/  ISETP.GE.AND P5, PT, R5, R15, PT ;  /* 0x0000000f0500720c */ /* 0x000fe20003fa6270 */
[C---:B------:R-:W-:Y:S01]  /*4940*/  VIADD R5, R29.reuse, 0x29 ;  /* 0x000000291d057836 */ /* 0x040fe20000000000 */
[----:B------:R-:W-:Y:S01]  /*4950*/  FSEL R4, R38, -INF , !P3 ;  /* 0xff80000026047808 */ /* 0x000fe20005800000 */
[----:B------:R-:W-:Y:S01]  /*4960*/  STL.64 [R1+0x20], R110 ;  /* 0x0000206e01007387 */ /* 0x000fe20000100a00 */
[----:B------:R-:W-:-:S02]  /*4970*/  ISETP.GE.AND P3, PT, R29, R32, PT ;  /* 0x000000201d00720c */ /* 0x000fc40003f66270 */
[----:B------:R-:W-:Y:S01]  /*4980*/  FSEL R7, R37, -INF , !P0 ;  /* 0xff80000025077808 */ /* 0x000fe20004000000 */
[----:B------:R-:W-:Y:S01]  /*4990*/  STL.64 [R1+0x10], R134 ;  /* 0x0000108601007387 */ /* 0x000fe20000100a00 */
[----:B------:R-:W-:Y:S02]  /*49a0*/  FSEL R48, R48, -INF , !P3 ;  /* 0xff80000030307808 */ /* 0x000fe40005800000 */
[----:B------:R-:W-:Y:S01]  /*49b0*/  FSEL R37, R17, -INF , !P4 ;  /* 0xff80000011257808 */ /* 0x000fe20006000000 */
[----:B------:R-:W-:Y:S01]  /*49c0*/  VIADD R17, R29, 0x39 ;  /* 0x000000391d117836 */ /* 0x000fe20000000000 */
[CC--:B------:R-:W-:Y:S02]  /*49d0*/  ISETP.GE.AND P4, PT, R5.reuse, R32.reuse, PT ;  /* 0x000000200500720c */ /* 0x0c0fe40003f86270 */
[----:B------:R-:W-:Y:S01]  /*49e0*/  ISETP.GE.AND P3, PT, R5, R15, PT ;  /* 0x0000000f0500720c */ /* 0x000fe20003f66270 */
[----:B------:R-:W-:Y:S01]  /*49f0*/  VIADD R5, R29, 0x30 ;  /* 0x000000301d057836 */ /* 0x000fe20000000000 */
[----:B------:R-:W-:-:S02]  /*4a00*/  ISETP.GE.AND P0, PT, R20, R32, PT ;  /* 0x000000201400720c */ /* 0x000fc40003f06270 */
[----:B------:R-:W-:Y:S02]  /*4a10*/  FMNMX3.FTZ R22, R48, R49, R44, !PT ;  /* 0x0000003130167276 */ /* 0x000fe4000781002c */
[----:B------:R-:W-:Y:S02]  /*4a20*/  FSEL R24, R24, -INF , !P0 ;  /* 0xff80000018187808 */ /* 0x000fe40004000000 */
[----:B------:R-:W-:Y:S02]  /*4a30*/  ISETP.GE.AND P0, PT, R5, R32, PT ;  /* 0x000000200500720c */ /* 0x000fe40003f06270 */
[----:B------:R-:W-:Y:S01]  /*4a40*/  FSEL R36, R16, -INF , !P6 ;  /* 0xff80000010247808 */ /* 0x000fe20007000000 */
[C---:B------:R-:W-:Y:S01]  /*4a50*/  VIADD R16, R29.reuse, 0x38 ;  /* 0x000000381d107836 */ /* 0x040fe20000000000 */
[----:B------:R-:W-:Y:S02]  /*4a60*/  FSEL R132, R76, -INF , !P0 ;  /* 0xff8000004c847808 */ /* 0x000fe40004000000 */
[----:B------:R-:W-:-:S02]  /*4a70*/  ISETP.GE.AND P0, PT, R29, R15, PT ;  /* 0x0000000f1d00720c */ /* 0x000fc40003f06270 */
[----:B------:R-:W-:Y:S01]  /*4a80*/  ISETP.GE.AND P6, PT, R20, R15, PT ;  /* 0x0000000f1400720c */ /* 0x000fe20003fc6270 */
[----:B------:R-:W-:Y:S01]  /*4a90*/  VIADD R20, R29, 0x31 ;  /* 0x000000311d147836 */ /* 0x000fe20000000000 */
[----:B------:R-:W-:Y:S02]  /*4aa0*/  FMNMX3.FTZ R22, R22, R45, R40, !PT ;  /* 0x0000002d16167276 */ /* 0x000fe40007810028 */
[----:B------:R-:W-:Y:S02]  /*4ab0*/  FSEL R50, R50, -INF , !P0 ;  /* 0xff80000032327808 */ /* 0x000fe40004000000 */
[----:B------:R-:W-:Y:S02]  /*4ac0*/  FMNMX3.FTZ R22, R22, R41, R6, !PT ;  /* 0x0000002916167276 */ /* 0x000fe40007810006 */
[----:B------:R-:W-:Y:S02]  /*4ad0*/  FMNMX3.FTZ R21, R50, R51, R46, !PT ;  /* 0x0000003332157276 */ /* 0x000fe4000781002e */
[----:B------:R-:W-:-:S02]  /*4ae0*/  FSEL R25, R25, -INF , !P4 ;  /* 0xff80000019197808 */ /* 0x000fc40006000000 */
[-C--:B------:R-:W-:Y:S02]  /*4af0*/  ISETP.GE.AND P4, PT, R20, R32.reuse, PT ;  /* 0x000000201400720c */ /* 0x080fe40003f86270 */
[----:B------:R-:W-:Y:S02]  /*4b00*/  FMNMX3.FTZ R22, R22, R7, R36, !PT ;  /* 0x0000000716167276 */ /* 0x000fe40007810024 */
[----:B------:R-:W-:Y:S02]  /*4b10*/  FMNMX3.FTZ R21, R21, R47, R42, !PT ;  /* 0x0000002f15157276 */ /* 0x000fe4000781002a */
[----:B------:R-:W-:Y:S02]  /*4b20*/  FSEL R123, R77, -INF , !P4 ;  /* 0xff8000004d7b7808 */ /* 0x000fe40006000000 */
[----:B------:R-:W-:Y:S02]  /*4b30*/  ISETP.GE.AND P4, PT, R16, R32, PT ;  /* 0x000000201000720c */ /* 0x000fe40003f86270 */
[----:B------:R-:W-:-:S02]  /*4b40*/  ISETP.GE.AND P0, PT, R5, R15, PT ;  /* 0x0000000f0500720c */ /* 0x000fc40003f06270 */
[----:B------:R-:W-:Y:S02]  /*4b50*/  FMNMX3.FTZ R22, R22, R37, R24, !PT ;  /* 0x0000002516167276 */ /* 0x000fe40007810018 */
[----:B------:R-:W-:Y:S02]  /*4b60*/  FSEL R5, R39, -INF , !P2 ;  /* 0xff80000027057808 */ /* 0x000fe40005000000 */
[----:B------:R-:W-:Y:S02]  /*4b70*/  FSEL R38, R18, -INF , !P5 ;  /* 0xff80000012267808 */ /* 0x000fe40006800000 */
[----:B------:R-:W-:Y:S02]  /*4b80*/  FMNMX3.FTZ R21, R21, R43, R4, !PT ;  /* 0x0000002b15157276 */ /* 0x000fe40007810004 */
[----:B------:R-:W-:Y:S02]  /*4b90*/  FSEL R66, R72, -INF , !P4 ;  /* 0xff80000048427808 */ /* 0x000fe40006000000 */
[----:B------:R-:W-:-:S02]  /*4ba0*/  FSEL R39, R19, -INF , !P1 ;  /* 0xff80000013277808 */ /* 0x000fc40004800000 */
[----:B------:R-:W-:Y:S02]  /*4bb0*/  ISETP.GE.AND P4, PT, R17, R32, PT ;  /* 0x000000201100720c */ /* 0x000fe40003f86270 */
[----:B------:R-:W-:Y:S02]  /*4bc0*/  FMNMX3.FTZ R22, R22, R25, R132, !PT ;  /* 0x0000001916167276 */ /* 0x000fe40007810084 */
[----:B------:R-:W-:Y:S02]  /*4bd0*/  FSEL R26, R26, -INF , !P6 ;  /* 0xff8000001a1a7808 */ /* 0x000fe40007000000 */
[----:B------:R-:W-:Y:S02]  /*4be0*/  FMNMX3.FTZ R19, R21, R5, R38, !PT ;  /* 0x0000000515137276 */ /* 0x000fe40007810026 */
[----:B------:R-:W-:Y:S02]  /*4bf0*/  FSEL R59, R73, -INF , !P4 ;  /* 0xff800000493b7808 */ /* 0x000fe40006000000 */
[----:B------:R-:W-:-:S02]  /*4c00*/  FMNMX3.FTZ R22, R22, R123, R66, !PT ;  /* 0x0000007b16167276 */ /* 0x000fc40007810042 */
[-C--:B------:R-:W-:Y:S02]  /*4c10*/  ISETP.GE.AND P2, PT, R20, R15.reuse, PT ;  /* 0x0000000f1400720c */ /* 0x080fe40003f46270 */
[----:B------:R-:W-:Y:S02]  /*4c20*/  ISETP.GE.AND P1, PT, R16, R15, PT ;  /* 0x0000000f1000720c */ /* 0x000fe40003f26270 */
[----:B------:R-:W-:Y:S02]  /*4c30*/  FSEL R27, R27, -INF , !P3 ;  /* 0xff8000001b1b7808 */ /* 0x000fe40005800000 */
[----:B------:R-:W-:Y:S02]  /*4c40*/  FSEL R58, R78, -INF , !P0 ;  /* 0xff8000004e3a7808 */ /* 0x000fe40004000000 */
[----:B------:R-:W-:Y:S02]  /*4c50*/  FMNMX3.FTZ R19, R19, R39, R26, !PT ;  /* 0x0000002713137276 */ /* 0x000fe4000781001a */
[----:B------:R-:W-:-:S02]  /*4c60*/  FMNMX.FTZ R18, R59, R22, !PT ;  /* 0x000000163b127209 */ /* 0x000fc40007810000 */
[----:B------:R-:W-:Y:S02]  /*4c70*/  ISETP.GE.AND P0, PT, R17, R15, PT ;  /* 0x0000000f1100720c */ /* 0x000fe40003f06270 */
[----:B------:R-:W-:Y:S01]  /*4c80*/  FSEL R57, R79, -INF , !P2 ;  /* 0xff8000004f397808 */ /* 0x000fe20005000000 */
[----:B------:R-:W3:Y:S01]  /*4c90*/  SHFL.BFLY PT, R20, R18, 0x2, 0x1f ;  /* 0x0c401f0012147f89 */ /* 0x000ee200000e0000 */
[----:B------:R-:W-:Y:S02]  /*4ca0*/  FSEL R54, R74, -INF , !P1 ;  /* 0xff8000004a367808 */ /* 0x000fe40004800000 */
[----:B------:R-:W-:Y:S02]  /*4cb0*/  FMNMX3.FTZ R19, R19, R27, R58, !PT ;  /* 0x0000001b13137276 */ /* 0x000fe4000781003a */
[----:B------:R-:W-:Y:S02]  /*4cc0*/  FSEL R53, R75, -INF , !P0 ;  /* 0xff8000004b357808 */ /* 0x000fe40004000000 */
[----:B------:R-:W-:-:S02]  /*4cd0*/  FMNMX3.FTZ R19, R19, R57, R54, !PT ;  /* 0x0000003913137276 */ /* 0x000fc40007810036 */
[----:B------:R-:W-:Y:S02]  /*4ce0*/  LOP3.LUT R0, R0, UR34, R111, 0x96, !PT ;  /* 0x0000002200007c12 */ /* 0x000fe4000f8e966f */
[----:B------:R-:W-:Y:S02]  /*4cf0*/  FMNMX.FTZ R19, R53, R19, !PT ;  /* 0x0000001335137209 */ /* 0x000fe40007810000 */
[----:B------:R-:W-:Y:S01]  /*4d00*/  LOP3.LUT R60, R60, UR23, R135, 0x96, !PT ;  /* 0x000000173c3c7c12 */ /* 0x000fe2000f8e9687 */
[----:B------:R-:W-:Y:S02]  /*4d10*/  IMAD.WIDE.U32 R108, R0, -0x2daee0ad, RZ ;  /* 0xd2511f53006c7825 */ /* 0x000fe400078e00ff */
[----:B------:R-:W4:Y:S02]  /*4d20*/  SHFL.BFLY PT, R17, R19, 0x2, 0x1f ;  /* 0x0c401f0013117f89 */ /* 0x000f2400000e0000 */
[----:B------:R-:W-:Y:S01]  /*4d30*/  IMAD.WIDE.U32 R60, R60, -0x326172a9, RZ ;  /* 0xcd9e8d573c3c7825 */ /* 0x000fe200078e00ff */
[----:B------:R-:W-:Y:S01]  /*4d40*/  LOP3.LUT R2, R134, UR4, R109, 0x96, !PT ;  /* 0x0000000486027c12 */ /* 0x000fe2000f8e966d */
[----:B------:R-:W-:Y:S01]  /*4d50*/  UIADD3 UR4, UPT, UPT, UR35, 0x646e171e, URZ ;  /* 0x646e171e23047890 */ /* 0x000fe2000fffe0ff */
[----:B------:R-:W-:Y:S02]  /*4d60*/  STL.64 [R1+0x8], R108 ;  /* 0x0000086c01007387 */ /* 0x000fe40000100a00 */
[----:B------:R-:W-:Y:S01]  /*4d70*/  LOP3.LUT R74, R110, UR16, R61, 0x96, !PT ;  /* 0x000000106e4a7c12 */ /* 0x000fe2000f8e963d */
[----:B------:R-:W-:Y:S01]  /*4d80*/  IMAD.WIDE.U32 R140, R2, -0x326172a9, RZ ;  /* 0xcd9e8d57028c7825 */ /* 0x000fe200078e00ff */
[----:B---3--:R-:W-:-:S03]  /*4d90*/  FMNMX.FTZ R16, R18, R20, !PT ;  /* 0x0000001412107209 */ /* 0x008fc60007810000 */
[----:B------:R-:W-:Y:S01]  /*4da0*/  IMAD.WIDE.U32 R74, R74, -0x2daee0ad, RZ ;  /* 0xd2511f534a4a7825 */ /* 0x000fe200078e00ff */
[----:B------:R-:W-:Y:S01]  /*4db0*/  LOP3.LUT R60, R60, UR15, R141, 0x96, !PT ;  /* 0x0000000f3c3c7c12 */ /* 0x000fe2000f8e968d */
[----:B------:R-:W3:Y:S03]  /*4dc0*/  SHFL.BFLY PT, R3, R16, 0x1, 0x1f ;  /* 0x0c201f0010037f89 */ /* 0x000ee600000e0000 */
[----:B------:R-:W-:Y:S01]  /*4dd0*/  LOP3.LUT R96, R108, UR26, R75, 0x96, !PT ;  /* 0x0000001a6c607c12 */ /* 0x000fe2000f8e964b */
[----:B------:R-:W-:Y:S01]  /*4de0*/  IMAD.WIDE.U32 R60, R60, -0x2daee0ad, RZ ;  /* 0xd2511f533c3c7825 */ /* 0x000fe200078e00ff */
[----:B------:R-:W-:Y:S03]  /*4df0*/  STL.64 [R1], R140 ;  /* 0x0000008c01007387 */ /* 0x000fe60000100a00 */
[----:B------:R-:W-:Y:S01]  /*4e00*/  IMAD.WIDE.U32 R96, R96, -0x326172a9, RZ ;  /* 0xcd9e8d5760607825 */ /* 0x000fe200078e00ff */
[----:B------:R-:W-:-:S02]  /*4e10*/  LOP3.LUT R74, R74, UR22, R61, 0x96, !PT ;  /* 0x000000164a4a7c12 */ /* 0x000fc4000f8e963d */
[----:B----4-:R-:W-:Y:S02]  /*4e20*/  FMNMX.FTZ R0, R19, R17, !PT ;  /* 0x0000001113007209 */ /* 0x010fe40007810000 */
[----:B------:R-:W-:Y:S01]  /*4e30*/  LOP3.LUT R64, R140, UR14, R97, 0x96, !PT ;  /* 0x0000000e8c407c12 */ /* 0x000fe2000f8e9661 */
[----:B------:R-:W-:Y:S02]  /*4e40*/  IMAD.WIDE.U32 R74, R74, -0x326172a9, RZ ;  /* 0xcd9e8d574a4a7825 */ /* 0x000fe400078e00ff */
[----:B------:R-:W4:Y:S02]  /*4e50*/  SHFL.BFLY PT, R2, R0, 0x1, 0x1f ;  /* 0x0c201f0000027f89 */ /* 0x000f2400000e0000 */
[----:B------:R-:W-:Y:S01]  /*4e60*/  IMAD.WIDE.U32 R64, R64, -0x2daee0ad, RZ ;  /* 0xd2511f5340407825 */ /* 0x000fe200078e00ff */
[----:B------:R-:W-:-:S04]  /*4e70*/  LOP3.LUT R96, R96, UR13, R75, 0x96, !PT ;  /* 0x0000000d60607c12 */ /* 0x000fc8000f8e964b */
[----:B------:R-:W-:Y:S01]  /*4e80*/  LOP3.LUT R60, R60, UR19, R65, 0x96, !PT ;  /* 0x000000133c3c7c12 */ /* 0x000fe2000f8e9641 */
[----:B------:R-:W-:Y:S01]  /*4e90*/  IMAD.WIDE.U32 R96, R96, -0x2daee0ad, RZ ;  /* 0xd2511f5360607825 */ /* 0x000fe200078e00ff */
[----:B---3--:R-:W-:-:S03]  /*4ea0*/  FMNMX.FTZ R3, R16, R3, !PT ;  /* 0x0000000310037209 */ /* 0x008fc60007810000 */
[----:B------:R-:W-:Y:S01]  /*4eb0*/  IMAD.WIDE.U32 R60, R60, -0x326172a9, RZ ;  /* 0xcd9e8d573c3c7825 */ /* 0x000fe200078e00ff */
[----:B------:R-:W-:-:S03]  /*4ec0*/  FSETP.NEU.FTZ.AND P0, PT, R3, -INF , PT ;  /* 0xff8000000300780b */ /* 0x000fc60003f1d000 */
[----:B--2---:R-:W-:Y:S01]  /*4ed0*/  FMUL.FTZ R67, R3, UR17 ;  /* 0x0000001103437c20 */ /* 0x004fe20008410000 */
[----:B------:R-:W-:Y:S02]  /*4ee0*/  LOP3.LUT R64, R64, UR18, R97, 0x96, !PT ;  /* 0x0000001240407c12 */ /* 0x000fe4000f8e9661 */
[----:B------:R-:W-:Y:S02]  /*4ef0*/  LOP3.LUT R74, R74, UR12, R61, 0x96, !PT ;  /* 0x0000000c4a4a7c12 */ /* 0x000fe4000f8e963d */
[----:B------:R-:W-:Y:S01]  /*4f00*/  FSEL R67, R67, RZ, P0 ;  /* 0x000000ff43437208 */ /* 0x000fe20000000000 */
[----:B------:R-:W-:Y:S01]  /*4f10*/  IMAD.WIDE.U32 R64, R64, -0x326172a9, RZ ;  /* 0xcd9e8d5740407825 */ /* 0x000fe200078e00ff */
[----:B----4-:R-:W-:-:S03]  /*4f20*/  FMNMX.FTZ R2, R0, R2, !PT ;  /* 0x0000000200027209 */ /* 0x010fc60007810000 */
[----:B------:R-:W-:Y:S01]  /*4f30*/  FFMA.FTZ R225, R6, UR17, -R67 ;  /* 0x0000001106e17c23 */ /* 0x000fe20008010843 */
[----:B------:R-:W-:Y:S01]  /*4f40*/  LOP3.LUT R0, R169, 0x200, R9, 0xf8, !PT ;  /* 0x00000200a9007812 */ /* 0x000fe200078ef809 */
[----:B------:R-:W2:Y:S01]  /*4f50*/  LDC R6, c[0x0][0x4f8] ;  /* 0x00013e00ff067b82 */ /* 0x000ea20000000800 */
[C---:B------:R-:W-:Y:S01]  /*4f60*/  FSETP.NEU.FTZ.AND P0, PT, R2.reuse, -INF , PT ;  /* 0xff8000000200780b */ /* 0x040fe20003f1d000 */
[----:B------:R-:W-:Y:S01]  /*4f70*/  FMUL.FTZ R55, R2, UR17 ;  /* 0x0000001102377c20 */ /* 0x000fe20008410000 */
[--C-:B------:R-:W-:Y:S01]  /*4f80*/  FFMA.FTZ R107, R48, UR17, -R67.reuse ;  /* 0x00000011306b7c23 */ /* 0x100fe20008010843 */
[--C-:B------:R-:W-:Y:S01]  /*4f90*/  FFMA.FTZ R106, R49, UR17, -R67.reuse ;  /* 0x00000011316a7c23 */ /* 0x100fe20008010843 */
[----:B------:R-:W-:Y:S01]  /*4fa0*/  LEA R0, R0, UR5, 0x1 ;  /* 0x0000000500007c11 */ /* 0x000fe2000f8e08ff */
[--C-:B------:R-:W-:Y:S01]  /*4fb0*/  FFMA.FTZ R120, R44, UR17, -R67.reuse ;  /* 0x000000112c787c23 */ /* 0x100fe20008010843 */
[----:B------:R-:W-:Y:S01]  /*4fc0*/  FSEL R55, R55, RZ, P0 ;  /* 0x000000ff37377208 */ /* 0x000fe20000000000 */
[----:B------:R-:W-:Y:S01]  /*4fd0*/  FFMA.FTZ R236, R45, UR17, -R67 ;  /* 0x000000112dec7c23 */ /* 0x000fe20008010843 */
[----:B------:R-:W-:Y:S01]  /*4fe0*/  MUFU.EX2 R107, R107 ;  /* 0x0000006b006b7308 */ /* 0x000fe20000000800 */
[----:B------:R-:W-:Y:S01]  /*4ff0*/  IMAD.IADD R56, R28, 0x1, R0 ;  /* 0x000000011c387824 */ /* 0x000fe200078e0200 */
[----:B------:R-:W-:Y:S01]  /*5000*/  LOP3.LUT R60, R60, UR7, R65, 0x96, !PT ;  /* 0x000000073c3c7c12 */ /* 0x000fe2000f8e9641 */
[--C-:B------:R-:W-:Y:S01]  /*5010*/  FFMA.FTZ R105, R50, UR17, -R55.reuse ;  /* 0x0000001132697c23 */ /* 0x100fe20008010837 */
[----:B------:R-:W-:Y:S01]  /*5020*/  FFMA.FTZ R104, R51, UR17, -R55 ;  /* 0x0000001133687c23 */ /* 0x000fe20008010837 */
[----:B------:R-:W3:Y:S01]  /*5030*/  MUFU.EX2 R106, R106 ;  /* 0x0000006a006a7308 */ /* 0x000ee20000000800 */
[--C-:B------:R-:W-:Y:S01]  /*5040*/  FFMA.FTZ R234, R40, UR17, -R67.reuse ;  /* 0x0000001128ea7c23 */ /* 0x100fe20008010843 */
[----:B------:R-:W-:Y:S01]  /*5050*/  FFMA.FTZ R230, R41, UR17, -R67 ;  /* 0x0000001129e67c23 */ /* 0x000fe20008010843 */
[--C-:B------:R-:W-:Y:S01]  /*5060*/  FFMA.FTZ R103, R46, UR17, -R55.reuse ;  /* 0x000000112e677c23 */ /* 0x100fe20008010837 */
[----:B------:R-:W-:Y:S01]  /*5070*/  MUFU.EX2 R105, R105 ;  /* 0x0000006900697308 */ /* 0x000fe20000000800 */
[--C-:B------:R-:W-:Y:S01]  /*5080*/  FFMA.FTZ R127, R47, UR17, -R55.reuse ;  /* 0x000000112f7f7c23 */ /* 0x100fe20008010837 */
[----:B------:R-:W4:Y:S01]  /*5090*/  LDSM.16.MT88.4 R148, [R56+0x18000] ;  /* 0x018000003894783b */ /* 0x000f220000004200 */
[C---:B------:R-:W-:Y:S01]  /*50a0*/  LOP3.LUT R61, R60.reuse, 0xffff, RZ, 0xc0, !PT ;  /* 0x0000ffff3c3d7812 */ /* 0x040fe200078ec0ff */
[----:B------:R-:W1:Y:S01]  /*50b0*/  MUFU.EX2 R104, R104 ;  /* 0x0000006800687308 */ /* 0x000e620000000800 */
[----:B------:R-:W-:Y:S01]  /*50c0*/  PRMT R72, R60, 0x7632, R72 ;  /* 0x000076323c487816 */ /* 0x000fe20000000048 */
[----:B------:R-:W-:Y:S01]  /*50d0*/  IMAD.WIDE.U32 R74, R74, -0x2daee0ad, RZ ;  /* 0xd2511f534a4a7825 */ /* 0x000fe200078e00ff */
[----:B--2---:R-:W-:Y:S01]  /*50e0*/  LOP3.LUT R6, R6, 0xff, RZ, 0xc0, !PT ;  /* 0x000000ff06067812 */ /* 0x004fe200078ec0ff */
[----:B------:R-:W-:Y:S01]  /*50f0*/  MUFU.EX2 R120, R120 ;  /* 0x0000007800787308 */ /* 0x000fe20000000800 */
[----:B------:R-:W-:Y:S01]  /*5100*/  LOP3.LUT R73, R60, 0xff, RZ, 0xc0, !PT ;  /* 0x000000ff3c497812 */ /* 0x000fe200078ec0ff */
[----:B------:R-:W-:Y:S01]  /*5110*/  FFMA.FTZ R224, R4, UR17, -R55 ;  /* 0x0000001104e07c23 */ /* 0x000fe20008010837 */
[----:B------:R-:W-:Y:S01]  /*5120*/  SHF.R.U32.HI R61, RZ, 0x8, R61 ;  /* 0x00000008ff3d7819 */ /* 0x000fe2000001163d */
[----:B------:R-:W2:Y:S01]  /*5130*/  MUFU.EX2 R236, R236 ;  /* 0x000000ec00ec7308 */ /* 0x000ea20000000800 */
[----:B------:R-:W-:Y:S01]  /*5140*/  SHF.R.U32.HI R60, RZ, 0x18, R60 ;  /* 0x00000018ff3c7819 */ /* 0x000fe2000001163c */
[----:B------:R-:W-:Y:S01]  /*5150*/  FFMA.FTZ R220, R5, UR17, -R55 ;  /* 0x0000001105dc7c23 */ /* 0x000fe20008010837 */
[----:B------:R-:W-:Y:S01]  /*5160*/  LOP3.LUT R72, R72, 0xff, RZ, 0xc0, !PT ;  /* 0x000000ff48487812 */ /* 0x000fe200078ec0ff */
[----:B------:R-:W-:Y:S01]  /*5170*/  MUFU.EX2 R234, R234 ;  /* 0x000000ea00ea7308 */ /* 0x000fe20000000800 */
[----:B---3--:R-:W-:Y:S01]  /*5180*/  F2FP.F16.F32.PACK_AB R228, R106, R107 ;  /* 0x0000006b6ae4723e */ /* 0x008fe200000000ff */
[----:B------:R-:W-:Y:S01]  /*5190*/  IMAD R52, R6, 0x10000, R6 ;  /* 0x0001000006347824 */ /* 0x000fe200078e0206 */
[----:B-1----:R-:W-:Y:S01]  /*51a0*/  F2FP.F16.F32.PACK_AB R222, R104, R105 ;  /* 0x0000006968de723e */ /* 0x002fe200000000ff */
[----:B------:R-:W-:Y:S01]  /*51b0*/  MUFU.EX2 R230, R230 ;  /* 0x000000e600e67308 */ /* 0x000fe20000000800 */
[----:B------:R-:W-:Y:S01]  /*51c0*/  LOP3.LUT R96, R96, UR4, R75, 0x96, !PT ;  /* 0x0000000460607c12 */ /* 0x000fe2000f8e964b */
[----:B------:R-:W-:Y:S01]  /*51d0*/  FFMA.FTZ R232, R42, UR17, -R55 ;  /* 0x000000112ae87c23 */ /* 0x000fe20008010837 */
[----:B------:R-:W-:Y:S01]  /*51e0*/  PRMT R5, R73, 0x5410, R61 ;  /* 0x0000541049057816 */ /* 0x000fe2000000003d */
[----:B------:R-:W-:Y:S01]  /*51f0*/  MUFU.EX2 R103, R103 ;  /* 0x0000006700677308 */ /* 0x000fe20000000800 */
[----:B------:R-:W-:Y:S01]  /*5200*/  PRMT R4, R72, 0x5410, R60 ;  /* 0x0000541048047816 */ /* 0x000fe2000000003c */
[----:B------:R-:W-:Y:S01]  /*5210*/  FFMA.FTZ R229, R43, UR17, -R55 ;  /* 0x000000112be57c23 */ /* 0x000fe20008010837 */
[----:B------:R-:W-:Y:S01]  /*5220*/  PRMT R227, R228, 0x7632, R227 ;  /* 0x00007632e4e37816 */ /* 0x000fe200000000e3 */
[----:B------:R-:W1:Y:S01]  /*5230*/  MUFU.EX2 R127, R127 ;  /* 0x0000007f007f7308 */ /* 0x000e620000000800 */
[----:B------:R-:W-:Y:S01]  /*5240*/  PRMT R221, R222, 0x7632, R221 ;  /* 0x00007632dedd7816 */ /* 0x000fe200000000dd */
[----:B------:R-:W-:Y:S01]  /*5250*/  IMAD.MOV.U32 R16, RZ, RZ, R64 ;  /* 0x000000ffff107224 */ /* 0x000fe200078e0040 */
[----:B------:R-:W3:Y:S01]  /*5260*/  LDSM.16.MT88.4 R48, [R56+0x1a000] ;  /* 0x01a000003830783b */ /* 0x000ee20000004200 */
[C---:B------:R-:W-:Y:S01]  /*5270*/  PRMT R63, R64.reuse, 0x7773, RZ ;  /* 0x00007773403f7816 */ /* 0x040fe200000000ff */
[----:B------:R-:W-:Y:S01]  /*5280*/  MUFU.EX2 R232, R232 ;  /* 0x000000e800e87308 */ /* 0x000fe20000000800 */
[----:B------:R-:W-:Y:S01]  /*5290*/  PRMT R99, R64, 0x7772, RZ ;  /* 0x0000777240637816 */ /* 0x000fe200000000ff */
[----:B------:R-:W-:Y:S01]  /*52a0*/  FFMA.FTZ R223, R7, UR17, -R67 ;  /* 0x0000001107df7c23 */ /* 0x000fe20008010843 */
[----:B------:R-:W-:Y:S01]  /*52b0*/  LOP3.LUT R126, R96, 0xffff, RZ, 0xc0, !PT ;  /* 0x0000ffff607e7812 */ /* 0x000fe200078ec0ff */
[----:B------:R-:W4:Y:S01]  /*52c0*/  MUFU.EX2 R229, R229 ;  /* 0x000000e500e57308 */ /* 0x000f220000000800 */
[--C-:B------:R-:W-:Y:S01]  /*52d0*/  HSET2.LE.AND R5, R5, R52.reuse, PT ;  /* 0x0000003405057233 */ /* 0x100fe20003803000 */
[----:B------:R-:W-:Y:S01]  /*52e0*/  IMAD.MOV.U32 R21, RZ, RZ, R74 ;  /* 0x000000ffff157224 */ /* 0x000fe200078e004a */
[--C-:B------:R-:W-:Y:S01]  /*52f0*/  HSET2.LE.AND R4, R4, R52.reuse, PT ;  /* 0x0000003404047233 */ /* 0x100fe20003803000 */
[----:B------:R-:W-:Y:S01]  /*5300*/  MUFU.EX2 R225, R225 ;  /* 0x000000e100e17308 */ /* 0x000fe20000000800 */
[----:B------:R-:W-:Y:S01]  /*5310*/  PRMT R128, R228, 0x5410, R227 ;  /* 0x00005410e4807816 */ /* 0x000fe200000000e3 */
[----:B------:R-:W3:Y:S01]  /*5320*/  LDSM.16.MT88.4 R80, [R56+0x1c000] ;  /* 0x01c000003850783b */ /* 0x000ee20000004200 */
[----:B------:R-:W-:Y:S01]  /*5330*/  PRMT R129, R222, 0x5410, R221 ;  /* 0x00005410de817816 */ /* 0x000fe200000000dd */
[----:B------:R-:W4:Y:S01]  /*5340*/  MUFU.EX2 R223, R223 ;  /* 0x000000df00df7308 */ /* 0x000f220000000800 */
[----:B------:R-:W-:Y:S01]  /*5350*/  PRMT R17, R99, 0x5410, R63 ;  /* 0x0000541063117816 */ /* 0x000fe2000000003f */
[----:B------:R-:W-:Y:S01]  /*5360*/  LDSM.16.MT88.4 R112, [R56+0x1e000] ;  /* 0x01e000003870783b */ /* 0x000fe20000004200 */
[----:B------:R-:W-:Y:S01]  /*5370*/  PRMT R62, R64, 0x7771, RZ ;  /* 0x00007771403e7816 */ /* 0x000fe200000000ff */
[----:B------:R-:W-:Y:S01]  /*5380*/  MUFU.EX2 R224, R224 ;  /* 0x000000e000e07308 */ /* 0x000fe20000000800 */
[----:B------:R-:W-:Y:S01]  /*5390*/  LOP3.LUT R18, R16, 0xff, RZ, 0xc0, !PT ;  /* 0x000000ff10127812 */ /* 0x000fe200078ec0ff */
[--C-:B------:R-:W-:Y:S01]  /*53a0*/  FFMA.FTZ R217, R38, UR17, -R55.reuse ;  /* 0x0000001126d97c23 */ /* 0x100fe20008010837 */
[----:B------:R-:W-:Y:S01]  /*53b0*/  LOP3.LUT R90, R96, 0xff, RZ, 0xc0, !PT ;  /* 0x000000ff605a7812 */ /* 0x000fe200078ec0ff */
[----:B------:R-:W3:Y:S01]  /*53c0*/  MUFU.EX2 R220, R220 ;  /* 0x000000dc00dc7308 */ /* 0x000ee20000000800 */
[----:B------:R-:W-:Y:S01]  /*53d0*/  SHF.R.U32.HI R126, RZ, 0x8, R126 ;  /* 0x00000008ff7e7819 */ /* 0x000fe2000001167e */
[----:B------:R-:W-:Y:S01]  /*53e0*/  FFMA.FTZ R212, R39, UR17, -R55 ;  /* 0x0000001127d47c23 */ /* 0x000fe20008010837 */
[----:B--2---:R-:W-:Y:S01]  /*53f0*/  F2FP.F16.F32.PACK_AB R216, R236, R120 ;  /* 0x00000078ecd8723e */ /* 0x004fe200000000ff */
[--C-:B------:R-:W-:Y:S01]  /*5400*/  FFMA.FTZ R218, R36, UR17, -R67.reuse ;  /* 0x0000001124da7c23 */ /* 0x100fe20008010843 */
[----:B-1----:R-:W-:Y:S01]  /*5410*/  F2FP.F16.F32.PACK_AB R211, R127, R103 ;  /* 0x000000677fd3723e */ /* 0x002fe200000000ff */
[--C-:B------:R-:W-:Y:S01]  /*5420*/  FFMA.FTZ R214, R37, UR17, -R67.reuse ;  /* 0x0000001125d67c23 */ /* 0x100fe20008010843 */
[----:B------:R-:W-:Y:S01]  /*5430*/  F2FP.F16.F32.PACK_AB R207, R230, R234 ;  /* 0x000000eae6cf723e */ /* 0x000fe200000000ff */
[--C-:B------:R-:W-:Y:S01]  /*5440*/  FFMA.FTZ R213, R24, UR17, -R67.reuse ;  /* 0x0000001118d57c23 */ /* 0x100fe20008010843 */
[----:B------:R-:W-:Y:S01]  /*5450*/  LOP3.LUT R128, R128, R5, RZ, 0xc0, !PT ;  /* 0x0000000580807212 */ /* 0x000fe200078ec0ff */
[----:B------:R-:W-:Y:S01]  /*5460*/  FFMA.FTZ R203, R25, UR17, -R67 ;  /* 0x0000001119cb7c23 */ /* 0x000fe20008010843 */
[----:B------:R-:W-:Y:S01]  /*5470*/  LOP3.LUT R129, R129, R4, RZ, 0xc0, !PT ;  /* 0x0000000481817212 */ /* 0x000fe200078ec0ff */
[----:B------:R-:W-:Y:S01]  /*5480*/  MUFU.EX2 R217, R217 ;  /* 0x000000d900d97308 */ /* 0x000fe20000000800 */
[----:B------:R-:W1:Y:S01]  /*5490*/  LDSM.16.MT88.4 R4, [R56+0x18800] ;  /* 0x018800003804783b */ /* 0x000e620000004200 */
[----:B------:R-:W-:Y:S01]  /*54a0*/  LOP3.LUT R17, R17, 0xff00ff, RZ, 0xc0, !PT ;  /* 0x00ff00ff11117812 */ /* 0x000fe200078ec0ff */
[----:B------:R-:W-:Y:S01]  /*54b0*/  FFMA.FTZ R202, R26, UR17, -R55 ;  /* 0x000000111aca7c23 */ /* 0x000fe20008010837 */
[----:B------:R-:W-:Y:S01]  /*54c0*/  PRMT R18, R18, 0x5410, R62 ;  /* 0x0000541012127816 */ /* 0x000fe2000000003e */
[----:B------:R-:W2:Y:S01]  /*54d0*/  MUFU.EX2 R212, R212 ;  /* 0x000000d400d47308 */ /* 0x000ea20000000800 */
[----:B------:R-:W-:Y:S01]  /*54e0*/  PRMT R16, R90, 0x5410, R126 ;  /* 0x000054105a107816 */ /* 0x000fe2000000007e */
[----:B------:R-:W-:Y:S01]  /*54f0*/  LDSM.16.MT88.4 R36, [R56+0x19000] ;  /* 0x019000003824783b */ /* 0x000fe20000004200 */
[----:B------:R-:W-:Y:S01]  /*5500*/  PRMT R215, R216, 0x7632, R215 ;  /* 0x00007632d8d77816 */ /* 0x000fe200000000d7 */
[----:B------:R-:W-:Y:S01]  /*5510*/  MUFU.EX2 R218, R218 ;  /* 0x000000da00da7308 */ /* 0x000fe20000000800 */
[----:B------:R-:W-:Y:S01]  /*5520*/  PRMT R210, R211, 0x7632, R210 ;  /* 0x00007632d3d27816 */ /* 0x000fe200000000d2 */
[----:B------:R-:W-:Y:S01]  /*5530*/  FFMA.FTZ R201, R27, UR17, -R55 ;  /* 0x000000111bc97c23 */ /* 0x000fe20008010837 */
[----:B------:R-:W-:Y:S01]  /*5540*/  PRMT R204, R207, 0x7632, R204 ;  /* 0x00007632cfcc7816 */ /* 0x000fe200000000cc */
[----:B------:R-:W2:Y:S01]  /*5550*/  MUFU.EX2 R214, R214 ;  /* 0x000000d600d67308 */ /* 0x000ea20000000800 */
[----:B------:R-:W-:Y:S01]  /*5560*/  PRMT R97, R96, 0x7632, R97 ;  /* 0x0000763260617816 */ /* 0x000fe20000000061 */
[----:B------:R-:W-:Y:S01]  /*5570*/  LDSM.16.MT88.4 R24, [R56+0x1b000] ;  /* 0x01b000003818783b */ /* 0x000fe20000004200 */
[--C-:B------:R-:W-:Y:S01]  /*5580*/  HSET2.LE.AND R18, R18, R52.reuse, PT ;  /* 0x0000003412127233 */ /* 0x100fe20003803000 */
[----:B------:R-:W-:Y:S01]  /*5590*/  MUFU.EX2 R213, R213 ;  /* 0x000000d500d57308 */ /* 0x000fe20000000800 */
[--C-:B------:R-:W-:Y:S01]  /*55a0*/  HSET2.LE.AND R17, R17, R52.reuse, PT ;  /* 0x0000003411117233 */ /* 0x100fe20003803000 */
[----:B------:R-:W-:Y:S01]  /*55b0*/  FFMA.FTZ R175, R66, UR17, -R67 ;  /* 0x0000001142af7c23 */ /* 0x000fe20008010843 */
[--C-:B------:R-:W-:Y:S01]  /*55c0*/  HSET2.LE.AND R16, R16, R52.reuse, PT ;  /* 0x0000003410107233 */ /* 0x100fe20003803000 */
[----:B------:R-:W1:Y:S01]  /*55d0*/  MUFU.EX2 R203, R203 ;  /* 0x000000cb00cb7308 */ /* 0x000e620000000800 */
[----:B------:R-:W-:Y:S01]  /*55e0*/  PRMT R130, R216, 0x5410, R215 ;  /* 0x00005410d8827816 */ /* 0x000fe200000000d7 */
[----:B------:R-:W-:Y:S01]  /*55f0*/  FFMA.FTZ R173, R59, UR17, -R67 ;  /* 0x000000113bad7c23 */ /* 0x000fe20008010843 */
[----:B------:R-:W-:Y:S01]  /*5600*/  PRMT R131, R211, 0x5410, R210 ;  /* 0x00005410d3837816 */ /* 0x000fe200000000d2 */
[----:B------:R-:W-:Y:S01]  /*5610*/  MUFU.EX2 R202, R202 ;  /* 0x000000ca00ca7308 */ /* 0x000fe20000000800 */
[----:B------:R-:W-:Y:S01]  /*5620*/  PRMT R20, R207, 0x5410, R204 ;  /* 0x00005410cf147816 */ /* 0x000fe200000000cc */
[--C-:B------:R-:W-:Y:S01]  /*5630*/  FFMA.FTZ R172, R54, UR17, -R55.reuse ;  /* 0x0000001136ac7c23 */ /* 0x100fe20008010837 */
[C---:B------:R-:W-:Y:S01]  /*5640*/  PRMT R89, R74.reuse, 0x7772, RZ ;  /* 0x000077724a597816 */ /* 0x040fe200000000ff */
[----:B------:R-:W1:Y:S01]  /*5650*/  MUFU.EX2 R201, R201 ;  /* 0x000000c900c97308 */ /* 0x000e620000000800 */
[----:B------:R-:W-:Y:S01]  /*5660*/  PRMT R98, R74, 0x7773, RZ ;  /* 0x000077734a627816 */ /* 0x000fe200000000ff */
[----:B------:R-:W-:Y:S01]  /*5670*/  FFMA.FTZ R171, R53, UR17, -R55 ;  /* 0x0000001135ab7c23 */ /* 0x000fe20008010837 */
[----:B------:R-:W-:Y:S01]  /*5680*/  SHF.R.U32.HI R96, RZ, 0x18, R96 ;  /* 0x00000018ff607819 */ /* 0x000fe20000011660 */
[----:B------:R-:W-:Y:S01]  /*5690*/  MUFU.EX2 R175, R175 ;  /* 0x000000af00af7308 */ /* 0x000fe20000000800 */
[----:B------:R-:W-:Y:S01]  /*56a0*/  LOP3.LUT R97, R97, 0xff, RZ, 0xc0, !PT ;  /* 0x000000ff61617812 */ /* 0x000fe200078ec0ff */
[--C-:B------:R-:W-:Y:S01]  /*56b0*/  FFMA.FTZ R182, R132, UR17, -R67.reuse ;  /* 0x0000001184b67c23 */ /* 0x100fe20008010843 */
[----:B----4-:R-:W-:Y:S01]  /*56c0*/  F2FP.F16.F32.PACK_AB R200, R229, R232 ;  /* 0x000000e8e5c8723e */ /* 0x010fe200000000ff */
[----:B------:R-:W4:Y:S01]  /*56d0*/  MUFU.EX2 R173, R173 ;  /* 0x000000ad00ad7308 */ /* 0x000f220000000800 */
[----:B------:R-:W-:Y:S01]  /*56e0*/  LOP3.LUT R130, R130, R18, RZ, 0xc0, !PT ;  /* 0x0000001282827212 */ /* 0x000fe200078ec0ff */
[----:B------:R-:W-:Y:S01]  /*56f0*/  FFMA.FTZ R176, R123, UR17, -R67 ;  /* 0x000000117bb07c23 */ /* 0x000fe20008010843 */
[----:B------:R-:W-:Y:S01]  /*5700*/  LOP3.LUT R131, R131, R17, RZ, 0xc0, !PT ;  /* 0x0000001183837212 */ /* 0x000fe200078ec0ff */
[----:B------:R-:W-:Y:S01]  /*5710*/  MUFU.EX2 R172, R172 ;  /* 0x000000ac00ac7308 */ /* 0x000fe20000000800 */
[----:B------:R-:W-:Y:S01]  /*5720*/  LOP3.LUT R20, R20, R16, RZ, 0xc0, !PT ;  /* 0x0000001014147212 */ /* 0x000fe200078ec0ff */
[--C-:B------:R-:W-:Y:S01]  /*5730*/  FFMA.FTZ R181, R58, UR17, -R55.reuse ;  /* 0x000000113ab57c23 */ /* 0x100fe20008010837 */
[----:B------:R-:W4:Y:S01]  /*5740*/  LDSM.16.MT88.4 R16, [R56+0x1a800] ;  /* 0x01a800003810783b */ /* 0x000f220000004200 */
[----:B------:R-:W-:Y:S01]  /*5750*/  LOP3.LUT R23, R21, 0xff, RZ, 0xc0, !PT ;  /* 0x000000ff15177812 */ /* 0x000fe200078ec0ff */
[----:B------:R-:W4:Y:S01]  /*5760*/  MUFU.EX2 R171, R171 ;  /* 0x000000ab00ab7308 */ /* 0x000f220000000800 */
[----:B------:R-:W-:Y:S01]  /*5770*/  PRMT R22, R89, 0x5410, R98 ;  /* 0x0000541059167816 */ /* 0x000fe20000000062 */
[C---:B------:R-:W-:Y:S01]  /*5780*/  HMMA.16816.F32 R152, R128.reuse, R148, RZ ;  /* 0x000000948098723c */ /* 0x040fe200000018ff */
[----:B------:R-:W-:Y:S01]  /*5790*/  PRMT R21, R97, 0x5410, R96 ;  /* 0x0000541061157816 */ /* 0x000fe20000000060 */
[----:B------:R-:W-:Y:S01]  /*57a0*/  FFMA.FTZ R174, R57, UR17, -R55 ;  /* 0x0000001139ae7c23 */ /* 0x000fe20008010837 */
[----:B------:R-:W-:Y:S01]  /*57b0*/  PRMT R91, R74, 0x7771, RZ ;  /* 0x000077714a5b7816 */ /* 0x000fe200000000ff */
[----:B------:R-:W-:Y:S01]  /*57c0*/  MUFU.EX2 R182, R182 ;  /* 0x000000b600b67308 */ /* 0x000fe20000000800 */
[----:B------:R-:W-:Y:S01]  /*57d0*/  PRMT R199, R200, 0x7632, R199 ;  /* 0x00007632c8c77816 */ /* 0x000fe200000000c7 */
[----:B------:R-:W-:Y:S01]  /*57e0*/  IMAD.IADD R245, R167, 0x1, R0 ;  /* 0x00000001a7f57824 */ /* 0x000fe200078e0200 */
[----:B------:R-:W-:Y:S01]  /*57f0*/  F2FP.F16.F32.PACK_AB R198, R223, R225 ;  /* 0x000000e1dfc6723e */ /* 0x000fe200000000ff */
[C---:B------:R-:W-:Y:S01]  /*5800*/  HMMA.16816.F32 R148, R128.reuse, R150, RZ ;  /* 0x000000968094723c */ /* 0x040fe200000018ff */
[----:B------:R-:W-:Y:S01]  /*5810*/  LOP3.LUT R40, R22, 0xff00ff, RZ, 0xc0, !PT ;  /* 0x00ff00ff16287812 */ /* 0x000fe200078ec0ff */
[----:B------:R-:W4:Y:S01]  /*5820*/  MUFU.EX2 R176, R176 ;  /* 0x000000b000b07308 */ /* 0x000f220000000800 */
[----:B------:R-:W-:Y:S01]  /*5830*/  HSET2.LE.AND R21, R21, R52, PT ;  /* 0x0000003415157233 */ /* 0x000fe20003803000 */
[----:B------:R-:W-:Y:S01]  /*5840*/  IMAD.IADD R219, R28, 0x1, R245 ;  /* 0x000000011cdb7824 */ /* 0x000fe200078e02f5 */
[----:B------:R-:W-:Y:S01]  /*5850*/  PRMT R22, R23, 0x5410, R91 ;  /* 0x0000541017167816 */ /* 0x000fe2000000005b */
[----:B------:R-:W-:Y:S01]  /*5860*/  MUFU.EX2 R181, R181 ;  /* 0x000000b500b57308 */ /* 0x000fe20000000800 */
[----:B------:R-:W-:Y:S01]  /*5870*/  PRMT R23, R200, 0x5410, R199 ;  /* 0x00005410c8177816 */ /* 0x000fe200000000c7 */
[----:B---3--:R-:W-:Y:S01]  /*5880*/  HMMA.16816.F32 R44, R128, R48, RZ ;  /* 0x00000030802c723c */ /* 0x008fe200000018ff */
[----:B------:R-:W-:Y:S01]  /*5890*/  PRMT R197, R198, 0x7632, R197 ;  /* 0x00007632c6c57816 */ /* 0x000fe200000000c5 */
[----:B------:R-:W3:Y:S01]  /*58a0*/  MUFU.EX2 R174, R174 ;  /* 0x000000ae00ae7308 */ /* 0x000ee20000000800 */
[----:B------:R-:W-:Y:S01]  /*58b0*/  F2FP.F16.F32.PACK_AB R196, R220, R224 ;  /* 0x000000e0dcc4723e */ /* 0x000fe200000000ff */
[----:B------:R-:W-:Y:S01]  /*58c0*/  LDSM.16.MT88.4 R156, [R0+0x18000] ;  /* 0x01800000009c783b */ /* 0x000fe20000004200 */
[----:B------:R-:W-:-:S02]  /*58d0*/  LOP3.LUT R21, R23, R21, RZ, 0xc0, !PT ;  /* 0x0000001517157212 */ /* 0x000fc400078ec0ff */
[--C-:B------:R-:W-:Y:S01]  /*58e0*/  HSET2.LE.AND R22, R22, R52.reuse, PT ;  /* 0x0000003416167233 */ /* 0x100fe20003803000 */
[C---:B------:R-:W-:Y:S01]  /*58f0*/  HMMA.16816.F32 R76, R128.reuse, R80, RZ ;  /* 0x00000050804c723c */ /* 0x040fe200000018ff */
[----:B------:R-:W-:Y:S02]  /*5900*/  HSET2.LE.AND R23, R40, R52, PT ;  /* 0x0000003428177233 */ /* 0x000fe40003803000 */
[----:B------:R-:W-:Y:S02]  /*5910*/  PRMT R40, R198, 0x5410, R197 ;  /* 0x00005410c6287816 */ /* 0x000fe400000000c5 */
[----:B------:R-:W-:Y:S02]  /*5920*/  PRMT R195, R196, 0x7632, R195 ;  /* 0x00007632c4c37816 */ /* 0x000fe400000000c3 */
[----:B------:R-:W-:Y:S01]  /*5930*/  LOP3.LUT R22, R40, R22, RZ, 0xc0, !PT ;  /* 0x0000001628167212 */ /* 0x000fe200078ec0ff */
[----:B------:R-:W-:Y:S01]  /*5940*/  HMMA.16816.F32 R48, R128, R50, RZ ;  /* 0x000000328030723c */ /* 0x000fe200000018ff */
[----:B------:R-:W-:-:S02]  /*5950*/  PRMT R40, R196, 0x5410, R195 ;  /* 0x00005410c4287816 */ /* 0x000fc400000000c3 */
[----:B--2---:R-:W-:Y:S02]  /*5960*/  F2FP.F16.F32.PACK_AB R192, R212, R217 ;  /* 0x000000d9d4c0723e */ /* 0x004fe400000000ff */
[----:B------:R-:W-:Y:S01]  /*5970*/  LOP3.LUT R23, R40, R23, RZ, 0xc0, !PT ;  /* 0x0000001728177212 */ /* 0x000fe200078ec0ff */
[----:B------:R-:W-:Y:S01]  /*5980*/  IMAD.U32 R40, RZ, RZ, UR27 ;  /* 0x0000001bff287e24 */ /* 0x000fe2000f8e00ff */
[----:B------:R-:W-:Y:S01]  /*5990*/  F2FP.F16.F32.PACK_AB R194, R214, R218 ;  /* 0x000000dad6c2723e */ /* 0x000fe200000000ff */
[----:B------:R-:W-:Y:S01]  /*59a0*/  HMMA.16816.F32 R80, R128, R82, RZ ;  /* 0x000000528050723c */ /* 0x000fe200000018ff */
[----:B------:R-:W-:Y:S02]  /*59b0*/  PRMT R191, R192, 0x7632, R191 ;  /* 0x00007632c0bf7816 */ /* 0x000fe400000000bf */
[----:B------:R-:W-:Y:S02]  /*59c0*/  LOP3.LUT R40, R40, UR35, R135, 0x96, !PT ;  /* 0x0000002328287c12 */ /* 0x000fe4000f8e9687 */
[----:B------:R-:W-:-:S02]  /*59d0*/  PRMT R193, R194, 0x7632, R193 ;  /* 0x00007632c2c17816 */ /* 0x000fc400000000c1 */
[----:B-1----:R-:W-:Y:S01]  /*59e0*/  F2FP.F16.F32.PACK_AB R190, R203, R213 ;  /* 0x000000d5cbbe723e */ /* 0x002fe200000000ff */
[C---:B------:R-:W-:Y:S01]  /*59f0*/  HMMA.16816.F32 R152, R20.reuse, R4, R152 ;  /* 0x000000041498723c */ /* 0x040fe20000001898 */
[----:B------:R-:W-:Y:S01]  /*5a00*/  IMAD.WIDE.U32 R40, R40, -0x326172a9, RZ ;  /* 0xcd9e8d5728287825 */ /* 0x000fe200078e00ff */
[----:B------:R-:W-:Y:S02]  /*5a10*/  F2FP.F16.F32.PACK_AB R188, R201, R202 ;  /* 0x000000cac9bc723e */ /* 0x000fe400000000ff */
[----:B------:R-:W-:Y:S02]  /*5a20*/  PRMT R189, R190, 0x7632, R189 ;  /* 0x00007632bebd7816 */ /* 0x000fe400000000bd */
[----:B------:R-:W-:Y:S02]  /*5a30*/  LOP3.LUT R138, R40, UR15, R141, 0x96, !PT ;  /* 0x0000000f288a7c12 */ /* 0x000fe4000f8e968d */
[----:B------:R-:W-:Y:S01]  /*5a40*/  HMMA.16816.F32 R148, R20, R6, R148 ;  /* 0x000000061494723c */ /* 0x000fe20000001894 */
[----:B------:R-:W1:Y:S01]  /*5a50*/  LDSM.16.MT88.4 R4, [R56+0x1c800] ;  /* 0x01c800003804783b */ /* 0x000e620000004200 */
[----:B------:R-:W-:Y:S01]  /*5a60*/  PRMT R187, R188, 0x7632, R187 ;  /* 0x00007632bcbb7816 */ /* 0x000fe200000000bb */
[----:B------:R-:W-:Y:S01]  /*5a70*/  IMAD.WIDE.U32 R138, R138, -0x2daee0ad, RZ ;  /* 0xd2511f538a8a7825 */ /* 0x000fe200078e00ff */
[----:B----4-:R-:W-:-:S02]  /*5a80*/  F2FP.F16.F32.PACK_AB R180, R173, R175 ;  /* 0x000000afadb4723e */ /* 0x010fc400000000ff */
[----:B------:R-:W-:Y:S02]  /*5a90*/  F2FP.F16.F32.PACK_AB R178, R171, R172 ;  /* 0x000000acabb2723e */ /* 0x000fe400000000ff */
[C---:B------:R-:W-:Y:S01]  /*5aa0*/  HMMA.16816.F32 R44, R20.reuse, R16, R44 ;  /* 0x00000010142c723c */ /* 0x040fe2000000182c */
[----:B------:R-:W-:Y:S02]  /*5ab0*/  LOP3.LUT R16, R110, UR16, R41, 0x96, !PT ;  /* 0x000000106e107c12 */ /* 0x000fe4000f8e9629 */
[----:B------:R-:W2:Y:S01]  /*5ac0*/  LDSM.16.MT88.4 R40, [R56+0x1e800] ;  /* 0x01e800003828783b */ /* 0x000ea20000004200 */
[----:B------:R-:W-:Y:S02]  /*5ad0*/  PRMT R179, R180, 0x7632, R179 ;  /* 0x00007632b4b37816 */ /* 0x000fe400000000b3 */
[----:B------:R-:W-:Y:S01]  /*5ae0*/  IMAD.WIDE.U32 R136, R16, -0x2daee0ad, RZ ;  /* 0xd2511f5310887825 */ /* 0x000fe200078e00ff */
[----:B------:R-:W-:Y:S01]  /*5af0*/  PRMT R177, R178, 0x7632, R177 ;  /* 0x00007632b2b17816 */ /* 0x000fe200000000b1 */
[----:B------:R-:W-:Y:S01]  /*5b00*/  HMMA.16816.F32 R48, R20, R18, R48 ;  /* 0x000000121430723c */ /* 0x000fe20000001830 */
[----:B------:R-:W-:-:S02]  /*5b10*/  F2FP.F16.F32.PACK_AB R186, R176, R182 ;  /* 0x000000b6b0ba723e */ /* 0x000fc400000000ff */
[----:B------:R-:W-:Y:S02]  /*5b20*/  LOP3.LUT R16, R108, UR26, R137, 0x96, !PT ;  /* 0x0000001a6c107c12 */ /* 0x000fe4000f8e9689 */
[----:B------:R-:W-:Y:S02]  /*5b30*/  LOP3.LUT R136, R136, UR22, R139, 0x96, !PT ;  /* 0x0000001688887c12 */ /* 0x000fe4000f8e968b */
[----:B------:R-:W-:Y:S01]  /*5b40*/  PRMT R185, R186, 0x7632, R185 ;  /* 0x00007632bab97816 */ /* 0x000fe200000000b9 */
[----:B------:R-:W-:Y:S01]  /*5b50*/  IMAD.WIDE.U32 R134, R16, -0x326172a9, RZ ;  /* 0xcd9e8d5710867825 */ /* 0x000fe200078e00ff */
[----:B------:R-:W-:Y:S01]  /*5b60*/  HMMA.16816.F32 R108, R128, R112, RZ ;  /* 0x00000070806c723c */ /* 0x000fe200000018ff */
[----:B---3--:R-:W-:Y:S02]  /*5b70*/  F2FP.F16.F32.PACK_AB R184, R174, R181 ;  /* 0x000000b5aeb8723e */ /* 0x008fe400000000ff */
[----:B------:R-:W-:Y:S01]  /*5b80*/  IMAD.WIDE.U32 R136, R136, -0x326172a9, RZ ;  /* 0xcd9e8d5788887825 */ /* 0x000fe200078e00ff */
[----:B------:R-:W-:-:S02]  /*5b90*/  LOP3.LUT R16, R140, UR14, R135, 0x96, !PT ;  /* 0x0000000e8c107c12 */ /* 0x000fc4000f8e9687 */
[----:B------:R-:W-:Y:S01]  /*5ba0*/  PRMT R183, R184, 0x7632, R183 ;  /* 0x00007632b8b77816 */ /* 0x000fe200000000b7 */
[----:B------:R-:W3:Y:S01]  /*5bb0*/  LDSM.16.MT88.4 R140, [R245+0x18000] ;  /* 0x01800000f58c783b */ /* 0x000ee20000004200 */
[----:B------:R-:W-:Y:S01]  /*5bc0*/  LOP3.LUT R134, R134, UR13, R137, 0x96, !PT ;  /* 0x0000000d86867c12 */ /* 0x000fe2000f8e9689 */
[----:B------:R-:W-:Y:S01]  /*5bd0*/  IMAD.WIDE.U32 R16, R16, -0x2daee0ad, RZ ;  /* 0xd2511f5310107825 */ /* 0x000fe200078e00ff */
[----:B------:R-:W-:Y:S01]  /*5be0*/  HMMA.16816.F32 R112, R128, R114, RZ ;  /* 0x000000728070723c */ /* 0x000fe200000018ff */
[----:B------:R-:W-:Y:S02]  /*5bf0*/  LOP3.LUT R61, R61, 0xffff, RZ, 0xc0, !PT ;  /* 0x0000ffff3d3d7812 */ /* 0x000fe400078ec0ff */
[----:B------:R-:W-:Y:S01]  /*5c00*/  IMAD.WIDE.U32 R134, R134, -0x2daee0ad, RZ ;  /* 0xd2511f5386867825 */ /* 0x000fe200078e00ff */
[----:B------:R-:W-:Y:S02]  /*5c10*/  LOP3.LUT R138, R138, UR19, R17, 0x96, !PT ;  /* 0x000000138a8a7c12 */ /* 0x000fe4000f8e9611 */
[----:B------:R-:W-:-:S02]  /*5c20*/  ISETP.GT.U32.AND P2, PT, R62, UR6, PT ;  /* 0x000000063e007c0c */ /* 0x000fc4000bf44070 */
[C---:B-1----:R-:W-:Y:S01]  /*5c30*/  HMMA.16816.F32 R76, R20.reuse, R4, R76 ;  /* 0x00000004144c723c */ /* 0x042fe2000000184c */
[----:B------:R-:W-:Y:S01]  /*5c40*/  LOP3.LUT R4, R16, UR18, R135, 0x96, !PT ;  /* 0x0000001210047c12 */ /* 0x000fe2000f8e9687 */
[----:B------:R-:W-:Y:S01]  /*5c50*/  IMAD.WIDE.U32 R138, R138, -0x326172a9, RZ ;  /* 0xcd9e8d578a8a7825 */ /* 0x000fe200078e00ff */
[----:B------:R-:W-:Y:S02]  /*5c60*/  ISETP.GT.U32.AND P0, PT, R63, UR6, PT ;  /* 0x000000063f007c0c */ /* 0x000fe4000bf04070 */
[----:B------:R-:W-:Y:S01]  /*5c70*/  ISETP.LE.U32.AND P1, PT, R60, UR6, PT ;  /* 0x000000063c007c0c */ /* 0x000fe2000bf23070 */
[----:B------:R-:W-:Y:S01]  /*5c80*/  IMAD.WIDE.U32 R208, R4, -0x326172a9, RZ ;  /* 0xcd9e8d5704d07825 */ /* 0x000fe200078e00ff */
[----:B------:R-:W-:Y:S01]  /*5c90*/  PRMT R4, R194, 0x5410, R193 ;  /* 0x00005410c2047816 */ /* 0x000fe200000000c1 */
[----:B--2---:R-:W-:Y:S01]  /*5ca0*/  HMMA.16816.F32 R108, R20, R40, R108 ;  /* 0x00000028146c723c */ /* 0x004fe2000000186c */
[----:B------:R-:W-:Y:S01]  /*5cb0*/  LOP3.LUT R136, R136, UR12, R139, 0x96, !PT ;  /* 0x0000000c88887c12 */ /* 0x000fe2000f8e968b */
[----:B------:R-:W-:Y:S01]  /*5cc0*/  IMAD.MOV.U32 R17, RZ, RZ, R208 ;  /* 0x000000ffff117224 */ /* 0x000fe200078e00d0 */
[----:B------:R-:W-:-:S02]  /*5cd0*/  LOP3.LUT R122, R138, UR7, R209, 0x96, !PT ;  /* 0x000000078a7a7c12 */ /* 0x000fc4000f8e96d1 */
[----:B------:R-:W-:Y:S01]  /*5ce0*/  PRMT R244, R208, 0x7771, RZ ;  /* 0x00007771d0f47816 */ /* 0x000fe200000000ff */
[----:B------:R-:W-:Y:S01]  /*5cf0*/  IMAD.WIDE.U32 R12, R136, -0x2daee0ad, RZ ;  /* 0xd2511f53880c7825 */ /* 0x000fe200078e00ff */
[C---:B------:R-:W-:Y:S01]  /*5d00*/  PRMT R121, R122.reuse, 0x7632, R121 ;  /* 0x000076327a797816 */ /* 0x040fe20000000079 */
[C---:B------:R-:W-:Y:S01]  /*5d10*/  HMMA.16816.F32 R80, R20.reuse, R6, R80 ;  /* 0x000000061450723c */ /* 0x040fe20000001850 */
[C---:B------:R-:W-:Y:S02]  /*5d20*/  LOP3.LUT R235, R122.reuse, 0xffff, RZ, 0xc0, !PT ;  /* 0x0000ffff7aeb7812 */ /* 0x040fe400078ec0ff */
[----:B------:R-:W-:Y:S02]  /*5d30*/  LOP3.LUT R241, R122, 0xff, RZ, 0xc0, !PT ;  /* 0x000000ff7af17812 */ /* 0x000fe400078ec0ff */
        /* <DEDUP_REMOVED lines=17> */
[----:B---3--:R-:W-:Y:S01]  /*5e50*/  HMMA.16816.F32 R144, R128, R140, RZ ;  /* 0x0000008c8090723c */ /* 0x008fe200000018ff */
[----:B------:R-:W-:-:S02]  /*5e60*/  LOP3.LUT R19, R19, 0xff00ff, RZ, 0xc0, !PT ;  /* 0x00ff00ff13137812 */ /* 0x000fc400078ec0ff */
[----:B------:R-:W-:Y:S02]  /*5e70*/  LOP3.LUT R17, R17, R40, RZ, 0xc0, !PT ;  /* 0x0000002811117212 */ /* 0x000fe400078ec0ff */
[----:B------:R-:W-:Y:S02]  /*5e80*/  PRMT R40, R190, 0x5410, R189 ;  /* 0x00005410be287816 */ /* 0x000fe400000000bd */
[----:B------:R-:W-:Y:S01]  /*5e90*/  LOP3.LUT R16, R4, R16, RZ, 0xc0, !PT ;  /* 0x0000001004107212 */ /* 0x000fe200078ec0ff */
[----:B------:R-:W-:Y:S01]  /*5ea0*/  HMMA.16816.F32 R140, R128, R142, RZ ;  /* 0x0000008e808c723c */ /* 0x000fe200000018ff */
[----:B------:R-:W1:Y:S01]  /*5eb0*/  LDSM.16.MT88.4 R4, [R56+0x1d000] ;  /* 0x01d000003804783b */ /* 0x000e620000004200 */
[----:B------:R-:W-:Y:S02]  /*5ec0*/  HSET2.LE.AND R19, R19, R52, PT ;  /* 0x0000003413137233 */ /* 0x000fe40003803000 */
[----:B------:R-:W-:Y:S02]  /*5ed0*/  LOP3.LUT R18, R40, R18, RZ, 0xc0, !PT ;  /* 0x0000001228127212 */ /* 0x000fe400078ec0ff */
[----:B------:R-:W-:-:S02]  /*5ee0*/  PRMT R40, R188, 0x5410, R187 ;  /* 0x00005410bc287816 */ /* 0x000fc400000000bb */
[----:B------:R-:W-:Y:S02]  /*5ef0*/  PRMT R123, R12, 0x7771, RZ ;  /* 0x000077710c7b7816 */ /* 0x000fe400000000ff */
[----:B------:R-:W-:Y:S02]  /*5f00*/  LOP3.LUT R19, R40, R19, RZ, 0xc0, !PT ;  /* 0x0000001328137212 */ /* 0x000fe400078ec0ff */
[C---:B------:R-:W-:Y:S01]  /*5f10*/  PRMT R239, R12.reuse, 0x7772, RZ ;  /* 0x000077720cef7816 */ /* 0x040fe200000000ff */
[----:B------:R-:W2:Y:S01]  /*5f20*/  LDSM.16.MT88.4 R40, [R0+0x18800] ;  /* 0x018800000028783b */ /* 0x000ea20000004200 */
[----:B------:R-:W-:Y:S02]  /*5f30*/  PRMT R240, R12, 0x7773, RZ ;  /* 0x000077730cf07816 */ /* 0x000fe400000000ff */
[----:B------:R-:W-:Y:S01]  /*5f40*/  LOP3.LUT R134, R134, UR4, R13, 0x96, !PT ;  /* 0x0000000486867c12 */ /* 0x000fe2000f8e960d */
[----:B------:R-:W-:Y:S01]  /*5f50*/  HMMA.16816.F32 R152, R16, R36, R152 ;  /* 0x000000241098723c */ /* 0x000fe20000001898 */
[----:B------:R-:W-:-:S02]  /*5f60*/  ISETP.LE.U32.AND P4, PT, R61, UR6, PT ;  /* 0x000000063d007c0c */ /* 0x000fc4000bf83070 */
[C---:B------:R-:W-:Y:S02]  /*5f70*/  LOP3.LUT R226, R134.reuse, 0xffff, RZ, 0xc0, !PT ;  /* 0x0000ffff86e27812 */ /* 0x040fe400078ec0ff */
[C---:B------:R-:W-:Y:S02]  /*5f80*/  LOP3.LUT R238, R134.reuse, 0xff, RZ, 0xc0, !PT ;  /* 0x000000ff86ee7812 */ /* 0x040fe400078ec0ff */
[----:B------:R-:W-:Y:S01]  /*5f90*/  SHF.R.U32.HI R226, RZ, 0x8, R226 ;  /* 0x00000008ffe27819 */ /* 0x000fe200000116e2 */
[C---:B------:R-:W-:Y:S01]  /*5fa0*/  HMMA.16816.F32 R148, R16.reuse, R38, R148 ;  /* 0x000000261094723c */ /* 0x040fe20000001894 */
[----:B------:R-:W3:Y:S01]  /*5fb0*/  LDSM.16.MT88.4 R36, [R56+0x1f000] ;  /* 0x01f000003824783b */ /* 0x000ee20000004200 */
[----:B------:R-:W-:Y:S02]  /*5fc0*/  PRMT R231, R134, 0x7632, R231 ;  /* 0x0000763286e77816 */ /* 0x000fe400000000e7 */
[----:B------:R-:W-:Y:S02]  /*5fd0*/  SHF.R.U32.HI R237, RZ, 0x18, R134 ;  /* 0x00000018ffed7819 */ /* 0x000fe40000011686 */
[----:B------:R-:W-:Y:S01]  /*5fe0*/  LOP3.LUT R231, R231, 0xff, RZ, 0xc0, !PT ;  /* 0x000000ffe7e77812 */ /* 0x000fe200078ec0ff */
[----:B------:R-:W4:Y:S01]  /*5ff0*/  LDSM.16.MT88.4 R132, [R219+0x18000] ;  /* 0x01800000db84783b */ /* 0x000f220000004200 */
[----:B------:R-:W-:Y:S01]  /*6000*/  HMMA.16816.F32 R44, R16, R24, R44 ;  /* 0x00000018102c723c */ /* 0x000fe2000000182c */
[----:B------:R-:W-:-:S07]  /*6010*/  ISETP.LE.U32.AND P5, PT, R73, UR6, PT ;  /* 0x0000000649007c0c */ /* 0x000fce000bfa3070 */
[----:B-1----:R-:W-:Y:S01]  /*6020*/  HMMA.16816.F32 R76, R16, R4, R76 ;  /* 0x00000004104c723c */ /* 0x002fe2000000184c */
[----:B------:R-:W-:Y:S01]  /*6030*/  IMAD.MOV.U32 R4, RZ, RZ, R12 ;  /* 0x000000ffff047224 */ /* 0x000fe200078e000c */
[----:B------:R-:W-:-:S05]  /*6040*/  PRMT R5, R231, 0x5410, R237 ;  /* 0x00005410e7057816 */ /* 0x000fca00000000ed */
[----:B------:R-:W-:Y:S01]  /*6050*/  HSET2.LE.AND R5, R5, R52, PT ;  /* 0x0000003405057233 */ /* 0x000fe20003803000 */
[C---:B------:R-:W-:Y:S01]  /*6060*/  HMMA.16816.F32 R48, R16.reuse, R26, R48 ;  /* 0x0000001a1030723c */ /* 0x040fe20000001830 */
[----:B------:R-:W1:Y:S07]  /*6070*/  LDSM.16.MT88.4 R24, [R56+0x19800] ;  /* 0x019800003818783b */ /* 0x000e6e0000004200 */
[----:B------:R-:W-:Y:S01]  /*6080*/  HMMA.16816.F32 R80, R16, R6, R80 ;  /* 0x000000061050723c */ /* 0x000fe20000001850 */
[----:B------:R-:W-:-:S02]  /*6090*/  LOP3.LUT R6, R4, 0xff, RZ, 0xc0, !PT ;  /* 0x000000ff04067812 */ /* 0x000fc400078ec0ff */
[----:B------:R-:W-:Y:S02]  /*60a0*/  PRMT R7, R239, 0x5410, R240 ;  /* 0x00005410ef077816 */ /* 0x000fe400000000f0 */
[----:B------:R-:W-:Y:S02]  /*60b0*/  PRMT R6, R6, 0x5410, R123 ;  /* 0x0000541006067816 */ /* 0x000fe4000000007b */
[----:B------:R-:W-:Y:S01]  /*60c0*/  LOP3.LUT R7, R7, 0xff00ff, RZ, 0xc0, !PT ;  /* 0x00ff00ff07077812 */ /* 0x000fe200078ec0ff */
[----:B--2---:R-:W-:Y:S01]  /*60d0*/  HMMA.16816.F32 R160, R20, R40, R160 ;  /* 0x0000002814a0723c */ /* 0x004fe200000018a0 */
[----:B------:R-:W-:Y:S02]  /*60e0*/  PRMT R4, R238, 0x5410, R226 ;  /* 0x00005410ee047816 */ /* 0x000fe400000000e2 */
[--C-:B------:R-:W-:Y:S02]  /*60f0*/  HSET2.LE.AND R6, R6, R52.reuse, PT ;  /* 0x0000003406067233 */ /* 0x100fe40003803000 */
[----:B------:R-:W-:-:S02]  /*6100*/  HSET2.LE.AND R7, R7, R52, PT ;  /* 0x0000003407077233 */ /* 0x000fc40003803000 */
[----:B------:R-:W-:Y:S01]  /*6110*/  HSET2.LE.AND R4, R4, R52, PT ;  /* 0x0000003404047233 */ /* 0x000fe20003803000 */
[C---:B---3--:R-:W-:Y:S01]  /*6120*/  HMMA.16816.F32 R108, R16.reuse, R36, R108 ;  /* 0x00000024106c723c */ /* 0x048fe2000000186c */
[----:B------:R-:W-:Y:S01]  /*6130*/  PRMT R36, R180, 0x5410, R179 ;  /* 0x00005410b4247816 */ /* 0x000fe200000000b3 */
[----:B------:R-:W2:Y:S03]  /*6140*/  LDSM.16.MT88.4 R52, [R56+0x1b800] ;  /* 0x01b800003834783b */ /* 0x000ea60000004200 */
[----:B------:R-:W-:Y:S02]  /*6150*/  LOP3.LUT R6, R36, R6, RZ, 0xc0, !PT ;  /* 0x0000000624067212 */ /* 0x000fe400078ec0ff */
[----:B------:R-:W-:Y:S01]  /*6160*/  PRMT R36, R178, 0x5410, R177 ;  /* 0x00005410b2247816 */ /* 0x000fe200000000b1 */
[----:B------:R-:W-:Y:S03]  /*6170*/  HMMA.16816.F32 R112, R16, R38, R112 ;  /* 0x000000261070723c */ /* 0x000fe60000001870 */
[----:B------:R-:W-:-:S02]  /*6180*/  LOP3.LUT R7, R36, R7, RZ, 0xc0, !PT ;  /* 0x0000000724077212 */ /* 0x000fc400078ec0ff */
[----:B------:R-:W-:-:S03]  /*6190*/  PRMT R36, R186, 0x5410, R185 ;  /* 0x00005410ba247816 */ /* 0x000fc600000000b9 */
[----:B----4-:R-:W-:Y:S01]  /*61a0*/  HMMA.16816.F32 R136, R128, R132, RZ ;  /* 0x000000848088723c */ /* 0x010fe200000018ff */
[----:B------:R-:W-:Y:S02]  /*61b0*/  LOP3.LUT R4, R36, R4, RZ, 0xc0, !PT ;  /* 0x0000000424047212 */ /* 0x000fe400078ec0ff */
[----:B------:R-:W-:-:S04]  /*61c0*/  PRMT R36, R184, 0x5410, R183 ;  /* 0x00005410b8247816 */ /* 0x000fc800000000b7 */
[----:B------:R-:W-:Y:S01]  /*61d0*/  LOP3.LUT R5, R36, R5, RZ, 0xc0, !PT ;  /* 0x0000000524057212 */ /* 0x000fe200078ec0ff */
[----:B------:R-:W-:Y:S01]  /*61e0*/  HMMA.16816.F32 R132, R128, R134, RZ ;  /* 0x000000868084723c */ /* 0x000fe200000018ff */
[----:B------:R-:W3:Y:S07]  /*61f0*/  LDSM.16.MT88.4 R36, [R56+0x1d800] ;  /* 0x01d800003824783b */ /* 0x000eee0000004200 */
[C---:B-1----:R-:W-:Y:S08]  /*6200*/  HMMA.16816.F32 R152, R4.reuse, R24, R152 ;  /* 0x000000180498723c */ /* 0x042ff00000001898 */
[C---:B------:R-:W-:Y:S01]  /*6210*/  HMMA.16816.F32 R148, R4.reuse, R26, R148 ;  /* 0x0000001a0494723c */ /* 0x040fe20000001894 */
[----:B------:R-:W1:Y:S04]  /*6220*/  LDSM.16.MT88.4 R24, [R56+0x1f800] ;  /* 0x01f800003818783b */ /* 0x000e680000004200 */
[----:B------:R-:W-:Y:S03]  /*6230*/  LDSM.16.MT88.4 R56, [R245+0x18800] ;  /* 0x01880000f538783b */ /* 0x000fe60000004200 */
[C---:B--2---:R-:W-:Y:S08]  /*6240*/  HMMA.16816.F32 R44, R4.reuse, R52, R44 ;  /* 0x00000034042c723c */ /* 0x044ff0000000182c */
[----:B------:R-:W-:Y:S01]  /*6250*/  HMMA.16816.F32 R48, R4, R54, R48 ;  /* 0x000000360430723c */ /* 0x000fe20000001830 */
[----:B------:R-:W2:Y:S07]  /*6260*/  LDSM.16.MT88.4 R52, [R0+0x1a000] ;  /* 0x01a000000034783b */ /* 0x000eae0000004200 */
[----:B------:R-:W-:Y:S01]  /*6270*/  HMMA.16816.F32 R156, R20, R42, R156 ;  /* 0x0000002a149c723c */ /* 0x000fe2000000189c */
[----:B------:R-:W4:Y:S07]  /*6280*/  LDSM.16.MT88.4 R40, [R0+0x1a800] ;  /* 0x01a800000028783b */ /* 0x000f2e0000004200 */
[C---:B---3--:R-:W-:Y:S08]  /*6290*/  HMMA.16816.F32 R76, R4.reuse, R36, R76 ;  /* 0x00000024044c723c */ /* 0x048ff0000000184c */
[C---:B------:R-:W-:Y:S08]  /*62a0*/  HMMA.16816.F32 R80, R4.reuse, R38, R80 ;  /* 0x000000260450723c */ /* 0x040ff00000001850 */
[C---:B-1----:R-:W-:Y:S08]  /*62b0*/  HMMA.16816.F32 R108, R4.reuse, R24, R108 ;  /* 0x00000018046c723c */ /* 0x042ff0000000186c */
[----:B------:R-:W-:Y:S01]  /*62c0*/  HMMA.16816.F32 R112, R4, R26, R112 ;  /* 0x0000001a0470723c */ /* 0x000fe20000001870 */
[----:B------:R-:W1:Y:S07]  /*62d0*/  LDSM.16.MT88.4 R24, [R219+0x18800] ;  /* 0x01880000db18783b */ /* 0x000e6e0000004200 */
[----:B--2---:R-:W-:Y:S08]  /*62e0*/  HMMA.16816.F32 R36, R128, R52, RZ ;  /* 0x000000348024723c */ /* 0x004ff000000018ff */
[C---:B------:R-:W-:Y:S08]  /*62f0*/  HMMA.16816.F32 R144, R20.reuse, R56, R144 ;  /* 0x000000381490723c */ /* 0x040ff00000001890 */
[----:B------:R-:W-:Y:S01]  /*6300*/  HMMA.16816.F32 R140, R20, R58, R140 ;  /* 0x0000003a148c723c */ /* 0x000fe2000000188c */
[----:B------:R-:W-:Y:S07]  /*6310*/  LDSM.16.MT88.4 R56, [R245+0x1a800] ;  /* 0x01a80000f538783b */ /* 0x000fee0000004200 */
[----:B------:R-:W-:Y:S08]  /*6320*/  HMMA.16816.F32 R52, R128, R54, RZ ;  /* 0x000000368034723c */ /* 0x000ff000000018ff */
[C---:B----4-:R-:W-:Y:S08]  /*6330*/  HMMA.16816.F32 R36, R20.reuse, R40, R36 ;  /* 0x000000281424723c */ /* 0x050ff00000001824 */
[C---:B-1----:R-:W-:Y:S08]  /*6340*/  HMMA.16816.F32 R136, R20.reuse, R24, R136 ;  /* 0x000000181488723c */ /* 0x042ff00000001888 */
[C---:B------:R-:W-:Y:S01]  /*6350*/  HMMA.16816.F32 R132, R20.reuse, R26, R132 ;  /* 0x0000001a1484723c */ /* 0x040fe20000001884 */
[----:B------:R-:W1:Y:S07]  /*6360*/  LDSM.16.MT88.4 R24, [R245+0x1a000] ;  /* 0x01a00000f518783b */ /* 0x000e6e0000004200 */
[----:B------:R-:W-:Y:S08]  /*6370*/  HMMA.16816.F32 R40, R20, R42, R52 ;  /* 0x0000002a1428723c */ /* 0x000ff00000001834 */
[C---:B-1----:R-:W-:Y:S08]  /*6380*/  HMMA.16816.F32 R52, R128.reuse, R24, RZ ;  /* 0x000000188034723c */ /* 0x042ff000000018ff */
[----:B------:R-:W-:-:S12]  /*6390*/  HMMA.16816.F32 R24, R128, R26, RZ ;  /* 0x0000001a8018723c */ /* 0x000fd800000018ff */
[C---:B------:R-:W-:Y:S08]  /*63a0*/  HMMA.16816.F32 R52, R20.reuse, R56, R52 ;  /* 0x000000381434723c */ /* 0x040ff00000001834 */
[----:B------:R-:W-:Y:S01]  /*63b0*/  HMMA.16816.F32 R56, R20, R58, R24 ;  /* 0x0000003a1438723c */ /* 0x000fe20000001818 */
[----:B------:R-:W-:Y:S02]  /*63c0*/  PRMT R24, R64, 0x7770, RZ ;  /* 0x0000777040187816 */ /* 0x000fe400000000ff */
[----:B------:R-:W1:Y:S02]  /*63d0*/  LDSM.16.MT88.4 R64, [R219+0x1a000] ;  /* 0x01a00000db40783b */ /* 0x000e640000004200 */
[----:B------:R-:W-:-:S02]  /*63e0*/  ISETP.LE.U32.AND P6, PT, R24, UR6, PT ;  /* 0x0000000618007c0c */ /* 0x000fc4000bfc3070 */
[----:B------:R-:W2:Y:S01]  /*63f0*/  LDSM.16.MT88.4 R24, [R219+0x1a800] ;  /* 0x01a80000db18783b */ /* 0x000ea20000004200 */
[----:B-1----:R-:W-:Y:S01]  /*6400*/  HMMA.16816.F32 R60, R128, R64, RZ ;  /* 0x00000040803c723c */ /* 0x002fe200000018ff */
[----:B------:R-:W-:Y:S02]  /*6410*/  IMAD.MOV.U32 R64, RZ, RZ, R208 ;  /* 0x000000ffff407224 */ /* 0x000fe400078e00d0 */
[----:B------:R-:W-:Y:S01]  /*6420*/  IMAD.MOV.U32 R65, RZ, RZ, R209 ;  /* 0x000000ffff417224 */ /* 0x000fe200078e00d1 */
[----:B------:R-:W-:Y:S01]  /*6430*/  ISETP.LE.U32.AND P3, PT, R72, UR6, PT ;  /* 0x0000000648007c0c */ /* 0x000fe2000bf63070 */
[----:B------:R-:W-:Y:S02]  /*6440*/  @!P5 HADD2 R71, -R228.H0_H0, -RZ.H0_H0 ;  /* 0xa00000ffe447d230 */ /* 0x000fe40000000900 */
[----:B------:R-:W-:Y:S02]  /*6450*/  @!P4 HADD2 R70, -R227.H0_H0, -RZ.H0_H0 ;  /* 0xa00000ffe346c230 */ /* 0x000fe40000000900 */
[----:B------:R-:W-:-:S11]  /*6460*/  @!P1 HADD2 R68, -R221.H0_H0, -RZ.H0_H0 ;  /* 0xa00000ffdd449230 */ /* 0x000fd60000000900 */
[----:B--2---:R-:W-:Y:S01]  /*6470*/  HMMA.16816.F32 R60, R20, R24, R60 ;  /* 0x00000018143c723c */ /* 0x004fe2000000183c */
[----:B------:R-:W-:Y:S02]  /*6480*/  IMAD.MOV.U32 R24, RZ, RZ, R64 ;  /* 0x000000ffff187224 */ /* 0x000fe400078e0040 */
[----:B------:R-:W-:Y:S02]  /*6490*/  @!P6 HADD2 R88, -R216.H0_H0, -RZ.H0_H0 ;  /* 0xa00000ffd858e230 */ /* 0x000fe40000000900 */
[----:B------:R-:W-:Y:S02]  /*64a0*/  IMAD.MOV.U32 R25, RZ, RZ, R65 ;  /* 0x000000ffff197224 */ /* 0x000fe400078e0041 */
[----:B------:R-:W-:Y:S02]  /*64b0*/  @P2 HADD2 R87, -R215.H0_H0, -RZ.H0_H0 ;  /* 0xa00000ffd7572230 */ /* 0x000fe40000000900 */
[----:B------:R-:W-:Y:S01]  /*64c0*/  @P0 HADD2 R85, -R210.H0_H0, -RZ.H0_H0 ;  /* 0xa00000ffd2550230 */ /* 0x000fe20000000900 */
[----:B------:R-:W-:Y:S01]  /*64d0*/  LOP3.LUT R126, R126, 0xffff, RZ, 0xc0, !PT ;  /* 0x0000ffff7e7e7812 */ /* 0x000fe200078ec0ff */
[----:B------:R-:W-:Y:S01]  /*64e0*/  HMMA.16816.F32 R64, R128, R66, RZ ;  /* 0x000000428040723c */ /* 0x000fe200000018ff */
[----:B------:R-:W-:Y:S01]  /*64f0*/  LOP3.LUT R226, R226, 0xffff, RZ, 0xc0, !PT ;  /* 0x0000ffffe2e27812 */ /* 0x000fe200078ec0ff */
[----:B------:R-:W-:Y:S01]  /*6500*/  USHF.L.U32 UR25, UR25, 0x3, URZ ;  /* 0x0000000319197899 */ /* 0x000fe200080006ff */
[----:B------:R-:W-:Y:S01]  /*6510*/  LOP3.LUT R235, R235, 0xffff, RZ, 0xc0, !PT ;  /* 0x0000ffffebeb7812 */ /* 0x000fe200078ec0ff */
[----:B------:R1:W5:Y:S01]  /*6520*/  LDL.LU.64 R208, [R1+0x50] ;  /* 0x0000500001d07983 */ /* 0x0003620000300a00 */
[----:B------:R-:W-:Y:S01]  /*6530*/  @!P5 PRMT R228, R71, 0x5410, RZ ;  /* 0x0000541047e4d816 */ /* 0x000fe200000000ff */
[----:B------:R-:W-:Y:S01]  /*6540*/  @!P3 HADD2 R69, -R222.H0_H0, -RZ.H0_H0 ;  /* 0xa00000ffde45b230 */ /* 0x000fe20000000900 */
[----:B------:R-:W-:-:S02]  /*6550*/  ISETP.GT.U32.AND P5, PT, R99, UR6, PT ;  /* 0x0000000663007c0c */ /* 0x000fc4000bfa4070 */
[----:B------:R-:W-:Y:S02]  /*6560*/  @!P4 PRMT R227, R70, 0x5410, RZ ;  /* 0x0000541046e3c816 */ /* 0x000fe400000000ff */
[----:B------:R-:W-:Y:S02]  /*6570*/  @!P3 PRMT R222, R69, 0x5410, RZ ;  /* 0x0000541045deb816 */ /* 0x000fe400000000ff */
[----:B------:R-:W-:Y:S02]  /*6580*/  @!P1 PRMT R221, R68, 0x5410, RZ ;  /* 0x0000541044dd9816 */ /* 0x000fe400000000ff */
[----:B------:R-:W-:Y:S02]  /*6590*/  @!P6 PRMT R216, R88, 0x5410, RZ ;  /* 0x0000541058d8e816 */ /* 0x000fe400000000ff */
[----:B------:R-:W-:Y:S02]  /*65a0*/  ISETP.GT.U32.AND P3, PT, R91, UR6, PT ;  /* 0x000000065b007c0c */ /* 0x000fe4000bf64070 */
[----:B------:R-:W-:Y:S01]  /*65b0*/  ISETP.GT.U32.AND P1, PT, R89, UR6, PT ;  /* 0x0000000659007c0c */ /* 0x000fe2000bf24070 */
[----:B------:R-:W-:Y:S01]  /*65c0*/  HMMA.16816.F32 R64, R20, R26, R64 ;  /* 0x0000001a1440723c */ /* 0x000fe20000001840 */
[----:B------:R-:W-:Y:S01]  /*65d0*/  IMAD.MOV.U32 R26, RZ, RZ, R24 ;  /* 0x000000ffff1a7224 */ /* 0x000fe200078e0018 */
[----:B------:R-:W-:Y:S01]  /*65e0*/  PRMT R24, R74, 0x7770, RZ ;  /* 0x000077704a187816 */ /* 0x000fe200000000ff */
[----:B------:R-:W-:Y:S01]  /*65f0*/  IMAD.MOV.U32 R27, RZ, RZ, R25 ;  /* 0x000000ffff1b7224 */ /* 0x000fe200078e0019 */
[----:B------:R-:W2:Y:S01]  /*6600*/  LDSM.16.MT88.4 R72, [R0+0x1c000] ;  /* 0x01c000000048783b */ /* 0x000ea20000004200 */
[----:B------:R-:W-:Y:S01]  /*6610*/  ISETP.LE.U32.AND P6, PT, R90, UR6, PT ;  /* 0x000000065a007c0c */ /* 0x000fe2000bfc3070 */
[----:B------:R-:W-:Y:S01]  /*6620*/  @P5 HADD2 R86, -R211.H0_H0, -RZ.H0_H0 ;  /* 0xa00000ffd3565230 */ /* 0x000fe20000000900 */
[----:B------:R-:W-:Y:S01]  /*6630*/  PRMT R99, R26, 0x7770, RZ ;  /* 0x000077701a637816 */ /* 0x000fe200000000ff */
[----:B------:R-:W3:Y:S01]  /*6640*/  LDSM.16.MT88.4 R88, [R245+0x1c000] ;  /* 0x01c00000f558783b */ /* 0x000ee20000004200 */
[----:B------:R-:W-:Y:S01]  /*6650*/  ISETP.LE.U32.AND P4, PT, R24, UR6, PT ;  /* 0x0000000618007c0c */ /* 0x000fe2000bf83070 */
[----:B------:R-:W-:Y:S01]  /*6660*/  @P3 HADD2 R92, -R197.H0_H0, -RZ.H0_H0 ;  /* 0xa00000ffc55c3230 */ /* 0x000fe20000000900 */
[----:B------:R-:W-:Y:S01]  /*6670*/  @P2 PRMT R215, R87, 0x5410, RZ ;  /* 0x0000541057d72816 */ /* 0x000fe200000000ff */
[----:B------:R-:W4:Y:S01]  /*6680*/  LDSM.16.MT88.4 R24, [R0+0x1c800] ;  /* 0x01c800000018783b */ /* 0x000f220000004200 */
[----:B------:R-:W-:Y:S01]  /*6690*/  @P0 PRMT R210, R85, 0x5410, RZ ;  /* 0x0000541055d20816 */ /* 0x000fe200000000ff */
[----:B------:R-:W-:Y:S01]  /*66a0*/  @P1 HADD2 R102, -R196.H0_H0, -RZ.H0_H0 ;  /* 0xa00000ffc4661230 */ /* 0x000fe20000000900 */
[----:B------:R-:W-:-:S02]  /*66b0*/  @P5 PRMT R211, R86, 0x5410, RZ ;  /* 0x0000541056d35816 */ /* 0x000fc400000000ff */
[----:B------:R-:W-:Y:S01]  /*66c0*/  ISETP.GT.U32.AND P2, PT, R98, UR6, PT ;  /* 0x0000000662007c0c */ /* 0x000fe2000bf44070 */
[----:B------:R-:W-:Y:S01]  /*66d0*/  @!P6 HADD2 R84, -R207.H0_H0, -RZ.H0_H0 ;  /* 0xa00000ffcf54e230 */ /* 0x000fe20000000900 */
[----:B------:R-:W-:Y:S02]  /*66e0*/  ISETP.LE.U32.AND P0, PT, R99, UR6, PT ;  /* 0x0000000663007c0c */ /* 0x000fe4000bf03070 */
[----:B------:R-:W-:Y:S01]  /*66f0*/  ISETP.LE.U32.AND P5, PT, R96, UR6, PT ;  /* 0x0000000660007c0c */ /* 0x000fe2000bfa3070 */
[----:B------:R-:W-:Y:S01]  /*6700*/  @!P4 HADD2 R93, -R198.H0_H0, -RZ.H0_H0 ;  /* 0xa00000ffc65dc230 */ /* 0x000fe20000000900 */
[----:B------:R-:W-:Y:S02]  /*6710*/  @!P6 PRMT R207, R84, 0x5410, RZ ;  /* 0x0000541054cfe816 */ /* 0x000fe400000000ff */
[----:B------:R-:W-:Y:S02]  /*6720*/  ISETP.LE.U32.AND P6, PT, R97, UR6, PT ;  /* 0x0000000661007c0c */ /* 0x000fe4000bfc3070 */
[----:B------:R-:W1:Y:S01]  /*6730*/  LDSM.16.MT88.4 R96, [R219+0x1c000] ;  /* 0x01c00000db60783b */ /* 0x000e620000004200 */
[----:B------:R-:W-:-:S02]  /*6740*/  @!P4 PRMT R198, R93, 0x5410, RZ ;  /* 0x000054105dc6c816 */ /* 0x000fc400000000ff */
[----:B------:R-:W-:Y:S01]  /*6750*/  ISETP.GT.U32.AND P4, PT, R242, UR6, PT ;  /* 0x00000006f2007c0c */ /* 0x000fe2000bf84070 */
[----:B------:R-:W-:Y:S01]  /*6760*/  FADD.FTZ R242, R107, R106 ;  /* 0x0000006a6bf27221 */ /* 0x000fe20000010000 */
[----:B------:R-:W-:Y:S01]  /*6770*/  @P3 PRMT R197, R92, 0x5410, RZ ;  /* 0x000054105cc53816 */ /* 0x000fe200000000ff */
[----:B------:R-:W-:Y:S01]  /*6780*/  @P2 HADD2 R101, -R195.H0_H0, -RZ.H0_H0 ;  /* 0xa00000ffc3652230 */ /* 0x000fe20000000900 */
[----:B------:R-:W-:Y:S01]  /*6790*/  ISETP.LE.U32.AND P3, PT, R241, UR6, PT ;  /* 0x00000006f1007c0c */ /* 0x000fe2000bf63070 */
[----:B------:R-:W-:Y:S01]  /*67a0*/  @!P5 HADD2 R94, -R199.H0_H0, -RZ.H0_H0 ;  /* 0xa00000ffc75ed230 */ /* 0x000fe20000000900 */
[----:B------:R-:W-:Y:S02]  /*67b0*/  @P1 PRMT R196, R102, 0x5410, RZ ;  /* 0x0000541066c41816 */ /* 0x000fe400000000ff */
[----:B------:R-:W-:Y:S01]  /*67c0*/  @!P6 HADD2 R95, -R200.H0_H0, -RZ.H0_H0 ;  /* 0xa00000ffc85fe230 */ /* 0x000fe20000000900 */
[----:B--2---:R-:W-:Y:S01]  /*67d0*/  HMMA.16816.F32 R68, R128, R72, RZ ;  /* 0x000000488044723c */ /* 0x004fe200000018ff */
[----:B------:R-:W-:-:S03]  /*67e0*/  @!P5 PRMT R199, R94, 0x5410, RZ ;  /* 0x000054105ec7d816 */ /* 0x000fc600000000ff */
[----:B------:R-:W-:Y:S02]  /*67f0*/  @!P6 PRMT R200, R95, 0x5410, RZ ;  /* 0x000054105fc8e816 */ /* 0x000fe400000000ff */
[----:B------:R-:W-:Y:S01]  /*6800*/  ISETP.GT.U32.AND P5, PT, R243, UR6, PT ;  /* 0x00000006f3007c0c */ /* 0x000fe2000bfa4070 */
[----:B------:R-:W-:Y:S01]  /*6810*/  FADD.FTZ R243, R105, R104 ;  /* 0x0000006869f37221 */ /* 0x000fe20000010000 */
[----:B---3--:R-:W-:Y:S01]  /*6820*/  HMMA.16816.F32 R84, R128, R88, RZ ;  /* 0x000000588054723c */ /* 0x008fe200000018ff */
[----:B------:R-:W-:Y:S01]  /*6830*/  LDSM.16.MT88.4 R104, [R0+0x1e000] ;  /* 0x01e000000068783b */ /* 0x000fe20000004200 */
[----:B------:R-:W-:Y:S01]  /*6840*/  @P2 PRMT R195, R101, 0x5410, RZ ;  /* 0x0000541065c32816 */ /* 0x000fe200000000ff */
[----:B------:R-:W-:Y:S01]  /*6850*/  @!P3 HADD2 R100, -R194.H0_H0, -RZ.H0_H0 ;  /* 0xa00000ffc264b230 */ /* 0x000fe20000000900 */
[----:B------:R-:W-:Y:S01]  /*6860*/  PRMT R102, R12, 0x7770, RZ ;  /* 0x000077700c667816 */ /* 0x000fe200000000ff */
[----:B------:R-:W-:Y:S01]  /*6870*/  FADD.FTZ R242, R120, R242 ;  /* 0x000000f278f27221 */ /* 0x000fe20000010000 */
[----:B------:R-:W-:-:S02]  /*6880*/  ISETP.LE.U32.AND P1, PT, R122, UR6, PT ;  /* 0x000000067a007c0c */ /* 0x000fc4000bf23070 */
[----:B------:R-:W-:Y:S01]  /*6890*/  HMMA.16816.F32 R72, R128, R74, RZ ;  /* 0x0000004a8048723c */ /* 0x000fe200000018ff */
[----:B------:R-:W-:-:S07]  /*68a0*/  ISETP.GT.U32.AND P6, PT, R244, UR6, PT ;  /* 0x00000006f4007c0c */ /* 0x000fce000bfc4070 */
[----:B----4-:R-:W-:Y:S08]  /*68b0*/  HMMA.16816.F32 R68, R20, R24, R68 ;  /* 0x000000181444723c */ /* 0x010ff00000001844 */
[C---:B------:R-:W-:Y:S08]  /*68c0*/  HMMA.16816.F32 R88, R128.reuse, R90, RZ ;  /* 0x0000005a8058723c */ /* 0x040ff000000018ff */
[----:B-1----:R-:W-:Y:S01]  /*68d0*/  HMMA.16816.F32 R92, R128, R96, RZ ;  /* 0x00000060805c723c */ /* 0x002fe200000018ff */
[----:B------:R-:W-:Y:S01]  /*68e0*/  ISETP.LE.U32.AND P2, PT, R121, UR6, PT ;  /* 0x0000000679007c0c */ /* 0x000fe2000bf43070 */
[----:B------:R-:W-:Y:S01]  /*68f0*/  FADD.FTZ R241, R103, R243 ;  /* 0x000000f367f17221 */ /* 0x000fe20000010000 */
[----:B------:R-:W-:Y:S01]  /*6900*/  @!P3 PRMT R194, R100, 0x5410, RZ ;  /* 0x0000541064c2b816 */ /* 0x000fe200000000ff */
[----:B------:R-:W-:Y:S01]  /*6910*/  @!P0 HADD2 R117, -R190.H0_H0, -RZ.H0_H0 ;  /* 0xa00000ffbe758230 */ /* 0x000fe20000000900 */
[----:B------:R-:W-:Y:S03]  /*6920*/  STG.E.U16 desc[UR28][R10.64], R228 ;  /* 0x000000e40a007986 */ /* 0x000fe6000c10151c */
[----:B------:R-:W-:Y:S01]  /*6930*/  HMMA.16816.F32 R72, R20, R26, R72 ;  /* 0x0000001a1448723c */ /* 0x000fe20000001848 */
[----:B------:R-:W1:Y:S01]  /*6940*/  LDSM.16.MT88.4 R24, [R245+0x1c800] ;  /* 0x01c80000f518783b */ /* 0x000e620000004200 */
[----:B------:R-:W-:-:S02]  /*6950*/  @P5 HADD2 R125, -R187.H0_H0, -RZ.H0_H0 ;  /* 0xa00000ffbb7d5230 */ /* 0x000fc40000000900 */
[----:B------:R-:W-:Y:S01]  /*6960*/  @P4 HADD2 R124, -R188.H0_H0, -RZ.H0_H0 ;  /* 0xa00000ffbc7c4230 */ /* 0x000fe20000000900 */
[----:B------:R-:W-:Y:S03]  /*6970*/  STG.E.U16 desc[UR28][R10.64+0x2], R227 ;  /* 0x000002e30a007986 */ /* 0x000fe6000c10151c */
[----:B------:R-:W-:Y:S01]  /*6980*/  HMMA.16816.F32 R96, R128, R98, RZ ;  /* 0x000000628060723c */ /* 0x000fe200000018ff */
[----:B------:R2:W5:Y:S07]  /*6990*/  LDL.LU.64 R12, [R1+0x48] ;  /* 0x00004800010c7983 */ /* 0x00056e0000300a00 */
[C---:B-1----:R-:W-:Y:S08]  /*69a0*/  HMMA.16816.F32 R84, R20.reuse, R24, R84 ;  /* 0x000000181454723c */ /* 0x042ff00000001854 */
[----:B------:R-:W-:Y:S01]  /*69b0*/  HMMA.16816.F32 R88, R20, R26, R88 ;  /* 0x0000001a1458723c */ /* 0x000fe20000001858 */
[----:B------:R-:W1:Y:S01]  /*69c0*/  LDSM.16.MT88.4 R24, [R219+0x1c800] ;  /* 0x01c80000db18783b */ /* 0x000e620000004200 */
[----:B------:R-:W-:Y:S01]  /*69d0*/  @!P2 HADD2 R119, -R192.H0_H0, -RZ.H0_H0 ;  /* 0xa00000ffc077a230 */ /* 0x000fe20000000900 */
[----:B------:R-:W-:-:S04]  /*69e0*/  ISETP.LE.U32.AND P3, PT, R102, UR6, PT ;  /* 0x0000000666007c0c */ /* 0x000fc8000bf63070 */
[----:B------:R-:W-:Y:S01]  /*69f0*/  @!P2 PRMT R192, R119, 0x5410, RZ ;  /* 0x0000541077c0a816 */ /* 0x000fe200000000ff */
[C---:B------:R-:W-:Y:S01]  /*6a00*/  HMMA.16816.F32 R100, R128.reuse, R104, RZ ;  /* 0x000000688064723c */ /* 0x040fe200000018ff */
[----:B------:R-:W-:Y:S02]  /*6a10*/  ISETP.GT.U32.AND P2, PT, R123, UR6, PT ;  /* 0x000000067b007c0c */ /* 0x000fe4000bf44070 */
[----:B------:R-:W3:Y:S05]  /*6a20*/  LDSM.16.MT88.4 R120, [R245+0x1e000] ;  /* 0x01e00000f578783b */ /* 0x000eea0000004200 */
[----:B------:R-:W-:Y:S08]  /*6a30*/  HMMA.16816.F32 R104, R128, R106, RZ ;  /* 0x0000006a8068723c */ /* 0x000ff000000018ff */
[C---:B-1----:R-:W-:Y:S08]  /*6a40*/  HMMA.16816.F32 R92, R20.reuse, R24, R92 ;  /* 0x00000018145c723c */ /* 0x042ff0000000185c */
[----:B------:R-:W-:Y:S01]  /*6a50*/  HMMA.16816.F32 R96, R20, R26, R96 ;  /* 0x0000001a1460723c */ /* 0x000fe20000001860 */
[----:B------:R-:W1:Y:S01]  /*6a60*/  LDSM.16.MT88.4 R24, [R0+0x1e800] ;  /* 0x01e800000018783b */ /* 0x000e620000004200 */
[----:B------:R-:W-:-:S02]  /*6a70*/  @!P1 HADD2 R118, -R191.H0_H0, -RZ.H0_H0 ;  /* 0xa00000ffbf769230 */ /* 0x000fc40000000900 */
[----:B------:R-:W-:Y:S01]  /*6a80*/  @P6 HADD2 R116, -R189.H0_H0, -RZ.H0_H0 ;  /* 0xa00000ffbd746230 */ /* 0x000fe20000000900 */
[----:B------:R-:W-:Y:S02]  /*6a90*/  @!P0 PRMT R190, R117, 0x5410, RZ ;  /* 0x0000541075be8816 */ /* 0x000fe400000000ff */
[----:B------:R-:W-:Y:S02]  /*6aa0*/  @!P1 PRMT R191, R118, 0x5410, RZ ;  /* 0x0000541076bf9816 */ /* 0x000fe400000000ff */
[----:B------:R-:W-:Y:S02]  /*6ab0*/  @P6 PRMT R189, R116, 0x5410, RZ ;  /* 0x0000541074bd6816 */ /* 0x000fe400000000ff */
[C---:B---3--:R-:W-:Y:S08]  /*6ac0*/  HMMA.16816.F32 R116, R128.reuse, R120, RZ ;  /* 0x000000788074723c */ /* 0x048ff000000018ff */
[----:B------:R-:W-:Y:S08]  /*6ad0*/  HMMA.16816.F32 R120, R128, R122, RZ ;  /* 0x0000007a8078723c */ /* 0x000ff000000018ff */
[C---:B-1----:R-:W-:Y:S08]  /*6ae0*/  HMMA.16816.F32 R100, R20.reuse, R24, R100 ;  /* 0x000000181464723c */ /* 0x042ff00000001864 */
[----:B------:R-:W-:Y:S01]  /*6af0*/  HMMA.16816.F32 R104, R20, R26, R104 ;  /* 0x0000001a1468723c */ /* 0x000fe20000001868 */
[----:B------:R-:W1:Y:S01]  /*6b00*/  LDSM.16.MT88.4 R24, [R245+0x1e800] ;  /* 0x01e80000f518783b */ /* 0x000e620000004200 */
[----:B------:R-:W-:-:S06]  /*6b10*/  ISETP.GT.U32.AND P1, PT, R239, UR6, PT ;  /* 0x00000006ef007c0c */ /* 0x000fcc000bf24070 */
[C---:B-1----:R-:W-:Y:S08]  /*6b20*/  HMMA.16816.F32 R116, R20.reuse, R24, R116 ;  /* 0x000000181474723c */ /* 0x042ff00000001874 */
[----:B------:R-:W-:Y:S01]  /*6b30*/  HMMA.16816.F32 R120, R20, R26, R120 ;  /* 0x0000001a1478723c */ /* 0x000fe20000001878 */
[----:B------:R-:W1:Y:S01]  /*6b40*/  LDSM.16.MT88.4 R24, [R219+0x1e000] ;  /* 0x01e00000db18783b */ /* 0x000e620000004200 */
[----:B------:R-:W-:Y:S01]  /*6b50*/  FADD.FTZ R239, R236, R242 ;  /* 0x000000f2ecef7221 */ /* 0x000fe20000010000 */
[----:B------:R-:W-:Y:S01]  /*6b60*/  FADD.FTZ R236, R127, R241 ;  /* 0x000000f17fec7221 */ /* 0x000fe20000010000 */
[----:B------:R-:W-:-:S02]  /*6b70*/  ISETP.LE.U32.AND P6, PT, R126, UR6, PT ;  /* 0x000000067e007c0c */ /* 0x000fc4000bfc3070 */
[----:B------:R-:W-:Y:S02]  /*6b80*/  @P5 PRMT R187, R125, 0x5410, RZ ;  /* 0x000054107dbb5816 */ /* 0x000fe400000000ff */
[----:B------:R-:W-:Y:S01]  /*6b90*/  @P4 PRMT R188, R124, 0x5410, RZ ;  /* 0x000054107cbc4816 */ /* 0x000fe200000000ff */
[----:B------:R-:W-:Y:S01]  /*6ba0*/  @!P3 HADD2 R233, -R180.H0_H0, -RZ.H0_H0 ;  /* 0xa00000ffb4e9b230 */ /* 0x000fe20000000900 */
[C---:B-1----:R-:W-:Y:S08]  /*6bb0*/  HMMA.16816.F32 R124, R128.reuse, R24, RZ ;  /* 0x00000018807c723c */ /* 0x042ff000000018ff */
[----:B------:R-:W-:Y:S01]  /*6bc0*/  HMMA.16816.F32 R128, R128, R26, RZ ;  /* 0x0000001a8080723c */ /* 0x000fe200000018ff */
[----:B------:R-:W1:Y:S01]  /*6bd0*/  LDSM.16.MT88.4 R24, [R219+0x1e800] ;  /* 0x01e80000db18783b */ /* 0x000e620000004200 */
[----:B------:R-:W-:Y:S01]  /*6be0*/  @!P3 PRMT R180, R233, 0x5410, RZ ;  /* 0x00005410e9b4b816 */ /* 0x000fe200000000ff */
        /* <DEDUP_REMOVED lines=34> */
[----:B------:R-:W3:Y:S07]  /*6e10*/  LDSM.16.MT88.4 R24, [R233+0x1d000] ;  /* 0x01d00000e918783b */ /* 0x000eee0000004200 */
[C---:B-1----:R-:W-:Y:S08]  /*6e20*/  HMMA.16816.F32 R100, R16.reuse, R20, R100 ;  /* 0x000000141064723c */ /* 0x042ff00000001864 */
[C---:B------:R-:W-:Y:S01]  /*6e30*/  HMMA.16816.F32 R104, R16.reuse, R22, R104 ;  /* 0x000000161068723c */ /* 0x040fe20000001868 */
[----:B------:R-:W1:Y:S07]  /*6e40*/  LDSM.16.MT88.4 R20, [R219+0x1f000] ;  /* 0x01f00000db14783b */ /* 0x000e6e0000004200 */
[C---:B---3--:R-:W-:Y:S08]  /*6e50*/  HMMA.16816.F32 R84, R16.reuse, R24, R84 ;  /* 0x000000181054723c */ /* 0x048ff00000001854 */
[C---:B------:R-:W-:Y:S01]  /*6e60*/  HMMA.16816.F32 R88, R16.reuse, R26, R88 ;  /* 0x0000001a1058723c */ /* 0x040fe20000001858 */
[----:B------:R-:W3:Y:S07]  /*6e70*/  LDSM.16.MT88.4 R24, [R233+0x19800] ;  /* 0x01980000e918783b */ /* 0x000eee0000004200 */
[C---:B-1----:R-:W-:Y:S08]  /*6e80*/  HMMA.16816.F32 R124, R16.reuse, R20, R124 ;  /* 0x00000014107c723c */ /* 0x042ff0000000187c */
[----:B------:R-:W-:Y:S01]  /*6e90*/  HMMA.16816.F32 R128, R16, R22, R128 ;  /* 0x000000161080723c */ /* 0x000fe20000001880 */
[----:B------:R-:W1:Y:S04]  /*6ea0*/  LDSM.16.MT88.4 R16, [R0+0x19800] ;  /* 0x019800000010783b */ /* 0x000e680000004200 */
[----:B------:R-:W-:Y:S03]  /*6eb0*/  LDSM.16.MT88.4 R20, [R233+0x1f800] ;  /* 0x01f80000e914783b */ /* 0x000fe60000004200 */
[C---:B---3--:R-:W-:Y:S08]  /*6ec0*/  HMMA.16816.F32 R144, R4.reuse, R24, R144 ;  /* 0x000000180490723c */ /* 0x048ff00000001890 */
        /* <DEDUP_REMOVED lines=10> */
[----:B------:R-:W4:Y:S07]  /*6f70*/  LDSM.16.MT88.4 R20, [R0+0x1b800] ;  /* 0x01b800000014783b */ /* 0x000f2e0000004200 */
[C---:B-1----:R-:W-:Y:S08]  /*6f80*/  HMMA.16816.F32 R60, R4.reuse, R16, R60 ;  /* 0x00000010043c723c */ /* 0x042ff0000000183c */
[----:B------:R-:W-:Y:S01]  /*6f90*/  HMMA.16816.F32 R64, R4, R18, R64 ;  /* 0x000000120440723c */ /* 0x000fe20000001840 */
[----:B------:R-:W1:Y:S01]  /*6fa0*/  LDSM.16.MT88.4 R16, [R0+0x1d800] ;  /* 0x01d800000010783b */ /* 0x000e620000004200 */
[----:B------:R-:W-:Y:S01]  /*6fb0*/  FADD.FTZ R234, R234, R239 ;  /* 0x000000efeaea7221 */ /* 0x000fe20000010000 */
[----:B------:R-:W-:-:S05]  /*6fc0*/  ISETP.GT.U32.AND P0, PT, R240, UR6, PT ;  /* 0x00000006f0007c0c */ /* 0x000fca000bf04070 */
[----:B---3--:R-:W-:Y:S01]  /*6fd0*/  HMMA.16816.F32 R136, R4, R24, R136 ;  /* 0x000000180488723c */ /* 0x008fe20000001888 */
[----:B------:R-:W-:-:S07]  /*6fe0*/  FADD.FTZ R236, R232, R236 ;  /* 0x000000ece8ec7221 */ /* 0x000fce0000010000 */
[C---:B------:R-:W-:Y:S01]  /*6ff0*/  HMMA.16816.F32 R132, R4.reuse, R26, R132 ;  /* 0x0000001a0484723c */ /* 0x040fe20000001884 */
[----:B------:R-:W3:Y:S07]  /*7000*/  LDSM.16.MT88.4 R24, [R219+0x1d800] ;  /* 0x01d80000db18783b */ /* 0x000eee0000004200 */
        /* <DEDUP_REMOVED lines=8> */
[----:B------:R-:W-:Y:S01]  /*7090*/  FADD.FTZ R234, R225, R234 ;  /* 0x000000eae1ea7221 */ /* 0x000fe20000010000 */
[----:B------:R-:W-:-:S02]  /*70a0*/  ISETP.LE.U32.AND P3, PT, R237, UR6, PT ;  /* 0x00000006ed007c0c */ /* 0x000fc4000bf63070 */
[----:B------:R-:W-:Y:S01]  /*70b0*/  FADD.FTZ R236, R224, R236 ;  /* 0x000000ece0ec7221 */ /* 0x000fe20000010000 */
[----:B------:R-:W-:Y:S01]  /*70c0*/  FADD.FTZ R234, R223, R234 ;  /* 0x000000eadfea7221 */ /* 0x000fe20000010000 */
[----:B------:R-:W-:Y:S01]  /*70d0*/  ISETP.LE.U32.AND P4, PT, R238, UR6, PT ;  /* 0x00000006ee007c0c */ /* 0x000fe2000bf83070 */
[----:B------:R-:W-:Y:S02]  /*70e0*/  @P0 HADD2 R35, -R177.H0_H0, -RZ.H0_H0 ;  /* 0xa00000ffb1230230 */ /* 0x000fe40000000900 */
[----:B------:R-:W-:Y:S01]  /*70f0*/  FADD.FTZ R236, R220, R236 ;  /* 0x000000ecdcec7221 */ /* 0x000fe20000010000 */
[----:B------:R-:W-:Y:S01]  /*7100*/  FADD.FTZ R234, R218, R234 ;  /* 0x000000eadaea7221 */ /* 0x000fe20000010000 */
[----:B------:R-:W-:Y:S02]  /*7110*/  @P2 HADD2 R165, -R179.H0_H0, -RZ.H0_H0 ;  /* 0xa00000ffb3a52230 */ /* 0x000fe40000000900 */
[----:B------:R-:W-:Y:S01]  /*7120*/  FADD.FTZ R236, R217, R236 ;  /* 0x000000ecd9ec7221 */ /* 0x000fe20000010000 */
[----:B------:R-:W-:Y:S01]  /*7130*/  @P0 PRMT R177, R35, 0x5410, RZ ;  /* 0x0000541023b10816 */ /* 0x000fe200000000ff */
[----:B------:R-:W-:Y:S01]  /*7140*/  FADD.FTZ R234, R214, R234 ;  /* 0x000000ead6ea7221 */ /* 0x000fe20000010000 */
[----:B------:R-:W-:Y:S01]  /*7150*/  ISETP.LE.U32.AND P0, PT, R226, UR6, PT ;  /* 0x00000006e2007c0c */ /* 0x000fe2000bf03070 */
[----:B------:R-:W-:Y:S01]  /*7160*/  @!P3 HADD2 R30, -R183.H0_H0, -RZ.H0_H0 ;  /* 0xa00000ffb71eb230 */ /* 0x000fe20000000900 */
[----:B------:R-:W-:Y:S01]  /*7170*/  ISETP.LE.U32.AND P5, PT, R235, UR6, PT ;  /* 0x00000006eb007c0c */ /* 0x000fe2000bfa3070 */
[----:B------:R-:W-:Y:S01]  /*7180*/  FADD.FTZ R236, R212, R236 ;  /* 0x000000ecd4ec7221 */ /* 0x000fe20000010000 */
[----:B------:R-:W-:Y:S01]  /*7190*/  FADD.FTZ R234, R213, R234 ;  /* 0x000000ead5ea7221 */ /* 0x000fe20000010000 */
[----:B------:R-:W-:Y:S01]  /*71a0*/  @P2 PRMT R179, R165, 0x5410, RZ ;  /* 0x00005410a5b32816 */ /* 0x000fe200000000ff */
[----:B------:R-:W-:Y:S01]  /*71b0*/  @!P4 HADD2 R31, -R186.H0_H0, -RZ.H0_H0 ;  /* 0xa00000ffba1fc230 */ /* 0x000fe20000000900 */
[----:B------:R-:W-:Y:S01]  /*71c0*/  ISETP.LE.U32.AND P2, PT, R231, UR6, PT ;  /* 0x00000006e7007c0c */ /* 0x000fe2000bf43070 */
[----:B------:R-:W-:Y:S01]  /*71d0*/  FADD.FTZ R236, R202, R236 ;  /* 0x000000eccaec7221 */ /* 0x000fe20000010000 */
[----:B------:R-:W-:Y:S01]  /*71e0*/  @!P3 PRMT R183, R30, 0x5410, RZ ;  /* 0x000054101eb7b816 */ /* 0x000fe200000000ff */
[----:B------:R-:W-:-:S02]  /*71f0*/  IMAD.U32 R30, RZ, RZ, UR25 ;  /* 0x00000019ff1e7e24 */ /* 0x000fc4000f8e00ff */
[----:B------:R-:W-:Y:S01]  /*7200*/  FADD.FTZ R203, R203, R234 ;  /* 0x000000eacbcb7221 */ /* 0x000fe20000010000 */
[----:B------:R-:W-:Y:S02]  /*7210*/  @!P6 HADD2 R34, -R204.H0_H0, -RZ.H0_H0 ;  /* 0xa00000ffcc22e230 */ /* 0x000fe40000000900 */
[----:B------:R-:W-:Y:S01]  /*7220*/  FADD.FTZ R201, R201, R236 ;  /* 0x000000ecc9c97221 */ /* 0x000fe20000010000 */
[----:B------:R-:W-:Y:S01]  /*7230*/  @!P4 PRMT R186, R31, 0x5410, RZ ;  /* 0x000054101fbac816 */ /* 0x000fe200000000ff */
[----:B------:R-:W-:-:S04]  /*7240*/  IMAD.WIDE R30, R30, 0x2, R10 ;  /* 0x000000021e1e7825 */ /* 0x000fc800078e020a */
[----:B------:R-:W-:Y:S01]  /*7250*/  FADD.FTZ R203, R182, R203 ;  /* 0x000000cbb6cb7221 */ /* 0x000fe20000010000 */
[----:B------:R-:W-:Y:S02]  /*7260*/  @!P0 HADD2 R29, -R185.H0_H0, -RZ.H0_H0 ;  /* 0xa00000ffb91d8230 */ /* 0x000fe40000000900 */
[----:B------:R-:W-:Y:S01]  /*7270*/  FADD.FTZ R201, R181, R201 ;  /* 0x000000c9b5c97221 */ /* 0x000fe20000010000 */
[----:B------:R-:W-:Y:S01]  /*7280*/  @!P5 HADD2 R33, -R193.H0_H0, -RZ.H0_H0 ;  /* 0xa00000ffc121d230 */ /* 0x000fe20000000900 */
[----:B------:R-:W-:Y:S01]  /*7290*/  @!P6 PRMT R204, R34, 0x5410, RZ ;  /* 0x0000541022cce816 */ /* 0x000fe200000000ff */
[----:B------:R-:W-:Y:S01]  /*72a0*/  FADD.FTZ R203, R176, R203 ;  /* 0x000000cbb0cb7221 */ /* 0x000fe20000010000 */
[----:B------:R-:W-:Y:S01]  /*72b0*/  STG.E.U16 desc[UR28][R30.64], R222 ;  /* 0x000000de1e007986 */ /* 0x000fe2000c10151c */
[----:B------:R-:W-:Y:S01]  /*72c0*/  @!P0 PRMT R185, R29, 0x5410, RZ ;  /* 0x000054101db98816 */ /* 0x000fe200000000ff */
[----:B---3--:R-:W-:Y:S01]  /*72d0*/  HMMA.16816.F32 R92, R4, R24, R92 ;  /* 0x00000018045c723c */ /* 0x008fe2000000185c */
[----:B------:R-:W-:Y:S01]  /*72e0*/  FADD.FTZ R201, R174, R201 ;  /* 0x000000c9aec97221 */ /* 0x000fe20000010000 */
[----:B------:R-:W-:Y:S01]  /*72f0*/  STG.E.U16 desc[UR28][R30.64+0x2], R221 ;  /* 0x000002dd1e007986 */ /* 0x000fe2000c10151c */
[----:B------:R-:W-:Y:S01]  /*7300*/  @!P5 PRMT R193, R33, 0x5410, RZ ;  /* 0x0000541021c1d816 */ /* 0x000fe200000000ff */
[----:B------:R-:W-:-:S02]  /*7310*/  @!P2 HADD2 R28, -R184.H0_H0, -RZ.H0_H0 ;  /* 0xa00000ffb81ca230 */ /* 0x000fc40000000900 */
[----:B------:R-:W-:Y:S02]  /*7320*/  STG.E.U16 desc[UR28][R10.64+0x10], R216 ;  /* 0x000010d80a007986 */ /* 0x000fe4000c10151c */
[C---:B------:R-:W-:Y:S02]  /*7330*/  HMMA.16816.F32 R96, R4.reuse, R26, R96 ;  /* 0x0000001a0460723c */ /* 0x040fe40000001860 */
[----:B------:R-:W-:Y:S01]  /*7340*/  STG.E.U16 desc[UR28][R10.64+0x12], R215 ;  /* 0x000012d70a007986 */ /* 0x000fe2000c10151c */
[----:B------:R-:W-:Y:S01]  /*7350*/  FADD.FTZ R203, R175, R203 ;  /* 0x000000cbafcb7221 */ /* 0x000fe20000010000 */
[----:B------:R-:W-:Y:S02]  /*7360*/  @P1 HADD2 R164, -R178.H0_H0, -RZ.H0_H0 ;  /* 0xa00000ffb2a41230 */ /* 0x000fe40000000900 */
[----:B------:R-:W-:Y:S02]  /*7370*/  STG.E.U16 desc[UR28][R30.64+0x12], R210 ;  /* 0x000012d21e007986 */ /* 0x000fe4000c10151c */
[----:B----4-:R-:W-:Y:S02]  /*7380*/  HMMA.16816.F32 R100, R4, R20, R100 ;  /* 0x000000140464723c */ /* 0x010fe40000001864 */
[----:B------:R-:W-:Y:S01]  /*7390*/  STG.E.U16 desc[UR28][R30.64+0x10], R211 ;  /* 0x000010d31e007986 */ /* 0x000fe2000c10151c */
[----:B------:R-:W-:-:S03]  /*73a0*/  FADD.FTZ R201, R172, R201 ;  /* 0x000000c9acc97221 */ /* 0x000fc60000010000 */
[----:B------:R-:W-:Y:S02]  /*73b0*/  STG.E.U16 desc[UR28][R10.64+0x20], R207 ;  /* 0x000020cf0a007986 */ /* 0x000fe4000c10151c */
[C---:B------:R-:W-:Y:S02]  /*73c0*/  HMMA.16816.F32 R104, R4.reuse, R22, R104 ;  /* 0x000000160468723c */ /* 0x040fe40000001868 */
[----:B------:R-:W-:Y:S06]  /*73d0*/  STG.E.U16 desc[UR28][R10.64+0x22], R204 ;  /* 0x000022cc0a007986 */ /* 0x000fec000c10151c */
        /* <DEDUP_REMOVED lines=9> */
[----:B------:R-:W-:-:S03]  /*7470*/  @P1 PRMT R178, R164, 0x5410, RZ ;  /* 0x00005410a4b21816 */ /* 0x000fc600000000ff */
[----:B------:R-:W-:Y:S01]  /*7480*/  STG.E.U16 desc[UR28][R30.64+0x30], R196 ;  /* 0x000030c41e007986 */ /* 0x000fe2000c10151c */
[----:B------:R-:W-:-:S03]  /*7490*/  FADD.FTZ R231, R171, R201 ;  /* 0x000000c9abe77221 */ /* 0x000fc60000010000 */
[----:B------:R-:W-:Y:S04]  /*74a0*/  STG.E.U16 desc[UR28][R30.64+0x32], R195 ;  /* 0x000032c31e007986 */ /* 0x000fe8000c10151c */
        /* <DEDUP_REMOVED lines=23> */
[----:B------:R-:W3:Y:S01]  /*7620*/  LDL R244, [R1+0x30] ;  /* 0x0000300001f47983 */ /* 0x000ee20000100800 */
[----:B------:R-:W-:Y:S01]  /*7630*/  UIADD3 UR25, UPT, UPT, UR24, -0x2, URZ ;  /* 0xfffffffe18197890 */ /* 0x000fe2000fffe0ff */
[----:B------:R-:W-:-:S04]  /*7640*/  DEPBAR.LE SB0, 0x0 ;  /* 0x000080000000791a */ /* 0x000fc80000000000 */
[----:B------:R-:W-:Y:S01]  /*7650*/  UIMAD.WIDE.U32 UR30, UR25, UR8, URZ ;  /* 0x00000008191e72a5 */ /* 0x000fe2000f8e00ff */
[----:B------:R-:W-:Y:S01]  /*7660*/  LOP3.LUT R164, R170, R169, RZ, 0xfc, !PT ;  /* 0x000000a9aaa47212 */ /* 0x000fe200078efcff */
[----:B------:R-:W1:Y:S01]  /*7670*/  LDCU UR19, c[0x0][0x440] ;  /* 0x00008800ff1377ac */ /* 0x000e620008000800 */
[----:B------:R-:W-:Y:S02]  /*7680*/  ISETP.NE.AND P4, PT, R168, RZ, PT ;  /* 0x000000ffa800720c */ /* 0x000fe40003f85270 */
[----:B------:R-:W-:Y:S01]  /*7690*/  LEA R164, R164, UR5, 0x1 ;  /* 0x00000005a4a47c11 */ /* 0x000fe2000f8e08ff */
[----:B------:R-:W-:Y:S01]  /*76a0*/  USHF.L.U32 UR26, UR30, 0x6, URZ ;  /* 0x000000061e1a7899 */ /* 0x000fe200080006ff */
[----:B------:R-:W-:Y:S01]  /*76b0*/  IMAD.U32 R20, RZ, RZ, UR30 ;  /* 0x0000001eff147e24 */ /* 0x000fe2000f8e00ff */
[----:B------:R-:W-:Y:S01]  /*76c0*/  UIMAD UR25, UR25, UR9, UR31 ;  /* 0x00000009191972a4 */ /* 0x000fe2000f8e021f */
[----:B------:R-:W-:Y:S01]  /*76d0*/  IMAD.U32 R21, RZ, RZ, UR31 ;  /* 0x0000001fff157e24 */ /* 0x000fe2000f8e00ff */
[----:B------:R-:W-:Y:S01]  /*76e0*/  ULEA UR26, UP0, UR8, UR26, 0x5 ;  /* 0x0000001a081a7291 */ /* 0x000fe2000f8028ff */
[----:B-----5:R-:W-:Y:S01]  /*76f0*/  SEL R165, R12, 0xffffffe0, !P4 ;  /* 0xffffffe00ca57807 */ /* 0x020fe20006000000 */
[----:B------:R-:W-:Y:S01]  /*7700*/  USHF.L.U64.HI UR22, UR30, 0x6, UR25 ;  /* 0x000000061e167899 */ /* 0x000fe20008010219 */
[CC--:B------:R-:W-:Y:S01]  /*7710*/  LEA R18, P1, R20.reuse, R248.reuse, 0x7 ;  /* 0x000000f814127211 */ /* 0x0c0fe200078238ff */
[----:B------:R-:W-:Y:S01]  /*7720*/  IMAD.U32 R6, RZ, RZ, UR25 ;  /* 0x00000019ff067e24 */ /* 0x000fe2000f8e00ff */
[----:B------:R-:W-:Y:S01]  /*7730*/  UISETP.GE.U32.AND UP1, UPT, UR24, 0x3, UPT ;  /* 0x000000031800788c */ /* 0x000fe2000bf26070 */
[----:B------:R-:W-:Y:S01]  /*7740*/  IMAD.U32 R5, RZ, RZ, UR26 ;  /* 0x0000001aff057e24 */ /* 0x000fe2000f8e00ff */
[----:B------:R-:W-:Y:S01]  /*7750*/  ULEA.HI.X UR22, UR8, UR22, UR9, 0x5, UP0 ;  /* 0x0000001608167291 */ /* 0x000fe200080f2c09 */
[----:B------:R-:W-:Y:S01]  /*7760*/  IMAD.IADD R35, R165, 0x1, R164 ;  /* 0x00000001a5237824 */ /* 0x000fe200078e02a4 */
[-C--:B------:R-:W-:Y:S01]  /*7770*/  LEA.HI.X R19, R20, R247.reuse, R6, 0x7, P1 ;  /* 0x000000f714137211 */ /* 0x080fe200008f3c06 */
[----:B------:R-:W-:Y:S01]  /*7780*/  IMAD.IADD R33, R166, 0x1, R165 ;  /* 0x00000001a6217824 */ /* 0x000fe200078e02a5 */
[----:B------:R-:W-:Y:S01]  /*7790*/  BAR.SYNC.DEFER_BLOCKING 0x0 ;  /* 0x0000000000007b1d */ /* 0x000fe20000010000 */
[----:B-1----:R-:W-:Y:S01]  /*77a0*/  ISETP.GE.AND P3, PT, R205, UR19, PT ;  /* 0x00000013cd007c0c */ /* 0x002fe2000bf66270 */
[----:B--2---:R-:W-:Y:S01]  /*77b0*/  IMAD.U32 R4, RZ, RZ, UR22 ;  /* 0x00000016ff047e24 */ /* 0x004fe2000f8e00ff */
[----:B------:R-:W-:Y:S01]  /*77c0*/  LEA R16, P0, R5, R248, 0x1 ;  /* 0x000000f805107211 */ /* 0x000fe200078008ff */
[----:B------:R-:W-:Y:S01]  /*77d0*/  IMAD.IADD R167, R167, 0x1, R164 ;  /* 0x00000001a7a77824 */ /* 0x000fe200078e02a4 */
[----:B------:R-:W-:Y:S01]  /*77e0*/  ISETP.GE.AND P1, PT, R252, UR19, PT ;  /* 0x00000013fc007c0c */ /* 0x000fe2000bf26270 */
[----:B------:R-:W-:Y:S01]  /*77f0*/  IMAD.IADD R34, R165, 0x1, R14 ;  /* 0x00000001a5227824 */ /* 0x000fe200078e020e */
[----:B------:R-:W-:Y:S01]  /*7800*/  LEA.HI.X R17, R5, R247, R4, 0x1, P0 ;  /* 0x000000f705117211 */ /* 0x000fe200000f0c04 */
[----:B------:R-:W-:Y:S01]  /*7810*/  IMAD.IADD R204, R165, 0x1, R167 ;  /* 0x00000001a5cc7824 */ /* 0x000fe200078e02a7 */
[----:B------:R-:W-:-:S05]  /*7820*/  ISETP.GE.AND P0, PT, R246, UR19, PT ;  /* 0x00000013f6007c0c */ /* 0x000fca000bf06270 */
[----:B------:R-:W-:Y:S01]  /*7830*/  @!PT LDS RZ, [RZ] ;  /* 0x00000000fffff984 */ /* 0x000fe20000000800 */
[----:B------:R-:W-:Y:S01]  /*7840*/  @!PT LDS RZ, [RZ] ;  /* 0x00000000fffff984 */ /* 0x000fe20000000800 */
[----:B------:R-:W-:Y:S01]  /*7850*/  @!PT LDS RZ, [RZ] ;  /* 0x00000000fffff984 */ /* 0x000fe20000000800 */
[----:B------:R-:W-:Y:S04]  /*7860*/  @!P3 LDGSTS.E.BYPASS.LTC128B.128 [R251+0x18000], desc[UR28][R18.64] ;  /* 0x1800000012fbbfae */ /* 0x000fe8000b981a1c */
[----:B------:R-:W-:Y:S01]  /*7870*/  @P3 STS.128 [R251+0x18000], RZ ;  /* 0x018000fffb003388 */ /* 0x000fe20000000c00 */
[----:B---3--:R-:W-:-:S13]  /*7880*/  ISETP.GE.AND P2, PT, R244, UR19, PT ;  /* 0x00000013f4007c0c */ /* 0x008fda000bf46270 */
        /* <DEDUP_REMOVED lines=37> */
[----:B------:R-:W1:Y:S04]  /*7ae0*/  LDSM.16.M88.4 R4, [R166+0x10800] ;  /* 0x01080000a604783b */ /* 0x000e680000000200 */
[----:B------:R-:W3:Y:S04]  /*7af0*/  LDSM.16.M88.4 R188, [R166+0x11000] ;  /* 0x01100000a6bc783b */ /* 0x000ee80000000200 */
[----:B------:R-:W4:Y:S04]  /*7b00*/  LDSM.16.M88.4 R168, [R166+0x11800] ;  /* 0x01180000a6a8783b */ /* 0x000f280000000200 */
[----:B------:R-:W-:Y:S04]  /*7b10*/  LDSM.16.M88.4 R172, [R35] ;  /* 0x0000000023ac783b */ /* 0x000fe80000000200 */
[----:B------:R-:W4:Y:S04]  /*7b20*/  LDSM.16.M88.4 R28, [R33+0x10000] ;  /* 0x01000000211c783b */ /* 0x000f280000000200 */
[----:B------:R-:W4:Y:S04]  /*7b30*/  LDSM.16.M88.4 R212, [R33+0x10800] ;  /* 0x0108000021d4783b */ /* 0x000f280000000200 */
[----:B------:R-:W4:Y:S04]  /*7b40*/  LDSM.16.M88.4 R200, [R33+0x11000] ;  /* 0x0110000021c8783b */ /* 0x000f280000000200 */
[----:B------:R-:W-:Y:S04]  /*7b50*/  LDSM.16.M88.4 R176, [R167] ;  /* 0x00000000a7b0783b */ /* 0x000fe80000000200 */
[----:B------:R-:W-:Y:S01]  /*7b60*/  LDSM.16.M88.4 R196, [R33+0x11800] ;  /* 0x0118000021c4783b */ /* 0x000fe20000000200 */
[C---:B--2---:R-:W-:Y:S03]  /*7b70*/  HMMA.16816.F32 R24, R180.reuse, R20, RZ ;  /* 0x00000014b418723c */ /* 0x044fe600000018ff */
[----:B------:R-:W0:Y:S05]  /*7b80*/  LDGDEPBAR ;  /* 0x00000000000079af */ /* 0x000e2a0000000000 */
[C---:B------:R-:W-:Y:S08]  /*7b90*/  HMMA.16816.F32 R20, R180.reuse, R22, RZ ;  /* 0x00000016b414723c */ /* 0x040ff000000018ff */
[C---:B-1----:R-:W-:Y:S08]  /*7ba0*/  HMMA.16816.F32 R16, R180.reuse, R4, RZ ;  /* 0x00000004b410723c */ /* 0x042ff000000018ff */
[C---:B---3--:R-:W-:Y:S08]  /*7bb0*/  HMMA.16816.F32 R192, R180.reuse, R188, RZ ;  /* 0x000000bcb4c0723c */ /* 0x048ff000000018ff */
[C---:B------:R-:W-:Y:S08]  /*7bc0*/  HMMA.16816.F32 R4, R180.reuse, R6, RZ ;  /* 0x00000006b404723c */ /* 0x040ff000000018ff */
[C---:B------:R-:W-:Y:S08]  /*7bd0*/  HMMA.16816.F32 R188, R180.reuse, R190, RZ ;  /* 0x000000beb4bc723c */ /* 0x040ff000000018ff */
        /* <DEDUP_REMOVED lines=11> */
[----:B------:R-:W-:Y:S07]  /*7c90*/  LDSM.16.M88.4 R200, [R204] ;  /* 0x00000000ccc8783b */ /* 0x000fee0000000200 */
        /* <DEDUP_REMOVED lines=9> */
[----:B------:R-:W4:Y:S03]  /*7d30*/  LDSM.16.M88.4 R172, [R34+0x10000] ;  /* 0x0100000022ac783b */ /* 0x000f260000000200 */
[C---:B---3--:R-:W-:Y:S08]  /*7d40*/  HMMA.16816.F32 R192, R176.reuse, R212, R192 ;  /* 0x000000d4b0c0723c */ /* 0x048ff000000018c0 */
[----:B------:R-:W-:Y:S01]  /*7d50*/  HMMA.16816.F32 R188, R176, R214, R188 ;  /* 0x000000d6b0bc723c */ /* 0x000fe200000018bc */
[----:B------:R-:W3:Y:S07]  /*7d60*/  LDSM.16.M88.4 R212, [R34+0x11800] ;  /* 0x0118000022d4783b */ /* 0x000eee0000000200 */
[C---:B-1----:R-:W-:Y:S08]  /*7d70*/  HMMA.16816.F32 R16, R200.reuse, R168, R16 ;  /* 0x000000a8c810723c */ /* 0x042ff00000001810 */
[C---:B------:R-:W-:Y:S01]  /*7d80*/  HMMA.16816.F32 R4, R200.reuse, R170, R4 ;  /* 0x000000aac804723c */ /* 0x040fe20000001804 */
[----:B------:R-:W-:Y:S07]  /*7d90*/  LDSM.16.M88.4 R168, [R166+0x13000] ;  /* 0x01300000a6a8783b */ /* 0x000fee0000000200 */
[C---:B--2---:R-:W-:Y:S08]  /*7da0*/  HMMA.16816.F32 R192, R200.reuse, R28, R192 ;  /* 0x0000001cc8c0723c */ /* 0x044ff000000018c0 */
[----:B------:R-:W-:Y:S01]  /*7db0*/  HMMA.16816.F32 R188, R200, R30, R188 ;  /* 0x0000001ec8bc723c */ /* 0x000fe200000018bc */
[----:B------:R-:W1:Y:S07]  /*7dc0*/  LDSM.16.M88.4 R28, [R164+0x4000] ;  /* 0x00400000a41c783b */ /* 0x000e6e0000000200 */
[C---:B----4-:R-:W-:Y:S08]  /*7dd0*/  HMMA.16816.F32 R184, R176.reuse, R196, R184 ;  /* 0x000000c4b0b8723c */ /* 0x050ff000000018b8 */
[----:B------:R-:W-:Y:S01]  /*7de0*/  HMMA.16816.F32 R180, R176, R198, R180 ;  /* 0x000000c6b0b4723c */ /* 0x000fe200000018b4 */
[----:B------:R-:W2:Y:S04]  /*7df0*/  LDSM.16.M88.4 R196, [R166+0x12000] ;  /* 0x01200000a6c4783b */ /* 0x000ea80000000200 */
[----:B------:R-:W4:Y:S03]  /*7e00*/  LDSM.16.M88.4 R176, [R166+0x12800] ;  /* 0x01280000a6b0783b */ /* 0x000f260000000200 */
[C---:B------:R-:W-:Y:S08]  /*7e10*/  HMMA.16816.F32 R24, R200.reuse, R172, R24 ;  /* 0x000000acc818723c */ /* 0x040ff00000001818 */
[C---:B------:R-:W-:Y:S01]  /*7e20*/  HMMA.16816.F32 R20, R200.reuse, R174, R20 ;  /* 0x000000aec814723c */ /* 0x040fe20000001814 */
[----:B------:R-:W4:Y:S07]  /*7e30*/  LDSM.16.M88.4 R172, [R166+0x13800] ;  /* 0x01380000a6ac783b */ /* 0x000f2e0000000200 */
[C---:B---3--:R-:W-:Y:S08]  /*7e40*/  HMMA.16816.F32 R184, R200.reuse, R212, R184 ;  /* 0x000000d4c8b8723c */ /* 0x048ff000000018b8 */
        /* <DEDUP_REMOVED lines=27> */
[----:B------:R-:W-:Y:S04]  /*8000*/  LDSM.16.M88.4 R176, [R204+0x4000] ;  /* 0x00400000ccb0783b */ /* 0x000fe80000000200 */
[----:B------:R-:W2:Y:S03]  /*8010*/  LDSM.16.M88.4 R168, [R34+0x12000] ;  /* 0x0120000022a8783b */ /* 0x000ea60000000200 */
[C---:B----4-:R-:W-:Y:S08]  /*8020*/  HMMA.16816.F32 R24, R172.reuse, R28, R24 ;  /* 0x0000001cac18723c */ /* 0x050ff00000001818 */
[C---:B------:R-:W-:Y:S01]  /*8030*/  HMMA.16816.F32 R20, R172.reuse, R30, R20 ;  /* 0x0000001eac14723c */ /* 0x040fe20000001814 */
[----:B------:R-:W3:Y:S07]  /*8040*/  LDSM.16.M88.4 R28, [R34+0x12800] ;  /* 0x01280000221c783b */ /* 0x000eee0000000200 */
        /* <DEDUP_REMOVED lines=15> */
[----:B------:R-:W4:Y:S03]  /*8140*/  LDSM.16.M88.4 R172, [R166+0x14000] ;  /* 0x01400000a6ac783b */ /* 0x000f260000000200 */
[C---:B-1----:R-:W-:Y:S08]  /*8150*/  HMMA.16816.F32 R192, R176.reuse, R212, R192 ;  /* 0x000000d4b0c0723c */ /* 0x042ff000000018c0 */
[----:B------:R-:W-:Y:S01]  /*8160*/  HMMA.16816.F32 R188, R176, R214, R188 ;  /* 0x000000d6b0bc723c */ /* 0x000fe200000018bc */
        /* <DEDUP_REMOVED lines=9> */
[----:B------:R-:W3:Y:S04]  /*8200*/  LDSM.16.M88.4 R196, [R33+0x14000] ;  /* 0x0140000021c4783b */ /* 0x000ee80000000200 */
[----:B------:R-:W4:Y:S03]  /*8210*/  LDSM.16.M88.4 R176, [R33+0x14800] ;  /* 0x0148000021b0783b */ /* 0x000f260000000200 */
[C---:B------:R-:W-:Y:S08]  /*8220*/  HMMA.16816.F32 R24, R200.reuse, R172, R24 ;  /* 0x000000acc818723c */ /* 0x040ff00000001818 */
[C---:B------:R-:W-:Y:S01]  /*8230*/  HMMA.16816.F32 R20, R200.reuse, R174, R20 ;  /* 0x000000aec814723c */ /* 0x040fe20000001814 */
[----:B------:R-:W4:Y:S07]  /*8240*/  LDSM.16.M88.4 R172, [R33+0x15800] ;  /* 0x0158000021ac783b */ /* 0x000f2e0000000200 */
        /* <DEDUP_REMOVED lines=43> */
[C---:B------:R-:W-:Y:S08]  /*8500*/  HMMA.16816.F32 R24, R212.reuse, R168, R24 ;  /* 0x000000a8d418723c */ /* 0x040ff00000001818 */
[C---:B------:R-:W-:Y:S01]  /*8510*/  HMMA.16816.F32 R20, R212.reuse, R170, R20 ;  /* 0x000000aad414723c */ /* 0x040fe20000001814 */
[----:B------:R-:W3:Y:S07]  /*8520*/  LDSM.16.M88.4 R168, [R33+0x16800] ;  /* 0x0168000021a8783b */ /* 0x000eee0000000200 */
[C---:B----4-:R-:W-:Y:S08]  /*8530*/  HMMA.16816.F32 R16, R212.reuse, R28, R16 ;  /* 0x0000001cd410723c */ /* 0x050ff00000001810 */
[C---:B------:R-:W-:Y:S01]  /*8540*/  HMMA.16816.F32 R4, R212.reuse, R30, R4 ;  /* 0x0000001ed404723c */ /* 0x040fe20000001804 */
[----:B------:R-:W4:Y:S07]  /*8550*/  LDSM.16.M88.4 R28, [R33+0x17000] ;  /* 0x01700000211c783b */ /* 0x000f2e0000000200 */
[C---:B-1----:R-:W-:Y:S08]  /*8560*/  HMMA.16816.F32 R192, R212.reuse, R200, R192 ;  /* 0x000000c8d4c0723c */ /* 0x042ff000000018c0 */
[----:B------:R-:W-:Y:S01]  /*8570*/  HMMA.16816.F32 R188, R212, R202, R188 ;  /* 0x000000cad4bc723c */ /* 0x000fe200000018bc */
[----:B------:R-:W-:Y:S07]  /*8580*/  LDSM.16.M88.4 R200, [R167+0xc000] ;  /* 0x00c00000a7c8783b */ /* 0x000fee0000000200 */
[C---:B--2---:R-:W-:Y:S08]  /*8590*/  HMMA.16816.F32 R24, R176.reuse, R172, R24 ;  /* 0x000000acb018723c */ /* 0x044ff00000001818 */
[C---:B------:R-:W-:Y:S01]  /*85a0*/  HMMA.16816.F32 R20, R176.reuse, R174, R20 ;  /* 0x000000aeb014723c */ /* 0x040fe20000001814 */
[----:B------:R-:W-:Y:S07]  /*85b0*/  LDSM.16.M88.4 R172, [R33+0x17800] ;  /* 0x0178000021ac783b */ /* 0x000fee0000000200 */
[C---:B---3--:R-:W-:Y:S08]  /*85c0*/  HMMA.16816.F32 R16, R176.reuse, R168, R16 ;  /* 0x000000a8b010723c */ /* 0x048ff00000001810 */
[C---:B------:R-:W-:Y:S01]  /*85d0*/  HMMA.16816.F32 R4, R176.reuse, R170, R4 ;  /* 0x000000aab004723c */ /* 0x040fe20000001804 */
[----:B------:R-:W1:Y:S07]  /*85e0*/  LDSM.16.M88.4 R168, [R14+0x16800] ;  /* 0x016800000ea8783b */ /* 0x000e6e0000000200 */
[C---:B----4-:R-:W-:Y:S08]  /*85f0*/  HMMA.16816.F32 R192, R176.reuse, R28, R192 ;  /* 0x0000001cb0c0723c */ /* 0x050ff000000018c0 */
[----:B------:R-:W-:Y:S01]  /*8600*/  HMMA.16816.F32 R188, R176, R30, R188 ;  /* 0x0000001eb0bc723c */ /* 0x000fe200000018bc */
[----:B------:R-:W2:Y:S07]  /*8610*/  LDSM.16.M88.4 R28, [R14+0x17000] ;  /* 0x017000000e1c783b */ /* 0x000eae0000000200 */
[C---:B------:R-:W-:Y:S08]  /*8620*/  HMMA.16816.F32 R184, R212.reuse, R196, R184 ;  /* 0x000000c4d4b8723c */ /* 0x040ff000000018b8 */
[----:B------:R-:W-:Y:S01]  /*8630*/  HMMA.16816.F32 R180, R212, R198, R180 ;  /* 0x000000c6d4b4723c */ /* 0x000fe200000018b4 */
[----:B------:R-:W3:Y:S07]  /*8640*/  LDSM.16.M88.4 R196, [R14+0x16000] ;  /* 0x016000000ec4783b */ /* 0x000eee0000000200 */
[----:B-1----:R-:W-:Y:S08]  /*8650*/  HMMA.16816.F32 R16, R200, R168, R16 ;  /* 0x000000a8c810723c */ /* 0x002ff00000001810 */
[C---:B------:R-:W-:Y:S08]  /*8660*/  HMMA.16816.F32 R184, R176.reuse, R172, R184 ;  /* 0x000000acb0b8723c */ /* 0x040ff000000018b8 */
[----:B------:R-:W-:Y:S01]  /*8670*/  HMMA.16816.F32 R180, R176, R174, R180 ;  /* 0x000000aeb0b4723c */ /* 0x000fe200000018b4 */
[----:B------:R1:W4:Y:S04]  /*8680*/  LDSM.16.M88.4 R172, [R14+0x17800] ;  /* 0x017800000eac783b */ /* 0x0003280000000200 */
[----:B------:R-:W-:Y:S03]  /*8690*/  LDSM.16.M88.4 R176, [R204+0xc000] ;  /* 0x00c00000ccb0783b */ /* 0x000fe60000000200 */
[C---:B------:R-:W-:Y:S01]  /*86a0*/  HMMA.16816.F32 R4, R200.reuse, R170, R4 ;  /* 0x000000aac804723c */ /* 0x040fe20000001804 */
[----:B------:R-:W4:Y:S07]  /*86b0*/  LDSM.16.M88.4 R168, [R34+0x16000] ;  /* 0x0160000022a8783b */ /* 0x000f2e0000000200 */
[C---:B--2---:R-:W-:Y:S08]  /*86c0*/  HMMA.16816.F32 R192, R200.reuse, R28, R192 ;  /* 0x0000001cc8c0723c */ /* 0x044ff000000018c0 */
[----:B------:R-:W-:Y:S01]  /*86d0*/  HMMA.16816.F32 R188, R200, R30, R188 ;  /* 0x0000001ec8bc723c */ /* 0x000fe200000018bc */
[----:B------:R-:W2:Y:S01]  /*86e0*/  LDSM.16.M88.4 R28, [R34+0x16800] ;  /* 0x01680000221c783b */ /* 0x000ea20000000200 */
[----:B-1----:R-:W-:-:S04]  /*86f0*/  IMAD.U32 R14, RZ, RZ, UR24 ;  /* 0x00000018ff0e7e24 */ /* 0x002fc8000f8e00ff */
[----:B------:R-:W-:Y:S02]  /*8700*/  IMAD R14, R14, 0x40, R13 ;  /* 0x000000400e0e7824 */ /* 0x000fe400078e020d */
[----:B---3--:R-:W-:Y:S02]  /*8710*/  HMMA.16816.F32 R24, R200, R196, R24 ;  /* 0x000000c4c818723c */ /* 0x008fe40000001818 */
[C---:B------:R-:W-:Y:S02]  /*8720*/  VIADD R13, R14.reuse, 0xffffff80 ;  /* 0xffffff800e0d7836 */ /* 0x040fe40000000000 */
[----:B------:R-:W-:-:S03]  /*8730*/  VIADD R167, R14, 0xffffffb0 ;  /* 0xffffffb00ea77836 */ /* 0x000fc60000000000 */
[C---:B------:R-:W-:Y:S01]  /*8740*/  ISETP.GE.AND P5, PT, R13.reuse, R32, PT ;  /* 0x000000200d00720c */ /* 0x040fe20003fa6270 */
[----:B------:R-:W-:Y:S01]  /*8750*/  HMMA.16816.F32 R20, R200, R198, R20 ;  /* 0x000000c6c814723c */ /* 0x000fe20000001814 */
[----:B------:R-:W1:Y:S01]  /*8760*/  LDSM.16.M88.4 R196, [R34+0x17000] ;  /* 0x0170000022c4783b */ /* 0x000e620000000200 */
[----:B------:R-:W-:-:S06]  /*8770*/  ISETP.GE.AND P4, PT, R13, R15, PT ;  /* 0x0000000f0d00720c */ /* 0x000fcc0003f86270 */
[C---:B----4-:R-:W-:Y:S08]  /*8780*/  HMMA.16816.F32 R184, R200.reuse, R172, R184 ;  /* 0x000000acc8b8723c */ /* 0x050ff000000018b8 */
[----:B------:R-:W-:Y:S01]  /*8790*/  HMMA.16816.F32 R180, R200, R174, R180 ;  /* 0x000000aec8b4723c */ /* 0x000fe200000018b4 */
[----:B------:R3:W4:Y:S01]  /*87a0*/  LDSM.16.M88.4 R172, [R34+0x17800] ;  /* 0x0178000022ac783b */ /* 0x0007220000000200 */
[----:B------:R-:W-:-:S06]  /*87b0*/  DEPBAR.LE SB0, 0x0 ;  /* 0x000080000000791a */ /* 0x000fcc0000000000 */
[----:B------:R-:W-:Y:S01]  /*87c0*/  HMMA.16816.F32 R24, R176, R168, R24 ;  /* 0x000000a8b018723c */ /* 0x000fe20000001818 */
[C---:B------:R-:W-:Y:S02]  /*87d0*/  VIADD R169, R14.reuse, 0xffffffa8 ;  /* 0xffffffa80ea97836 */ /* 0x040fe40000000000 */
[----:B------:R-:W-:-:S05]  /*87e0*/  VIADD R168, R14, 0xffffffa9 ;  /* 0xffffffa90ea87836 */ /* 0x000fca0000000000 */
[----:B------:R-:W-:Y:S01]  /*87f0*/  HMMA.16816.F32 R20, R176, R170, R20 ;  /* 0x000000aab014723c */ /* 0x000fe20000001814 */
[C---:B------:R-:W-:Y:S02]  /*8800*/  VIADD R171, R14.reuse, 0xffffff98 ;  /* 0xffffff980eab7836 */ /* 0x040fe40000000000 */
[----:B------:R-:W-:-:S05]  /*8810*/  VIADD R170, R14, 0xffffffa1 ;  /* 0xffffffa10eaa7836 */ /* 0x000fca0000000000 */
[C---:B--2---:R-:W-:Y:S01]  /*8820*/  HMMA.16816.F32 R16, R176.reuse, R28, R16 ;  /* 0x0000001cb010723c */ /* 0x044fe20000001810 */
[----:B------:R-:W-:Y:S02]  /*8830*/  VIADD R28, R14, 0xffffff81 ;  /* 0xffffff810e1c7836 */ /* 0x000fe40000000000 */
[----:B------:R-:W-:Y:S01]  /*8840*/  FSEL R13, R24, -INF , !P5 ;  /* 0xff800000180d7808 */ /* 0x000fe20006800000 */
[----:B------:R-:W-:Y:S02]  /*8850*/  VIADD R24, R14, 0xffffff88 ;  /* 0xffffff880e187836 */ /* 0x000fe40000000000 */
[-C--:B------:R-:W-:Y:S01]  /*8860*/  ISETP.GE.AND P6, PT, R28, R32.reuse, PT ;  /* 0x000000201c00720c */ /* 0x080fe20003fc6270 */
[----:B---3--:R-:W-:Y:S01]  /*8870*/  VIADD R34, R14, 0xffffffb1 ;  /* 0xffffffb10e227836 */ /* 0x008fe20000000000 */
[----:B------:R-:W-:Y:S01]  /*8880*/  BAR.SYNC.DEFER_BLOCKING 0x0 ;  /* 0x0000000000007b1d */ /* 0x000fe20000010000 */
[----:B------:R-:W-:Y:S01]  /*8890*/  ISETP.GE.AND P5, PT, R28, R15, PT ;  /* 0x0000000f1c00720c */ /* 0x000fe20003fa6270 */
[----:B------:R-:W-:Y:S01]  /*88a0*/  HMMA.16816.F32 R4, R176, R30, R4 ;  /* 0x0000001eb004723c */ /* 0x000fe20000001804 */
[----:B------:R-:W-:Y:S01]  /*88b0*/  FSEL R28, R26, -INF , !P4 ;  /* 0xff8000001a1c7808 */ /* 0x000fe20006000000 */
[----:B------:R-:W-:Y:S01]  /*88c0*/  VIADD R30, R14, 0xffffff89 ;  /* 0xffffff890e1e7836 */ /* 0x000fe20000000000 */
[----:B------:R-:W-:Y:S01]  /*88d0*/  ISETP.GE.AND P4, PT, R24, R32, PT ;  /* 0x000000201800720c */ /* 0x000fe20003f86270 */
[----:B------:R-:W-:Y:S01]  /*88e0*/  VIADD R31, R14, 0xffffffb8 ;  /* 0xffffffb80e1f7836 */ /* 0x000fe20000000000 */
[----:B------:R-:W-:-:S02]  /*88f0*/  FSEL R27, R27, -INF , !P5 ;  /* 0xff8000001b1b7808 */ /* 0x000fc40006800000 */
[----:B------:R-:W-:Y:S01]  /*8900*/  FSEL R26, R20, -INF , !P4 ;  /* 0xff800000141a7808 */ /* 0x000fe20006000000 */
[----:B------:R-:W-:Y:S01]  /*8910*/  VIADD R20, R14, 0xffffff90 ;  /* 0xffffff900e147836 */ /* 0x000fe20000000000 */
[-C--:B------:R-:W-:Y:S01]  /*8920*/  ISETP.GE.AND P5, PT, R30, R32.reuse, PT ;  /* 0x000000201e00720c */ /* 0x080fe20003fa6270 */
[C---:B-1----:R-:W-:Y:S01]  /*8930*/  HMMA.16816.F32 R192, R176.reuse, R196, R192 ;  /* 0x000000c4b0c0723c */ /* 0x042fe200000018c0 */
[----:B------:R-:W-:Y:S01]  /*8940*/  FSEL R29, R25, -INF , !P6 ;  /* 0xff800000191d7808 */ /* 0x000fe20007000000 */
[----:B------:R-:W-:Y:S01]  /*8950*/  VIADD R25, R14, 0xffffff91 ;  /* 0xffffff910e197836 */ /* 0x000fe20000000000 */
[-C--:B------:R-:W-:Y:S02]  /*8960*/  ISETP.GE.AND P6, PT, R24, R15.reuse, PT ;  /* 0x0000000f1800720c */ /* 0x080fe40003fc6270 */
[-C--:B------:R-:W-:Y:S01]  /*8970*/  ISETP.GE.AND P4, PT, R30, R15.reuse, PT ;  /* 0x0000000f1e00720c */ /* 0x080fe20003f86270 */
[----:B------:R-:W-:Y:S01]  /*8980*/  VIADD R30, R14, 0xffffffb9 ;  /* 0xffffffb90e1e7836 */ /* 0x000fe20000000000 */
[----:B------:R-:W-:Y:S01]  /*8990*/  FSEL R21, R21, -INF , !P5 ;  /* 0xff80000015157808 */ /* 0x000fe20006800000 */
[----:B----4-:R-:W-:Y:S01]  /*89a0*/  HMMA.16816.F32 R184, R176, R172, R184 ;  /* 0x000000acb0b8723c */ /* 0x010fe200000018b8 */
[----:B------:R-:W-:Y:S01]  /*89b0*/  ISETP.GE.AND P5, PT, R20, R15, PT ;  /* 0x0000000f1400720c */ /* 0x000fe20003fa6270 */
[----:B------:R-:W-:Y:S01]  /*89c0*/  VIADD R173, R14, 0xffffff99 ;  /* 0xffffff990ead7836 */ /* 0x000fe20000000000 */
[----:B------:R-:W-:Y:S01]  /*89d0*/  FSEL R24, R22, -INF , !P6 ;  /* 0xff80000016187808 */ /* 0x000fe20007000000 */
[----:B------:R-:W-:Y:S01]  /*89e0*/  VIADD R172, R14, 0xffffffa0 ;  /* 0xffffffa00eac7836 */ /* 0x000fe20000000000 */
[----:B------:R-:W-:-:S02]  /*89f0*/  ISETP.GE.AND P6, PT, R20, R32, PT ;  /* 0x000000201400720c */ /* 0x000fc40003fc6270 */
[----:B------:R-:W-:Y:S01]  /*8a00*/  FSEL R23, R23, -INF , !P4 ;  /* 0xff80000017177808 */ /* 0x000fe20006000000 */
[C---:B------:R-:W-:Y:S01]  /*8a10*/  HMMA.16816.F32 R188, R176.reuse, R198, R188 ;  /* 0x000000c6b0bc723c */ /* 0x040fe200000018bc */
[-C--:B------:R-:W-:Y:S02]  /*8a20*/  ISETP.GE.AND P4, PT, R25, R32.reuse, PT ;  /* 0x000000201900720c */ /* 0x080fe40003f86270 */
[----:B------:R-:W-:Y:S02]  /*8a30*/  FSEL R20, R18, -INF , !P5 ;  /* 0xff80000012147808 */ /* 0x000fe40006800000 */
[----:B------:R-:W-:Y:S02]  /*8a40*/  ISETP.GE.AND P5, PT, R171, R32, PT ;  /* 0x00000020ab00720c */ /* 0x000fe40003fa6270 */
[----:B------:R-:W-:Y:S01]  /*8a50*/  FSEL R22, R16, -INF , !P6 ;  /* 0xff80000010167808 */ /* 0x000fe20007000000 */
[----:B------:R-:W-:Y:S01]  /*8a60*/  HMMA.16816.F32 R180, R176, R174, R180 ;  /* 0x000000aeb0b4723c */ /* 0x000fe200000018b4 */
[----:B------:R-:W-:-:S02]  /*8a70*/  ISETP.GE.AND P6, PT, R25, R15, PT ;  /* 0x0000000f1900720c */ /* 0x000fc40003fc6270 */
[----:B------:R-:W-:Y:S02]  /*8a80*/  FSEL R25, R17, -INF , !P4 ;  /* 0xff80000011197808 */ /* 0x000fe40006000000 */
[----:B------:R-:W-:Y:S02]  /*8a90*/  FSEL R17, R4, -INF , !P5 ;  /* 0xff80000004117808 */ /* 0x000fe40006800000 */
[----:B------:R-:W-:Y:S02]  /*8aa0*/  ISETP.GE.AND P4, PT, R173, R32, PT ;  /* 0x00000020ad00720c */ /* 0x000fe40003f86270 */
[----:B------:R-:W-:Y:S02]  /*8ab0*/  FMNMX3.FTZ R4, R3, R13, R29, !PT ;  /* 0x0000000d03047276 */ /* 0x000fe4000781001d */
[----:B------:R-:W-:Y:S02]  /*8ac0*/  FSEL R18, R5, -INF , !P4 ;  /* 0xff80000005127808 */ /* 0x000fe40006000000 */
[----:B------:R-:W-:-:S02]  /*8ad0*/  FMNMX3.FTZ R4, R4, R26, R21, !PT ;  /* 0x0000001a04047276 */ /* 0x000fc40007810015 */
[-C--:B------:R-:W-:Y:S02]  /*8ae0*/  ISETP.GE.AND P5, PT, R172, R32.reuse, PT ;  /* 0x00000020ac00720c */ /* 0x080fe40003fa6270 */
[----:B------:R-:W-:Y:S02]  /*8af0*/  ISETP.GE.AND P4, PT, R170, R32, PT ;  /* 0x00000020aa00720c */ /* 0x000fe40003f86270 */
[----:B------:R-:W-:Y:S02]  /*8b00*/  FMNMX3.FTZ R4, R4, R22, R25, !PT ;  /* 0x0000001604047276 */ /* 0x000fe40007810019 */
[----:B------:R-:W-:Y:S02]  /*8b10*/  FSEL R5, R192, -INF , !P5 ;  /* 0xff800000c0057808 */ /* 0x000fe40006800000 */
[----:B------:R-:W-:Y:S02]  /*8b20*/  FSEL R16, R193, -INF , !P4 ;  /* 0xff800000c1107808 */ /* 0x000fe40006000000 */
[----:B------:R-:W-:-:S02]  /*8b30*/  ISETP.GE.AND P5, PT, R169, R32, PT ;  /* 0x00000020a900720c */ /* 0x000fc40003fa6270 */
[-C--:B------:R-:W-:Y:S02]  /*8b40*/  ISETP.GE.AND P4, PT, R168, R32.reuse, PT ;  /* 0x00000020a800720c */ /* 0x080fe40003f86270 */
[----:B------:R-:W-:Y:S02]  /*8b50*/  FMNMX3.FTZ R4, R4, R17, R18, !PT ;  /* 0x0000001104047276 */ /* 0x000fe40007810012 */
[----:B------:R-:W-:Y:S02]  /*8b60*/  FSEL R213, R188, -INF , !P5 ;  /* 0xff800000bcd57808 */ /* 0x000fe40006800000 */
[----:B------:R-:W-:Y:S02]  /*8b70*/  FSEL R211, R189, -INF , !P4 ;  /* 0xff800000bdd37808 */ /* 0x000fe40006000000 */
[-C--:B------:R-:W-:Y:S02]  /*8b80*/  ISETP.GE.AND P5, PT, R167, R32.reuse, PT ;  /* 0x00000020a700720c */ /* 0x080fe40003fa6270 */
[----:B------:R-:W-:-:S02]  /*8b90*/  ISETP.GE.AND P4, PT, R34, R32, PT ;  /* 0x000000202200720c */ /* 0x000fc40003f86270 */
[----:B------:R-:W-:Y:S02]  /*8ba0*/  FMNMX3.FTZ R4, R4, R5, R16, !PT ;  /* 0x0000000504047276 */ /* 0x000fe40007810010 */
[----:B------:R-:W-:Y:S02]  /*8bb0*/  FSEL R184, R184, -INF , !P5 ;  /* 0xff800000b8b87808 */ /* 0x000fe40006800000 */
[----:B------:R-:W-:Y:S02]  /*8bc0*/  FSEL R185, R185, -INF , !P4 ;  /* 0xff800000b9b97808 */ /* 0x000fe40006000000 */
[-C--:B------:R-:W-:Y:S02]  /*8bd0*/  ISETP.GE.AND P5, PT, R31, R32.reuse, PT ;  /* 0x000000201f00720c */ /* 0x080fe40003fa6270 */
[----:B------:R-:W-:Y:S02]  /*8be0*/  ISETP.GE.AND P4, PT, R30, R32, PT ;  /* 0x000000201e00720c */ /* 0x000fe40003f86270 */
[----:B------:R-:W-:-:S02]  /*8bf0*/  FMNMX3.FTZ R14, R4, R213, R211, !PT ;  /* 0x000000d5040e7276 */ /* 0x000fc400078100d3 */
[----:B------:R-:W-:Y:S02]  /*8c00*/  FSEL R224, R180, -INF , !P5 ;  /* 0xff800000b4e07808 */ /* 0x000fe40006800000 */
[----:B------:R-:W-:Y:S02]  /*8c10*/  FSEL R4, R181, -INF , !P4 ;  /* 0xff800000b5047808 */ /* 0x000fe40006000000 */
[----:B------:R-:W-:Y:S02]  /*8c20*/  FMNMX3.FTZ R14, R14, R184, R185, !PT ;  /* 0x000000b80e0e7276 */ /* 0x000fe400078100b9 */
[----:B------:R-:W-:Y:S02]  /*8c30*/  ISETP.GE.AND P5, PT, R171, R15, PT ;  /* 0x0000000fab00720c */ /* 0x000fe40003fa6270 */
[----:B------:R-:W-:Y:S01]  /*8c40*/  FMNMX3.FTZ R171, R14, R224, R4, !PT ;  /* 0x000000e00eab7276 */ /* 0x000fe20007810004 */
[----:B------:R-:W-:Y:S10]  /*8c50*/  BRA.U !UP1, `(.L_x_999) ;  /* 0x0000000109e47547 */ /* 0x000ff4000b800000 */
        /* <DEDUP_REMOVED lines=57> */
.L_x_999:
[----:B------:R-:W2:Y:S04]  /*8ff0*/  LDL.64 R238, [R1+0x10] ;  /* 0x0000100001ee7983 */ /* 0x000ea80000100a00 */
[----:B------:R-:W3:Y:S04]  /*9000*/  LDL.64 R242, [R1] ;  /* 0x0000000001f27983 */ /* 0x000ee80000100a00 */
[----:B------:R-:W4:Y:S01]  /*9010*/  LDL.64 R244, [R1+0x8] ;  /* 0x0000080001f47983 */ /* 0x000f220000100a00 */
[----:B------:R-:W5:Y:S03]  /*9020*/  S2R R232, SR_CTAID.X ;  /* 0x0000000000e87919 */ /* 0x000f660000002500 */
[----:B------:R-:W5:Y:S01]  /*9030*/  SHFL.BFLY PT, R14, R171, 0x2, 0x1f ;  /* 0x0c401f00ab0e7f89 */ /* 0x000f6200000e0000 */
[----:B-1----:R-:W-:-:S02]  /*9040*/  FMNMX3.FTZ R177, R2, R28, R27, !PT ;  /* 0x0000001c02b17276 */ /* 0x002fc4000781001b */
[-C--:B------:R-:W-:Y:S02]  /*9050*/  ISETP.GE.AND P4, PT, R173, R15.reuse, PT ;  /* 0x0000000fad00720c */ /* 0x080fe40003f86270 */
[----:B------:R-:W-:Y:S02]  /*9060*/  FSEL R192, R19, -INF , !P6 ;  /* 0xff80000013c07808 */ /* 0x000fe40007000000 */
[----:B------:R-:W-:Y:S02]  /*9070*/  FMNMX3.FTZ R177, R177, R24, R23, !PT ;  /* 0x00000018b1b17276 */ /* 0x000fe40007810017 */
[-C--:B------:R-:W-:Y:S02]  /*9080*/  ISETP.GE.AND P6, PT, R172, R15.reuse, PT ;  /* 0x0000000fac00720c */ /* 0x080fe40003fc6270 */
[----:B------:R-:W-:Y:S02]  /*9090*/  FSEL R189, R6, -INF , !P5 ;  /* 0xff80000006bd7808 */ /* 0x000fe40006800000 */
[----:B------:R-:W-:-:S02]  /*90a0*/  ISETP.GE.AND P5, PT, R170, R15, PT ;  /* 0x0000000faa00720c */ /* 0x000fc40003fa6270 */
[----:B------:R-:W-:Y:S02]  /*90b0*/  FSEL R196, R7, -INF , !P4 ;  /* 0xff80000007c47808 */ /* 0x000fe40006000000 */
[----:B------:R-:W-:Y:S01]  /*90c0*/  FMNMX3.FTZ R177, R177, R20, R192, !PT ;  /* 0x00000014b1b17276 */ /* 0x000fe200078100c0 */
[----:B------:R-:W-:Y:S01]  /*90d0*/  UIADD3 UR19, UPT, UPT, UR23, -0x2, URZ ;  /* 0xfffffffe17137890 */ /* 0x000fe2000fffe0ff */
[-C--:B------:R-:W-:Y:S01]  /*90e0*/  ISETP.GE.AND P4, PT, R169, R15.reuse, PT ;  /* 0x0000000fa900720c */ /* 0x080fe20003f86270 */
[----:B------:R-:W-:Y:S01]  /*90f0*/  IMAD.U32 R174, RZ, RZ, UR35 ;  /* 0x00000023ffae7e24 */ /* 0x000fe2000f8e00ff */
[----:B------:R-:W-:Y:S02]  /*9100*/  FSEL R197, R194, -INF , !P6 ;  /* 0xff800000c2c57808 */ /* 0x000fe40007000000 */
[----:B------:R-:W-:Y:S02]  /*9110*/  ISETP.GE.AND P6, PT, R168, R15, PT ;  /* 0x0000000fa800720c */ /* 0x000fe40003fc6270 */
[----:B------:R-:W-:-:S02]  /*9120*/  FSEL R195, R195, -INF , !P5 ;  /* 0xff800000c3c37808 */ /* 0x000fc40006800000 */
[----:B------:R-:W-:Y:S02]  /*9130*/  FMNMX3.FTZ R177, R177, R189, R196, !PT ;  /* 0x000000bdb1b17276 */ /* 0x000fe400078100c4 */
[----:B------:R-:W-:Y:S02]  /*9140*/  SHF.R.U32.HI R199, RZ, 0x5, R206 ;  /* 0x00000005ffc77819 */ /* 0x000fe400000116ce */
[-C--:B------:R-:W-:Y:S02]  /*9150*/  ISETP.GE.AND P5, PT, R167, R15.reuse, PT ;  /* 0x0000000fa700720c */ /* 0x080fe40003fa6270 */
[----:B------:R-:W-:Y:S01]  /*9160*/  FSEL R215, R190, -INF , !P4 ;  /* 0xff800000bed77808 */ /* 0x000fe20006000000 */
[----:B-----5:R-:W-:Y:S01]  /*9170*/  IMAD R232, R232, 0x8, R199 ;  /* 0x00000008e8e87824 */ /* 0x020fe200078e02c7 */
[----:B------:R-:W-:Y:S02]  /*9180*/  ISETP.GE.AND P4, PT, R34, R15, PT ;  /* 0x0000000f2200720c */ /* 0x000fe40003f86270 */
[----:B------:R-:W-:-:S02]  /*9190*/  FSEL R214, R191, -INF , !P6 ;  /* 0xff800000bfd67808 */ /* 0x000fc40007000000 */
[----:B------:R-:W-:Y:S02]  /*91a0*/  FMNMX3.FTZ R177, R177, R197, R195, !PT ;  /* 0x000000c5b1b17276 */ /* 0x000fe400078100c3 */
[----:B------:R-:W-:Y:S02]  /*91b0*/  FMNMX.FTZ R14, R171, R14, !PT ;  /* 0x0000000eab0e7209 */ /* 0x000fe40007810000 */
[----:B------:R-:W-:Y:S01]  /*91c0*/  FSEL R230, R186, -INF , !P5 ;  /* 0xff800000bae67808 */ /* 0x000fe20006800000 */
[----:B------:R-:W-:Y:S01]  /*91d0*/  IMAD.WIDE.U32 R232, R232, -0x326172a9, RZ ;  /* 0xcd9e8d57e8e87825 */ /* 0x000fe200078e00ff */
[-C--:B------:R-:W-:Y:S02]  /*91e0*/  ISETP.GE.AND P6, PT, R31, R15.reuse, PT ;  /* 0x0000000f1f00720c */ /* 0x080fe40003fc6270 */
[----:B------:R-:W-:Y:S02]  /*91f0*/  ISETP.GE.AND P5, PT, R30, R15, PT ;  /* 0x0000000f1e00720c */ /* 0x000fe40003fa6270 */
[----:B------:R-:W-:-:S02]  /*9200*/  FSEL R191, R187, -INF , !P4 ;  /* 0xff800000bbbf7808 */ /* 0x000fc40006000000 */
[----:B------:R-:W-:Y:S02]  /*9210*/  FMNMX3.FTZ R177, R177, R215, R214, !PT ;  /* 0x000000d7b1b17276 */ /* 0x000fe400078100d6 */
[----:B------:R-:W-:Y:S02]  /*9220*/  FSEL R222, R182, -INF , !P6 ;  /* 0xff800000b6de7808 */ /* 0x000fe40007000000 */
[----:B------:R-:W-:Y:S02]  /*9230*/  FSEL R221, R183, -INF , !P5 ;  /* 0xff800000b7dd7808 */ /* 0x000fe40006800000 */
[----:B------:R-:W-:Y:S01]  /*9240*/  FMNMX3.FTZ R177, R177, R230, R191, !PT ;  /* 0x000000e6b1b17276 */ /* 0x000fe200078100bf */
[----:B------:R-:W-:-:S03]  /*9250*/  UIADD3 UR22, UPT, UPT, UR35, 0x32370b8f, URZ ;  /* 0x32370b8f23167890 */ /* 0x000fc6000fffe0ff */
[----:B------:R-:W-:-:S05]  /*9260*/  FMNMX3.FTZ R177, R177, R222, R221, !PT ;  /* 0x000000deb1b17276 */ /* 0x000fca00078100dd */
[----:B------:R-:W1:Y:S01]  /*9270*/  SHFL.BFLY PT, R176, R177, 0x2, 0x1f ;  /* 0x0c401f00b1b07f89 */ /* 0x000e6200000e0000 */
[----:B------:R-:W-:Y:S02]  /*9280*/  UIADD3 UR26, UPT, UPT, UR35, -0x126145ec, URZ ;  /* 0xed9eba14231a7890 */ /* 0x000fe4000fffe0ff */
[----:B------:R-:W-:Y:S01]  /*9290*/  UIADD3 UR25, UPT, UPT, UR35, -0x56f99767, URZ ;  /* 0xa906689923197890 */ /* 0x000fe2000fffe0ff */
[----:B-1----:R-:W-:Y:S02]  /*92a0*/  FMNMX.FTZ R176, R177, R176, !PT ;  /* 0x000000b0b1b07209 */ /* 0x002fe40007810000 */
[----:B--2---:R-:W-:-:S05]  /*92b0*/  LOP3.LUT R174, R174, UR19, R239, 0x96, !PT ;  /* 0x00000013aeae7c12 */ /* 0x004fca000f8e96ef */
[----:B------:R-:W-:Y:S02]  /*92c0*/  IMAD.WIDE.U32 R178, R174, -0x326172a9, RZ ;  /* 0xcd9e8d57aeb27825 */ /* 0x000fe400078e00ff */
[----:B------:R-:W1:Y:S03]  /*92d0*/  SHFL.BFLY PT, R174, R14, 0x1, 0x1f ;  /* 0x0c201f000eae7f89 */ /* 0x000e6600000e0000 */
[----:B------:R-:W-:Y:S02]  /*92e0*/  LOP3.LUT R175, R232, UR16, R179, 0x96, !PT ;  /* 0x00000010e8af7c12 */ /* 0x000fe4000f8e96b3 */
[----:B---3--:R-:W-:Y:S01]  /*92f0*/  LOP3.LUT R182, R178, UR15, R243, 0x96, !PT ;  /* 0x0000000fb2b67c12 */ /* 0x008fe2000f8e96f3 */
[----:B------:R-:W-:Y:S02]  /*9300*/  UIADD3 UR19, UPT, UPT, UR35, 0x76cf5d0a, URZ ;  /* 0x76cf5d0a23137890 */ /* 0x000fe4000fffe0ff */
[----:B------:R-:W-:-:S04]  /*9310*/  IMAD.WIDE.U32 R200, R175, -0x2daee0ad, RZ ;  /* 0xd2511f53afc87825 */ /* 0x000fc800078e00ff */
[----:B------:R-:W-:Y:S01]  /*9320*/  IMAD.WIDE.U32 R182, R182, -0x2daee0ad, RZ ;  /* 0xd2511f53b6b67825 */ /* 0x000fe200078e00ff */
[----:B----4-:R-:W-:-:S04]  /*9330*/  LOP3.LUT R175, R244, UR19, R201, 0x96, !PT ;  /* 0x00000013f4af7c12 */ /* 0x010fc8000f8e96c9 */
[----:B------:R-:W-:Y:S01]  /*9340*/  LOP3.LUT R200, R200, UR22, R183, 0x96, !PT ;  /* 0x00000016c8c87c12 */ /* 0x000fe2000f8e96b7 */
[----:B------:R-:W-:-:S04]  /*9350*/  IMAD.WIDE.U32 R178, R175, -0x326172a9, RZ ;  /* 0xcd9e8d57afb27825 */ /* 0x000fc800078e00ff */
[----:B------:R-:W-:Y:S01]  /*9360*/  IMAD.WIDE.U32 R200, R200, -0x326172a9, RZ ;  /* 0xcd9e8d57c8c87825 */ /* 0x000fe200078e00ff */
[----:B------:R-:W-:Y:S02]  /*9370*/  LOP3.LUT R175, R242, UR14, R179, 0x96, !PT ;  /* 0x0000000ef2af7c12 */ /* 0x000fe4000f8e96b3 */
[----:B-1----:R-:W-:Y:S02]  /*9380*/  FMNMX.FTZ R14, R14, R174, !PT ;  /* 0x000000ae0e0e7209 */ /* 0x002fe40007810000 */
[----:B------:R-:W-:Y:S01]  /*9390*/  LOP3.LUT R174, R178, UR13, R201, 0x96, !PT ;  /* 0x0000000db2ae7c12 */ /* 0x000fe2000f8e96c9 */
[----:B------:R-:W-:Y:S01]  /*93a0*/  IMAD.WIDE.U32 R216, R175, -0x2daee0ad, RZ ;  /* 0xd2511f53afd87825 */ /* 0x000fe200078e00ff */
[----:B------:R-:W-:-:S03]  /*93b0*/  FSETP.NEU.FTZ.AND P6, PT, R14, -INF , PT ;  /* 0xff8000000e00780b */ /* 0x000fc60003fdd000 */
[----:B------:R-:W-:Y:S01]  /*93c0*/  FMUL.FTZ R223, R14, UR17 ;  /* 0x000000110edf7c20 */ /* 0x000fe20008410000 */
[----:B------:R-:W-:Y:S01]  /*93d0*/  IMAD.WIDE.U32 R174, R174, -0x2daee0ad, RZ ;  /* 0xd2511f53aeae7825 */ /* 0x000fe200078e00ff */
[----:B------:R-:W-:-:S03]  /*93e0*/  LOP3.LUT R182, R182, UR26, R217, 0x96, !PT ;  /* 0x0000001ab6b67c12 */ /* 0x000fc6000f8e96d9 */
[----:B------:R-:W-:Y:S02]  /*93f0*/  FSEL R223, R223, RZ, P6 ;  /* 0x000000ffdfdf7208 */ /* 0x000fe40003000000 */
[----:B------:R-:W-:Y:S01]  /*9400*/  LOP3.LUT R216, R216, UR25, R175, 0x96, !PT ;  /* 0x00000019d8d87c12 */ /* 0x000fe2000f8e96af */
[----:B------:R-:W-:-:S04]  /*9410*/  IMAD.WIDE.U32 R182, R182, -0x326172a9, RZ ;  /* 0xcd9e8d57b6b67825 */ /* 0x000fc800078e00ff */
[--C-:B------:R-:W-:Y:S01]  /*9420*/  FFMA.FTZ R207, R13, UR17, -R223.reuse ;  /* 0x000000110dcf7c23 */ /* 0x100fe200080108df */
[----:B------:R-:W-:Y:S01]  /*9430*/  FFMA.FTZ R188, R29, UR17, -R223 ;  /* 0x000000111dbc7c23 */ /* 0x000fe200080108df */
[----:B------:R-:W1:Y:S01]  /*9440*/  SHFL.BFLY PT, R13, R176, 0x1, 0x1f ;  /* 0x0c201f00b00d7f89 */ /* 0x000e6200000e0000 */
[----:B------:R-:W-:-:S03]  /*9450*/  IMAD.WIDE.U32 R216, R216, -0x326172a9, RZ ;  /* 0xcd9e8d57d8d87825 */ /* 0x000fc600078e00ff */
[----:B------:R-:W-:Y:S02]  /*9460*/  MUFU.EX2 R207, R207 ;  /* 0x000000cf00cf7308 */ /* 0x000fe40000000800 */
[----:B------:R-:W-:Y:S02]  /*9470*/  LOP3.LUT R187, R182, UR7, R217, 0x96, !PT ;  /* 0x00000007b6bb7c12 */ /* 0x000fe4000f8e96d9 */
[----:B------:R-:W2:Y:S02]  /*9480*/  MUFU.EX2 R188, R188 ;  /* 0x000000bc00bc7308 */ /* 0x000ea40000000800 */
[----:B------:R-:W-:-:S04]  /*9490*/  LOP3.LUT R175, R187, 0xff, RZ, 0xc0, !PT ;  /* 0x000000ffbbaf7812 */ /* 0x000fc800078ec0ff */
[----:B------:R-:W-:Y:S02]  /*94a0*/  ISETP.LE.U32.AND P5, PT, R175, UR6, PT ;  /* 0x00000006af007c0c */ /* 0x000fe4000bfa3070 */
[----:B------:R-:W-:Y:S02]  /*94b0*/  LOP3.LUT R175, R187, 0xffff, RZ, 0xc0, !PT ;  /* 0x0000ffffbbaf7812 */ /* 0x000fe400078ec0ff */
[----:B--2---:R-:W-:Y:S02]  /*94c0*/  F2FP.F16.F32.PACK_AB R182, R188, R207 ;  /* 0x000000cfbcb6723e */ /* 0x004fe400000000ff */
[----:B-1----:R-:W-:Y:S02]  /*94d0*/  FMNMX.FTZ R13, R176, R13, !PT ;  /* 0x0000000db00d7209 */ /* 0x002fe40007810000 */
[----:B------:R-:W-:-:S05]  /*94e0*/  SHF.R.U32.HI R175, RZ, 0x8, R175 ;  /* 0x00000008ffaf7819 */ /* 0x000fca00000116af */
[----:B------:R-:W-:Y:S01]  /*94f0*/  @!P5 HADD2 R173, -R182.H0_H0, -RZ.H0_H0 ;  /* 0xa00000ffb6add230 */ /* 0x000fe20000000900 */
[C---:B------:R-:W-:Y:S01]  /*9500*/  PRMT R181, R182.reuse, 0x7632, R181 ;  /* 0x00007632b6b57816 */ /* 0x040fe200000000b5 */
[----:B------:R-:W-:Y:S01]  /*9510*/  FMUL.FTZ R210, R13, UR17 ;  /* 0x000000110dd27c20 */ /* 0x000fe20008410000 */
[----:B------:R-:W-:Y:S02]  /*9520*/  LOP3.LUT R175, R175, 0xffff, RZ, 0xc0, !PT ;  /* 0x0000ffffafaf7812 */ /* 0x000fe400078ec0ff */
[----:B------:R-:W-:Y:S02]  /*9530*/  FSETP.NEU.FTZ.AND P4, PT, R13, -INF , PT ;  /* 0xff8000000d00780b */ /* 0x000fe40003f9d000 */
[----:B------:R-:W-:Y:S02]  /*9540*/  PRMT R236, R182, 0x5410, R181 ;  /* 0x00005410b6ec7816 */ /* 0x000fe400000000b5 */
[----:B------:R-:W-:Y:S02]  /*9550*/  @!P5 PRMT R182, R173, 0x5410, RZ ;  /* 0x00005410adb6d816 */ /* 0x000fe400000000ff */
[----:B------:R-:W-:-:S02]  /*9560*/  ISETP.LE.U32.AND P5, PT, R175, UR6, PT ;  /* 0x00000006af007c0c */ /* 0x000fc4000bfa3070 */
[----:B------:R-:W-:-:S05]  /*9570*/  FSEL R210, R210, RZ, P4 ;  /* 0x000000ffd2d27208 */ /* 0x000fca0002000000 */
[--C-:B------:R-:W-:Y:S01]  /*9580*/  FFMA.FTZ R198, R28, UR17, -R210.reuse ;  /* 0x000000111cc67c23 */ /* 0x100fe200080108d2 */
[----:B------:R-:W-:Y:S01]  /*9590*/  FFMA.FTZ R202, R27, UR17, -R210 ;  /* 0x000000111bca7c23 */ /* 0x000fe200080108d2 */
[----:B------:R-:W-:-:S04]  /*95a0*/  PRMT R173, R187, 0x7632, R173 ;  /* 0x00007632bbad7816 */ /* 0x000fc800000000ad */
[----:B------:R-:W-:Y:S01]  /*95b0*/  MUFU.EX2 R198, R198 ;  /* 0x000000c600c67308 */ /* 0x000fe20000000800 */
[----:B------:R-:W-:Y:S01]  /*95c0*/  @!P5 HADD2 R172, -R181.H0_H0, -RZ.H0_H0 ;  /* 0xa00000ffb5acd230 */ /* 0x000fe20000000900 */
[----:B------:R-:W-:Y:S02]  /*95d0*/  LOP3.LUT R173, R173, 0xff, RZ, 0xc0, !PT ;  /* 0x000000ffadad7812 */ /* 0x000fe400078ec0ff */
[----:B------:R-:W1:Y:S02]  /*95e0*/  MUFU.EX2 R202, R202 ;  /* 0x000000ca00ca7308 */ /* 0x000e640000000800 */
[----:B------:R-:W-:Y:S02]  /*95f0*/  @!P5 PRMT R181, R172, 0x5410, RZ ;  /* 0x00005410acb5d816 */ /* 0x000fe400000000ff */
[----:B------:R-:W-:Y:S02]  /*9600*/  ISETP.LE.U32.AND P5, PT, R173, UR6, PT ;  /* 0x00000006ad007c0c */ /* 0x000fe4000bfa3070 */
[----:B------:R-:W-:-:S02]  /*9610*/  SHF.R.U32.HI R172, RZ, 0x18, R187 ;  /* 0x00000018ffac7819 */ /* 0x000fc400000116bb */
[----:B-1----:R-:W-:-:S04]  /*9620*/  F2FP.F16.F32.PACK_AB R180, R202, R198 ;  /* 0x000000c6cab4723e */ /* 0x002fc800000000ff */
[----:B------:R-:W-:-:S05]  /*9630*/  PRMT R179, R180, 0x7632, R179 ;  /* 0x00007632b4b37816 */ /* 0x000fca00000000b3 */
[----:B------:R-:W-:Y:S01]  /*9640*/  @!P5 HADD2 R171, -R180.H0_H0, -RZ.H0_H0 ;  /* 0xa00000ffb4abd230 */ /* 0x000fe20000000900 */
[----:B------:R-:W-:-:S04]  /*9650*/  PRMT R235, R180, 0x5410, R179 ;  /* 0x00005410b4eb7816 */ /* 0x000fc800000000b3 */
[----:B------:R-:W-:Y:S02]  /*9660*/  @!P5 PRMT R180, R171, 0x5410, RZ ;  /* 0x00005410abb4d816 */ /* 0x000fe400000000ff */
[----:B------:R-:W-:Y:S01]  /*9670*/  ISETP.LE.U32.AND P5, PT, R172, UR6, PT ;  /* 0x00000006ac007c0c */ /* 0x000fe2000bfa3070 */
[--C-:B------:R-:W-:Y:S01]  /*9680*/  FFMA.FTZ R201, R26, UR17, -R223.reuse ;  /* 0x000000111ac97c23 */ /* 0x100fe200080108df */
[----:B------:R-:W-:Y:S01]  /*9690*/  FFMA.FTZ R186, R21, UR17, -R223 ;  /* 0x0000001115ba7c23 */ /* 0x000fe200080108df */
[----:B------:R-:W-:-:S04]  /*96a0*/  IMAD.MOV.U32 R171, RZ, RZ, R216 ;  /* 0x000000ffffab7224 */ /* 0x000fc800078e00d8 */
[----:B------:R-:W-:Y:S01]  /*96b0*/  MUFU.EX2 R201, R201 ;  /* 0x000000c900c97308 */ /* 0x000fe20000000800 */
[----:B------:R-:W-:-:S03]  /*96c0*/  LOP3.LUT R171, R171, 0xff, RZ, 0xc0, !PT ;  /* 0x000000ffabab7812 */ /* 0x000fc600078ec0ff */
[----:B------:R-:W1:Y:S02]  /*96d0*/  MUFU.EX2 R186, R186 ;  /* 0x000000ba00ba7308 */ /* 0x000e640000000800 */
[----:B------:R-:W-:-:S05]  /*96e0*/  @!P5 HADD2 R170, -R179.H0_H0, -RZ.H0_H0 ;  /* 0xa00000ffb3aad230 */ /* 0x000fca0000000900 */
[----:B------:R-:W-:Y:S02]  /*96f0*/  @!P5 PRMT R179, R170, 0x5410, RZ ;  /* 0x00005410aab3d816 */ /* 0x000fe400000000ff */
[----:B------:R-:W-:Y:S02]  /*9700*/  ISETP.LE.U32.AND P5, PT, R171, UR6, PT ;  /* 0x00000006ab007c0c */ /* 0x000fe4000bfa3070 */
[----:B-1----:R-:W-:Y:S02]  /*9710*/  F2FP.F16.F32.PACK_AB R178, R186, R201 ;  /* 0x000000c9bab2723e */ /* 0x002fe400000000ff */
[----:B------:R-:W-:Y:S02]  /*9720*/  PRMT R170, R216, 0x7771, RZ ;  /* 0x00007771d8aa7816 */ /* 0x000fe400000000ff */
[----:B------:R-:W-:-:S07]  /*9730*/  PRMT R177, R178, 0x7632, R177 ;  /* 0x00007632b2b17816 */ /* 0x000fce00000000b1 */
[----:B------:R-:W-:Y:S01]  /*9740*/  @!P5 HADD2 R169, -R178.H0_H0, -RZ.H0_H0 ;  /* 0xa00000ffb2a9d230 */ /* 0x000fe20000000900 */
[----:B------:R-:W-:-:S04]  /*9750*/  PRMT R225, R178, 0x5410, R177 ;  /* 0x00005410b2e17816 */ /* 0x000fc800000000b1 */
[----:B------:R-:W-:Y:S02]  /*9760*/  @!P5 PRMT R178, R169, 0x5410, RZ ;  /* 0x00005410a9b2d816 */ /* 0x000fe400000000ff */
[----:B------:R-:W-:Y:S01]  /*9770*/  ISETP.GT.U32.AND P5, PT, R170, UR6, PT ;  /* 0x00000006aa007c0c */ /* 0x000fe2000bfa4070 */
[--C-:B------:R-:W-:Y:S01]  /*9780*/  FFMA.FTZ R194, R24, UR17, -R210.reuse ;  /* 0x0000001118c27c23 */ /* 0x100fe200080108d2 */
[----:B------:R-:W-:-:S05]  /*9790*/  FFMA.FTZ R193, R23, UR17, -R210 ;  /* 0x0000001117c17c23 */ /* 0x000fca00080108d2 */
[----:B------:R-:W-:Y:S06]  /*97a0*/  MUFU.EX2 R194, R194 ;  /* 0x000000c200c27308 */ /* 0x000fec0000000800 */
[----:B------:R-:W-:Y:S01]  /*97b0*/  @P5 HADD2 R168, -R177.H0_H0, -RZ.H0_H0 ;  /* 0xa00000ffb1a85230 */ /* 0x000fe20000000900 */
[----:B------:R-:W1:Y:S04]  /*97c0*/  MUFU.EX2 R193, R193 ;  /* 0x000000c100c17308 */ /* 0x000e680000000800 */
[----:B------:R-:W-:-:S02]  /*97d0*/  @P5 PRMT R177, R168, 0x5410, RZ ;  /* 0x00005410a8b15816 */ /* 0x000fc400000000ff */
[----:B------:R-:W-:-:S04]  /*97e0*/  PRMT R168, R216, 0x7772, RZ ;  /* 0x00007772d8a87816 */ /* 0x000fc800000000ff */
[----:B------:R-:W-:Y:S02]  /*97f0*/  ISETP.GT.U32.AND P5, PT, R168, UR6, PT ;  /* 0x00000006a8007c0c */ /* 0x000fe4000bfa4070 */
[----:B-1----:R-:W-:Y:S02]  /*9800*/  F2FP.F16.F32.PACK_AB R176, R193, R194 ;  /* 0x000000c2c1b0723e */ /* 0x002fe400000000ff */
[----:B------:R-:W-:Y:S02]  /*9810*/  PRMT R168, R216, 0x7773, RZ ;  /* 0x00007773d8a87816 */ /* 0x000fe400000000ff */
[----:B------:R-:W-:-:S07]  /*9820*/  PRMT R175, R176, 0x7632, R175 ;  /* 0x00007632b0af7816 */ /* 0x000fce00000000af */
[----:B------:R-:W-:Y:S01]  /*9830*/  @P5 HADD2 R21, -R176.H0_H0, -RZ.H0_H0 ;  /* 0xa00000ffb0155230 */ /* 0x000fe20000000900 */
[----:B------:R-:W-:Y:S02]  /*9840*/  PRMT R217, R176, 0x5410, R175 ;  /* 0x00005410b0d97816 */ /* 0x000fe400000000af */
[----:B------:R-:W-:Y:S02]  /*9850*/  LOP3.LUT R226, R200, UR12, R183, 0x96, !PT ;  /* 0x0000000cc8e27c12 */ /* 0x000fe4000f8e96b7 */
[----:B------:R-:W-:Y:S02]  /*9860*/  @P5 PRMT R176, R21, 0x5410, RZ ;  /* 0x0000541015b05816 */ /* 0x000fe400000000ff */
[----:B------:R-:W-:Y:S01]  /*9870*/  ISETP.GT.U32.AND P5, PT, R168, UR6, PT ;  /* 0x00000006a8007c0c */ /* 0x000fe2000bfa4070 */
[----:B------:R-:W-:-:S04]  /*9880*/  IMAD.WIDE.U32 R226, R226, -0x2daee0ad, RZ ;  /* 0xd2511f53e2e27825 */ /* 0x000fc800078e00ff */
[--C-:B------:R-:W-:Y:S01]  /*9890*/  FFMA.FTZ R200, R22, UR17, -R223.reuse ;  /* 0x0000001116c87c23 */ /* 0x100fe200080108df */
[----:B------:R-:W-:Y:S01]  /*98a0*/  FFMA.FTZ R229, R25, UR17, -R223 ;  /* 0x0000001119e57c23 */ /* 0x000fe200080108df */
[----:B------:R-:W-:-:S04]  /*98b0*/  LOP3.LUT R21, R174, UR4, R227, 0x96, !PT ;  /* 0x00000004ae157c12 */ /* 0x000fc8000f8e96e3 */
[----:B------:R-:W-:Y:S01]  /*98c0*/  MUFU.EX2 R200, R200 ;  /* 0x000000c800c87308 */ /* 0x000fe20000000800 */
[----:B------:R-:W-:-:S03]  /*98d0*/  LOP3.LUT R168, R21, 0xff, RZ, 0xc0, !PT ;  /* 0x000000ff15a87812 */ /* 0x000fc600078ec0ff */
[----:B------:R-:W1:Y:S01]  /*98e0*/  MUFU.EX2 R229, R229 ;  /* 0x000000e500e57308 */ /* 0x000e620000000800 */
[----:B------:R-:W-:-:S05]  /*98f0*/  @P5 HADD2 R22, -R175.H0_H0, -RZ.H0_H0 ;  /* 0xa00000ffaf165230 */ /* 0x000fca0000000900 */
[----:B------:R-:W-:Y:S02]  /*9900*/  @P5 PRMT R175, R22, 0x5410, RZ ;  /* 0x0000541016af5816 */ /* 0x000fe400000000ff */
[----:B------:R-:W-:Y:S02]  /*9910*/  ISETP.LE.U32.AND P5, PT, R168, UR6, PT ;  /* 0x00000006a8007c0c */ /* 0x000fe4000bfa3070 */
[----:B------:R-:W-:Y:S02]  /*9920*/  LOP3.LUT R22, R21, 0xffff, RZ, 0xc0, !PT ;  /* 0x0000ffff15167812 */ /* 0x000fe400078ec0ff */
[----:B-1----:R-:W-:Y:S02]  /*9930*/  F2FP.F16.F32.PACK_AB R174, R229, R200 ;  /* 0x000000c8e5ae723e */ /* 0x002fe400000000ff */
[----:B------:R-:W-:Y:S02]  /*9940*/  SHF.R.U32.HI R22, RZ, 0x8, R22 ;  /* 0x00000008ff167819 */ /* 0x000fe40000011616 */
[----:B------:R-:W-:-:S05]  /*9950*/  PRMT R173, R174, 0x7632, R173 ;  /* 0x00007632aead7816 */ /* 0x000fca00000000ad */
[----:B------:R-:W-:Y:S01]  /*9960*/  @!P5 HADD2 R167, -R174.H0_H0, -RZ.H0_H0 ;  /* 0xa00000ffaea7d230 */ /* 0x000fe20000000900 */
[----:B------:R-:W-:Y:S02]  /*9970*/  LOP3.LUT R168, R22, 0xffff, RZ, 0xc0, !PT ;  /* 0x0000ffff16a87812 */ /* 0x000fe400078ec0ff */
[----:B------:R-:W-:Y:S02]  /*9980*/  PRMT R22, R174, 0x5410, R173 ;  /* 0x00005410ae167816 */ /* 0x000fe400000000ad */
[----:B------:R-:W-:Y:S02]  /*9990*/  @!P5 PRMT R174, R167, 0x5410, RZ ;  /* 0x00005410a7aed816 */ /* 0x000fe400000000ff */
[----:B------:R-:W-:Y:S01]  /*99a0*/  ISETP.LE.U32.AND P5, PT, R168, UR6, PT ;  /* 0x00000006a8007c0c */ /* 0x000fe2000bfa3070 */
[--C-:B------:R-:W-:Y:S01]  /*99b0*/  FFMA.FTZ R167, R20, UR17, -R210.reuse ;  /* 0x0000001114a77c23 */ /* 0x100fe200080108d2 */
[----:B------:R-:W-:-:S03]  /*99c0*/  FFMA.FTZ R228, R192, UR17, -R210 ;  /* 0x00000011c0e47c23 */ /* 0x000fc600080108d2 */
[----:B------:R1:W-:Y:S04]  /*99d0*/  MUFU.EX2 R192, R167 ;  /* 0x000000a700c07308 */ /* 0x0003e80000000800 */
[----:B------:R-:W2:Y:S04]  /*99e0*/  MUFU.EX2 R228, R228 ;  /* 0x000000e400e47308 */ /* 0x000ea80000000800 */
[----:B------:R-:W-:Y:S01]  /*99f0*/  @!P5 HADD2 R20, -R173.H0_H0, -RZ.H0_H0 ;  /* 0xa00000ffad14d230 */ /* 0x000fe20000000900 */
[----:B-1----:R-:W-:-:S04]  /*9a00*/  PRMT R167, R21, 0x7632, R167 ;  /* 0x0000763215a77816 */ /* 0x002fc800000000a7 */
[----:B------:R-:W-:Y:S02]  /*9a10*/  LOP3.LUT R167, R167, 0xff, RZ, 0xc0, !PT ;  /* 0x000000ffa7a77812 */ /* 0x000fe400078ec0ff */
[----:B------:R-:W-:Y:S02]  /*9a20*/  @!P5 PRMT R173, R20, 0x5410, RZ ;  /* 0x0000541014add816 */ /* 0x000fe400000000ff */
[----:B------:R-:W-:Y:S02]  /*9a30*/  ISETP.LE.U32.AND P5, PT, R167, UR6, PT ;  /* 0x00000006a7007c0c */ /* 0x000fe4000bfa3070 */
[----:B--2---:R-:W-:Y:S02]  /*9a40*/  F2FP.F16.F32.PACK_AB R172, R228, R192 ;  /* 0x000000c0e4ac723e */ /* 0x004fe400000000ff */
[----:B------:R-:W-:Y:S02]  /*9a50*/  SHF.R.U32.HI R167, RZ, 0x18, R21 ;  /* 0x00000018ffa77819 */ /* 0x000fe40000011615 */
[----:B------:R-:W-:-:S07]  /*9a60*/  PRMT R171, R172, 0x7632, R171 ;  /* 0x00007632acab7816 */ /* 0x000fce00000000ab */
        /* <DEDUP_REMOVED lines=17> */
[----:B------:R-:W-:Y:S01]  /*9b80*/  PRMT R25, R170, 0x5410, R169 ;  /* 0x00005410aa197816 */ /* 0x000fe200000000a9 */
[----:B------:R-:W-:-:S03]  /*9b90*/  UIADD3 UR23, UPT, UPT, UR23, -0x1, URZ ;  /* 0xffffffff17177890 */ /* 0x000fc6000fffe0ff */
[----:B------:R-:W-:Y:S02]  /*9ba0*/  @!P5 PRMT R170, R30, 0x5410, RZ ;  /* 0x000054101eaad816 */ /* 0x000fe400000000ff */
[----:B------:R-:W-:Y:S01]  /*9bb0*/  ISETP.GT.U32.AND P5, PT, R31, UR6, PT ;  /* 0x000000061f007c0c */ /* 0x000fe2000bfa4070 */
[----:B------:R-:W-:Y:S02]  /*9bc0*/  IMAD.U32 R30, RZ, RZ, UR35 ;  /* 0x00000023ff1e7e24 */ /* 0x000fe4000f8e00ff */
[--C-:B------:R-:W-:Y:S01]  /*9bd0*/  FFMA.FTZ R218, R189, UR17, -R210.reuse ;  /* 0x00000011bdda7c23 */ /* 0x100fe200080108d2 */
[----:B------:R-:W-:Y:S02]  /*9be0*/  FFMA.FTZ R199, R196, UR17, -R210 ;  /* 0x00000011c4c77c23 */ /* 0x000fe400080108d2 */
[----:B------:R-:W-:-:S05]  /*9bf0*/  LOP3.LUT R30, R30, UR23, R239, 0x96, !PT ;  /* 0x000000171e1e7c12 */ /* 0x000fca000f8e96ef */
[----:B------:R-:W-:-:S04]  /*9c00*/  IMAD.WIDE.U32 R240, R30, -0x326172a9, RZ ;  /* 0xcd9e8d571ef07825 */ /* 0x000fc800078e00ff */
[----:B------:R-:W-:Y:S01]  /*9c10*/  @P5 HADD2 R24, -R169.H0_H0, -RZ.H0_H0 ;  /* 0xa00000ffa9185230 */ /* 0x000fe20000000900 */
[----:B------:R-:W-:Y:S01]  /*9c20*/  MUFU.EX2 R218, R218 ;  /* 0x000000da00da7308 */ /* 0x000fe20000000800 */
[----:B------:R-:W-:-:S03]  /*9c30*/  LOP3.LUT R30, R232, UR16, R241, 0x96, !PT ;  /* 0x00000010e81e7c12 */ /* 0x000fc6000f8e96f1 */
[----:B------:R-:W1:Y:S01]  /*9c40*/  MUFU.EX2 R199, R199 ;  /* 0x000000c700c77308 */ /* 0x000e620000000800 */
[----:B------:R-:W-:Y:S02]  /*9c50*/  LOP3.LUT R240, R240, UR15, R243, 0x96, !PT ;  /* 0x0000000ff0f07c12 */ /* 0x000fe4000f8e96f3 */
[----:B------:R-:W-:Y:S02]  /*9c60*/  @P5 PRMT R169, R24, 0x5410, RZ ;  /* 0x0000541018a95816 */ /* 0x000fe400000000ff */
[----:B------:R-:W-:Y:S01]  /*9c70*/  PRMT R24, R226, 0x7772, RZ ;  /* 0x00007772e2187816 */ /* 0x000fe200000000ff */
[----:B------:R-:W-:-:S03]  /*9c80*/  IMAD.WIDE.U32 R30, R30, -0x2daee0ad, RZ ;  /* 0xd2511f531e1e7825 */ /* 0x000fc600078e00ff */
[----:B------:R-:W-:Y:S01]  /*9c90*/  ISETP.GT.U32.AND P5, PT, R24, UR6, PT ;  /* 0x0000000618007c0c */ /* 0x000fe2000bfa4070 */
[----:B------:R-:W-:Y:S01]  /*9ca0*/  IMAD.WIDE.U32 R240, R240, -0x2daee0ad, RZ ;  /* 0xd2511f53f0f07825 */ /* 0x000fe200078e00ff */
[----:B------:R-:W-:-:S04]  /*9cb0*/  LOP3.LUT R24, R244, UR19, R31, 0x96, !PT ;  /* 0x00000013f4187c12 */ /* 0x000fc8000f8e961f */
[----:B------:R-:W-:Y:S02]  /*9cc0*/  LOP3.LUT R232, R30, UR22, R241, 0x96, !PT ;  /* 0x000000161ee87c12 */ /* 0x000fe4000f8e96f1 */
[----:B-1----:R-:W-:Y:S01]  /*9cd0*/  F2FP.F16.F32.PACK_AB R168, R199, R218 ;  /* 0x000000dac7a8723e */ /* 0x002fe200000000ff */
[----:B------:R-:W-:-:S04]  /*9ce0*/  IMAD.WIDE.U32 R238, R24, -0x326172a9, RZ ;  /* 0xcd9e8d5718ee7825 */ /* 0x000fc800078e00ff */
[----:B------:R-:W-:-:S04]  /*9cf0*/  IMAD.WIDE.U32 R232, R232, -0x326172a9, RZ ;  /* 0xcd9e8d57e8e87825 */ /* 0x000fc800078e00ff */
[----:B------:R-:W-:Y:S01]  /*9d00*/  @P5 HADD2 R28, -R168.H0_H0, -RZ.H0_H0 ;  /* 0xa00000ffa81c5230 */ /* 0x000fe20000000900 */
[----:B------:R-:W-:Y:S02]  /*9d10*/  PRMT R167, R168, 0x7632, R167 ;  /* 0x00007632a8a77816 */ /* 0x000fe400000000a7 */
[----:B------:R-:W-:Y:S02]  /*9d20*/  LOP3.LUT R30, R242, UR14, R239, 0x96, !PT ;  /* 0x0000000ef21e7c12 */ /* 0x000fe4000f8e96ef */
[----:B------:R-:W-:Y:S02]  /*9d30*/  LOP3.LUT R238, R238, UR13, R233, 0x96, !PT ;  /* 0x0000000deeee7c12 */ /* 0x000fe4000f8e96e9 */
[----:B------:R-:W-:Y:S02]  /*9d40*/  PRMT R31, R226, 0x7773, RZ ;  /* 0x00007773e21f7816 */ /* 0x000fe400000000ff */
[----:B------:R-:W-:Y:S02]  /*9d50*/  PRMT R24, R168, 0x5410, R167 ;  /* 0x00005410a8187816 */ /* 0x000fe400000000a7 */
[----:B------:R-:W-:Y:S01]  /*9d60*/  @P5 PRMT R168, R28, 0x5410, RZ ;  /* 0x000054101ca85816 */ /* 0x000fe200000000ff */
[----:B------:R-:W-:Y:S01]  /*9d70*/  IMAD.WIDE.U32 R238, R238, -0x2daee0ad, RZ ;  /* 0xd2511f53eeee7825 */ /* 0x000fe200078e00ff */
[----:B------:R-:W-:-:S03]  /*9d80*/  ISETP.GT.U32.AND P5, PT, R31, UR6, PT ;  /* 0x000000061f007c0c */ /* 0x000fc6000bfa4070 */
[----:B------:R-:W-:-:S05]  /*9d90*/  IMAD.WIDE.U32 R30, R30, -0x2daee0ad, RZ ;  /* 0xd2511f531e1e7825 */ /* 0x000fca00078e00ff */
[----:B------:R-:W-:Y:S02]  /*9da0*/  LOP3.LUT R28, R240, UR26, R31, 0x96, !PT ;  /* 0x0000001af01c7c12 */ /* 0x000fe4000f8e961f */
[----:B------:R-:W-:-:S03]  /*9db0*/  LOP3.LUT R30, R30, UR25, R239, 0x96, !PT ;  /* 0x000000191e1e7c12 */ /* 0x000fc6000f8e96ef */
[----:B------:R-:W-:-:S04]  /*9dc0*/  IMAD.WIDE.U32 R240, R28, -0x326172a9, RZ ;  /* 0xcd9e8d571cf07825 */ /* 0x000fc800078e00ff */
[----:B------:R-:W-:-:S04]  /*9dd0*/  IMAD.WIDE.U32 R30, R30, -0x326172a9, RZ ;  /* 0xcd9e8d571e1e7825 */ /* 0x000fc800078e00ff */
[--C-:B------:R-:W-:Y:S01]  /*9de0*/  FFMA.FTZ R190, R5, UR17, -R223.reuse ;  /* 0x0000001105be7c23 */ /* 0x100fe200080108df */
[----:B------:R-:W-:Y:S01]  /*9df0*/  FFMA.FTZ R189, R16, UR17, -R223 ;  /* 0x0000001110bd7c23 */ /* 0x000fe200080108df */
[----:B------:R-:W-:Y:S01]  /*9e00*/  LOP3.LUT R28, R240, UR7, R31, 0x96, !PT ;  /* 0x00000007f01c7c12 */ /* 0x000fe2000f8e961f */
[----:B------:R-:W-:-:S03]  /*9e10*/  @P5 HADD2 R29, -R167.H0_H0, -RZ.H0_H0 ;  /* 0xa00000ffa71d5230 */ /* 0x000fc60000000900 */
[C---:B------:R-:W-:Y:S01]  /*9e20*/  LOP3.LUT R183, R28.reuse, 0xffff, RZ, 0xc0, !PT ;  /* 0x0000ffff1cb77812 */ /* 0x040fe200078ec0ff */
[----:B------:R-:W-:Y:S01]  /*9e30*/  MUFU.EX2 R190, R190 ;  /* 0x000000be00be7308 */ /* 0x000fe20000000800 */
[----:B------:R-:W-:Y:S02]  /*9e40*/  @P5 PRMT R167, R29, 0x5410, RZ ;  /* 0x000054101da75816 */ /* 0x000fe400000000ff */
[----:B------:R-:W-:Y:S01]  /*9e50*/  SHF.R.U32.HI R183, RZ, 0x8, R183 ;  /* 0x00000008ffb77819 */ /* 0x000fe200000116b7 */
[----:B------:R-:W1:Y:S01]  /*9e60*/  MUFU.EX2 R189, R189 ;  /* 0x000000bd00bd7308 */ /* 0x000e620000000800 */
[----:B------:R-:W-:Y:S02]  /*9e70*/  LOP3.LUT R29, R28, 0xff, RZ, 0xc0, !PT ;  /* 0x000000ff1c1d7812 */ /* 0x000fe400078ec0ff */
[----:B------:R-:W-:Y:S02]  /*9e80*/  LOP3.LUT R183, R183, 0xffff, RZ, 0xc0, !PT ;  /* 0x0000ffffb7b77812 */ /* 0x000fe400078ec0ff */
[----:B------:R-:W-:-:S02]  /*9e90*/  ISETP.LE.U32.AND P5, PT, R29, UR6, PT ;  /* 0x000000061d007c0c */ /* 0x000fc4000bfa3070 */
[----:B------:R-:W-:Y:S02]  /*9ea0*/  FSEL R31, R14, RZ, P6 ;  /* 0x000000ff0e1f7208 */ /* 0x000fe40003000000 */
[----:B------:R-:W-:Y:S02]  /*9eb0*/  FSEL R29, R13, RZ, P4 ;  /* 0x000000ff0d1d7208 */ /* 0x000fe40002000000 */
[----:B------:R-:W-:Y:S02]  /*9ec0*/  ISETP.LE.U32.AND P4, PT, R183, UR6, PT ;  /* 0x00000006b7007c0c */ /* 0x000fe4000bf83070 */
[----:B------:R-:W-:Y:S01]  /*9ed0*/  PRMT R183, R28, 0x7632, R183 ;  /* 0x000076321cb77816 */ /* 0x000fe200000000b7 */
[----:B------:R-:W-:Y:S01]  /*9ee0*/  FADD.FTZ R31, R3, -R31 ;  /* 0x8000001f031f7221 */ /* 0x000fe20000010000 */
[----:B------:R-:W-:Y:S01]  /*9ef0*/  FFMA.FTZ R196, R184, UR17, -R223 ;  /* 0x00000011b8c47c23 */ /* 0x000fe200080108df */
[----:B------:R-:W-:Y:S01]  /*9f00*/  FADD.FTZ R29, R2, -R29 ;  /* 0x8000001d021d7221 */ /* 0x000fe20000010000 */
[----:B------:R-:W-:-:S02]  /*9f10*/  LOP3.LUT R183, R183, 0xff, RZ, 0xc0, !PT ;  /* 0x000000ffb7b77812 */ /* 0x000fc400078ec0ff */
[----:B-1----:R-:W-:Y:S01]  /*9f20*/  F2FP.F16.F32.PACK_AB R184, R189, R190 ;  /* 0x000000bebdb8723e */ /* 0x002fe200000000ff */
[----:B------:R-:W-:Y:S01]  /*9f30*/  FMUL.FTZ R31, R31, UR17 ;  /* 0x000000111f1f7c20 */ /* 0x000fe20008410000 */
[----:B------:R-:W-:Y:S01]  /*9f40*/  IMAD.MOV.U32 R204, RZ, RZ, R30 ;  /* 0x000000ffffcc7224 */ /* 0x000fe200078e001e */
[----:B------:R-:W-:Y:S01]  /*9f50*/  ISETP.LE.U32.AND P6, PT, R183, UR6, PT ;  /* 0x00000006b7007c0c */ /* 0x000fe2000bfc3070 */
[----:B------:R-:W-:Y:S01]  /*9f60*/  FFMA.FTZ R203, R185, UR17, -R223 ;  /* 0x00000011b9cb7c23 */ /* 0x000fe200080108df */
[----:B------:R-:W-:Y:S01]  /*9f70*/  FMUL.FTZ R29, R29, UR17 ;  /* 0x000000111d1d7c20 */ /* 0x000fe20008410000 */
[----:B------:R-:W-:Y:S01]  /*9f80*/  @!P5 HADD2 R185, -R184.H0_H0, -RZ.H0_H0 ;  /* 0xa00000ffb8b9d230 */ /* 0x000fe20000000900 */
[----:B------:R-:W-:Y:S01]  /*9f90*/  PRMT R183, R184, 0x7632, R183 ;  /* 0x00007632b8b77816 */ /* 0x000fe200000000b7 */
[--C-:B------:R-:W-:Y:S01]  /*9fa0*/  FFMA.FTZ R195, R195, UR17, -R210.reuse ;  /* 0x00000011c3c37c23 */ /* 0x100fe200080108d2 */
[----:B------:R-:W-:Y:S01]  /*9fb0*/  LOP3.LUT R212, R204, 0xff, RZ, 0xc0, !PT ;  /* 0x000000ffccd47812 */ /* 0x000fe200078ec0ff */
[----:B------:R-:W1:Y:S01]  /*9fc0*/  MUFU.EX2 R31, R31 ;  /* 0x0000001f001f7308 */ /* 0x000e620000000800 */
[----:B------:R-:W-:-:S03]  /*9fd0*/  FFMA.FTZ R197, R197, UR17, -R210 ;  /* 0x00000011c5c57c23 */ /* 0x000fc600080108d2 */
[----:B------:R2:W3:Y:S01]  /*9fe0*/  MUFU.EX2 R204, R29 ;  /* 0x0000001d00cc7308 */ /* 0x0004e20000000800 */
[--C-:B------:R-:W-:Y:S01]  /*9ff0*/  FFMA.FTZ R213, R213, UR17, -R223.reuse ;  /* 0x00000011d5d57c23 */ /* 0x100fe200080108df */
[----:B------:R-:W-:Y:S02]  /*a000*/  FFMA.FTZ R211, R211, UR17, -R223 ;  /* 0x00000011d3d37c23 */ /* 0x000fe400080108df */
[----:B------:R-:W-:Y:S01]  /*a010*/  MUFU.EX2 R195, R195 ;  /* 0x000000c300c37308 */ /* 0x000fe20000000800 */
[----:B--2---:R-:W-:Y:S02]  /*a020*/  PRMT R29, R184, 0x5410, R183 ;  /* 0x00005410b81d7816 */ /* 0x004fe400000000b7 */
[----:B------:R-:W-:Y:S01]  /*a030*/  @!P5 PRMT R184, R185, 0x5410, RZ ;  /* 0x00005410b9b8d816 */ /* 0x000fe200000000ff */
[----:B------:R-:W-:Y:S02]  /*a040*/  FFMA.FTZ R185, R191, UR17, -R210 ;  /* 0x00000011bfb97c23 */ /* 0x000fe400080108d2 */
[----:B------:R-:W2:Y:S04]  /*a050*/  MUFU.EX2 R191, R197 ;  /* 0x000000c500bf7308 */ /* 0x000ea80000000800 */
[----:B------:R-:W-:Y:S04]  /*a060*/  MUFU.EX2 R213, R213 ;  /* 0x000000d500d57308 */ /* 0x000fe80000000800 */
[----:B------:R-:W4:Y:S01]  /*a070*/  MUFU.EX2 R211, R211 ;  /* 0x000000d300d37308 */ /* 0x000f220000000800 */
[----:B------:R-:W-:-:S02]  /*a080*/  @!P4 HADD2 R34, -R183.H0_H0, -RZ.H0_H0 ;  /* 0xa00000ffb722c230 */ /* 0x000fc40000000900 */
[-C--:B-1----:R-:W-:Y:S01]  /*a090*/  FFMA.FTZ R207, R234, R31.reuse, R207 ;  /* 0x0000001feacf7223 */ /* 0x082fe200000100cf */
        /* <DEDUP_REMOVED lines=64> */
[----:B------:R-:W-:Y:S01]  /*a4a0*/  PRMT R31, R30, 0x7771, RZ ;  /* 0x000077711e1f7816 */ /* 0x000fe200000000ff */
[----:B---3--:R-:W-:Y:S01]  /*a4b0*/  FFMA.FTZ R227, R231, R204, R198 ;  /* 0x000000cce7e37223 */ /* 0x008fe200000100c6 */
[----:B--2---:R-:W-:-:S02]  /*a4c0*/  F2FP.F16.F32.PACK_AB R198, R195, R191 ;  /* 0x000000bfc3c6723e */ /* 0x004fc400000000ff */
[----:B------:R-:W-:Y:S02]  /*a4d0*/  @!P4 PRMT R183, R34, 0x5410, RZ ;  /* 0x0000541022b7c816 */ /* 0x000fe400000000ff */
[----:B------:R-:W-:Y:S01]  /*a4e0*/  ISETP.GT.U32.AND P4, PT, R31, UR6, PT ;  /* 0x000000061f007c0c */ /* 0x000fe2000bf84070 */
[----:B------:R-:W-:Y:S01]  /*a4f0*/  @!P6 HADD2 R27, -R198.H0_H0, -RZ.H0_H0 ;  /* 0xa00000ffc61be230 */ /* 0x000fe20000000900 */
[----:B------:R-:W-:Y:S02]  /*a500*/  ISETP.LE.U32.AND P5, PT, R212, UR6, PT ;  /* 0x00000006d4007c0c */ /* 0x000fe4000bfa3070 */
[----:B------:R-:W-:Y:S02]  /*a510*/  PRMT R197, R198, 0x7632, R197 ;  /* 0x00007632c6c57816 */ /* 0x000fe400000000c5 */
[----:B----4-:R-:W-:Y:S01]  /*a520*/  F2FP.F16.F32.PACK_AB R212, R211, R213 ;  /* 0x000000d5d3d4723e */ /* 0x010fe200000000ff */
[----:B------:R-:W-:Y:S01]  /*a530*/  FFMA.FTZ R215, R215, UR17, -R210 ;  /* 0x00000011d7d77c23 */ /* 0x000fe200080108d2 */
[----:B------:R-:W-:Y:S01]  /*a540*/  SHF.R.U32.HI R34, RZ, 0x18, R28 ;  /* 0x00000018ff227819 */ /* 0x000fe2000001161c */
[--C-:B------:R-:W-:Y:S01]  /*a550*/  FFMA.FTZ R214, R214, UR17, -R210.reuse ;  /* 0x00000011d6d67c23 */ /* 0x100fe200080108d2 */
[--C-:B------:R-:W-:Y:S01]  /*a560*/  FFMA.FTZ R230, R230, UR17, -R210.reuse ;  /* 0x00000011e6e67c23 */ /* 0x100fe200080108d2 */
[--C-:B------:R-:W-:Y:S01]  /*a570*/  FFMA.FTZ R222, R222, UR17, -R210.reuse ;  /* 0x00000011dede7c23 */ /* 0x100fe200080108d2 */
[----:B------:R-:W-:Y:S01]  /*a580*/  FFMA.FTZ R221, R221, UR17, -R210 ;  /* 0x00000011dddd7c23 */ /* 0x000fe200080108d2 */
[----:B------:R-:W-:-:S02]  /*a590*/  PRMT R31, R198, 0x5410, R197 ;  /* 0x00005410c61f7816 */ /* 0x000fc400000000c5 */
[----:B------:R-:W-:Y:S02]  /*a5a0*/  PRMT R210, R212, 0x7632, R210 ;  /* 0x00007632d4d27816 */ /* 0x000fe400000000d2 */
[----:B------:R-:W-:Y:S02]  /*a5b0*/  @!P6 PRMT R198, R27, 0x5410, RZ ;  /* 0x000054101bc6e816 */ /* 0x000fe400000000ff */
[----:B------:R-:W-:Y:S01]  /*a5c0*/  ISETP.LE.U32.AND P6, PT, R34, UR6, PT ;  /* 0x0000000622007c0c */ /* 0x000fe2000bfc3070 */
[----:B------:R-:W-:Y:S01]  /*a5d0*/  @P4 HADD2 R19, -R210.H0_H0, -RZ.H0_H0 ;  /* 0xa00000ffd2134230 */ /* 0x000fe20000000900 */
[----:B------:R-:W-:Y:S01]  /*a5e0*/  LOP3.LUT R232, R232, UR12, R241, 0x96, !PT ;  /* 0x0000000ce8e87c12 */ /* 0x000fe2000f8e96f1 */
[----:B------:R-:W-:Y:S01]  /*a5f0*/  @!P5 HADD2 R23, -R212.H0_H0, -RZ.H0_H0 ;  /* 0xa00000ffd417d230 */ /* 0x000fe20000000900 */
[----:B------:R-:W-:Y:S01]  /*a600*/  MUFU.EX2 R215, R215 ;  /* 0x000000d700d77308 */ /* 0x000fe20000000800 */
[----:B------:R-:W-:Y:S02]  /*a610*/  PRMT R234, R212, 0x5410, R210 ;  /* 0x00005410d4ea7816 */ /* 0x000fe400000000d2 */
[----:B------:R-:W-:Y:S01]  /*a620*/  @P4 PRMT R210, R19, 0x5410, RZ ;  /* 0x0000541013d24816 */ /* 0x000fe200000000ff */
[----:B------:R-:W1:Y:S01]  /*a630*/  MUFU.EX2 R214, R214 ;  /* 0x000000d600d67308 */ /* 0x000e620000000800 */
[----:B------:R-:W-:Y:S01]  /*a640*/  PRMT R19, R30, 0x7772, RZ ;  /* 0x000077721e137816 */ /* 0x000fe200000000ff */
[----:B------:R-:W-:Y:S01]  /*a650*/  IMAD.WIDE.U32 R232, R232, -0x2daee0ad, RZ ;  /* 0xd2511f53e8e87825 */ /* 0x000fe200078e00ff */
[----:B------:R-:W-:-:S03]  /*a660*/  @!P5 PRMT R212, R23, 0x5410, RZ ;  /* 0x0000541017d4d816 */ /* 0x000fc600000000ff */
[----:B------:R-:W-:Y:S01]  /*a670*/  @!P6 HADD2 R26, -R197.H0_H0, -RZ.H0_H0 ;  /* 0xa00000ffc51ae230 */ /* 0x000fe20000000900 */
[----:B------:R-:W-:Y:S02]  /*a680*/  ISETP.GT.U32.AND P5, PT, R19, UR6, PT ;  /* 0x0000000613007c0c */ /* 0x000fe4000bfa4070 */
[----:B------:R-:W-:Y:S02]  /*a690*/  PRMT R19, R30, 0x7773, RZ ;  /* 0x000077731e137816 */ /* 0x000fe400000000ff */
[----:B------:R-:W-:Y:S02]  /*a6a0*/  LOP3.LUT R231, R238, UR4, R233, 0x96, !PT ;  /* 0x00000004eee77c12 */ /* 0x000fe4000f8e96e9 */
[----:B------:R-:W-:Y:S01]  /*a6b0*/  @!P6 PRMT R197, R26, 0x5410, RZ ;  /* 0x000054101ac5e816 */ /* 0x000fe200000000ff */
[----:B------:R-:W-:Y:S01]  /*a6c0*/  FADD.FTZ R27, R188, R207 ;  /* 0x000000cfbc1b7221 */ /* 0x000fe20000010000 */
[----:B------:R-:W-:Y:S02]  /*a6d0*/  ISETP.GT.U32.AND P6, PT, R19, UR6, PT ;  /* 0x0000000613007c0c */ /* 0x000fe4000bfc4070 */
[----:B------:R-:W-:Y:S01]  /*a6e0*/  LOP3.LUT R19, R231, 0xffff, RZ, 0xc0, !PT ;  /* 0x0000ffffe7137812 */ /* 0x000fe200078ec0ff */
[----:B------:R-:W-:Y:S01]  /*a6f0*/  MUFU.EX2 R196, R196 ;  /* 0x000000c400c47308 */ /* 0x000fe20000000800 */
[----:B-1----:R-:W-:-:S03]  /*a700*/  F2FP.F16.F32.PACK_AB R207, R214, R215 ;  /* 0x000000d7d6cf723e */ /* 0x002fc600000000ff */
[----:B------:R-:W1:Y:S01]  /*a710*/  MUFU.EX2 R188, R203 ;  /* 0x000000cb00bc7308 */ /* 0x000e620000000800 */
        /* <DEDUP_REMOVED lines=65> */
[----:B------:R-:W-:Y:S01]  /*ab30*/  @P5 HADD2 R18, -R207.H0_H0, -RZ.H0_H0 ;  /* 0xa00000ffcf125230 */ /* 0x000fe20000000900 */
[----:B------:R-:W-:-:S02]  /*ab40*/  PRMT R204, R207, 0x7632, R204 ;  /* 0x00007632cfcc7816 */ /* 0x000fc400000000cc */
[----:B------:R-:W-:Y:S02]  /*ab50*/  LOP3.LUT R19, R19, 0xffff, RZ, 0xc0, !PT ;  /* 0x0000ffff13137812 */ /* 0x000fe400078ec0ff */
[----:B------:R-:W-:Y:S02]  /*ab60*/  PRMT R233, R207, 0x5410, R204 ;  /* 0x00005410cfe97816 */ /* 0x000fe400000000cc */
[----:B------:R-:W-:Y:S01]  /*ab70*/  @P5 PRMT R207, R18, 0x5410, RZ ;  /* 0x0000541012cf5816 */ /* 0x000fe200000000ff */
[----:B------:R-:W-:Y:S01]  /*ab80*/  @P6 HADD2 R17, -R204.H0_H0, -RZ.H0_H0 ;  /* 0xa00000ffcc116230 */ /* 0x000fe20000000900 */
[----:B------:R-:W-:Y:S02]  /*ab90*/  ISETP.LE.U32.AND P5, PT, R19, UR6, PT ;  /* 0x0000000613007c0c */ /* 0x000fe4000bfa3070 */
[----:B------:R-:W-:Y:S02]  /*aba0*/  LOP3.LUT R23, R231, 0xff, RZ, 0xc0, !PT ;  /* 0x000000ffe7177812 */ /* 0x000fe400078ec0ff */
[----:B-1----:R-:W-:-:S02]  /*abb0*/  F2FP.F16.F32.PACK_AB R203, R188, R196 ;  /* 0x000000c4bccb723e */ /* 0x002fc400000000ff */
[----:B------:R-:W-:Y:S02]  /*abc0*/  ISETP.LE.U32.AND P4, PT, R23, UR6, PT ;  /* 0x0000000617007c0c */ /* 0x000fe4000bf83070 */
[----:B------:R-:W-:Y:S01]  /*abd0*/  @P6 PRMT R204, R17, 0x5410, RZ ;  /* 0x0000541011cc6816 */ /* 0x000fe200000000ff */
[----:B------:R-:W-:Y:S01]  /*abe0*/  FADD.FTZ R17, R202, R227 ;  /* 0x000000e3ca117221 */ /* 0x000fe20000010000 */
[----:B------:R-:W-:-:S05]  /*abf0*/  PRMT R202, R203, 0x7632, R202 ;  /* 0x00007632cbca7816 */ /* 0x000fca00000000ca */
[----:B------:R-:W-:Y:S01]  /*ac00*/  @!P5 HADD2 R7, -R202.H0_H0, -RZ.H0_H0 ;  /* 0xa00000ffca07d230 */ /* 0x000fe20000000900 */
[----:B------:R-:W-:Y:S01]  /*ac10*/  PRMT R227, R203, 0x5410, R202 ;  /* 0x00005410cbe37816 */ /* 0x000fe200000000ca */
[----:B------:R-:W-:Y:S01]  /*ac20*/  FADD.FTZ R27, R201, R27 ;  /* 0x0000001bc91b7221 */ /* 0x000fe20000010000 */
[C---:B------:R-:W-:Y:S01]  /*ac30*/  PRMT R19, R216.reuse, 0x7773, RZ ;  /* 0x00007773d8137816 */ /* 0x040fe200000000ff */
[----:B------:R-:W-:Y:S01]  /*ac40*/  @!P4 HADD2 R16, -R203.H0_H0, -RZ.H0_H0 ;  /* 0xa00000ffcb10c230 */ /* 0x000fe20000000900 */
[----:B------:R-:W-:Y:S02]  /*ac50*/  @!P5 PRMT R202, R7, 0x5410, RZ ;  /* 0x0000541007cad816 */ /* 0x000fe400000000ff */
[----:B------:R-:W-:Y:S02]  /*ac60*/  PRMT R7, R216, 0x7772, RZ ;  /* 0x00007772d8077816 */ /* 0x000fe400000000ff */
[----:B------:R-:W-:Y:S01]  /*ac70*/  @!P4 PRMT R203, R16, 0x5410, RZ ;  /* 0x0000541010cbc816 */ /* 0x000fe200000000ff */
[----:B------:R-:W-:Y:S01]  /*ac80*/  FADD.FTZ R16, R194, R17 ;  /* 0x00000011c2107221 */ /* 0x000fe20000010000 */
[----:B------:R-:W-:Y:S01]  /*ac90*/  PRMT R7, R7, 0x5410, R19 ;  /* 0x0000541007077816 */ /* 0x000fe20000000013 */
[----:B------:R-:W-:Y:S01]  /*aca0*/  FADD.FTZ R19, R186, R27 ;  /* 0x0000001bba137221 */ /* 0x000fe20000010000 */
[----:B------:R1:W-:Y:S01]  /*acb0*/  MUFU.EX2 R194, R230 ;  /* 0x000000e600c27308 */ /* 0x0003e20000000800 */
[----:B------:R-:W-:-:S03]  /*acc0*/  PRMT R18, R231, 0x7632, R18 ;  /* 0x00007632e7127816 */ /* 0x000fc60000000012 */
[----:B------:R-:W2:Y:S01]  /*acd0*/  MUFU.EX2 R186, R185 ;  /* 0x000000b900ba7308 */ /* 0x000ea20000000800 */
[----:B------:R-:W-:Y:S01]  /*ace0*/  FADD.FTZ R193, R193, R16 ;  /* 0x00000010c1c17221 */ /* 0x000fe20000010000 */
[----:B------:R-:W-:Y:S02]  /*acf0*/  SHF.R.U32.HI R16, RZ, 0x18, R231 ;  /* 0x00000018ff107819 */ /* 0x000fe400000116e7 */
[----:B------:R-:W-:Y:S02]  /*ad00*/  LOP3.LUT R18, R18, 0xff, RZ, 0xc0, !PT ;  /* 0x000000ff12127812 */ /* 0x000fe400078ec0ff */
[C---:B------:R-:W-:Y:S02]  /*ad10*/  PRMT R34, R226.reuse, 0x7773, RZ ;  /* 0x00007773e2227816 */ /* 0x040fe400000000ff */
[----:B------:R-:W-:Y:S02]  /*ad20*/  PRMT R26, R226, 0x7772, RZ ;  /* 0x00007772e21a7816 */ /* 0x000fe400000000ff */
[----:B------:R-:W-:Y:S01]  /*ad30*/  ISETP.LE.U32.AND P5, PT, R16, UR6, PT ;  /* 0x0000000610007c0c */ /* 0x000fe2000bfa3070 */
[----:B------:R-:W-:Y:S01]  /*ad40*/  IMAD.MOV.U32 R17, RZ, RZ, R216 ;  /* 0x000000ffff117224 */ /* 0x000fe200078e00d8 */
[----:B------:R-:W-:Y:S01]  /*ad50*/  LOP3.LUT R16, R187, 0xffff, RZ, 0xc0, !PT ;  /* 0x0000ffffbb107812 */ /* 0x000fe200078ec0ff */
[----:B------:R-:W-:Y:S01]  /*ad60*/  FADD.FTZ R19, R200, R19 ;  /* 0x00000013c8137221 */ /* 0x000fe20000010000 */
[----:B------:R-:W-:Y:S01]  /*ad70*/  ISETP.LE.U32.AND P6, PT, R18, UR6, PT ;  /* 0x0000000612007c0c */ /* 0x000fe2000bfc3070 */
[----:B------:R-:W-:Y:S01]  /*ad80*/  IMAD.MOV.U32 R18, RZ, RZ, R232 ;  /* 0x000000ffff127224 */ /* 0x000fe200078e00e8 */
[----:B------:R-:W-:Y:S01]  /*ad90*/  PRMT R26, R26, 0x5410, R34 ;  /* 0x000054101a1a7816 */ /* 0x000fe20000000022 */
[----:B-1----:R-:W1:Y:S01]  /*ada0*/  LDC R230, c[0x0][0x4f8] ;  /* 0x00013e00ffe67b82 */ /* 0x002e620000000800 */
[----:B--2---:R-:W-:-:S02]  /*adb0*/  F2FP.F16.F32.PACK_AB R201, R186, R194 ;  /* 0x000000c2bac9723e */ /* 0x004fc400000000ff */
[----:B------:R-:W-:Y:S02]  /*adc0*/  SHF.R.U32.HI R16, RZ, 0x8, R16 ;  /* 0x00000008ff107819 */ /* 0x000fe40000011610 */
[----:B------:R-:W-:Y:S02]  /*add0*/  LOP3.LUT R34, R187, 0xff, RZ, 0xc0, !PT ;  /* 0x000000ffbb227812 */ /* 0x000fe400078ec0ff */
[----:B------:R-:W-:Y:S02]  /*ade0*/  LOP3.LUT R18, R18, 0xff, RZ, 0xc0, !PT ;  /* 0x000000ff12127812 */ /* 0x000fe400078ec0ff */
[----:B------:R-:W-:Y:S02]  /*adf0*/  PRMT R200, R201, 0x7632, R200 ;  /* 0x00007632c9c87816 */ /* 0x000fe400000000c8 */
[----:B------:R-:W-:Y:S02]  /*ae00*/  PRMT R16, R34, 0x5410, R16 ;  /* 0x0000541022107816 */ /* 0x000fe40000000010 */
[----:B------:R-:W-:-:S02]  /*ae10*/  PRMT R34, R187, 0x7632, R34 ;  /* 0x00007632bb227816 */ /* 0x000fc40000000022 */
[----:B------:R-:W-:Y:S01]  /*ae20*/  ISETP.LE.U32.AND P4, PT, R18, UR6, PT ;  /* 0x0000000612007c0c */ /* 0x000fe2000bf83070 */
[----:B------:R-:W-:Y:S01]  /*ae30*/  FFMA.FTZ R224, R224, UR17, -R223 ;  /* 0x00000011e0e07c23 */ /* 0x000fe200080108df */
[----:B------:R-:W-:Y:S01]  /*ae40*/  PRMT R18, R216, 0x7771, RZ ;  /* 0x00007771d8127816 */ /* 0x000fe200000000ff */
[----:B------:R-:W-:Y:S01]  /*ae50*/  @!P5 HADD2 R5, -R200.H0_H0, -RZ.H0_H0 ;  /* 0xa00000ffc805d230 */ /* 0x000fe20000000900 */
[----:B------:R-:W-:Y:S02]  /*ae60*/  LOP3.LUT R17, R17, 0xff, RZ, 0xc0, !PT ;  /* 0x000000ff11117812 */ /* 0x000fe400078ec0ff */
[----:B------:R-:W-:Y:S01]  /*ae70*/  SHF.R.U32.HI R187, RZ, 0x18, R187 ;  /* 0x00000018ffbb7819 */ /* 0x000fe200000116bb */
[----:B------:R-:W-:Y:S01]  /*ae80*/  FFMA.FTZ R223, R4, UR17, -R223 ;  /* 0x0000001104df7c23 */ /* 0x000fe200080108df */
[----:B------:R-:W-:Y:S01]  /*ae90*/  LOP3.LUT R34, R34, 0xff, RZ, 0xc0, !PT ;  /* 0x000000ff22227812 */ /* 0x000fe200078ec0ff */
[----:B------:R-:W-:Y:S01]  /*aea0*/  IMAD.MOV.U32 R27, RZ, RZ, R226 ;  /* 0x000000ffff1b7224 */ /* 0x000fe200078e00e2 */
[----:B------:R-:W-:-:S02]  /*aeb0*/  PRMT R23, R226, 0x7771, RZ ;  /* 0x00007771e2177816 */ /* 0x000fc400000000ff */
[----:B------:R-:W-:Y:S01]  /*aec0*/  PRMT R17, R17, 0x5410, R18 ;  /* 0x0000541011117816 */ /* 0x000fe20000000012 */
[----:B------:R2:W-:Y:S01]  /*aed0*/  MUFU.EX2 R185, R223 ;  /* 0x000000df00b97308 */ /* 0x0005e20000000800 */
[----:B------:R-:W-:Y:S02]  /*aee0*/  PRMT R18, R34, 0x5410, R187 ;  /* 0x0000541022127816 */ /* 0x000fe400000000bb */
[----:B------:R-:W-:Y:S01]  /*aef0*/  PRMT R226, R201, 0x5410, R200 ;  /* 0x00005410c9e27816 */ /* 0x000fe200000000c8 */
[----:B------:R-:W3:Y:S01]  /*af00*/  MUFU.EX2 R187, R224 ;  /* 0x000000e000bb7308 */ /* 0x000ee20000000800 */
[----:B------:R-:W-:Y:S02]  /*af10*/  @!P5 PRMT R200, R5, 0x5410, RZ ;  /* 0x0000541005c8d816 */ /* 0x000fe400000000ff */
[----:B------:R-:W-:Y:S01]  /*af20*/  LOP3.LUT P5, R34, R206, 0x4, RZ, 0xc0, !PT ;  /* 0x00000004ce227812 */ /* 0x000fe200078ac0ff */
[----:B------:R-:W-:Y:S01]  /*af30*/  FADD.FTZ R193, R192, R193 ;  /* 0x000000c1c0c17221 */ /* 0x000fe20000010000 */
[----:B------:R-:W-:-:S02]  /*af40*/  VIADD R5, R0, 0x18000 ;  /* 0x0001800000057836 */ /* 0x000fc40000000000 */
[----:B------:R-:W-:Y:S02]  /*af50*/  @!P6 HADD2 R6, -R201.H0_H0, -RZ.H0_H0 ;  /* 0xa00000ffc906e230 */ /* 0x000fe40000000900 */
[----:B------:R-:W-:Y:S01]  /*af60*/  FADD.FTZ R228, R228, R193 ;  /* 0x000000c1e4e47221 */ /* 0x000fe20000010000 */
[----:B--2---:R-:W-:Y:S01]  /*af70*/  VIADD R223, R0, 0x18040 ;  /* 0x0001804000df7836 */ /* 0x004fe20000000000 */
[----:B-1----:R-:W-:Y:S02]  /*af80*/  LOP3.LUT R230, R230, 0xff, RZ, 0xc0, !PT ;  /* 0x000000ffe6e67812 */ /* 0x002fe400078ec0ff */
[----:B---3--:R-:W-:-:S03]  /*af90*/  F2FP.F16.F32.PACK_AB R193, R185, R187 ;  /* 0x000000bbb9c1723e */ /* 0x008fc600000000ff */
[----:B------:R-:W-:Y:S01]  /*afa0*/  @P5 VIADD R223, R5, 0xffffffc0 ;  /* 0xffffffc005df5836 */ /* 0x000fe20000000000 */
[----:B------:R-:W-:Y:S02]  /*afb0*/  PRMT R5, R232, 0x7772, RZ ;  /* 0x00007772e8057816 */ /* 0x000fe400000000ff */
[----:B------:R-:W-:Y:S01]  /*afc0*/  @!P6 PRMT R201, R6, 0x5410, RZ ;  /* 0x0000541006c9e816 */ /* 0x000fe200000000ff */
[----:B------:R-:W-:Y:S01]  /*afd0*/  @!P4 HADD2 R4, -R193.H0_H0, -RZ.H0_H0 ;  /* 0xa00000ffc104c230 */ /* 0x000fe20000000900 */
[----:B------:R-:W-:Y:S01]  /*afe0*/  ISETP.GT.U32.AND P6, PT, R5, UR6, PT ;  /* 0x0000000605007c0c */ /* 0x000fe2000bfc4070 */
[----:B------:R-:W-:Y:S01]  /*aff0*/  IMAD R230, R230, 0x10000, R230 ;  /* 0x00010000e6e67824 */ /* 0x000fe200078e02e6 */
[C---:B------:R-:W-:Y:S02]  /*b000*/  PRMT R192, R193.reuse, 0x7632, R192 ;  /* 0x00007632c1c07816 */ /* 0x040fe400000000c0 */
[----:B------:R-:W-:Y:S02]  /*b010*/  PRMT R5, R232, 0x7773, RZ ;  /* 0x00007773e8057816 */ /* 0x000fe400000000ff */
[----:B------:R-:W-:Y:S01]  /*b020*/  PRMT R224, R193, 0x5410, R192 ;  /* 0x00005410c1e07816 */ /* 0x000fe200000000c0 */
[----:B------:R-:W-:Y:S01]  /*b030*/  FADD.FTZ R229, R229, R19 ;  /* 0x00000013e5e57221 */ /* 0x000fe20000010000 */
[----:B------:R-:W-:-:S02]  /*b040*/  ISETP.GT.U32.AND P5, PT, R5, UR6, PT ;  /* 0x0000000605007c0c */ /* 0x000fc4000bfa4070 */
[----:B------:R-:W-:Y:S02]  /*b050*/  @!P4 PRMT R193, R4, 0x5410, RZ ;  /* 0x0000541004c1c816 */ /* 0x000fe400000000ff */
[--C-:B------:R-:W-:Y:S02]  /*b060*/  HSET2.LE.AND R4, R16, R230.reuse, PT ;  /* 0x000000e610047233 */ /* 0x100fe40003803000 */
[--C-:B------:R-:W-:Y:S02]  /*b070*/  HSET2.LE.AND R5, R18, R230.reuse, PT ;  /* 0x000000e612057233 */ /* 0x100fe40003803000 */
[----:B------:R-:W-:Y:S02]  /*b080*/  HSET2.LE.AND R6, R17, R230, PT ;  /* 0x000000e611067233 */ /* 0x000fe40003803000 */
[----:B------:R-:W1:Y:S01]  /*b090*/  LDSM.16.MT88.4 R16, [R0+0x18000] ;  /* 0x018000000010783b */ /* 0x000e620000004200 */
[----:B------:R-:W-:Y:S02]  /*b0a0*/  LOP3.LUT R7, R7, 0xff00ff, RZ, 0xc0, !PT ;  /* 0x00ff00ff07077812 */ /* 0x000fe400078ec0ff */
[----:B------:R-:W-:-:S03]  /*b0b0*/  LOP3.LUT P4, RZ, R206, 0x2, RZ, 0xc0, !PT ;  /* 0x00000002ceff7812 */ /* 0x000fc6000788c0ff */
[----:B------:R-:W-:Y:S02]  /*b0c0*/  HSET2.LE.AND R7, R7, R230, PT ;  /* 0x000000e607077233 */ /* 0x000fe40003803000 */
[----:B------:R-:W-:Y:S02]  /*b0d0*/  SEL R237, R12, 0xffffffe0, !P4 ;  /* 0xffffffe00ced7807 */ /* 0x000fe40006000000 */
[----:B------:R-:W-:Y:S02]  /*b0e0*/  LOP3.LUT R4, R236, R4, RZ, 0xc0, !PT ;  /* 0x00000004ec047212 */ /* 0x000fe400078ec0ff */
[----:B------:R-:W-:Y:S02]  /*b0f0*/  LOP3.LUT R5, R235, R5, RZ, 0xc0, !PT ;  /* 0x00000005eb057212 */ /* 0x000fe400078ec0ff */
[----:B------:R-:W-:Y:S02]  /*b100*/  LOP3.LUT R6, R225, R6, RZ, 0xc0, !PT ;  /* 0x00000006e1067212 */ /* 0x000fe400078ec0ff */
[----:B------:R-:W-:Y:S01]  /*b110*/  LOP3.LUT R7, R217, R7, RZ, 0xc0, !PT ;  /* 0x00000007d9077212 */ /* 0x000fe200078ec0ff */
[----:B------:R-:W-:-:S06]  /*b120*/  IMAD.IADD R225, R237, 0x1, R0 ;  /* 0x00000001ede17824 */ /* 0x000fcc00078e0200 */
[C---:B-1----:R-:W-:Y:S08]  /*b130*/  HMMA.16816.F32 R160, R4.reuse, R16, R160 ;  /* 0x0000001004a0723c */ /* 0x042ff000000018a0 */
[----:B------:R-:W-:Y:S01]  /*b140*/  HMMA.16816.F32 R156, R4, R18, R156 ;  /* 0x00000012049c723c */ /* 0x000fe2000000189c */
[----:B------:R-:W1:Y:S01]  /*b150*/  LDSM.16.MT88.4 R16, [R225+0x18000] ;  /* 0x01800000e110783b */ /* 0x000e620000004200 */
[----:B------:R-:W-:-:S06]  /*b160*/  IMAD.IADD R217, R237, 0x1, R223 ;  /* 0x00000001edd97824 */ /* 0x000fcc00078e02df */
[C---:B-1----:R-:W-:Y:S08]  /*b170*/  HMMA.16816.F32 R152, R4.reuse, R16, R152 ;  /* 0x000000100498723c */ /* 0x042ff00000001898 */
[C---:B------:R-:W-:Y:S01]  /*b180*/  HMMA.16816.F32 R148, R4.reuse, R18, R148 ;  /* 0x000000120494723c */ /* 0x040fe20000001894 */
[----:B------:R-:W1:Y:S07]  /*b190*/  LDSM.16.MT88.4 R16, [R223] ;  /* 0x00000000df10783b */ /* 0x000e6e0000004200 */
        /* <DEDUP_REMOVED lines=41> */
[C---:B------:R-:W-:Y:S01]  /*b430*/  LOP3.LUT R5, R21.reuse, 0xffff, RZ, 0xc0, !PT ;  /* 0x0000ffff15057812 */ /* 0x040fe200078ec0ff */
[----:B------:R-:W-:Y:S01]  /*b440*/  LDSM.16.MT88.4 R16, [R0+0x18800] ;  /* 0x018800000010783b */ /* 0x000fe20000004200 */
[----:B------:R-:W-:-:S02]  /*b450*/  PRMT R4, R21, 0x7632, R4 ;  /* 0x0000763215047816 */ /* 0x000fc40000000004 */
[----:B------:R-:W-:Y:S02]  /*b460*/  LOP3.LUT R6, R21, 0xff, RZ, 0xc0, !PT ;  /* 0x000000ff15067812 */ /* 0x000fe400078ec0ff */
[----:B------:R-:W-:Y:S02]  /*b470*/  SHF.R.U32.HI R5, RZ, 0x8, R5 ;  /* 0x00000008ff057819 */ /* 0x000fe40000011605 */
[----:B------:R-:W-:Y:S02]  /*b480*/  SHF.R.U32.HI R21, RZ, 0x18, R21 ;  /* 0x00000018ff157819 */ /* 0x000fe40000011615 */
[----:B------:R-:W-:Y:S02]  /*b490*/  LOP3.LUT R4, R4, 0xff, RZ, 0xc0, !PT ;  /* 0x000000ff04047812 */ /* 0x000fe400078ec0ff */
[----:B------:R-:W-:Y:S02]  /*b4a0*/  PRMT R5, R6, 0x5410, R5 ;  /* 0x0000541006057816 */ /* 0x000fe40000000005 */
[----:B------:R-:W-:-:S03]  /*b4b0*/  PRMT R4, R4, 0x5410, R21 ;  /* 0x0000541004047816 */ /* 0x000fc60000000015 */
[--C-:B------:R-:W-:Y:S02]  /*b4c0*/  HSET2.LE.AND R7, R5, R230.reuse, PT ;  /* 0x000000e605077233 */ /* 0x100fe40003803000 */
[----:B------:R-:W-:Y:S02]  /*b4d0*/  LOP3.LUT R6, R27, 0xff, RZ, 0xc0, !PT ;  /* 0x000000ff1b067812 */ /* 0x000fe400078ec0ff */
[----:B------:R-:W-:Y:S02]  /*b4e0*/  HSET2.LE.AND R5, R4, R230, PT ;  /* 0x000000e604057233 */ /* 0x000fe40003803000 */
[----:B------:R-:W-:Y:S02]  /*b4f0*/  LOP3.LUT R4, R22, R7, RZ, 0xc0, !PT ;  /* 0x0000000716047212 */ /* 0x000fe400078ec0ff */
[----:B------:R-:W-:Y:S02]  /*b500*/  PRMT R6, R6, 0x5410, R23 ;  /* 0x0000541006067816 */ /* 0x000fe40000000017 */
[----:B------:R-:W-:-:S03]  /*b510*/  LOP3.LUT R7, R26, 0xff00ff, RZ, 0xc0, !PT ;  /* 0x00ff00ff1a077812 */ /* 0x000fc600078ec0ff */
[--C-:B------:R-:W-:Y:S02]  /*b520*/  HSET2.LE.AND R6, R6, R230.reuse, PT ;  /* 0x000000e606067233 */ /* 0x100fe40003803000 */
[----:B------:R-:W-:-:S03]  /*b530*/  HSET2.LE.AND R7, R7, R230, PT ;  /* 0x000000e607077233 */ /* 0x000fc60003803000 */
[----:B------:R-:W-:Y:S02]  /*b540*/  LOP3.LUT R6, R25, R6, RZ, 0xc0, !PT ;  /* 0x0000000619067212 */ /* 0x000fe400078ec0ff */
[----:B------:R-:W-:Y:S02]  /*b550*/  LOP3.LUT R7, R24, R7, RZ, 0xc0, !PT ;  /* 0x0000000718077212 */ /* 0x000fe400078ec0ff */
[----:B------:R-:W1:Y:S01]  /*b560*/  LDSM.16.MT88.4 R24, [R223+0x800] ;  /* 0x00080000df18783b */ /* 0x000e620000004200 */
[----:B------:R-:W-:-:S03]  /*b570*/  LOP3.LUT R5, R20, R5, RZ, 0xc0, !PT ;  /* 0x0000000514057212 */ /* 0x000fc600078ec0ff */
[----:B------:R-:W-:Y:S04]  /*b580*/  LDSM.16.MT88.4 R20, [R225+0x18800] ;  /* 0x01880000e114783b */ /* 0x000fe80000004200 */
        /* <DEDUP_REMOVED lines=41> */
[----:B------:R-:W-:Y:S07]  /*b820*/  LDSM.16.MT88.4 R20, [R223+0x1000] ;  /* 0x00100000df14783b */ /* 0x000fee0000004200 */
[----:B--2---:R-:W-:Y:S01]  /*b830*/  HMMA.16816.F32 R124, R4, R16, R124 ;  /* 0x00000010047c723c */ /* 0x004fe2000000187c */
[----:B------:R-:W-:-:S07]  /*b840*/  LOP3.LUT R16, R28, 0xffff, RZ, 0xc0, !PT ;  /* 0x0000ffff1c107812 */ /* 0x000fce00078ec0ff */
[C---:B------:R-:W-:Y:S08]  /*b850*/  HMMA.16816.F32 R128, R4.reuse, R18, R128 ;  /* 0x000000120480723c */ /* 0x040ff00000001880 */
[C---:B-1----:R-:W-:Y:S08]  /*b860*/  HMMA.16816.F32 R116, R4.reuse, R24, R116 ;  /* 0x000000180474723c */ /* 0x042ff00000001874 */
[----:B------:R-:W-:Y:S01]  /*b870*/  HMMA.16816.F32 R120, R4, R26, R120 ;  /* 0x0000001a0478723c */ /* 0x000fe20000001878 */
[C---:B------:R-:W-:Y:S01]  /*b880*/  PRMT R5, R30.reuse, 0x7773, RZ ;  /* 0x000077731e057816 */ /* 0x040fe200000000ff */
[----:B------:R-:W-:Y:S01]  /*b890*/  IMAD.MOV.U32 R4, RZ, RZ, R30 ;  /* 0x000000ffff047224 */ /* 0x000fe200078e001e */
[----:B------:R-:W-:Y:S01]  /*b8a0*/  PRMT R7, R30, 0x7772, RZ ;  /* 0x000077721e077816 */ /* 0x000fe200000000ff */
[----:B------:R-:W1:Y:S03]  /*b8b0*/  LDSM.16.MT88.4 R24, [R225+0x19000] ;  /* 0x01900000e118783b */ /* 0x000e660000004200 */
[----:B------:R-:W-:-:S02]  /*b8c0*/  PRMT R7, R7, 0x5410, R5 ;  /* 0x0000541007077816 */ /* 0x000fc40000000005 */
[C---:B------:R-:W-:Y:S02]  /*b8d0*/  PRMT R5, R28.reuse, 0x7632, R5 ;  /* 0x000076321c057816 */ /* 0x040fe40000000005 */
[----:B------:R-:W-:Y:S02]  /*b8e0*/  LOP3.LUT R17, R28, 0xff, RZ, 0xc0, !PT ;  /* 0x000000ff1c117812 */ /* 0x000fe400078ec0ff */
[----:B------:R-:W-:Y:S02]  /*b8f0*/  SHF.R.U32.HI R28, RZ, 0x18, R28 ;  /* 0x00000018ff1c7819 */ /* 0x000fe4000001161c */
[----:B------:R-:W-:Y:S02]  /*b900*/  SHF.R.U32.HI R16, RZ, 0x8, R16 ;  /* 0x00000008ff107819 */ /* 0x000fe40000011610 */
[----:B------:R-:W-:Y:S02]  /*b910*/  LOP3.LUT R5, R5, 0xff, RZ, 0xc0, !PT ;  /* 0x000000ff05057812 */ /* 0x000fe400078ec0ff */
[----:B------:R-:W-:-:S02]  /*b920*/  PRMT R6, R30, 0x7771, RZ ;  /* 0x000077711e067816 */ /* 0x000fc400000000ff */
[----:B------:R-:W-:Y:S02]  /*b930*/  LOP3.LUT R4, R4, 0xff, RZ, 0xc0, !PT ;  /* 0x000000ff04047812 */ /* 0x000fe400078ec0ff */
[----:B------:R-:W-:Y:S02]  /*b940*/  PRMT R16, R17, 0x5410, R16 ;  /* 0x0000541011107816 */ /* 0x000fe40000000010 */
[----:B------:R-:W-:Y:S02]  /*b950*/  PRMT R5, R5, 0x5410, R28 ;  /* 0x0000541005057816 */ /* 0x000fe4000000001c */
[----:B------:R-:W-:Y:S02]  /*b960*/  PRMT R4, R4, 0x5410, R6 ;  /* 0x0000541004047816 */ /* 0x000fe40000000006 */
[--C-:B------:R-:W-:Y:S02]  /*b970*/  HSET2.LE.AND R16, R16, R230.reuse, PT ;  /* 0x000000e610107233 */ /* 0x100fe40003803000 */
[----:B------:R-:W-:-:S02]  /*b980*/  HSET2.LE.AND R5, R5, R230, PT ;  /* 0x000000e605057233 */ /* 0x000fc40003803000 */
[----:B------:R-:W-:Y:S02]  /*b990*/  HSET2.LE.AND R6, R4, R230, PT ;  /* 0x000000e604067233 */ /* 0x000fe40003803000 */
[----:B------:R-:W-:Y:S02]  /*b9a0*/  LOP3.LUT R4, R29, R16, RZ, 0xc0, !PT ;  /* 0x000000101d047212 */ /* 0x000fe400078ec0ff */
[----:B------:R-:W-:Y:S01]  /*b9b0*/  LOP3.LUT R5, R31, R5, RZ, 0xc0, !PT ;  /* 0x000000051f057212 */ /* 0x000fe200078ec0ff */
[----:B------:R-:W-:Y:S04]  /*b9c0*/  LDSM.16.MT88.4 R16, [R217+0x1000] ;  /* 0x00100000d910783b */ /* 0x000fe80000004200 */
[----:B------:R-:W2:Y:S01]  /*b9d0*/  LDSM.16.MT88.4 R28, [R0+0x19000] ;  /* 0x01900000001c783b */ /* 0x000ea20000004200 */
[----:B------:R-:W-:-:S05]  /*b9e0*/  LOP3.LUT R7, R7, 0xff00ff, RZ, 0xc0, !PT ;  /* 0x00ff00ff07077812 */ /* 0x000fca00078ec0ff */
[----:B------:R-:W-:Y:S02]  /*b9f0*/  HSET2.LE.AND R7, R7, R230, PT ;  /* 0x000000e607077233 */ /* 0x000fe40003803000 */
[----:B------:R-:W-:-:S03]  /*ba00*/  LOP3.LUT R6, R234, R6, RZ, 0xc0, !PT ;  /* 0x00000006ea067212 */ /* 0x000fc600078ec0ff */
[----:B------:R-:W-:-:S07]  /*ba10*/  LOP3.LUT R7, R233, R7, RZ, 0xc0, !PT ;  /* 0x00000007e9077212 */ /* 0x000fce00078ec0ff */
        /* <DEDUP_REMOVED lines=38> */
[----:B------:R-:W-:Y:S04]  /*bc80*/  MUFU.EX2 R222, R222 ;  /* 0x000000de00de7308 */ /* 0x000fe80000000800 */
[----:B------:R-:W1:Y:S01]  /*bc90*/  MUFU.EX2 R221, R221 ;  /* 0x000000dd00dd7308 */ /* 0x000e620000000800 */
[----:B------:R-:W-:Y:S01]  /*bca0*/  FADD.FTZ R220, R220, R229 ;  /* 0x000000e5dcdc7221 */ /* 0x000fe20000010000 */
[----:B------:R-:W-:Y:S01]  /*bcb0*/  FADD.FTZ R228, R218, R228 ;  /* 0x000000e4dae47221 */ /* 0x000fe20000010000 */
[C---:B--2---:R-:W-:Y:S01]  /*bcc0*/  HMMA.16816.F32 R108, R4.reuse, R24, R108 ;  /* 0x00000018046c723c */ /* 0x044fe2000000186c */
[----:B------:R-:W-:Y:S07]  /*bcd0*/  LDSM.16.MT88.4 R28, [R223+0x5800] ;  /* 0x00580000df1c783b */ /* 0x000fee0000004200 */
[C---:B------:R-:W-:Y:S08]  /*bce0*/  HMMA.16816.F32 R112, R4.reuse, R26, R112 ;  /* 0x0000001a0470723c */ /* 0x040ff00000001870 */
[----:B---3--:R-:W-:Y:S01]  /*bcf0*/  HMMA.16816.F32 R116, R4, R20, R116 ;  /* 0x000000140474723c */ /* 0x008fe20000001874 */
[----:B------:R-:W-:-:S07]  /*bd00*/  PRMT R20, R231, 0x7632, R20 ;  /* 0x00007632e7147816 */ /* 0x000fce0000000014 */
[----:B------:R-:W-:Y:S01]  /*bd10*/  HMMA.16816.F32 R120, R4, R22, R120 ;  /* 0x000000160478723c */ /* 0x000fe20000001878 */
[----:B------:R-:W-:-:S07]  /*bd20*/  LOP3.LUT R20, R20, 0xff, RZ, 0xc0, !PT ;  /* 0x000000ff14147812 */ /* 0x000fce00078ec0ff */
[----:B----4-:R-:W-:Y:S01]  /*bd30*/  HMMA.16816.F32 R124, R4, R16, R124 ;  /* 0x00000010047c723c */ /* 0x010fe2000000187c */
[----:B------:R-:W-:Y:S01]  /*bd40*/  IMAD.MOV.U32 R17, RZ, RZ, R232 ;  /* 0x000000ffff117224 */ /* 0x000fe200078e00e8 */
[----:B------:R-:W-:-:S06]  /*bd50*/  LOP3.LUT R16, R231, 0xff, RZ, 0xc0, !PT ;  /* 0x000000ffe7107812 */ /* 0x000fcc00078ec0ff */
[----:B------:R-:W-:Y:S01]  /*bd60*/  HMMA.16816.F32 R128, R4, R18, R128 ;  /* 0x000000120480723c */ /* 0x000fe20000001880 */
[C---:B------:R-:W-:Y:S01]  /*bd70*/  PRMT R5, R232.reuse, 0x7773, RZ ;  /* 0x00007773e8057816 */ /* 0x040fe200000000ff */
[----:B------:R-:W-:Y:S01]  /*bd80*/  FADD.FTZ R220, R219, R220 ;  /* 0x000000dcdbdc7221 */ /* 0x000fe20000010000 */
[----:B------:R-:W-:Y:S01]  /*bd90*/  PRMT R4, R232, 0x7772, RZ ;  /* 0x00007772e8047816 */ /* 0x000fe200000000ff */
[----:B------:R-:W-:Y:S01]  /*bda0*/  LDSM.16.MT88.4 R24, [R225+0x1d800] ;  /* 0x01d80000e118783b */ /* 0x000fe20000004200 */
[----:B------:R-:W-:Y:S02]  /*bdb0*/  LOP3.LUT R7, R231, 0xffff, RZ, 0xc0, !PT ;  /* 0x0000ffffe7077812 */ /* 0x000fe400078ec0ff */
[----:B------:R-:W-:Y:S02]  /*bdc0*/  PRMT R5, R4, 0x5410, R5 ;  /* 0x0000541004057816 */ /* 0x000fe40000000005 */
[----:B------:R-:W-:Y:S02]  /*bdd0*/  PRMT R6, R232, 0x7771, RZ ;  /* 0x00007771e8067816 */ /* 0x000fe400000000ff */
[----:B------:R-:W-:-:S02]  /*bde0*/  LOP3.LUT R17, R17, 0xff, RZ, 0xc0, !PT ;  /* 0x000000ff11117812 */ /* 0x000fc400078ec0ff */
[----:B------:R-:W-:Y:S02]  /*bdf0*/  SHF.R.U32.HI R7, RZ, 0x8, R7 ;  /* 0x00000008ff077819 */ /* 0x000fe40000011607 */
[----:B------:R-:W-:Y:S02]  /*be00*/  SHF.R.U32.HI R4, RZ, 0x18, R231 ;  /* 0x00000018ff047819 */ /* 0x000fe400000116e7 */
[----:B------:R-:W-:Y:S02]  /*be10*/  PRMT R6, R17, 0x5410, R6 ;  /* 0x0000541011067816 */ /* 0x000fe40000000006 */
[----:B------:R-:W-:Y:S02]  /*be20*/  PRMT R7, R16, 0x5410, R7 ;  /* 0x0000541010077816 */ /* 0x000fe40000000007 */
[----:B------:R-:W-:Y:S01]  /*be30*/  PRMT R4, R20, 0x5410, R4 ;  /* 0x0000541014047816 */ /* 0x000fe20000000004 */
[----:B------:R-:W2:Y:S01]  /*be40*/  LDSM.16.MT88.4 R16, [R225+0x19800] ;  /* 0x01980000e110783b */ /* 0x000ea20000004200 */
[----:B------:R-:W-:-:S02]  /*be50*/  LOP3.LUT R20, R5, 0xff00ff, RZ, 0xc0, !PT ;  /* 0x00ff00ff05147812 */ /* 0x000fc400078ec0ff */
[--C-:B------:R-:W-:Y:S02]  /*be60*/  HSET2.LE.AND R7, R7, R230.reuse, PT ;  /* 0x000000e607077233 */ /* 0x100fe40003803000 */
[--C-:B------:R-:W-:Y:S02]  /*be70*/  HSET2.LE.AND R5, R4, R230.reuse, PT ;  /* 0x000000e604057233 */ /* 0x100fe40003803000 */
[--C-:B------:R-:W-:Y:S02]  /*be80*/  HSET2.LE.AND R6, R6, R230.reuse, PT ;  /* 0x000000e606067233 */ /* 0x100fe40003803000 */
[----:B------:R-:W-:Y:S02]  /*be90*/  HSET2.LE.AND R230, R20, R230, PT ;  /* 0x000000e614e67233 */ /* 0x000fe40003803000 */
[----:B------:R-:W3:Y:S01]  /*bea0*/  LDSM.16.MT88.4 R20, [R225+0x1b800] ;  /* 0x01b80000e114783b */ /* 0x000ee20000004200 */
[----:B------:R-:W-:Y:S02]  /*beb0*/  LOP3.LUT R4, R227, R7, RZ, 0xc0, !PT ;  /* 0x00000007e3047212 */ /* 0x000fe400078ec0ff */
[----:B-1----:R-:W-:-:S04]  /*bec0*/  F2FP.F16.F32.PACK_AB R7, R221, R222 ;  /* 0x000000dedd07723e */ /* 0x002fc800000000ff */
[C---:B------:R-:W-:Y:S02]  /*bed0*/  PRMT R218, R7.reuse, 0x7610, R218 ;  /* 0x0000761007da7816 */ /* 0x040fe400000000da */
[----:B------:R-:W-:-:S04]  /*bee0*/  PRMT R219, R7, 0x7632, R219 ;  /* 0x0000763207db7816 */ /* 0x000fc800000000db */
[----:B------:R-:W-:Y:S02]  /*bef0*/  PRMT R7, R218, 0x5410, R219 ;  /* 0x00005410da077816 */ /* 0x000fe400000000db */
[----:B------:R-:W-:Y:S02]  /*bf00*/  LOP3.LUT R5, R226, R5, RZ, 0xc0, !PT ;  /* 0x00000005e2057212 */ /* 0x000fe400078ec0ff */
[----:B------:R-:W-:Y:S02]  /*bf10*/  LOP3.LUT R6, R224, R6, RZ, 0xc0, !PT ;  /* 0x00000006e0067212 */ /* 0x000fe400078ec0ff */
[----:B------:R-:W-:-:S07]  /*bf20*/  LOP3.LUT R7, R7, R230, RZ, 0xc0, !PT ;  /* 0x000000e607077212 */ /* 0x000fce00078ec0ff */
[C---:B--2---:R-:W-:Y:S08]  /*bf30*/  HMMA.16816.F32 R152, R4.reuse, R16, R152 ;  /* 0x000000100498723c */ /* 0x044ff00000001898 */
        /* <DEDUP_REMOVED lines=21> */
[C---:B--2---:R-:W-:Y:S08]  /*c090*/  HMMA.16816.F32 R116, R4.reuse, R20, R116 ;  /* 0x000000140474723c */ /* 0x044ff00000001874 */
[C---:B------:R-:W-:Y:S01]  /*c0a0*/  HMMA.16816.F32 R120, R4.reuse, R22, R120 ;  /* 0x000000160478723c */ /* 0x040fe20000001878 */
[----:B------:R-:W1:Y:S07]  /*c0b0*/  LDSM.16.MT88.4 R20, [R217+0x3800] ;  /* 0x00380000d914783b */ /* 0x000e6e0000004200 */
[C---:B------:R-:W-:Y:S01]  /*c0c0*/  HMMA.16816.F32 R156, R4.reuse, R18, R156 ;  /* 0x00000012049c723c */ /* 0x040fe2000000189c */
[----:B------:R-:W2:Y:S07]  /*c0d0*/  LDSM.16.MT88.4 R16, [R0+0x1d800] ;  /* 0x01d800000010783b */ /* 0x000eae0000004200 */
[----:B----4-:R-:W-:Y:S01]  /*c0e0*/  HMMA.16816.F32 R36, R4, R28, R36 ;  /* 0x0000001c0424723c */ /* 0x010fe20000001824 */
[----:B------:R-:W4:Y:S01]  /*c0f0*/  LDC R28, c[0x0][0x448] ;  /* 0x00011200ff1c7b82 */ /* 0x000f220000000800 */
[----:B------:R-:W-:Y:S01]  /*c100*/  @P6 HADD2 R3, -R218.H0_H0, -RZ.H0_H0 ;  /* 0xa00000ffda036230 */ /* 0x000fe20000000900 */
[----:B------:R-:W-:Y:S01]  /*c110*/  PRMT R216, R232, 0x7771, RZ ;  /* 0x00007771e8d87816 */ /* 0x000fe200000000ff */
[----:B------:R-:W-:-:S02]  /*c120*/  @P5 HADD2 R2, -R219.H0_H0, -RZ.H0_H0 ;  /* 0xa00000ffdb025230 */ /* 0x000fc40000000900 */
[----:B------:R-:W-:Y:S02]  /*c130*/  FADD.FTZ R228, R199, R228 ;  /* 0x000000e4c7e47221 */ /* 0x000fe40000010000 */
[----:B---3--:R-:W-:Y:S01]  /*c140*/  HMMA.16816.F32 R136, R4, R24, R136 ;  /* 0x000000180488723c */ /* 0x008fe20000001888 */
[----:B------:R-:W-:Y:S01]  /*c150*/  FADD.FTZ R220, R190, R220 ;  /* 0x000000dcbedc7221 */ /* 0x000fe20000010000 */
[----:B------:R-:W-:-:S06]  /*c160*/  ISETP.GT.U32.AND P4, PT, R216, UR6, PT ;  /* 0x00000006d8007c0c */ /* 0x000fcc000bf84070 */
[----:B------:R-:W-:Y:S01]  /*c170*/  HMMA.16816.F32 R132, R4, R26, R132 ;  /* 0x0000001a0484723c */ /* 0x000fe20000001884 */
[----:B------:R-:W3:Y:S01]  /*c180*/  LDSM.16.MT88.4 R24, [R217+0x5800] ;  /* 0x00580000d918783b */ /* 0x000ee20000004200 */
[----:B------:R-:W-:Y:S01]  /*c190*/  @P6 PRMT R218, R3, 0x5410, RZ ;  /* 0x0000541003da6816 */ /* 0x000fe200000000ff */
[----:B------:R-:W-:Y:S01]  /*c1a0*/  FADD.FTZ R228, R191, R228 ;  /* 0x000000e4bfe47221 */ /* 0x000fe20000010000 */
[----:B------:R-:W-:-:S04]  /*c1b0*/  @P5 PRMT R219, R2, 0x5410, RZ ;  /* 0x0000541002db5816 */ /* 0x000fc800000000ff */
[----:B-1----:R-:W-:Y:S01]  /*c1c0*/  HMMA.16816.F32 R60, R4, R20, R60 ;  /* 0x00000014043c723c */ /* 0x002fe2000000183c */
[----:B----4-:R-:W-:-:S07]  /*c1d0*/  IMAD.SHL.U32 R28, R28, 0x8, RZ ;  /* 0x000000081c1c7824 */ /* 0x010fce00078e00ff */
[----:B------:R-:W-:Y:S01]  /*c1e0*/  HMMA.16816.F32 R64, R4, R22, R64 ;  /* 0x000000160440723c */ /* 0x000fe20000001840 */
[----:B------:R-:W1:Y:S01]  /*c1f0*/  LDSM.16.MT88.4 R20, [R0+0x1f800] ;  /* 0x01f800000014783b */ /* 0x000e620000004200 */
[----:B------:R-:W-:-:S06]  /*c200*/  IMAD.MOV.U32 R2, RZ, RZ, R10 ;  /* 0x000000ffff027224 */ /* 0x000fcc00078e000a */
[----:B--2---:R-:W-:Y:S01]  /*c210*/  HMMA.16816.F32 R68, R4, R16, R68 ;  /* 0x000000100444723c */ /* 0x004fe20000001844 */
[----:B------:R-:W-:-:S07]  /*c220*/  IMAD.MOV.U32 R3, RZ, RZ, R11 ;  /* 0x000000ffff037224 */ /* 0x000fce00078e000b */
[----:B------:R-:W-:Y:S01]  /*c230*/  HMMA.16816.F32 R72, R4, R18, R72 ;  /* 0x000000120448723c */ /* 0x000fe20000001848 */
[----:B------:R-:W2:Y:S01]  /*c240*/  LDSM.16.MT88.4 R16, [R217+0x7800] ;  /* 0x00780000d910783b */ /* 0x000ea20000004200 */
[----:B------:R-:W-:Y:S01]  /*c250*/  FADD.FTZ R189, R189, R220 ;  /* 0x000000dcbdbd7221 */ /* 0x000fe20000010000 */
[----:B------:R-:W-:Y:S01]  /*c260*/  FADD.FTZ R195, R195, R228 ;  /* 0x000000e4c3c37221 */ /* 0x000fe20000010000 */
[----:B------:R-:W-:-:S04]  /*c270*/  IMAD.WIDE R28, R28, 0x2, R2 ;  /* 0x000000021c1c7825 */ /* 0x000fc800078e0202 */
[----:B------:R-:W-:Y:S01]  /*c280*/  FADD.FTZ R189, R213, R189 ;  /* 0x000000bdd5bd7221 */ /* 0x000fe20000010000 */
[----:B------:R-:W-:Y:S01]  /*c290*/  STG.E.U16 desc[UR28][R2.64+-0x80], R182 ;  /* 0xffff80b602007986 */ /* 0x000fe2000c10151c */
[----:B------:R-:W-:-:S03]  /*c2a0*/  FADD.FTZ R195, R215, R195 ;  /* 0x000000c3d7c37221 */ /* 0x000fc60000010000 */
[----:B------:R-:W-:Y:S01]  /*c2b0*/  STG.E.U16 desc[UR28][R2.64+-0x7e], R181 ;  /* 0xffff82b502007986 */ /* 0x000fe2000c10151c */
[----:B------:R-:W-:-:S03]  /*c2c0*/  FADD.FTZ R211, R211, R189 ;  /* 0x000000bdd3d37221 */ /* 0x000fc60000010000 */
[----:B------:R-:W-:Y:S01]  /*c2d0*/  STG.E.U16 desc[UR28][R28.64+-0x80], R180 ;  /* 0xffff80b41c007986 */ /* 0x000fe2000c10151c */
[----:B------:R-:W-:-:S03]  /*c2e0*/  @P4 HADD2 R12, -R192.H0_H0, -RZ.H0_H0 ;  /* 0xa00000ffc00c4230 */ /* 0x000fc60000000900 */
        /* <DEDUP_REMOVED lines=8> */
[----:B------:R-:W-:Y:S01]  /*c370*/  STG.E.U16 desc[UR28][R2.64+-0x5e], R173 ;  /* 0xffffa2ad02007986 */ /* 0x000fe2000c10151c */
[----:B------:R-:W-:-:S03]  /*c380*/  FADD.FTZ R214, R194, R214 ;  /* 0x000000d6c2d67221 */ /* 0x000fc60000010000 */
[----:B------:R-:W-:Y:S04]  /*c390*/  STG.E.U16 desc[UR28][R28.64+-0x60], R172 ;  /* 0xffffa0ac1c007986 */ /* 0x000fe8000c10151c */
[----:B------:R-:W-:Y:S01]  /*c3a0*/  STG.E.U16 desc[UR28][R28.64+-0x5e], R171 ;  /* 0xffffa2ab1c007986 */ /* 0x000fe2000c10151c */
[----:B------:R-:W-:-:S03]  /*c3b0*/  @P4 PRMT R192, R12, 0x5410, RZ ;  /* 0x000054100cc04816 */ /* 0x000fc600000000ff */
        /* <DEDUP_REMOVED lines=13> */
[----:B------:R4:W-:Y:S04]  /*c490*/  STG.E.U16 desc[UR28][R28.64+-0x30], R207 ;  /* 0xffffd0cf1c007986 */ /* 0x0009e8000c10151c */
[----:B------:R5:W-:Y:S04]  /*c4a0*/  STG.E.U16 desc[UR28][R28.64+-0x2e], R204 ;  /* 0xffffd2cc1c007986 */ /* 0x000be8000c10151c */
[----:B------:R-:W-:Y:S04]  /*c4b0*/  STG.E.U16 desc[UR28][R2.64+-0x20], R203 ;  /* 0xffffe0cb02007986 */ /* 0x000fe8000c10151c */
[----:B------:R-:W-:Y:S01]  /*c4c0*/  STG.E.U16 desc[UR28][R2.64+-0x1e], R202 ;  /* 0xffffe2ca02007986 */ /* 0x000fe2000c10151c */
[----:B------:R-:W-:-:S03]  /*c4d0*/  FADD.FTZ R214, R222, R214 ;  /* 0x000000d6ded67221 */ /* 0x000fc60000010000 */
[----:B------:R-:W-:Y:S04]  /*c4e0*/  STG.E.U16 desc[UR28][R28.64+-0x20], R201 ;  /* 0xffffe0c91c007986 */ /* 0x000fe8000c10151c */
[----:B------:R-:W-:Y:S04]  /*c4f0*/  STG.E.U16 desc[UR28][R28.64+-0x1e], R200 ;  /* 0xffffe2c81c007986 */ /* 0x000fe8000c10151c */
[----:B------:R-:W-:Y:S04]  /*c500*/  STG.E.U16 desc[UR28][R2.64+-0x10], R193 ;  /* 0xfffff0c102007986 */ /* 0x000fe8000c10151c */
[----:B------:R1:W-:Y:S01]  /*c510*/  STG.E.U16 desc[UR28][R2.64+-0xe], R192 ;  /* 0xfffff2c002007986 */ /* 0x0003e2000c10151c */
[----:B----4-:R-:W-:Y:S01]  /*c520*/  FADD.FTZ R207, R185, R211 ;  /* 0x000000d3b9cf7221 */ /* 0x010fe20000010000 */
[----:B-----5:R-:W-:-:S02]  /*c530*/  FADD.FTZ R204, R221, R214 ;  /* 0x000000d6ddcc7221 */ /* 0x020fc40000010000 */
[----:B------:R-:W-:Y:S01]  /*c540*/  STG.E.U16 desc[UR28][R28.64+-0x10], R218 ;  /* 0xfffff0da1c007986 */ /* 0x000fe2000c10151c */
[C---:B------:R-:W-:Y:S03]  /*c550*/  HMMA.16816.F32 R40, R4.reuse, R30, R40 ;  /* 0x0000001e0428723c */ /* 0x040fe60000001828 */
[----:B------:R-:W-:Y:S05]  /*c560*/  STG.E.U16 desc[UR28][R28.64+-0xe], R219 ;  /* 0xfffff2db1c007986 */ /* 0x000fea000c10151c */
[----:B---3--:R-:W-:Y:S01]  /*c570*/  HMMA.16816.F32 R92, R4, R24, R92 ;  /* 0x00000018045c723c */ /* 0x008fe2000000185c */
[----:B-1----:R-:W-:-:S04]  /*c580*/  IADD3 R2, P4, PT, R10, -0x100, RZ ;  /* 0xffffff000a027810 */ /* 0x002fc80007f9e0ff */
[----:B------:R-:W-:Y:S01]  /*c590*/  IADD3.X R3, PT, PT, R11, -0x1, RZ, P4, !PT ;  /* 0xffffffff0b037810 */ /* 0x000fe200027fe4ff */
[----:B------:R1:W-:Y:S04]  /*c5a0*/  STL [R1+0x38], R2 ;  /* 0x0000380201007387 */ /* 0x0003e80000100800 */
[----:B------:R-:W-:Y:S01]  /*c5b0*/  STL [R1+0x40], R207 ;  /* 0x000040cf01007387 */ /* 0x000fe20000100800 */
[C---:B------:R-:W-:Y:S03]  /*c5c0*/  HMMA.16816.F32 R96, R4.reuse, R26, R96 ;  /* 0x0000001a0460723c */ /* 0x040fe60000001860 */
[----:B------:R3:W-:Y:S04]  /*c5d0*/  STL [R1+0x34], R3 ;  /* 0x0000340301007387 */ /* 0x0007e80000100800 */
[----:B------:R4:W-:Y:S01]  /*c5e0*/  STL [R1+0x3c], R204 ;  /* 0x00003ccc01007387 */ /* 0x0009e20000100800 */
[C---:B------:R-:W-:Y:S08]  /*c5f0*/  HMMA.16816.F32 R100, R4.reuse, R20, R100 ;  /* 0x000000140464723c */ /* 0x040ff00000001864 */
[C---:B------:R-:W-:Y:S08]  /*c600*/  HMMA.16816.F32 R104, R4.reuse, R22, R104 ;  /* 0x000000160468723c */ /* 0x040ff00000001868 */
[C---:B--2---:R-:W-:Y:S08]  /*c610*/  HMMA.16816.F32 R124, R4.reuse, R16, R124 ;  /* 0x00000010047c723c */ /* 0x044ff0000000187c */
[----:B------:R-:W-:Y:S01]  /*c620*/  HMMA.16816.F32 R128, R4, R18, R128 ;  /* 0x000000120480723c */ /* 0x000fe20000001880 */
[----:B-1----:R-:W-:-:S02]  /*c630*/  IMAD.MOV.U32 R2, RZ, RZ, R13 ;  /* 0x000000ffff027224 */ /* 0x002fc400078e000d */
[----:B---3--:R-:W-:Y:S01]  /*c640*/  IMAD.MOV.U32 R3, RZ, RZ, R14 ;  /* 0x000000ffff037224 */ /* 0x008fe200078e000e */
[----:B------:R-:W-:-:S01]  /*c650*/  NOP ;  /* 0x0000000000007918 */ /* 0x000fc20000000000 */
[----:B----4-:R-:W-:-:S15]  /*c660*/  BRA.U !UP1, `(.L_x_998) ;  /* 0x0000005109287547 */ /* 0x010fde000b800000 */
        /* <DEDUP_REMOVED lines=16> */
[----:B------:R-:W-:Y:S02]  /*c770*/  MOV R2, UR7 ;  /* 0x0000000700027c02 */ /* 0x000fe40008000f00 */
[----:B------:R-:W-:-:S04]  /*c780*/  LEA R16, P4, R3, R248, 0x1 ;  /* 0x000000f803107211 */ /* 0x000fc800078808ff */
[----:B------:R-:W-:Y:S01]  /*c790*/  LEA.HI.X R17, R3, R247, R2, 0x1, P4 ;  /* 0x000000f703117211 */ /* 0x000fe200020f0c02 */
[----:B------:R-:W-:Y:S01]  /*c7a0*/  IMAD.MOV.U32 R2, RZ, RZ, 0x40 ;  /* 0x00000040ff027424 */ /* 0x000fe200078e00ff */
        /* <DEDUP_REMOVED lines=8> */
[----:B------:R-:W-:Y:S02]  /*c830*/  @P3 STS.128 [R251+0x18000], RZ ;  /* 0x018000fffb003388 */ /* 0x000fe40000000c00 */
[C---:B------:R-:W-:Y:S01]  /*c840*/  IADD3 R34, PT, PT, R165.reuse, R12, RZ ;  /* 0x0000000ca5227210 */ /* 0x040fe20007ffe0ff */
        /* <DEDUP_REMOVED lines=36> */
[----:B-1----:R-:W-:Y:S04]  /*ca90*/  LDSM.16.M88.4 R4, [R164] ;  /* 0x00000000a404783b */ /* 0x002fe80000000200 */
[----:B------:R-:W1:Y:S04]  /*caa0*/  LDSM.16.M88.4 R176, [R166+0x10000] ;  /* 0x01000000a6b0783b */ /* 0x000e680000000200 */
[----:B------:R-:W3:Y:S04]  /*cab0*/  LDSM.16.M88.4 R28, [R166+0x10800] ;  /* 0x01080000a61c783b */ /* 0x000ee80000000200 */
[----:B------:R-:W4:Y:S04]  /*cac0*/  LDSM.16.M88.4 R20, [R166+0x11000] ;  /* 0x01100000a614783b */ /* 0x000f280000000200 */
[----:B------:R-:W2:Y:S04]  /*cad0*/  LDSM.16.M88.4 R188, [R166+0x11800] ;  /* 0x01180000a6bc783b */ /* 0x000ea80000000200 */
[----:B------:R-:W-:Y:S04]  /*cae0*/  LDSM.16.M88.4 R172, [R35] ;  /* 0x0000000023ac783b */ /* 0x000fe80000000200 */
[----:B------:R-:W5:Y:S04]  /*caf0*/  LDSM.16.M88.4 R184, [R33+0x10000] ;  /* 0x0100000021b8783b */ /* 0x000f680000000200 */
[----:B------:R-:W5:Y:S04]  /*cb00*/  LDSM.16.M88.4 R212, [R33+0x10800] ;  /* 0x0108000021d4783b */ /* 0x000f680000000200 */
[----:B------:R-:W5:Y:S04]  /*cb10*/  LDSM.16.M88.4 R200, [R33+0x11000] ;  /* 0x0110000021c8783b */ /* 0x000f680000000200 */
[----:B------:R-:W5:Y:S04]  /*cb20*/  LDSM.16.M88.4 R196, [R33+0x11800] ;  /* 0x0118000021c4783b */ /* 0x000f680000000200 */
[----:B------:R-:W-:Y:S01]  /*cb30*/  LDSM.16.M88.4 R192, [R12] ;  /* 0x000000000cc0783b */ /* 0x000fe20000000200 */
[C---:B-1----:R-:W-:Y:S03]  /*cb40*/  HMMA.16816.F32 R180, R4.reuse, R176, RZ ;  /* 0x000000b004b4723c */ /* 0x042fe600000018ff */
[----:B------:R-:W0:Y:S05]  /*cb50*/  LDGDEPBAR ;  /* 0x00000000000079af */ /* 0x000e2a0000000000 */
[C---:B---3--:R-:W-:Y:S08]  /*cb60*/  HMMA.16816.F32 R168, R4.reuse, R28, RZ ;  /* 0x0000001c04a8723c */ /* 0x048ff000000018ff */
[C---:B----4-:R-:W-:Y:S08]  /*cb70*/  HMMA.16816.F32 R24, R4.reuse, R20, RZ ;  /* 0x000000140418723c */ /* 0x050ff000000018ff */
[C---:B------:R-:W-:Y:S08]  /*cb80*/  HMMA.16816.F32 R176, R4.reuse, R178, RZ ;  /* 0x000000b204b0723c */ /* 0x040ff000000018ff */
[C---:B------:R-:W-:Y:S08]  /*cb90*/  HMMA.16816.F32 R28, R4.reuse, R30, RZ ;  /* 0x0000001e041c723c */ /* 0x040ff000000018ff */
[C---:B------:R-:W-:Y:S08]  /*cba0*/  HMMA.16816.F32 R20, R4.reuse, R22, RZ ;  /* 0x000000160414723c */ /* 0x040ff000000018ff */
[C---:B--2---:R-:W-:Y:S08]  /*cbb0*/  HMMA.16816.F32 R16, R4.reuse, R188, RZ ;  /* 0x000000bc0410723c */ /* 0x044ff000000018ff */
[----:B------:R-:W-:Y:S01]  /*cbc0*/  HMMA.16816.F32 R4, R4, R190, RZ ;  /* 0x000000be0404723c */ /* 0x000fe200000018ff */
[----:B------:R-:W1:Y:S07]  /*cbd0*/  LDSM.16.M88.4 R188, [R2+0x10000] ;  /* 0x0100000002bc783b */ /* 0x000e6e0000000200 */
[C---:B-----5:R-:W-:Y:S08]  /*cbe0*/  HMMA.16816.F32 R180, R172.reuse, R184, R180 ;  /* 0x000000b8acb4723c */ /* 0x060ff000000018b4 */
[C---:B------:R-:W-:Y:S01]  /*cbf0*/  HMMA.16816.F32 R176, R172.reuse, R186, R176 ;  /* 0x000000baacb0723c */ /* 0x040fe200000018b0 */
[----:B------:R-:W2:Y:S07]  /*cc00*/  LDSM.16.M88.4 R184, [R2+0x10800] ;  /* 0x0108000002b8783b */ /* 0x000eae0000000200 */
        /* <DEDUP_REMOVED lines=9> */
[----:B------:R-:W-:Y:S03]  /*cca0*/  LDSM.16.M88.4 R196, [R34] ;  /* 0x0000000022c4783b */ /* 0x000fe60000000200 */
[C---:B-1----:R-:W-:Y:S08]  /*ccb0*/  HMMA.16816.F32 R180, R192.reuse, R188, R180 ;  /* 0x000000bcc0b4723c */ /* 0x042ff000000018b4 */
[C---:B------:R-:W-:Y:S01]  /*ccc0*/  HMMA.16816.F32 R176, R192.reuse, R190, R176 ;  /* 0x000000bec0b0723c */ /* 0x040fe200000018b0 */
[----:B------:R-:W1:Y:S07]  /*ccd0*/  LDSM.16.M88.4 R188, [R3+0x10000] ;  /* 0x0100000003bc783b */ /* 0x000e6e0000000200 */
[C---:B--2---:R-:W-:Y:S08]  /*cce0*/  HMMA.16816.F32 R168, R192.reuse, R184, R168 ;  /* 0x000000b8c0a8723c */ /* 0x044ff000000018a8 */
[C---:B------:R-:W-:Y:S01]  /*ccf0*/  HMMA.16816.F32 R28, R192.reuse, R186, R28 ;  /* 0x000000bac01c723c */ /* 0x040fe2000000181c */
[----:B------:R-:W2:Y:S07]  /*cd00*/  LDSM.16.M88.4 R184, [R3+0x11000] ;  /* 0x0110000003b8783b */ /* 0x000eae0000000200 */
[C---:B---3--:R-:W-:Y:S08]  /*cd10*/  HMMA.16816.F32 R16, R192.reuse, R200, R16 ;  /* 0x000000c8c010723c */ /* 0x048ff00000001810 */
[C---:B----4-:R-:W-:Y:S08]  /*cd20*/  HMMA.16816.F32 R24, R192.reuse, R172, R24 ;  /* 0x000000acc018723c */ /* 0x050ff00000001818 */
[----:B------:R-:W-:Y:S01]  /*cd30*/  HMMA.16816.F32 R20, R192, R174, R20 ;  /* 0x000000aec014723c */ /* 0x000fe20000001814 */
[----:B------:R-:W3:Y:S07]  /*cd40*/  LDSM.16.M88.4 R172, [R3+0x11800] ;  /* 0x0118000003ac783b */ /* 0x000eee0000000200 */
[C---:B-1----:R-:W-:Y:S08]  /*cd50*/  HMMA.16816.F32 R180, R196.reuse, R188, R180 ;  /* 0x000000bcc4b4723c */ /* 0x042ff000000018b4 */
[C---:B------:R-:W-:Y:S01]  /*cd60*/  HMMA.16816.F32 R176, R196.reuse, R190, R176 ;  /* 0x000000bec4b0723c */ /* 0x040fe200000018b0 */
[----:B------:R-:W-:Y:S07]  /*cd70*/  LDSM.16.M88.4 R188, [R166+0x13000] ;  /* 0x01300000a6bc783b */ /* 0x000fee0000000200 */
[C---:B------:R-:W-:Y:S08]  /*cd80*/  HMMA.16816.F32 R168, R196.reuse, R212, R168 ;  /* 0x000000d4c4a8723c */ /* 0x040ff000000018a8 */
[----:B------:R-:W-:Y:S01]  /*cd90*/  HMMA.16816.F32 R28, R196, R214, R28 ;  /* 0x000000d6c41c723c */ /* 0x000fe2000000181c */
[----:B------:R-:W1:Y:S07]  /*cda0*/  LDSM.16.M88.4 R212, [R164+0x4000] ;  /* 0x00400000a4d4783b */ /* 0x000e6e0000000200 */
[----:B------:R-:W-:Y:S01]  /*cdb0*/  HMMA.16816.F32 R4, R192, R202, R4 ;  /* 0x000000cac004723c */ /* 0x000fe20000001804 */
[----:B------:R-:W4:Y:S04]  /*cdc0*/  LDSM.16.M88.4 R200, [R166+0x12000] ;  /* 0x01200000a6c8783b */ /* 0x000f280000000200 */
[----:B------:R-:W5:Y:S03]  /*cdd0*/  LDSM.16.M88.4 R192, [R166+0x12800] ;  /* 0x01280000a6c0783b */ /* 0x000f660000000200 */
[C---:B--2---:R-:W-:Y:S08]  /*cde0*/  HMMA.16816.F32 R24, R196.reuse, R184, R24 ;  /* 0x000000b8c418723c */ /* 0x044ff00000001818 */
[C---:B------:R-:W-:Y:S01]  /*cdf0*/  HMMA.16816.F32 R20, R196.reuse, R186, R20 ;  /* 0x000000bac414723c */ /* 0x040fe20000001814 */
[----:B------:R-:W2:Y:S07]  /*ce00*/  LDSM.16.M88.4 R184, [R166+0x13800] ;  /* 0x01380000a6b8783b */ /* 0x000eae0000000200 */
        /* <DEDUP_REMOVED lines=10> */
[C---:B-----5:R-:W-:Y:S08]  /*ceb0*/  HMMA.16816.F32 R168, R212.reuse, R192, R168 ;  /* 0x000000c0d4a8723c */ /* 0x060ff000000018a8 */
        /* <DEDUP_REMOVED lines=15> */
[C---:B----4-:R-:W-:Y:S08]  /*cfb0*/  HMMA.16816.F32 R16, R188.reuse, R192, R16 ;  /* 0x000000c0bc10723c */ /* 0x050ff00000001810 */
[----:B------:R-:W-:Y:S01]  /*cfc0*/  HMMA.16816.F32 R212, R188, R194, R212 ;  /* 0x000000c2bcd4723c */ /* 0x000fe200000018d4 */
[----:B------:R-:W4:Y:S04]  /*cfd0*/  LDSM.16.M88.4 R188, [R2+0x13000] ;  /* 0x0130000002bc783b */ /* 0x000f280000000200 */
[----:B------:R-:W5:Y:S03]  /*cfe0*/  LDSM.16.M88.4 R192, [R3+0x12000] ;  /* 0x0120000003c0783b */ /* 0x000f660000000200 */
[C---:B--2---:R-:W-:Y:S08]  /*cff0*/  HMMA.16816.F32 R180, R184.reuse, R4, R180 ;  /* 0x00000004b8b4723c */ /* 0x044ff000000018b4 */
[C---:B------:R-:W-:Y:S01]  /*d000*/  HMMA.16816.F32 R176, R184.reuse, R6, R176 ;  /* 0x00000006b8b0723c */ /* 0x040fe200000018b0 */
[----:B------:R-:W2:Y:S07]  /*d010*/  LDSM.16.M88.4 R4, [R3+0x12800] ;  /* 0x012800000304783b */ /* 0x000eae0000000200 */
[C---:B-1----:R-:W-:Y:S08]  /*d020*/  HMMA.16816.F32 R168, R184.reuse, R172, R168 ;  /* 0x000000acb8a8723c */ /* 0x042ff000000018a8 */
[C---:B------:R-:W-:Y:S01]  /*d030*/  HMMA.16816.F32 R28, R184.reuse, R174, R28 ;  /* 0x000000aeb81c723c */ /* 0x040fe2000000181c */
[----:B------:R-:W1:Y:S07]  /*d040*/  LDSM.16.M88.4 R172, [R3+0x13000] ;  /* 0x0130000003ac783b */ /* 0x000e6e0000000200 */
[C---:B---3--:R-:W-:Y:S08]  /*d050*/  HMMA.16816.F32 R16, R184.reuse, R200, R16 ;  /* 0x000000c8b810723c */ /* 0x048ff00000001810 */
[C---:B----4-:R-:W-:Y:S08]  /*d060*/  HMMA.16816.F32 R24, R184.reuse, R188, R24 ;  /* 0x000000bcb818723c */ /* 0x050ff00000001818 */
[----:B------:R-:W-:Y:S01]  /*d070*/  HMMA.16816.F32 R20, R184, R190, R20 ;  /* 0x000000beb814723c */ /* 0x000fe20000001814 */
[----:B------:R-:W-:Y:S07]  /*d080*/  LDSM.16.M88.4 R188, [R164+0x8000] ;  /* 0x00800000a4bc783b */ /* 0x000fee0000000200 */
[C---:B-----5:R-:W-:Y:S08]  /*d090*/  HMMA.16816.F32 R180, R196.reuse, R192, R180 ;  /* 0x000000c0c4b4723c */ /* 0x060ff000000018b4 */
[C---:B------:R-:W-:Y:S01]  /*d0a0*/  HMMA.16816.F32 R176, R196.reuse, R194, R176 ;  /* 0x000000c2c4b0723c */ /* 0x040fe200000018b0 */
[----:B------:R-:W3:Y:S07]  /*d0b0*/  LDSM.16.M88.4 R192, [R3+0x13800] ;  /* 0x0138000003c0783b */ /* 0x000eee0000000200 */
[C---:B--2---:R-:W-:Y:S08]  /*d0c0*/  HMMA.16816.F32 R168, R196.reuse, R4, R168 ;  /* 0x00000004c4a8723c */ /* 0x044ff000000018a8 */
[C---:B------:R-:W-:Y:S01]  /*d0d0*/  HMMA.16816.F32 R28, R196.reuse, R6, R28 ;  /* 0x00000006c41c723c */ /* 0x040fe2000000181c */
[----:B------:R-:W2:Y:S07]  /*d0e0*/  LDSM.16.M88.4 R4, [R166+0x15000] ;  /* 0x01500000a604783b */ /* 0x000eae0000000200 */
[C---:B-1----:R-:W-:Y:S08]  /*d0f0*/  HMMA.16816.F32 R24, R196.reuse, R172, R24 ;  /* 0x000000acc418723c */ /* 0x042ff00000001818 */
[----:B------:R-:W-:Y:S01]  /*d100*/  HMMA.16816.F32 R20, R196, R174, R20 ;  /* 0x000000aec414723c */ /* 0x000fe20000001814 */
[----:B------:R-:W1:Y:S07]  /*d110*/  LDSM.16.M88.4 R172, [R166+0x15800] ;  /* 0x01580000a6ac783b */ /* 0x000e6e0000000200 */
[----:B------:R-:W-:Y:S01]  /*d120*/  HMMA.16816.F32 R212, R184, R202, R212 ;  /* 0x000000cab8d4723c */ /* 0x000fe200000018d4 */
[----:B------:R-:W4:Y:S04]  /*d130*/  LDSM.16.M88.4 R184, [R166+0x14000] ;  /* 0x01400000a6b8783b */ /* 0x000f280000000200 */
[----:B------:R-:W5:Y:S03]  /*d140*/  LDSM.16.M88.4 R200, [R166+0x14800] ;  /* 0x01480000a6c8783b */ /* 0x000f660000000200 */
[----:B---3--:R-:W-:Y:S08]  /*d150*/  HMMA.16816.F32 R16, R196, R192, R16 ;  /* 0x000000c0c410723c */ /* 0x008ff00000001810 */
[----:B--2---:R-:W-:Y:S08]  /*d160*/  HMMA.16816.F32 R24, R188, R4, R24 ;  /* 0x00000004bc18723c */ /* 0x004ff00000001818 */
[----:B------:R-:W-:Y:S01]  /*d170*/  HMMA.16816.F32 R212, R196, R194, R212 ;  /* 0x000000c2c4d4723c */ /* 0x000fe200000018d4 */
[----:B------:R-:W-:Y:S04]  /*d180*/  LDSM.16.M88.4 R196, [R35+0x8000] ;  /* 0x0080000023c4783b */ /* 0x000fe80000000200 */
[----:B------:R-:W2:Y:S03]  /*d190*/  LDSM.16.M88.4 R192, [R33+0x14000] ;  /* 0x0140000021c0783b */ /* 0x000ea60000000200 */
        /* <DEDUP_REMOVED lines=29> */
[C---:B-1----:R-:W-:Y:S08]  /*d370*/  HMMA.16816.F32 R24, R192.reuse, R172, R24 ;  /* 0x000000acc018723c */ /* 0x042ff00000001818 */
[C---:B------:R-:W-:Y:S01]  /*d380*/  HMMA.16816.F32 R20, R192.reuse, R174, R20 ;  /* 0x000000aec014723c */ /* 0x040fe20000001814 */
[----:B------:R-:W1:Y:S07]  /*d390*/  LDSM.16.M88.4 R172, [R3+0x15000] ;  /* 0x0150000003ac783b */ /* 0x000e6e0000000200 */
        /* <DEDUP_REMOVED lines=14> */
[----:B------:R-:W3:Y:S04]  /*d480*/  LDSM.16.M88.4 R4, [R166+0x17000] ;  /* 0x01700000a604783b */ /* 0x000ee80000000200 */
[----:B------:R-:W5:Y:S03]  /*d490*/  LDSM.16.M88.4 R164, [R166+0x17800] ;  /* 0x01780000a6a4783b */ /* 0x000f660000000200 */
[C---:B----4-:R-:W-:Y:S08]  /*d4a0*/  HMMA.16816.F32 R168, R196.reuse, R184, R168 ;  /* 0x000000b8c4a8723c */ /* 0x050ff000000018a8 */
[----:B------:R-:W-:Y:S01]  /*d4b0*/  HMMA.16816.F32 R28, R196, R186, R28 ;  /* 0x000000bac41c723c */ /* 0x000fe2000000181c */
[----:B------:R-:W-:Y:S04]  /*d4c0*/  LDSM.16.M88.4 R196, [R35+0xc000] ;  /* 0x00c0000023c4783b */ /* 0x000fe80000000200 */
[----:B------:R-:W-:Y:S03]  /*d4d0*/  LDSM.16.M88.4 R184, [R33+0x16800] ;  /* 0x0168000021b8783b */ /* 0x000fe60000000200 */
        /* <DEDUP_REMOVED lines=19> */
[C---:B-1----:R-:W-:Y:S08]  /*d610*/  HMMA.16816.F32 R24, R196.reuse, R4, R24 ;  /* 0x00000004c418723c */ /* 0x042ff00000001818 */
[C---:B---3--:R-:W-:Y:S08]  /*d620*/  HMMA.16816.F32 R16, R196.reuse, R192, R16 ;  /* 0x000000c0c410723c */ /* 0x048ff00000001810 */
[C---:B------:R-:W-:Y:S01]  /*d630*/  HMMA.16816.F32 R212, R196.reuse, R194, R212 ;  /* 0x000000c2c4d4723c */ /* 0x040fe200000018d4 */
[----:B------:R1:W3:Y:S07]  /*d640*/  LDSM.16.M88.4 R192, [R2+0x17800] ;  /* 0x0178000002c0783b */ /* 0x0002ee0000000200 */
[----:B------:R-:W-:Y:S01]  /*d650*/  HMMA.16816.F32 R20, R196, R6, R20 ;  /* 0x00000006c414723c */ /* 0x000fe20000001814 */
[----:B------:R-:W-:Y:S04]  /*d660*/  LDSM.16.M88.4 R196, [R3+0x16800] ;  /* 0x0168000003c4783b */ /* 0x000fe80000000200 */
[----:B------:R-:W-:Y:S03]  /*d670*/  LDSM.16.M88.4 R4, [R3+0x16000] ;  /* 0x016000000304783b */ /* 0x000fe60000000200 */
[C---:B--2---:R-:W-:Y:S08]  /*d680*/  HMMA.16816.F32 R180, R188.reuse, R172, R180 ;  /* 0x000000acbcb4723c */ /* 0x044ff000000018b4 */
[----:B------:R-:W-:Y:S01]  /*d690*/  HMMA.16816.F32 R176, R188, R174, R176 ;  /* 0x000000aebcb0723c */ /* 0x000fe200000018b0 */
[----:B------:R-:W2:Y:S01]  /*d6a0*/  LDSM.16.M88.4 R172, [R34+0xc000] ;  /* 0x00c0000022ac783b */ /* 0x000ea20000000200 */
[----:B-1----:R-:W-:-:S05]  /*d6b0*/  IMAD.SHL.U32 R2, R206, 0x2, RZ ;  /* 0x00000002ce027824 */ /* 0x002fca00078e00ff */
[----:B------:R-:W-:Y:S01]  /*d6c0*/  LOP3.LUT R2, R2, 0x6, RZ, 0xc0, !PT ;  /* 0x0000000602027812 */ /* 0x000fe200078ec0ff */
[C---:B------:R-:W-:Y:S08]  /*d6d0*/  HMMA.16816.F32 R168, R188.reuse, R164, R168 ;  /* 0x000000a4bca8723c */ /* 0x040ff000000018a8 */
[----:B------:R-:W-:Y:S01]  /*d6e0*/  HMMA.16816.F32 R28, R188, R166, R28 ;  /* 0x000000a6bc1c723c */ /* 0x000fe2000000181c */
[----:B------:R1:W5:Y:S01]  /*d6f0*/  LDSM.16.M88.4 R164, [R3+0x17000] ;  /* 0x0170000003a4783b */ /* 0x0003620000000200 */
[----:B------:R-:W-:-:S06]  /*d700*/  DEPBAR.LE SB0, 0x0 ;  /* 0x000080000000791a */ /* 0x000fcc0000000000 */
[C---:B----4-:R-:W-:Y:S08]  /*d710*/  HMMA.16816.F32 R24, R188.reuse, R184, R24 ;  /* 0x000000b8bc18723c */ /* 0x050ff00000001818 */
[C---:B------:R-:W-:Y:S08]  /*d720*/  HMMA.16816.F32 R20, R188.reuse, R186, R20 ;  /* 0x000000babc14723c */ /* 0x040ff00000001814 */
[----:B---3--:R-:W-:Y:S01]  /*d730*/  HMMA.16816.F32 R16, R188, R192, R16 ;  /* 0x000000c0bc10723c */ /* 0x008fe20000001810 */
[----:B-1----:R-:W-:-:S05]  /*d740*/  MOV R3, UR24 ;  /* 0x0000001800037c02 */ /* 0x002fca0008000f00 */
[----:B------:R-:W-:Y:S02]  /*d750*/  IMAD R3, R3, 0x40, R2 ;  /* 0x0000004003037824 */ /* 0x000fe400078e0202 */
[----:B------:R-:W-:Y:S03]  /*d760*/  HMMA.16816.F32 R212, R188, R194, R212 ;  /* 0x000000c2bcd4723c */ /* 0x000fe600000018d4 */
[----:B------:R-:W-:-:S04]  /*d770*/  IADD3 R2, PT, PT, R3, -0xbf, RZ ;  /* 0xffffff4103027810 */ /* 0x000fc80007ffe0ff */
[-C--:B------:R-:W-:Y:S01]  /*d780*/  ISETP.GE.AND P6, PT, R2, R32.reuse, PT ;  /* 0x000000200200720c */ /* 0x080fe20003fc6270 */
[C---:B--2---:R-:W-:Y:S08]  /*d790*/  HMMA.16816.F32 R168, R172.reuse, R196, R168 ;  /* 0x000000c4aca8723c */ /* 0x044ff000000018a8 */
[C---:B------:R-:W-:Y:S08]  /*d7a0*/  HMMA.16816.F32 R28, R172.reuse, R198, R28 ;  /* 0x000000c6ac1c723c */ /* 0x040ff0000000181c */
[C---:B-----5:R-:W-:Y:S08]  /*d7b0*/  HMMA.16816.F32 R24, R172.reuse, R164, R24 ;  /* 0x000000a4ac18723c */ /* 0x060ff00000001818 */
[C---:B------:R-:W-:Y:S08]  /*d7c0*/  HMMA.16816.F32 R20, R172.reuse, R166, R20 ;  /* 0x000000a6ac14723c */ /* 0x040ff00000001814 */
[C---:B------:R-:W-:Y:S08]  /*d7d0*/  HMMA.16816.F32 R16, R172.reuse, R200, R16 ;  /* 0x000000c8ac10723c */ /* 0x040ff00000001810 */
[C---:B------:R-:W-:Y:S08]  /*d7e0*/  HMMA.16816.F32 R212, R172.reuse, R202, R212 ;  /* 0x000000caacd4723c */ /* 0x040ff000000018d4 */
[----:B------:R-:W-:Y:S01]  /*d7f0*/  HMMA.16816.F32 R180, R172, R4, R180 ;  /* 0x00000004acb4723c */ /* 0x000fe200000018b4 */
[----:B------:R-:W-:Y:S01]  /*d800*/  VIADD R4, R3, 0xffffff40 ;  /* 0xffffff4003047836 */ /* 0x000fe20000000000 */
[----:B------:R-:W-:Y:S04]  /*d810*/  BAR.SYNC.DEFER_BLOCKING 0x0 ;  /* 0x0000000000007b1d */ /* 0x000fe80000010000 */
[----:B------:R-:W-:-:S02]  /*d820*/  ISETP.GE.AND P4, PT, R4, R32, PT ;  /* 0x000000200400720c */ /* 0x000fc40003f86270 */
[----:B------:R-:W-:Y:S01]  /*d830*/  HMMA.16816.F32 R176, R172, R6, R176 ;  /* 0x00000006acb0723c */ /* 0x000fe200000018b0 */
[----:B------:R-:W-:Y:S01]  /*d840*/  ISETP.GE.AND P5, PT, R4, R15, PT ;  /* 0x0000000f0400720c */ /* 0x000fe20003fa6270 */
[----:B------:R-:W-:Y:S01]  /*d850*/  VIADD R4, R3, 0xffffff48 ;  /* 0xffffff4803047836 */ /* 0x000fe20000000000 */
[----:B------:R-:W-:Y:S01]  /*d860*/  P2R R7, PR, RZ, 0x10 ;  /* 0x00000010ff077803 */ /* 0x000fe20000000000 */
[----:B------:R-:W-:-:S01]  /*d870*/  NOP ;  /* 0x0000000000007918 */ /* 0x000fc20000000000 */
[----:B------:R-:W-:-:S15]  /*d880*/  BRA.U !UP0, `(.L_x_1000) ;  /* 0x0000000108e47547 */ /* 0x000fde000b800000 */
[----:B------:R-:W-:-:S04]  /*d890*/  UIADD3 UR7, UPT, UPT, UR24, -0x4, URZ ;  /* 0xfffffffc18077890 */ /* 0x000fc8000fffe0ff */
[----:B------:R-:W-:-:S04]  /*d8a0*/  UIMAD.WIDE.U32 UR8, UR7, UR10, URZ ;  /* 0x0000000a070872a5 */ /* 0x000fc8000f8e00ff */
[----:B------:R-:W-:Y:S02]  /*d8b0*/  UIMAD UR7, UR7, UR11, UR9 ;  /* 0x0000000b070772a4 */ /* 0x000fe4000f8e0209 */
[----:B------:R-:W-:Y:S01]  /*d8c0*/  USHF.L.U32 UR4, UR8, 0x6, URZ ;  /* 0x0000000608047899 */ /* 0x000fe200080006ff */
[----:B------:R-:W-:Y:S02]  /*d8d0*/  IMAD.U32 R164, RZ, RZ, UR8 ;  /* 0x00000008ffa47e24 */ /* 0x000fe4000f8e00ff */
[----:B------:R-:W-:Y:S01]  /*d8e0*/  IMAD.U32 R165, RZ, RZ, UR9 ;  /* 0x00000009ffa57e24 */ /* 0x000fe2000f8e00ff */
[----:B------:R-:W-:Y:S01]  /*d8f0*/  MOV R5, UR7 ;  /* 0x0000000700057c02 */ /* 0x000fe20008000f00 */
[----:B------:R-:W-:Y:S01]  /*d900*/  ULEA UR4, UP0, UR10, UR4, 0x5 ;  /* 0x000000040a047291 */ /* 0x000fe2000f8028ff */
[----:B------:R-:W-:Y:S01]  /*d910*/  LEA R34, P4, R164, R250, 0x7 ;  /* 0x000000faa4227211 */ /* 0x000fe200078838ff */
[----:B------:R-:W-:-:S03]  /*d920*/  USHF.L.U64.HI UR7, UR8, 0x6, UR7 ;  /* 0x0000000608077899 */ /* 0x000fc60008010207 */
[----:B------:R-:W-:Y:S01]  /*d930*/  LEA.HI.X R35, R164, R249, R5, 0x7, P4 ;  /* 0x000000f9a4237211 */ /* 0x000fe200020f3c05 */
[----:B------:R-:W-:Y:S01]  /*d940*/  ULEA.HI.X UR7, UR10, UR7, UR11, 0x5, UP0 ;  /* 0x000000070a077291 */ /* 0x000fe200080f2c0b */
[----:B------:R-:W-:-:S03]  /*d950*/  IMAD.U32 R6, RZ, RZ, UR4 ;  /* 0x00000004ff067e24 */ /* 0x000fc6000f8e00ff */
[----:B------:R-:W-:Y:S01]  /*d960*/  @!PT LDS RZ, [RZ] ;  /* 0x00000000fffff984 */ /* 0x000fe20000000800 */
[----:B------:R-:W-:Y:S01]  /*d970*/  @!PT LDS RZ, [RZ] ;  /* 0x00000000fffff984 */ /* 0x000fe20000000800 */
[----:B------:R-:W-:Y:S01]  /*d980*/  @!PT LDS RZ, [RZ] ;  /* 0x00000000fffff984 */ /* 0x000fe20000000800 */
[----:B------:R1:W-:Y:S02]  /*d990*/  @!P3 LDGSTS.E.BYPASS.LTC128B.128 [R251+0x10000], desc[UR28][R34.64] ;  /* 0x1000000022fbbfae */ /* 0x0003e4000b981a1c */
[----:B------:R-:W-:Y:S02]  /*d9a0*/  MOV R5, UR7 ;  /* 0x0000000700057c02 */ /* 0x000fe40008000f00 */
        /* <DEDUP_REMOVED lines=39> */
.L_x_1000:
[----:B------:R-:W2:Y:S01]  /*dc20*/  LDL.64 R192, [R1+0x10] ;  /* 0x0000100001c07983 */ /* 0x000ea20000100a00 */
[----:B------:R-:W-:Y:S01]  /*dc30*/  ISETP.NE.AND P4, PT, R7, RZ, PT ;  /* 0x000000ff0700720c */ /* 0x000fe20003f85270 */
[C---:B------:R-:W-:Y:S01]  /*dc40*/  VIADD R173, R3.reuse, 0xffffff49 ;  /* 0xffffff4903ad7836 */ /* 0x040fe20000000000 */
[-C--:B------:R-:W-:Y:S01]  /*dc50*/  ISETP.GE.AND P1, PT, R2, R15.reuse, PT ;  /* 0x0000000f0200720c */ /* 0x080fe20003f26270 */
[----:B------:R-:W-:Y:S01]  /*dc60*/  VIADD R172, R3, 0xffffff50 ;  /* 0xffffff5003ac7836 */ /* 0x000fe20000000000 */
[----:B------:R-:W-:Y:S01]  /*dc70*/  FSEL R2, R180, -INF , !P4 ;  /* 0xff800000b4027808 */ /* 0x000fe20006000000 */
[----:B------:R-:W-:Y:S01]  /*dc80*/  UIADD3 UR4, UPT, UPT, UR24, -0x1, URZ ;  /* 0xffffffff18047890 */ /* 0x000fe2000fffe0ff */
[CC--:B------:R-:W-:Y:S01]  /*dc90*/  ISETP.GE.AND P2, PT, R173.reuse, R32.reuse, PT ;  /* 0x00000020ad00720c */ /* 0x0c0fe20003f46270 */
[----:B------:R-:W-:Y:S01]  /*dca0*/  VIADD R228, R0, 0x18040 ;  /* 0x0001804000e47836 */ /* 0x000fe20000000000 */
[-C--:B------:R-:W-:Y:S01]  /*dcb0*/  ISETP.GE.AND P4, PT, R173, R15.reuse, PT ;  /* 0x0000000fad00720c */ /* 0x080fe20003f86270 */
[----:B------:R-:W-:Y:S01]  /*dcc0*/  VIADD R173, R3, 0xffffff51 ;  /* 0xffffff5103ad7836 */ /* 0x000fe20000000000 */
[-C--:B------:R-:W-:Y:S01]  /*dcd0*/  ISETP.GE.AND P3, PT, R4, R32.reuse, PT ;  /* 0x000000200400720c */ /* 0x080fe20003f66270 */
[----:B------:R-:W-:Y:S01]  /*dce0*/  USHF.L.U32 UR4, UR4, 0x1, URZ ;  /* 0x0000000104047899 */ /* 0x000fe200080006ff */
[----:B------:R-:W-:Y:S01]  /*dcf0*/  FSEL R191, R182, -INF , !P5 ;  /* 0xff800000b6bf7808 */ /* 0x000fe20006800000 */
[----:B------:R-:W-:Y:S01]  /*dd00*/  UIADD3 UR18, UPT, UPT, UR24, -0x4, URZ ;  /* 0xfffffffc18127890 */ /* 0x000fe2000fffe0ff */
[----:B------:R-:W-:Y:S01]  /*dd10*/  FSEL R181, R181, -INF , !P6 ;  /* 0xff800000b5b57808 */ /* 0x000fe20007000000 */
[----:B------:R-:W-:Y:S01]  /*dd20*/  UIADD3 UR7, UPT, UPT, UR4, -0x4, URZ ;  /* 0xfffffffc04077890 */ /* 0x000fe2000fffe0ff */
[C---:B------:R-:W-:Y:S01]  /*dd30*/  ISETP.GE.AND P5, PT, R172.reuse, R32, PT ;  /* 0x00000020ac00720c */ /* 0x040fe20003fa6270 */
[----:B------:R-:W-:Y:S01]  /*dd40*/  UIADD3 UR4, UPT, UPT, UR4, -0x3, URZ ;  /* 0xfffffffd04047890 */ /* 0x000fe2000fffe0ff */
[-C--:B------:R-:W-:Y:S01]  /*dd50*/  ISETP.GE.AND P6, PT, R172, R15.reuse, PT ;  /* 0x0000000fac00720c */ /* 0x080fe20003fc6270 */
[----:B------:R-:W-:Y:S01]  /*dd60*/  VIADD R172, R3, 0xffffff58 ;  /* 0xffffff5803ac7836 */ /* 0x000fe20000000000 */
[----:B------:R-:W-:-:S02]  /*dd70*/  ISETP.GE.AND P0, PT, R4, R15, PT ;  /* 0x0000000f0400720c */ /* 0x000fc40003f06270 */
[----:B------:R-:W-:Y:S01]  /*dd80*/  FSEL R180, R183, -INF , !P1 ;  /* 0xff800000b7b47808 */ /* 0x000fe20004800000 */
[----:B------:R-:W-:Y:S01]  /*dd90*/  IMAD.U32 R200, RZ, RZ, UR4 ;  /* 0x00000004ffc87e24 */ /* 0x000fe2000f8e00ff */
[----:B------:R-:W-:Y:S01]  /*dda0*/  FSEL R176, R176, -INF , !P3 ;  /* 0xff800000b0b07808 */ /* 0x000fe20005800000 */
[----:B------:R-:W-:Y:S01]  /*ddb0*/  UIADD3 UR4, UPT, UPT, UR34, 0x3c6ef372, URZ ;  /* 0x3c6ef37222047890 */ /* 0x000fe2000fffe0ff */
[C---:B------:R-:W-:Y:S02]  /*ddc0*/  ISETP.GE.AND P1, PT, R173.reuse, R32, PT ;  /* 0x00000020ad00720c */ /* 0x040fe40003f26270 */
[----:B------:R-:W-:Y:S01]  /*ddd0*/  ISETP.GE.AND P3, PT, R173, R15, PT ;  /* 0x0000000fad00720c */ /* 0x000fe20003f66270 */
[----:B------:R-:W-:Y:S01]  /*dde0*/  VIADD R173, R3, 0xffffff59 ;  /* 0xffffff5903ad7836 */ /* 0x000fe20000000000 */
[----:B------:R-:W-:Y:S01]  /*ddf0*/  FSEL R174, R179, -INF , !P4 ;  /* 0xff800000b3ae7808 */ /* 0x000fe20006000000 */
[C---:B------:R-:W-:Y:S01]  /*de00*/  VIADD R179, R3.reuse, 0xffffff60 ;  /* 0xffffff6003b37836 */ /* 0x040fe20000000000 */
[----:B------:R-:W-:Y:S01]  /*de10*/  FSEL R175, R178, -INF , !P0 ;  /* 0xff800000b2af7808 */ /* 0x000fe20004000000 */
[----:B------:R-:W-:Y:S01]  /*de20*/  VIADD R178, R3, 0xffffff61 ;  /* 0xffffff6103b27836 */ /* 0x000fe20000000000 */
[----:B------:R-:W-:-:S02]  /*de30*/  FSEL R177, R177, -INF , !P2 ;  /* 0xff800000b1b17808 */ /* 0x000fc40005000000 */
[CC--:B------:R-:W-:Y:S02]  /*de40*/  ISETP.GE.AND P0, PT, R172.reuse, R32.reuse, PT ;  /* 0x00000020ac00720c */ /* 0x0c0fe40003f06270 */
[-C--:B------:R-:W-:Y:S02]  /*de50*/  ISETP.GE.AND P2, PT, R172, R15.reuse, PT ;  /* 0x0000000fac00720c */ /* 0x080fe40003f46270 */
[----:B------:R-:W-:Y:S02]  /*de60*/  FSEL R172, R168, -INF , !P5 ;  /* 0xff800000a8ac7808 */ /* 0x000fe40006800000 */
[C---:B------:R-:W-:Y:S02]  /*de70*/  ISETP.GE.AND P4, PT, R173.reuse, R32, PT ;  /* 0x00000020ad00720c */ /* 0x040fe40003f86270 */
[----:B------:R-:W-:Y:S02]  /*de80*/  ISETP.GE.AND P5, PT, R173, R15, PT ;  /* 0x0000000fad00720c */ /* 0x000fe40003fa6270 */
[----:B------:R-:W-:-:S02]  /*de90*/  FSEL R170, R170, -INF , !P6 ;  /* 0xff800000aaaa7808 */ /* 0x000fc40007000000 */
[----:B------:R-:W-:Y:S02]  /*dea0*/  FSEL R173, R169, -INF , !P1 ;  /* 0xff800000a9ad7808 */ /* 0x000fe40004800000 */
[CC--:B------:R-:W-:Y:S02]  /*deb0*/  ISETP.GE.AND P6, PT, R179.reuse, R32.reuse, PT ;  /* 0x00000020b300720c */ /* 0x0c0fe40003fc6270 */
[----:B------:R-:W-:Y:S01]  /*dec0*/  ISETP.GE.AND P1, PT, R179, R15, PT ;  /* 0x0000000fb300720c */ /* 0x000fe20003f26270 */
[----:B------:R-:W-:Y:S01]  /*ded0*/  VIADD R179, R3, 0xffffff68 ;  /* 0xffffff6803b37836 */ /* 0x000fe20000000000 */
[----:B------:R-:W-:Y:S02]  /*dee0*/  FSEL R171, R171, -INF , !P3 ;  /* 0xff800000abab7808 */ /* 0x000fe40005800000 */
        /* <DEDUP_REMOVED lines=17> */
[-C--:B------:R-:W-:Y:S02]  /*e000*/  ISETP.GE.AND P3, PT, R179, R15.reuse, PT ;  /* 0x0000000fb300720c */ /* 0x080fe40003f66270 */
[----:B------:R-:W-:Y:S02]  /*e010*/  FMNMX3.FTZ R179, R14, R2, R181, !PT ;  /* 0x000000020eb37276 */ /* 0x000fe400078100b5 */
[----:B------:R-:W-:Y:S02]  /*e020*/  FSEL R190, R20, -INF , !P2 ;  /* 0xff80000014be7808 */ /* 0x000fe40005000000 */
[----:B------:R-:W-:Y:S02]  /*e030*/  FSEL R196, R21, -INF , !P5 ;  /* 0xff80000015c47808 */ /* 0x000fe40006800000 */
[C---:B------:R-:W-:Y:S02]  /*e040*/  ISETP.GE.AND P2, PT, R178.reuse, R32, PT ;  /* 0x00000020b200720c */ /* 0x040fe40003f46270 */
[----:B------:R-:W-:Y:S01]  /*e050*/  ISETP.GE.AND P5, PT, R178, R15, PT ;  /* 0x0000000fb200720c */ /* 0x000fe20003fa6270 */
[----:B------:R-:W-:Y:S01]  /*e060*/  VIADD R178, R3, 0xffffff78 ;  /* 0xffffff7803b27836 */ /* 0x000fe20000000000 */
[----:B------:R-:W-:Y:S01]  /*e070*/  FMNMX3.FTZ R179, R179, R176, R177, !PT ;  /* 0x000000b0b3b37276 */ /* 0x000fe200078100b1 */
[----:B------:R-:W-:Y:S01]  /*e080*/  VIADD R3, R3, 0xffffff79 ;  /* 0xffffff7903037836 */ /* 0x000fe20000000000 */
[----:B------:R-:W-:-:S02]  /*e090*/  FSEL R195, R17, -INF , !P2 ;  /* 0xff80000011c37808 */ /* 0x000fc40005000000 */
[----:B------:R-:W-:Y:S02]  /*e0a0*/  FMNMX3.FTZ R179, R179, R172, R173, !PT ;  /* 0x000000acb3b37276 */ /* 0x000fe400078100ad */
[----:B------:R-:W-:Y:S02]  /*e0b0*/  ISETP.GE.AND P2, PT, R3, R32, PT ;  /* 0x000000200300720c */ /* 0x000fe40003f46270 */
[----:B------:R-:W-:Y:S02]  /*e0c0*/  FMNMX3.FTZ R179, R179, R169, R188, !PT ;  /* 0x000000a9b3b37276 */ /* 0x000fe400078100bc */
[----:B------:R-:W-:Y:S02]  /*e0d0*/  FSEL R219, R213, -INF , !P2 ;  /* 0xff800000d5db7808 */ /* 0x000fe40005000000 */
[----:B------:R-:W-:Y:S02]  /*e0e0*/  ISETP.GE.AND P2, PT, R3, R15, PT ;  /* 0x0000000f0300720c */ /* 0x000fe40003f46270 */
[----:B------:R-:W-:-:S02]  /*e0f0*/  FMNMX3.FTZ R3, R179, R183, R184, !PT ;  /* 0x000000b7b3037276 */ /* 0x000fc400078100b8 */
[----:B------:R-:W-:Y:S02]  /*e100*/  FSEL R189, R16, -INF , !P1 ;  /* 0xff80000010bd7808 */ /* 0x000fe40004800000 */
[----:B------:R-:W-:Y:S01]  /*e110*/  ISETP.GE.AND P1, PT, R178, R32, PT ;  /* 0x00000020b200720c */ /* 0x000fe20003f26270 */
[----:B------:R-:W-:Y:S01]  /*e120*/  IMAD.U32 R32, RZ, RZ, UR7 ;  /* 0x00000007ff207e24 */ /* 0x000fe2000f8e00ff */
[----:B------:R-:W-:Y:S01]  /*e130*/  FMNMX3.FTZ R197, R13, R191, R180, !PT ;  /* 0x000000bf0dc57276 */ /* 0x000fe200078100b4 */
[----:B------:R-:W-:Y:S01]  /*e140*/  UIADD3 UR7, UPT, UPT, UR34, -0x61c88647, URZ ;  /* 0x9e3779b922077890 */ /* 0x000fe2000fffe0ff */
[----:B------:R-:W-:Y:S02]  /*e150*/  FMNMX3.FTZ R3, R3, R190, R196, !PT ;  /* 0x000000be03037276 */ /* 0x000fe400078100c4 */
[----:B------:R-:W-:Y:S02]  /*e160*/  SHF.R.U32.HI R194, RZ, 0x5, R206 ;  /* 0x00000005ffc27819 */ /* 0x000fe400000116ce */
[----:B------:R-:W-:-:S02]  /*e170*/  FMNMX3.FTZ R197, R197, R175, R174, !PT ;  /* 0x000000afc5c57276 */ /* 0x000fc400078100ae */
[----:B------:R-:W-:Y:S02]  /*e180*/  FSEL R220, R212, -INF , !P1 ;  /* 0xff800000d4dc7808 */ /* 0x000fe40004800000 */
[----:B------:R-:W-:Y:S02]  /*e190*/  FMNMX3.FTZ R3, R3, R189, R195, !PT ;  /* 0x000000bd03037276 */ /* 0x000fe400078100c3 */
[----:B------:R-:W-:Y:S02]  /*e1a0*/  FMNMX3.FTZ R197, R197, R170, R171, !PT ;  /* 0x000000aac5c57276 */ /* 0x000fe400078100ab */
[----:B------:R-:W-:Y:S02]  /*e1b0*/  FMNMX3.FTZ R3, R3, R220, R219, !PT ;  /* 0x000000dc03037276 */ /* 0x000fe400078100db */
[----:B------:R-:W-:Y:S02]  /*e1c0*/  FSEL R186, R27, -INF , !P0 ;  /* 0xff8000001bba7808 */ /* 0x000fe40004000000 */
[----:B------:R-:W-:Y:S01]  /*e1d0*/  FMNMX3.FTZ R197, R197, R187, R185, !PT ;  /* 0x000000bbc5c57276 */ /* 0x000fe200078100b9 */
[----:B------:R-:W3:Y:S01]  /*e1e0*/  SHFL.BFLY PT, R27, R3, 0x2, 0x1f ;  /* 0x0c401f00031b7f89 */ /* 0x000ee200000e0000 */
[----:B------:R-:W-:-:S02]  /*e1f0*/  ISETP.GE.AND P1, PT, R178, R15, PT ;  /* 0x0000000fb200720c */ /* 0x000fc40003f26270 */
[----:B------:R-:W-:Y:S02]  /*e200*/  FMNMX3.FTZ R197, R197, R182, R186, !PT ;  /* 0x000000b6c5c57276 */ /* 0x000fe400078100ba */
[----:B------:R-:W-:Y:S02]  /*e210*/  FSEL R218, R18, -INF , !P3 ;  /* 0xff80000012da7808 */ /* 0x000fe40005800000 */
[----:B------:R-:W-:Y:S02]  /*e220*/  FSEL R217, R19, -INF , !P5 ;  /* 0xff80000013d97808 */ /* 0x000fe40006800000 */
[----:B------:R-:W-:Y:S02]  /*e230*/  FSEL R216, R214, -INF , !P1 ;  /* 0xff800000d6d87808 */ /* 0x000fe40004800000 */
[----:B------:R-:W-:Y:S02]  /*e240*/  FSEL R215, R215, -INF , !P2 ;  /* 0xff800000d7d77808 */ /* 0x000fe40005000000 */
[----:B---3--:R-:W-:-:S05]  /*e250*/  FMNMX.FTZ R27, R3, R27, !PT ;  /* 0x0000001b031b7209 */ /* 0x008fca0007810000 */
[----:B------:R-:W3:Y:S02]  /*e260*/  SHFL.BFLY PT, R3, R27, 0x1, 0x1f ;  /* 0x0c201f001b037f89 */ /* 0x000ee400000e0000 */
[----:B---3--:R-:W-:-:S05]  /*e270*/  FMNMX.FTZ R3, R27, R3, !PT ;  /* 0x000000031b037209 */ /* 0x008fca0007810000 */
[----:B------:R-:W-:Y:S01]  /*e280*/  FMUL.FTZ R225, R3, UR17 ;  /* 0x0000001103e17c20 */ /* 0x000fe20008410000 */
[----:B--2---:R-:W2:Y:S01]  /*e290*/  S2R R192, SR_CTAID.X ;  /* 0x0000000000c07919 */ /* 0x004ea20000002500 */
[--C-:B------:R-:W-:Y:S02]  /*e2a0*/  LOP3.LUT R32, R32, UR35, R193.reuse, 0x96, !PT ;  /* 0x0000002320207c12 */ /* 0x100fe4000f8e96c1 */
[----:B------:R-:W-:-:S03]  /*e2b0*/  LOP3.LUT R200, R200, UR35, R193, 0x96, !PT ;  /* 0x00000023c8c87c12 */ /* 0x000fc6000f8e96c1 */
[----:B------:R-:W-:-:S04]  /*e2c0*/  IMAD.WIDE.U32 R212, R32, -0x326172a9, RZ ;  /* 0xcd9e8d5720d47825 */ /* 0x000fc800078e00ff */
[----:B------:R-:W-:Y:S01]  /*e2d0*/  IMAD.WIDE.U32 R200, R200, -0x326172a9, RZ ;  /* 0xcd9e8d57c8c87825 */ /* 0x000fe200078e00ff */
[--C-:B------:R-:W-:Y:S02]  /*e2e0*/  LOP3.LUT R212, R212, UR4, R243.reuse, 0x96, !PT ;  /* 0x00000004d4d47c12 */ /* 0x100fe4000f8e96f3 */
[----:B------:R-:W-:Y:S01]  /*e2f0*/  LOP3.LUT R200, R200, UR4, R243, 0x96, !PT ;  /* 0x00000004c8c87c12 */ /* 0x000fe2000f8e96f3 */
[----:B------:R-:W-:Y:S01]  /*e300*/  UIADD3 UR4, UPT, UPT, UR35, 0x76cf5d0a, URZ ;  /* 0x76cf5d0a23047890 */ /* 0x000fe2000fffe0ff */
[----:B--2---:R-:W-:-:S04]  /*e310*/  IMAD R192, R192, 0x8, R194 ;  /* 0x00000008c0c07824 */ /* 0x004fc800078e02c2 */
[----:B------:R-:W-:Y:S01]  /*e320*/  IMAD.WIDE.U32 R192, R192, -0x326172a9, RZ ;  /* 0xcd9e8d57c0c07825 */ /* 0x000fe200078e00ff */
[----:B------:R-:W-:Y:S02]  /*e330*/  FSEL R193, R23, -INF , !P6 ;  /* 0xff80000017c17808 */ /* 0x000fe40007000000 */
[----:B------:R-:W-:Y:S02]  /*e340*/  FSETP.NEU.FTZ.AND P6, PT, R3, -INF , PT ;  /* 0xff8000000300780b */ /* 0x000fe40003fdd000 */
[----:B------:R-:W-:Y:S01]  /*e350*/  LOP3.LUT R178, R192, UR7, R213, 0x96, !PT ;  /* 0x00000007c0b27c12 */ /* 0x000fe2000f8e96d5 */
[----:B------:R-:W-:Y:S01]  /*e360*/  IMAD.WIDE.U32 R212, R212, -0x2daee0ad, RZ ;  /* 0xd2511f53d4d47825 */ /* 0x000fe200078e00ff */
[----:B------:R-:W-:Y:S01]  /*e370*/  LOP3.LUT R32, R192, UR7, R201, 0x96, !PT ;  /* 0x00000007c0207c12 */ /* 0x000fe2000f8e96c9 */
[----:B------:R-:W-:Y:S01]  /*e380*/  UIADD3 UR7, UPT, UPT, UR35, 0x32370b8f, URZ ;  /* 0x32370b8f23077890 */ /* 0x000fe2000fffe0ff */
[----:B------:R-:W-:Y:S01]  /*e390*/  FSEL R192, R22, -INF , !P4 ;  /* 0xff80000016c07808 */ /* 0x000fe20006000000 */
[----:B------:R-:W-:Y:S01]  /*e3a0*/  IMAD.WIDE.U32 R210, R178, -0x2daee0ad, RZ ;  /* 0xd2511f53b2d27825 */ /* 0x000fe200078e00ff */
[----:B------:R-:W-:-:S02]  /*e3b0*/  FSEL R225, R225, RZ, P6 ;  /* 0x000000ffe1e17208 */ /* 0x000fc40003000000 */
[----:B------:R-:W-:Y:S01]  /*e3c0*/  FMNMX3.FTZ R197, R197, R192, R193, !PT ;  /* 0x000000c0c5c57276 */ /* 0x000fe200078100c1 */
[----:B------:R-:W-:Y:S01]  /*e3d0*/  IMAD.WIDE.U32 R230, R32, -0x2daee0ad, RZ ;  /* 0xd2511f5320e67825 */ /* 0x000fe200078e00ff */
[----:B------:R-:W-:-:S03]  /*e3e0*/  LOP3.LUT R178, R244, UR4, R211, 0x96, !PT ;  /* 0x00000004f4b27c12 */ /* 0x000fc6000f8e96d3 */
[----:B------:R-:W-:Y:S01]  /*e3f0*/  FFMA.FTZ R226, R2, UR17, -R225 ;  /* 0x0000001102e27c23 */ /* 0x000fe200080108e1 */
[----:B------:R-:W-:Y:S01]  /*e400*/  FMNMX3.FTZ R197, R197, R218, R217, !PT ;  /* 0x000000dac5c57276 */ /* 0x000fe200078100d9 */
[----:B------:R-:W-:Y:S01]  /*e410*/  IMAD.WIDE.U32 R200, R200, -0x2daee0ad, RZ ;  /* 0xd2511f53c8c87825 */ /* 0x000fe200078e00ff */
[----:B------:R-:W-:-:S03]  /*e420*/  LOP3.LUT R210, R210, UR7, R213, 0x96, !PT ;  /* 0x00000007d2d27c12 */ /* 0x000fc6000f8e96d5 */
[----:B------:R-:W-:Y:S01]  /*e430*/  FFMA.FTZ R224, R181, UR17, -R225 ;  /* 0x00000011b5e07c23 */ /* 0x000fe200080108e1 */
[----:B------:R-:W-:Y:S01]  /*e440*/  FMNMX3.FTZ R197, R197, R216, R215, !PT ;  /* 0x000000d8c5c57276 */ /* 0x000fe200078100d7 */
[----:B------:R-:W-:Y:S01]  /*e450*/  IMAD.WIDE.U32 R198, R178, -0x326172a9, RZ ;  /* 0xcd9e8d57b2c67825 */ /* 0x000fe200078e00ff */
[----:B------:R-:W-:Y:S01]  /*e460*/  LOP3.LUT R32, R244, UR4, R231, 0x96, !PT ;  /* 0x00000004f4207c12 */ /* 0x000fe2000f8e96e7 */
[----:B------:R-:W-:Y:S01]  /*e470*/  UIADD3 UR4, UPT, UPT, UR34, 0x78dde6e4, URZ ;  /* 0x78dde6e422047890 */ /* 0x000fe2000fffe0ff */
[----:B------:R-:W-:Y:S01]  /*e480*/  LOP3.LUT R230, R230, UR7, R201, 0x96, !PT ;  /* 0x00000007e6e67c12 */ /* 0x000fe2000f8e96c9 */
[----:B------:R-:W2:Y:S01]  /*e490*/  SHFL.BFLY PT, R194, R197, 0x2, 0x1f ;  /* 0x0c401f00c5c27f89 */ /* 0x000ea200000e0000 */
[----:B------:R-:W-:Y:S01]  /*e4a0*/  UIADD3 UR7, UPT, UPT, UR34, -0x255992d5, URZ ;  /* 0xdaa66d2b22077890 */ /* 0x000fe2000fffe0ff */
[----:B------:R-:W-:Y:S01]  /*e4b0*/  IMAD.WIDE.U32 R210, R210, -0x326172a9, RZ ;  /* 0xcd9e8d57d2d27825 */ /* 0x000fe200078e00ff */
[----:B------:R-:W-:Y:S03]  /*e4c0*/  MUFU.EX2 R226, R226 ;  /* 0x000000e200e27308 */ /* 0x000fe60000000800 */
[--C-:B------:R-:W-:Y:S01]  /*e4d0*/  FFMA.FTZ R223, R176, UR17, -R225.reuse ;  /* 0x00000011b0df7c23 */ /* 0x100fe200080108e1 */
[----:B------:R-:W-:Y:S01]  /*e4e0*/  FFMA.FTZ R184, R184, UR17, -R225 ;  /* 0x00000011b8b87c23 */ /* 0x000fe200080108e1 */
[----:B------:R-:W-:Y:S01]  /*e4f0*/  IMAD.WIDE.U32 R202, R32, -0x326172a9, RZ ;  /* 0xcd9e8d5720ca7825 */ /* 0x000fe200078e00ff */
[----:B------:R-:W-:Y:S01]  /*e500*/  LOP3.LUT R178, R242, UR7, R199, 0x96, !PT ;  /* 0x00000007f2b27c12 */ /* 0x000fe2000f8e96c7 */
[----:B------:R-:W3:Y:S01]  /*e510*/  MUFU.EX2 R224, R224 ;  /* 0x000000e000e07308 */ /* 0x000ee20000000800 */
[----:B------:R-:W-:Y:S01]  /*e520*/  LOP3.LUT R198, R198, UR4, R211, 0x96, !PT ;  /* 0x00000004c6c67c12 */ /* 0x000fe2000f8e96d3 */
[----:B------:R-:W-:Y:S01]  /*e530*/  IMAD.WIDE.U32 R230, R230, -0x326172a9, RZ ;  /* 0xcd9e8d57e6e67825 */ /* 0x000fe200078e00ff */
[----:B------:R-:W-:Y:S01]  /*e540*/  LOP3.LUT R32, R242, UR7, R203, 0x96, !PT ;  /* 0x00000007f2207c12 */ /* 0x000fe2000f8e96cb */
[----:B------:R-:W-:Y:S01]  /*e550*/  UIADD3 UR7, UPT, UPT, UR35, -0x126145ec, URZ ;  /* 0xed9eba1423077890 */ /* 0x000fe2000fffe0ff */
[----:B------:R-:W-:Y:S01]  /*e560*/  MUFU.EX2 R223, R223 ;  /* 0x000000df00df7308 */ /* 0x000fe20000000800 */
[----:B------:R-:W-:Y:S01]  /*e570*/  IMAD.WIDE.U32 R178, R178, -0x2daee0ad, RZ ;  /* 0xd2511f53b2b27825 */ /* 0x000fe200078e00ff */
[----:B------:R-:W-:Y:S01]  /*e580*/  LOP3.LUT R202, R202, UR4, R231, 0x96, !PT ;  /* 0x00000004caca7c12 */ /* 0x000fe2000f8e96e7 */
[----:B------:R-:W-:Y:S01]  /*e590*/  UIADD3 UR4, UPT, UPT, UR35, -0x56f99767, URZ ;  /* 0xa906689923047890 */ /* 0x000fe2000fffe0ff */
[----:B------:R-:W-:Y:S01]  /*e5a0*/  MUFU.EX2 R184, R184 ;  /* 0x000000b800b87308 */ /* 0x000fe20000000800 */
[----:B------:R-:W-:Y:S01]  /*e5b0*/  IMAD.WIDE.U32 R198, R198, -0x2daee0ad, RZ ;  /* 0xd2511f53c6c67825 */ /* 0x000fe200078e00ff */
[----:B------:R-:W-:-:S03]  /*e5c0*/  LOP3.LUT R179, R212, UR7, R179, 0x96, !PT ;  /* 0x00000007d4b37c12 */ /* 0x000fc6000f8e96b3 */
[--C-:B------:R-:W-:Y:S01]  /*e5d0*/  FFMA.FTZ R212, R177, UR17, -R225.reuse ;  /* 0x00000011b1d47c23 */ /* 0x100fe200080108e1 */
[----:B------:R-:W-:Y:S01]  /*e5e0*/  FFMA.FTZ R190, R190, UR17, -R225 ;  /* 0x00000011bebe7c23 */ /* 0x000fe200080108e1 */
[----:B------:R-:W-:Y:S01]  /*e5f0*/  IMAD.WIDE.U32 R234, R32, -0x2daee0ad, RZ ;  /* 0xd2511f5320ea7825 */ /* 0x000fe200078e00ff */
[----:B------:R-:W-:-:S03]  /*e600*/  LOP3.LUT R178, R178, UR4, R199, 0x96, !PT ;  /* 0x00000004b2b27c12 */ /* 0x000fc6000f8e96c7 */
[----:B------:R-:W-:Y:S01]  /*e610*/  FFMA.FTZ R220, R220, UR17, -R225 ;  /* 0x00000011dcdc7c23 */ /* 0x000fe200080108e1 */
[----:B--2---:R-:W-:Y:S01]  /*e620*/  FMNMX.FTZ R199, R197, R194, !PT ;  /* 0x000000c2c5c77209 */ /* 0x004fe20007810000 */
[----:B------:R-:W-:Y:S01]  /*e630*/  IMAD.WIDE.U32 R202, R202, -0x2daee0ad, RZ ;  /* 0xd2511f53caca7825 */ /* 0x000fe200078e00ff */
[----:B------:R-:W-:Y:S01]  /*e640*/  LOP3.LUT R32, R200, UR7, R235, 0x96, !PT ;  /* 0x00000007c8207c12 */ /* 0x000fe2000f8e96eb */
[----:B------:R-:W-:Y:S01]  /*e650*/  UIADD3 UR7, UPT, UPT, UR34, 0x1715609d, URZ ;  /* 0x1715609d22077890 */ /* 0x000fe2000fffe0ff */
[----:B------:R-:W-:Y:S01]  /*e660*/  MUFU.EX2 R212, R212 ;  /* 0x000000d400d47308 */ /* 0x000fe20000000800 */
[----:B------:R-:W2:Y:S01]  /*e670*/  SHFL.BFLY PT, R197, R199, 0x1, 0x1f ;  /* 0x0c201f00c7c57f89 */ /* 0x000ea200000e0000 */
[----:B------:R-:W-:Y:S01]  /*e680*/  LOP3.LUT R234, R234, UR4, R203, 0x96, !PT ;  /* 0x00000004eaea7c12 */ /* 0x000fe2000f8e96cb */
[----:B------:R-:W-:Y:S01]  /*e690*/  UIADD3 UR4, UPT, UPT, UR34, -0x4ab325aa, URZ ;  /* 0xb54cda5622047890 */ /* 0x000fe2000fffe0ff */
[----:B------:R-:W-:Y:S01]  /*e6a0*/  IMAD.WIDE.U32 R232, R179, -0x326172a9, RZ ;  /* 0xcd9e8d57b3e87825 */ /* 0x000fe200078e00ff */
[----:B------:R-:W-:Y:S03]  /*e6b0*/  MUFU.EX2 R190, R190 ;  /* 0x000000be00be7308 */ /* 0x000fe60000000800 */
[----:B------:R-:W-:Y:S01]  /*e6c0*/  IMAD.WIDE.U32 R178, R178, -0x326172a9, RZ ;  /* 0xcd9e8d57b2b27825 */ /* 0x000fe200078e00ff */
[----:B------:R-:W-:-:S03]  /*e6d0*/  LOP3.LUT R210, R210, UR7, R233, 0x96, !PT ;  /* 0x00000007d2d27c12 */ /* 0x000fc6000f8e96e9 */
[----:B------:R-:W-:Y:S01]  /*e6e0*/  IMAD.WIDE.U32 R200, R32, -0x326172a9, RZ ;  /* 0xcd9e8d5720c87825 */ /* 0x000fe200078e00ff */
[----:B------:R-:W-:Y:S02]  /*e6f0*/  LOP3.LUT R232, R232, UR4, R179, 0x96, !PT ;  /* 0x00000004e8e87c12 */ /* 0x000fe4000f8e96b3 */
[----:B------:R-:W-:Y:S01]  /*e700*/  PRMT R179, R178, 0x7773, RZ ;  /* 0x00007773b2b37816 */ /* 0x000fe200000000ff */
[----:B------:R-:W-:Y:S01]  /*e710*/  IMAD.WIDE.U32 R234, R234, -0x326172a9, RZ ;  /* 0xcd9e8d57eaea7825 */ /* 0x000fe200078e00ff */
[C---:B------:R-:W-:Y:S02]  /*e720*/  PRMT R194, R178.reuse, 0x7772, RZ ;  /* 0x00007772b2c27816 */ /* 0x040fe400000000ff */
[----:B------:R-:W-:Y:S01]  /*e730*/  PRMT R238, R178, 0x7771, RZ ;  /* 0x00007771b2ee7816 */ /* 0x000fe200000000ff */
[--C-:B------:R-:W-:Y:S01]  /*e740*/  IMAD.MOV.U32 R27, RZ, RZ, R178.reuse ;  /* 0x000000ffff1b7224 */ /* 0x100fe200078e00b2 */
[----:B------:R-:W-:Y:S01]  /*e750*/  LOP3.LUT R32, R200, UR4, R235, 0x96, !PT ;  /* 0x00000004c8207c12 */ /* 0x000fe2000f8e96eb */
[----:B------:R-:W-:Y:S01]  /*e760*/  IMAD.MOV.U32 R239, RZ, RZ, R178 ;  /* 0x000000ffffef7224 */ /* 0x000fe200078e00b2 */
[----:B------:R-:W-:Y:S01]  /*e770*/  PRMT R200, R178, 0x7771, RZ ;  /* 0x00007771b2c87816 */ /* 0x000fe200000000ff */
[----:B------:R-:W-:Y:S01]  /*e780*/  UIADD3 UR4, UPT, UPT, UR35, 0x646e171e, URZ ;  /* 0x646e171e23047890 */ /* 0x000fe2000fffe0ff */
[----:B--2---:R-:W-:Y:S01]  /*e790*/  FMNMX.FTZ R2, R199, R197, !PT ;  /* 0x000000c5c7027209 */ /* 0x004fe20007810000 */
[----:B------:R-:W-:Y:S01]  /*e7a0*/  IMAD.WIDE.U32 R210, R210, -0x2daee0ad, RZ ;  /* 0xd2511f53d2d27825 */ /* 0x000fe200078e00ff */
[----:B------:R-:W-:-:S02]  /*e7b0*/  PRMT R229, R178, 0x7773, RZ ;  /* 0x00007773b2e57816 */ /* 0x000fc400000000ff */
[----:B------:R-:W-:Y:S01]  /*e7c0*/  PRMT R178, R178, 0x7772, RZ ;  /* 0x00007772b2b27816 */ /* 0x000fe200000000ff */
[----:B------:R-:W-:Y:S01]  /*e7d0*/  FMUL.FTZ R222, R2, UR17 ;  /* 0x0000001102de7c20 */ /* 0x000fe20008410000 */
[C---:B------:R-:W-:Y:S02]  /*e7e0*/  LOP3.LUT R181, R232.reuse, 0xff, RZ, 0xc0, !PT ;  /* 0x000000ffe8b57812 */ /* 0x040fe400078ec0ff */
[----:B------:R-:W-:Y:S02]  /*e7f0*/  ISETP.GT.U32.AND P3, PT, R179, UR6, PT ;  /* 0x00000006b3007c0c */ /* 0x000fe4000bf64070 */
[----:B------:R-:W-:Y:S02]  /*e800*/  LOP3.LUT R179, R232, 0xffff, RZ, 0xc0, !PT ;  /* 0x0000ffffe8b37812 */ /* 0x000fe400078ec0ff */
[----:B------:R-:W-:Y:S02]  /*e810*/  FSETP.NEU.FTZ.AND P0, PT, R2, -INF , PT ;  /* 0xff8000000200780b */ /* 0x000fe40003f1d000 */
[----:B------:R-:W-:-:S02]  /*e820*/  PRMT R229, R178, 0x5410, R229 ;  /* 0x00005410b2e57816 */ /* 0x000fc400000000e5 */
[----:B------:R-:W-:Y:S02]  /*e830*/  ISETP.LE.U32.AND P4, PT, R181, UR6, PT ;  /* 0x00000006b5007c0c */ /* 0x000fe4000bf83070 */
[----:B------:R-:W-:Y:S02]  /*e840*/  SHF.R.U32.HI R178, RZ, 0x18, R232 ;  /* 0x00000018ffb27819 */ /* 0x000fe400000116e8 */
[----:B------:R-:W-:Y:S02]  /*e850*/  SHF.R.U32.HI R179, RZ, 0x8, R179 ;  /* 0x00000008ffb37819 */ /* 0x000fe400000116b3 */
[----:B------:R-:W-:Y:S02]  /*e860*/  FSEL R222, R222, RZ, P0 ;  /* 0x000000ffdede7208 */ /* 0x000fe40000000000 */
[----:B------:R-:W-:Y:S02]  /*e870*/  ISETP.LE.U32.AND P5, PT, R178, UR6, PT ;  /* 0x00000006b2007c0c */ /* 0x000fe4000bfa3070 */
[----:B------:R-:W-:Y:S01]  /*e880*/  LOP3.LUT R178, R179, 0xffff, RZ, 0xc0, !PT ;  /* 0x0000ffffb3b27812 */ /* 0x000fe200078ec0ff */
[--C-:B------:R-:W-:Y:S01]  /*e890*/  FFMA.FTZ R227, R191, UR17, -R222.reuse ;  /* 0x00000011bfe37c23 */ /* 0x100fe200080108de */
[--C-:B------:R-:W-:Y:S01]  /*e8a0*/  FFMA.FTZ R221, R180, UR17, -R222.reuse ;  /* 0x00000011b4dd7c23 */ /* 0x100fe200080108de */
[----:B------:R-:W-:Y:S01]  /*e8b0*/  ISETP.GT.U32.AND P2, PT, R194, UR6, PT ;  /* 0x00000006c2007c0c */ /* 0x000fe2000bf44070 */
[----:B------:R-:W-:Y:S01]  /*e8c0*/  FFMA.FTZ R213, R175, UR17, -R222 ;  /* 0x00000011afd57c23 */ /* 0x000fe200080108de */
[----:B---3--:R-:W-:Y:S01]  /*e8d0*/  F2FP.F16.F32.PACK_AB R181, R224, R226 ;  /* 0x000000e2e0b5723e */ /* 0x008fe200000000ff */
[----:B------:R-:W-:Y:S01]  /*e8e0*/  IMAD.MOV.U32 R191, RZ, RZ, R210 ;  /* 0x000000ffffbf7224 */ /* 0x000fe200078e00d2 */
[----:B------:R-:W-:Y:S01]  /*e8f0*/  FSEL R194, R3, RZ, P6 ;  /* 0x000000ff03c27208 */ /* 0x000fe20003000000 */
[----:B------:R-:W-:Y:S01]  /*e900*/  MUFU.EX2 R227, R227 ;  /* 0x000000e300e37308 */ /* 0x000fe20000000800 */
[----:B------:R-:W-:Y:S01]  /*e910*/  ISETP.LE.U32.AND P6, PT, R178, UR6, PT ;  /* 0x00000006b2007c0c */ /* 0x000fe2000bfc3070 */
[----:B------:R-:W-:Y:S01]  /*e920*/  @!P4 HADD2 R26, -R181.H0_H0, -RZ.H0_H0 ;  /* 0xa00000ffb51ac230 */ /* 0x000fe20000000900 */
[----:B------:R-:W-:Y:S01]  /*e930*/  PRMT R178, R232, 0x7632, R178 ;  /* 0x00007632e8b27816 */ /* 0x000fe200000000b2 */
[----:B------:R-:W2:Y:S01]  /*e940*/  MUFU.EX2 R221, R221 ;  /* 0x000000dd00dd7308 */ /* 0x000ea20000000800 */
[C---:B------:R-:W-:Y:S01]  /*e950*/  PRMT R180, R181.reuse, 0x7632, R180 ;  /* 0x00007632b5b47816 */ /* 0x040fe200000000b4 */
[----:B------:R-:W-:Y:S01]  /*e960*/  FFMA.FTZ R199, R170, UR17, -R222 ;  /* 0x00000011aac77c23 */ /* 0x000fe200080108de */
[----:B------:R-:W-:Y:S01]  /*e970*/  LOP3.LUT R178, R178, 0xff, RZ, 0xc0, !PT ;  /* 0x000000ffb2b27812 */ /* 0x000fe200078ec0ff */
[----:B------:R-:W-:Y:S01]  /*e980*/  MUFU.EX2 R213, R213 ;  /* 0x000000d500d57308 */ /* 0x000fe20000000800 */
[----:B------:R-:W-:Y:S01]  /*e990*/  PRMT R235, R181, 0x5410, R180 ;  /* 0x00005410b5eb7816 */ /* 0x000fe200000000b4 */
[----:B------:R-:W-:Y:S01]  /*e9a0*/  FADD.FTZ R194, R14, -R194 ;  /* 0x800000c20ec27221 */ /* 0x000fe20000010000 */
[----:B------:R-:W-:Y:S01]  /*e9b0*/  @!P4 PRMT R181, R26, 0x5410, RZ ;  /* 0x000054101ab5c816 */ /* 0x000fe200000000ff */
[----:B------:R-:W-:Y:S01]  /*e9c0*/  IMAD.MOV.U32 R26, RZ, RZ, R234 ;  /* 0x000000ffff1a7224 */ /* 0x000fe200078e00ea */
[----:B------:R-:W-:Y:S01]  /*e9d0*/  ISETP.LE.U32.AND P4, PT, R178, UR6, PT ;  /* 0x00000006b2007c0c */ /* 0x000fe2000bf83070 */
[----:B------:R-:W-:Y:S01]  /*e9e0*/  @!P6 HADD2 R25, -R180.H0_H0, -RZ.H0_H0 ;  /* 0xa00000ffb419e230 */ /* 0x000fe20000000900 */
[----:B------:R-:W-:Y:S01]  /*e9f0*/  LOP3.LUT R27, R27, 0xff, RZ, 0xc0, !PT ;  /* 0x000000ff1b1b7812 */ /* 0x000fe200078ec0ff */
[----:B------:R-:W-:Y:S01]  /*ea00*/  MUFU.EX2 R199, R199 ;  /* 0x000000c700c77308 */ /* 0x000fe20000000800 */
[----:B------:R-:W-:Y:S01]  /*ea10*/  LOP3.LUT R230, R230, UR7, R201, 0x96, !PT ;  /* 0x00000007e6e67c12 */ /* 0x000fe2000f8e96c9 */
[----:B------:R-:W-:Y:S01]  /*ea20*/  FMUL.FTZ R194, R194, UR17 ;  /* 0x00000011c2c27c20 */ /* 0x000fe20008410000 */
[----:B--2---:R-:W-:Y:S01]  /*ea30*/  F2FP.F16.F32.PACK_AB R179, R221, R227 ;  /* 0x000000e3ddb3723e */ /* 0x004fe200000000ff */
[--C-:B------:R-:W-:Y:S01]  /*ea40*/  FFMA.FTZ R203, R193, UR17, -R222.reuse ;  /* 0x00000011c1cb7c23 */ /* 0x100fe200080108de */
[----:B------:R-:W-:Y:S01]  /*ea50*/  FSEL R201, R2, RZ, P0 ;  /* 0x000000ff02c97208 */ /* 0x000fe20000000000 */
[----:B------:R-:W-:Y:S01]  /*ea60*/  IMAD.WIDE.U32 R230, R230, -0x2daee0ad, RZ ;  /* 0xd2511f53e6e67825 */ /* 0x000fe200078e00ff */
[----:B------:R-:W-:Y:S01]  /*ea70*/  ISETP.LE.U32.AND P0, PT, R27, UR6, PT ;  /* 0x000000061b007c0c */ /* 0x000fe2000bf03070 */
[----:B------:R-:W2:Y:S01]  /*ea80*/  MUFU.EX2 R194, R194 ;  /* 0x000000c200c27308 */ /* 0x000ea20000000800 */
[----:B------:R-:W-:Y:S01]  /*ea90*/  LOP3.LUT R27, R198, UR4, R211, 0x96, !PT ;  /* 0x00000004c61b7c12 */ /* 0x000fe2000f8e96d3 */
[----:B------:R-:W-:Y:S01]  /*eaa0*/  FFMA.FTZ R211, R174, UR17, -R222 ;  /* 0x00000011aed37c23 */ /* 0x000fe200080108de */
[----:B------:R-:W-:Y:S01]  /*eab0*/  LOP3.LUT R26, R26, 0xff, RZ, 0xc0, !PT ;  /* 0x000000ff1a1a7812 */ /* 0x000fe200078ec0ff */
[----:B------:R-:W-:Y:S01]  /*eac0*/  @!P4 HADD2 R168, -R179.H0_H0, -RZ.H0_H0 ;  /* 0xa00000ffb3a8c230 */ /* 0x000fe20000000900 */
[----:B------:R-:W-:Y:S01]  /*ead0*/  ISETP.GT.U32.AND P1, PT, R200, UR6, PT ;  /* 0x00000006c8007c0c */ /* 0x000fe2000bf24070 */
[----:B------:R-:W-:Y:S01]  /*eae0*/  FFMA.FTZ R200, R172, UR17, -R225 ;  /* 0x00000011acc87c23 */ /* 0x000fe200080108e1 */
[----:B------:R-:W-:Y:S01]  /*eaf0*/  PRMT R178, R179, 0x7632, R178 ;  /* 0x00007632b3b27816 */ /* 0x000fe200000000b2 */
[----:B------:R-:W3:Y:S01]  /*eb00*/  MUFU.EX2 R211, R211 ;  /* 0x000000d300d37308 */ /* 0x000ee20000000800 */
[----:B------:R-:W-:Y:S01]  /*eb10*/  @!P6 PRMT R180, R25, 0x5410, RZ ;  /* 0x0000541019b4e816 */ /* 0x000fe200000000ff */
[----:B------:R-:W-:Y:S01]  /*eb20*/  FFMA.FTZ R218, R218, UR17, -R222 ;  /* 0x00000011dada7c23 */ /* 0x000fe200080108de */
[----:B------:R-:W-:Y:S01]  /*eb30*/  ISETP.LE.U32.AND P6, PT, R26, UR6, PT ;  /* 0x000000061a007c0c */ /* 0x000fe2000bfc3070 */
[----:B------:R-:W-:Y:S01]  /*eb40*/  IMAD.MOV.U32 R26, RZ, RZ, R210 ;  /* 0x000000ffff1a7224 */ /* 0x000fe200078e00d2 */
[C---:B------:R-:W-:Y:S01]  /*eb50*/  PRMT R176, R210.reuse, 0x7771, RZ ;  /* 0x00007771d2b07816 */ /* 0x040fe200000000ff */
[----:B------:R-:W-:Y:S01]  /*eb60*/  @!P5 HADD2 R167, -R178.H0_H0, -RZ.H0_H0 ;  /* 0xa00000ffb2a7d230 */ /* 0x000fe20000000900 */
[C---:B------:R-:W-:Y:S01]  /*eb70*/  PRMT R198, R210.reuse, 0x7772, RZ ;  /* 0x00007772d2c67816 */ /* 0x040fe200000000ff */
[----:B------:R-:W-:Y:S01]  /*eb80*/  MUFU.EX2 R200, R200 ;  /* 0x000000c800c87308 */ /* 0x000fe20000000800 */
[C---:B------:R-:W-:Y:S01]  /*eb90*/  PRMT R197, R210.reuse, 0x7773, RZ ;  /* 0x00007773d2c57816 */ /* 0x040fe200000000ff */
[-C--:B--2---:R-:W-:Y:S01]  /*eba0*/  FFMA.FTZ R226, R207, R194.reuse, R226 ;  /* 0x000000c2cfe27223 */ /* 0x084fe200000100e2 */
[----:B------:R-:W-:Y:S01]  /*ebb0*/  PRMT R25, R210, 0x7771, RZ ;  /* 0x00007771d2197816 */ /* 0x000fe200000000ff */
[----:B------:R-:W-:Y:S01]  /*ebc0*/  FFMA.FTZ R207, R192, UR17, -R222 ;  /* 0x00000011c0cf7c23 */ /* 0x000fe200080108de */
[C---:B------:R-:W-:Y:S01]  /*ebd0*/  PRMT R237, R210.reuse, 0x7773, RZ ;  /* 0x00007773d2ed7816 */ /* 0x040fe200000000ff */
[----:B------:R-:W-:Y:S01]  /*ebe0*/  MUFU.EX2 R203, R203 ;  /* 0x000000cb00cb7308 */ /* 0x000fe20000000800 */
[----:B------:R-:W-:Y:S01]  /*ebf0*/  PRMT R236, R210, 0x7772, RZ ;  /* 0x00007772d2ec7816 */ /* 0x000fe200000000ff */
[-C--:B------:R-:W-:Y:S01]  /*ec00*/  FMUL.FTZ R160, R160, R194.reuse ;  /* 0x000000c2a0a07220 */ /* 0x080fe20000410000 */
[----:B------:R-:W-:Y:S01]  /*ec10*/  F2FP.F16.F32.PACK_AB R177, R212, R223 ;  /* 0x000000dfd4b1723e */ /* 0x000fe200000000ff */
[----:B------:R-:W-:Y:S01]  /*ec20*/  MUFU.EX2 R207, R207 ;  /* 0x000000cf00cf7308 */ /* 0x000fe20000000800 */
[----:B------:R-:W-:Y:S01]  /*ec30*/  PRMT R210, R179, 0x5410, R178 ;  /* 0x00005410b3d27816 */ /* 0x000fe200000000b2 */
[-C--:B------:R-:W-:Y:S01]  /*ec40*/  FMUL.FTZ R161, R161, R194.reuse ;  /* 0x000000c2a1a17220 */ /* 0x080fe20000410000 */
[----:B------:R-:W-:Y:S01]  /*ec50*/  @!P4 PRMT R179, R168, 0x5410, RZ ;  /* 0x00005410a8b3c816 */ /* 0x000fe200000000ff */
[----:B------:R-:W-:Y:S01]  /*ec60*/  @!P0 HADD2 R166, -R177.H0_H0, -RZ.H0_H0 ;  /* 0xa00000ffb1a68230 */ /* 0x000fe20000000900 */
[----:B------:R-:W-:Y:S01]  /*ec70*/  ISETP.GT.U32.AND P4, PT, R176, UR6, PT ;  /* 0x00000006b0007c0c */ /* 0x000fe2000bf84070 */
[-C--:B------:R-:W-:Y:S01]  /*ec80*/  FMUL.FTZ R156, R156, R194.reuse ;  /* 0x000000c29c9c7220 */ /* 0x080fe20000410000 */
[----:B------:R-:W-:Y:S01]  /*ec90*/  PRMT R176, R177, 0x7632, R176 ;  /* 0x00007632b1b07816 */ /* 0x000fe200000000b0 */
[-C--:B------:R-:W-:Y:S01]  /*eca0*/  FMUL.FTZ R157, R157, R194.reuse ;  /* 0x000000c29d9d7220 */ /* 0x080fe20000410000 */
[----:B------:R-:W-:Y:S01]  /*ecb0*/  @!P5 PRMT R178, R167, 0x5410, RZ ;  /* 0x00005410a7b2d816 */ /* 0x000fe200000000ff */
[----:B------:R-:W-:Y:S01]  /*ecc0*/  FMUL.FTZ R152, R152, R194 ;  /* 0x000000c298987220 */ /* 0x000fe20000410000 */
[----:B------:R-:W-:Y:S01]  /*ecd0*/  ISETP.GT.U32.AND P5, PT, R198, UR6, PT ;  /* 0x00000006c6007c0c */ /* 0x000fe2000bfa4070 */
[----:B-1----:R-:W-:-:S02]  /*ece0*/  @P1 HADD2 R165, -R176.H0_H0, -RZ.H0_H0 ;  /* 0xa00000ffb0a51230 */ /* 0x002fc40000000900 */
[----:B------:R-:W-:Y:S01]  /*ecf0*/  FFMA.FTZ R198, R173, UR17, -R225 ;  /* 0x00000011adc67c23 */ /* 0x000fe200080108e1 */
[----:B------:R-:W-:Y:S01]  /*ed00*/  PRMT R240, R177, 0x5410, R176 ;  /* 0x00005410b1f07816 */ /* 0x000fe200000000b0 */
[-C--:B------:R-:W-:Y:S01]  /*ed10*/  FMUL.FTZ R153, R153, R194.reuse ;  /* 0x000000c299997220 */ /* 0x080fe20000410000 */
[----:B---3--:R-:W-:Y:S01]  /*ed20*/  F2FP.F16.F32.PACK_AB R175, R211, R213 ;  /* 0x000000d5d3af723e */ /* 0x008fe200000000ff */
[-C--:B------:R-:W-:Y:S01]  /*ed30*/  FMUL.FTZ R148, R148, R194.reuse ;  /* 0x000000c294947220 */ /* 0x080fe20000410000 */
[----:B------:R-:W-:Y:S01]  /*ed40*/  @P1 PRMT R176, R165, 0x5410, RZ ;  /* 0x00005410a5b01816 */ /* 0x000fe200000000ff */
[----:B------:R-:W1:Y:S01]  /*ed50*/  MUFU.EX2 R198, R198 ;  /* 0x000000c600c67308 */ /* 0x000e620000000800 */
[----:B------:R-:W-:Y:S01]  /*ed60*/  LOP3.LUT R165, R27, 0xffff, RZ, 0xc0, !PT ;  /* 0x0000ffff1ba57812 */ /* 0x000fe200078ec0ff */
[----:B------:R-:W-:Y:S01]  /*ed70*/  @P2 HADD2 R164, -R175.H0_H0, -RZ.H0_H0 ;  /* 0xa00000ffafa42230 */ /* 0x000fe20000000900 */
[----:B------:R-:W-:Y:S01]  /*ed80*/  PRMT R174, R175, 0x7632, R174 ;  /* 0x00007632afae7816 */ /* 0x000fe200000000ae */
[-C--:B------:R-:W-:Y:S01]  /*ed90*/  FMUL.FTZ R149, R149, R194.reuse ;  /* 0x000000c295957220 */ /* 0x080fe20000410000 */
[----:B------:R-:W-:Y:S01]  /*eda0*/  SHF.R.U32.HI R165, RZ, 0x8, R165 ;  /* 0x00000008ffa57819 */ /* 0x000fe200000116a5 */
[-C--:B------:R-:W-:Y:S01]  /*edb0*/  FMUL.FTZ R144, R144, R194.reuse ;  /* 0x000000c290907220 */ /* 0x080fe20000410000 */
[----:B------:R-:W-:Y:S01]  /*edc0*/  @!P0 PRMT R177, R166, 0x5410, RZ ;  /* 0x00005410a6b18816 */ /* 0x000fe200000000ff */
[----:B------:R-:W-:Y:S01]  /*edd0*/  @P3 HADD2 R30, -R174.H0_H0, -RZ.H0_H0 ;  /* 0xa00000ffae1e3230 */ /* 0x000fe20000000900 */
[----:B------:R-:W-:Y:S01]  /*ede0*/  LOP3.LUT R165, R165, 0xffff, RZ, 0xc0, !PT ;  /* 0x0000ffffa5a57812 */ /* 0x000fe200078ec0ff */
[-C--:B------:R-:W-:Y:S01]  /*edf0*/  FMUL.FTZ R145, R145, R194.reuse ;  /* 0x000000c291917220 */ /* 0x080fe20000410000 */
[----:B------:R-:W-:Y:S01]  /*ee00*/  ISETP.GT.U32.AND P0, PT, R197, UR6, PT ;  /* 0x00000006c5007c0c */ /* 0x000fe2000bf04070 */
[----:B------:R-:W-:Y:S01]  /*ee10*/  FFMA.FTZ R197, R171, UR17, -R222 ;  /* 0x00000011abc57c23 */ /* 0x000fe200080108de */
[----:B------:R-:W-:Y:S01]  /*ee20*/  PRMT R241, R175, 0x5410, R174 ;  /* 0x00005410aff17816 */ /* 0x000fe200000000ae */
[-C--:B------:R-:W-:Y:S01]  /*ee30*/  FMUL.FTZ R140, R140, R194.reuse ;  /* 0x000000c28c8c7220 */ /* 0x080fe20000410000 */
[----:B------:R-:W-:Y:S01]  /*ee40*/  @P2 PRMT R175, R164, 0x5410, RZ ;  /* 0x00005410a4af2816 */ /* 0x000fe200000000ff */
[-C--:B------:R-:W-:Y:S01]  /*ee50*/  FMUL.FTZ R141, R141, R194.reuse ;  /* 0x000000c28d8d7220 */ /* 0x080fe20000410000 */
[----:B------:R-:W-:Y:S01]  /*ee60*/  ISETP.LE.U32.AND P2, PT, R165, UR6, PT ;  /* 0x00000006a5007c0c */ /* 0x000fe2000bf43070 */
[----:B------:R-:W2:Y:S01]  /*ee70*/  MUFU.EX2 R197, R197 ;  /* 0x000000c500c57308 */ /* 0x000ea20000000800 */
[----:B------:R-:W-:Y:S01]  /*ee80*/  PRMT R164, R27, 0x7632, R164 ;  /* 0x000076321ba47816 */ /* 0x000fe200000000a4 */
[----:B------:R-:W-:Y:S01]  /*ee90*/  FMUL.FTZ R136, R136, R194 ;  /* 0x000000c288887220 */ /* 0x000fe20000410000 */
[----:B-1----:R-:W-:Y:S01]  /*eea0*/  F2FP.F16.F32.PACK_AB R173, R198, R200 ;  /* 0x000000c8c6ad723e */ /* 0x002fe200000000ff */
[-C--:B------:R-:W-:Y:S01]  /*eeb0*/  FMUL.FTZ R137, R137, R194.reuse ;  /* 0x000000c289897220 */ /* 0x080fe20000410000 */
[----:B------:R-:W-:Y:S01]  /*eec0*/  LOP3.LUT R164, R164, 0xff, RZ, 0xc0, !PT ;  /* 0x000000ffa4a47812 */ /* 0x000fe200078ec0ff */
[-C--:B------:R-:W-:Y:S01]  /*eed0*/  FMUL.FTZ R132, R132, R194.reuse ;  /* 0x000000c284847220 */ /* 0x080fe20000410000 */
[----:B------:R-:W-:Y:S01]  /*eee0*/  PRMT R172, R173, 0x7632, R172 ;  /* 0x00007632adac7816 */ /* 0x000fe200000000ac */
[-C--:B------:R-:W-:Y:S01]  /*eef0*/  FMUL.FTZ R133, R133, R194.reuse ;  /* 0x000000c285857220 */ /* 0x080fe20000410000 */
[----:B------:R-:W-:Y:S01]  /*ef00*/  @P3 PRMT R174, R30, 0x5410, RZ ;  /* 0x000054101eae3816 */ /* 0x000fe200000000ff */
[-C--:B------:R-:W-:Y:S01]  /*ef10*/  FMUL.FTZ R36, R36, R194.reuse ;  /* 0x000000c224247220 */ /* 0x080fe20000410000 */
[----:B------:R-:W-:Y:S01]  /*ef20*/  ISETP.LE.U32.AND P3, PT, R164, UR6, PT ;  /* 0x00000006a4007c0c */ /* 0x000fe2000bf63070 */
[----:B------:R-:W-:Y:S01]  /*ef30*/  @!P2 HADD2 R24, -R172.H0_H0, -RZ.H0_H0 ;  /* 0xa00000ffac18a230 */ /* 0x000fe20000000900 */
[----:B------:R-:W-:Y:S01]  /*ef40*/  LOP3.LUT R166, R27, 0xff, RZ, 0xc0, !PT ;  /* 0x000000ff1ba67812 */ /* 0x000fe200078ec0ff */
[-C--:B------:R-:W-:Y:S01]  /*ef50*/  FMUL.FTZ R37, R37, R194.reuse ;  /* 0x000000c225257220 */ /* 0x080fe20000410000 */
[----:B------:R-:W-:Y:S01]  /*ef60*/  PRMT R30, R173, 0x5410, R172 ;  /* 0x00005410ad1e7816 */ /* 0x000fe200000000ac */
[-C--:B------:R-:W-:Y:S01]  /*ef70*/  FMUL.FTZ R40, R40, R194.reuse ;  /* 0x000000c228287220 */ /* 0x080fe20000410000 */
[----:B------:R-:W-:Y:S01]  /*ef80*/  ISETP.LE.U32.AND P1, PT, R166, UR6, PT ;  /* 0x00000006a6007c0c */ /* 0x000fe2000bf23070 */
[-C--:B------:R-:W-:Y:S01]  /*ef90*/  FMUL.FTZ R41, R41, R194.reuse ;  /* 0x000000c229297220 */ /* 0x080fe20000410000 */
[----:B------:R-:W-:Y:S01]  /*efa0*/  @!P2 PRMT R172, R24, 0x5410, RZ ;  /* 0x0000541018aca816 */ /* 0x000fe200000000ff */
[-C--:B------:R-:W-:Y:S01]  /*efb0*/  FMUL.FTZ R44, R44, R194.reuse ;  /* 0x000000c22c2c7220 */ /* 0x080fe20000410000 */
[----:B--2---:R-:W-:Y:S01]  /*efc0*/  F2FP.F16.F32.PACK_AB R171, R197, R199 ;  /* 0x000000c7c5ab723e */ /* 0x004fe200000000ff */
[-C--:B------:R-:W-:Y:S01]  /*efd0*/  FMUL.FTZ R45, R45, R194.reuse ;  /* 0x000000c22d2d7220 */ /* 0x080fe20000410000 */
[----:B------:R-:W-:Y:S01]  /*efe0*/  SHF.R.U32.HI R24, RZ, 0x18, R27 ;  /* 0x00000018ff187819 */ /* 0x000fe2000001161b */
[-C--:B------:R-:W-:Y:S01]  /*eff0*/  FMUL.FTZ R48, R48, R194.reuse ;  /* 0x000000c230307220 */ /* 0x080fe20000410000 */
[----:B------:R-:W-:Y:S01]  /*f000*/  PRMT R170, R171, 0x7632, R170 ;  /* 0x00007632abaa7816 */ /* 0x000fe200000000aa */
[----:B------:R-:W-:Y:S01]  /*f010*/  @!P3 HADD2 R19, -R171.H0_H0, -RZ.H0_H0 ;  /* 0xa00000ffab13b230 */ /* 0x000fe20000000900 */
[----:B------:R-:W-:Y:S01]  /*f020*/  ISETP.LE.U32.AND P2, PT, R24, UR6, PT ;  /* 0x0000000618007c0c */ /* 0x000fe2000bf43070 */
[-C--:B------:R-:W-:Y:S01]  /*f030*/  FMUL.FTZ R49, R49, R194.reuse ;  /* 0x000000c231317220 */ /* 0x080fe20000410000 */
[----:B------:R-:W-:Y:S01]  /*f040*/  LOP3.LUT R191, R191, 0xff, RZ, 0xc0, !PT ;  /* 0x000000ffbfbf7812 */ /* 0x000fe200078ec0ff */
[----:B------:R-:W-:Y:S01]  /*f050*/  @!P1 HADD2 R29, -R173.H0_H0, -RZ.H0_H0 ;  /* 0xa00000ffad1d9230 */ /* 0x000fe20000000900 */
[----:B------:R-:W-:Y:S01]  /*f060*/  PRMT R24, R171, 0x5410, R170 ;  /* 0x00005410ab187816 */ /* 0x000fe200000000aa */
[-C--:B------:R-:W-:Y:S01]  /*f070*/  FMUL.FTZ R52, R52, R194.reuse ;  /* 0x000000c234347220 */ /* 0x080fe20000410000 */
[----:B------:R-:W-:Y:S01]  /*f080*/  @!P3 PRMT R171, R19, 0x5410, RZ ;  /* 0x0000541013abb816 */ /* 0x000fe200000000ff */
[--C-:B------:R-:W-:Y:S01]  /*f090*/  FFMA.FTZ R19, R169, UR17, -R225.reuse ;  /* 0x00000011a9137c23 */ /* 0x100fe200080108e1 */
[----:B------:R-:W-:Y:S01]  /*f0a0*/  ISETP.LE.U32.AND P3, PT, R191, UR6, PT ;  /* 0x00000006bf007c0c */ /* 0x000fe2000bf63070 */
[----:B------:R-:W-:Y:S01]  /*f0b0*/  FFMA.FTZ R191, R188, UR17, -R225 ;  /* 0x00000011bcbf7c23 */ /* 0x000fe200080108e1 */
[----:B------:R-:W-:Y:S01]  /*f0c0*/  @!P1 PRMT R173, R29, 0x5410, RZ ;  /* 0x000054101dad9816 */ /* 0x000fe200000000ff */
[--C-:B------:R-:W-:Y:S01]  /*f0d0*/  FFMA.FTZ R188, R185, UR17, -R222.reuse ;  /* 0x00000011b9bc7c23 */ /* 0x100fe200080108de */
[----:B------:R-:W-:Y:S01]  /*f0e0*/  PRMT R29, R32, 0x7632, R29 ;  /* 0x00007632201d7816 */ /* 0x000fe2000000001d */
[----:B------:R-:W-:Y:S01]  /*f0f0*/  @!P2 HADD2 R18, -R170.H0_H0, -RZ.H0_H0 ;  /* 0xa00000ffaa12a230 */ /* 0x000fe20000000900 */
[----:B------:R-:W-:Y:S01]  /*f100*/  MUFU.EX2 R19, R19 ;  /* 0x0000001300137308 */ /* 0x000fe20000000800 */
[----:B------:R-:W-:Y:S01]  /*f110*/  LOP3.LUT R214, R202, UR4, R231, 0x96, !PT ;  /* 0x00000004cad67c12 */ /* 0x000fe2000f8e96e7 */
[----:B------:R-:W-:Y:S01]  /*f120*/  FFMA.FTZ R185, R183, UR17, -R225 ;  /* 0x00000011b7b97c23 */ /* 0x000fe200080108e1 */
[----:B------:R-:W-:Y:S01]  /*f130*/  LOP3.LUT R29, R29, 0xff, RZ, 0xc0, !PT ;  /* 0x000000ff1d1d7812 */ /* 0x000fe200078ec0ff */
[----:B------:R-:W1:Y:S01]  /*f140*/  MUFU.EX2 R191, R191 ;  /* 0x000000bf00bf7308 */ /* 0x000e620000000800 */
[----:B------:R-:W-:Y:S01]  /*f150*/  @!P2 PRMT R170, R18, 0x5410, RZ ;  /* 0x0000541012aaa816 */ /* 0x000fe200000000ff */
[--C-:B------:R-:W-:Y:S01]  /*f160*/  FFMA.FTZ R18, R187, UR17, -R222.reuse ;  /* 0x00000011bb127c23 */ /* 0x100fe200080108de */
[----:B------:R-:W-:Y:S01]  /*f170*/  ISETP.LE.U32.AND P1, PT, R29, UR6, PT ;  /* 0x000000061d007c0c */ /* 0x000fe2000bf23070 */
[----:B------:R-:W-:Y:S01]  /*f180*/  MUFU.EX2 R188, R188 ;  /* 0x000000bc00bc7308 */ /* 0x000fe20000000800 */
[----:B------:R-:W-:Y:S01]  /*f190*/  LOP3.LUT R29, R32, 0xffff, RZ, 0xc0, !PT ;  /* 0x0000ffff201d7812 */ /* 0x000fe200078ec0ff */
[--C-:B------:R-:W-:Y:S01]  /*f1a0*/  FFMA.FTZ R183, R182, UR17, -R222.reuse ;  /* 0x00000011b6b77c23 */ /* 0x100fe200080108de */
[----:B------:R-:W-:Y:S01]  /*f1b0*/  FFMA.FTZ R182, R186, UR17, -R222 ;  /* 0x00000011bab67c23 */ /* 0x000fe200080108de */
[----:B------:R-:W2:Y:S01]  /*f1c0*/  MUFU.EX2 R18, R18 ;  /* 0x0000001200127308 */ /* 0x000ea20000000800 */
[----:B------:R-:W-:Y:S01]  /*f1d0*/  SHF.R.U32.HI R29, RZ, 0x8, R29 ;  /* 0x00000008ff1d7819 */ /* 0x000fe2000001161d */
[-C--:B------:R-:W-:Y:S01]  /*f1e0*/  FMUL.FTZ R53, R53, R194.reuse ;  /* 0x000000c235357220 */ /* 0x080fe20000410000 */
[-C--:B------:R-:W-:Y:S01]  /*f1f0*/  FMUL.FTZ R56, R56, R194.reuse ;  /* 0x000000c238387220 */ /* 0x080fe20000410000 */
[----:B------:R-:W3:Y:S01]  /*f200*/  MUFU.EX2 R185, R185 ;  /* 0x000000b900b97308 */ /* 0x000ee20000000800 */
[----:B------:R-:W-:Y:S01]  /*f210*/  LOP3.LUT R29, R29, 0xffff, RZ, 0xc0, !PT ;  /* 0x0000ffff1d1d7812 */ /* 0x000fe200078ec0ff */
[----:B------:R-:W-:Y:S01]  /*f220*/  FMUL.FTZ R57, R57, R194 ;  /* 0x000000c239397220 */ /* 0x000fe20000410000 */
[----:B-1----:R-:W-:Y:S01]  /*f230*/  F2FP.F16.F32.PACK_AB R169, R191, R19 ;  /* 0x00000013bfa9723e */ /* 0x002fe200000000ff */
[----:B------:R-:W-:Y:S01]  /*f240*/  MUFU.EX2 R183, R183 ;  /* 0x000000b700b77308 */ /* 0x000fe20000000800 */
[----:B------:R-:W-:Y:S01]  /*f250*/  ISETP.LE.U32.AND P2, PT, R29, UR6, PT ;  /* 0x000000061d007c0c */ /* 0x000fe2000bf43070 */
[----:B------:R-:W-:Y:S01]  /*f260*/  IMAD.MOV.U32 R29, RZ, RZ, R230 ;  /* 0x000000ffff1d7224 */ /* 0x000fe200078e00e6 */
[----:B------:R-:W-:Y:S01]  /*f270*/  PRMT R168, R169, 0x7632, R168 ;  /* 0x00007632a9a87816 */ /* 0x000fe200000000a8 */
[----:B------:R-:W-:Y:S01]  /*f280*/  @!P3 HADD2 R35, -R169.H0_H0, -RZ.H0_H0 ;  /* 0xa00000ffa923b230 */ /* 0x000fe20000000900 */
[----:B------:R-:W1:Y:S01]  /*f290*/  MUFU.EX2 R182, R182 ;  /* 0x000000b600b67308 */ /* 0x000e620000000800 */
[----:B--2---:R-:W-:Y:S01]  /*f2a0*/  F2FP.F16.F32.PACK_AB R167, R188, R18 ;  /* 0x00000012bca7723e */ /* 0x004fe200000000ff */
[-C--:B------:R-:W-:Y:S01]  /*f2b0*/  FMUL.FTZ R60, R60, R194.reuse ;  /* 0x000000c23c3c7220 */ /* 0x080fe20000410000 */
[----:B------:R-:W-:Y:S01]  /*f2c0*/  @P4 HADD2 R28, -R168.H0_H0, -RZ.H0_H0 ;  /* 0xa00000ffa81c4230 */ /* 0x000fe20000000900 */
[----:B------:R-:W-:Y:S01]  /*f2d0*/  LOP3.LUT R164, R29, 0xff, RZ, 0xc0, !PT ;  /* 0x000000ff1da47812 */ /* 0x000fe200078ec0ff */
[-C--:B------:R-:W-:Y:S01]  /*f2e0*/  FMUL.FTZ R61, R61, R194.reuse ;  /* 0x000000c23d3d7220 */ /* 0x080fe20000410000 */
[----:B------:R-:W-:Y:S01]  /*f2f0*/  PRMT R29, R169, 0x5410, R168 ;  /* 0x00005410a91d7816 */ /* 0x000fe200000000a8 */
[----:B------:R-:W-:Y:S01]  /*f300*/  @P5 HADD2 R34, -R167.H0_H0, -RZ.H0_H0 ;  /* 0xa00000ffa7225230 */ /* 0x000fe20000000900 */
[----:B------:R-:W-:Y:S01]  /*f310*/  @!P3 PRMT R169, R35, 0x5410, RZ ;  /* 0x0000541023a9b816 */ /* 0x000fe200000000ff */
[-C--:B------:R-:W-:Y:S01]  /*f320*/  FMUL.FTZ R64, R64, R194.reuse ;  /* 0x000000c240407220 */ /* 0x080fe20000410000 */
[----:B------:R-:W-:Y:S01]  /*f330*/  PRMT R35, R214, 0x7632, R35 ;  /* 0x00007632d6237816 */ /* 0x000fe20000000023 */
[-C--:B------:R-:W-:Y:S01]  /*f340*/  FMUL.FTZ R65, R65, R194.reuse ;  /* 0x000000c241417220 */ /* 0x080fe20000410000 */
[----:B------:R-:W-:Y:S01]  /*f350*/  @P4 PRMT R168, R28, 0x5410, RZ ;  /* 0x000054101ca84816 */ /* 0x000fe200000000ff */
[-C--:B------:R-:W-:Y:S01]  /*f360*/  FMUL.FTZ R68, R68, R194.reuse ;  /* 0x000000c244447220 */ /* 0x080fe20000410000 */
[----:B------:R-:W-:Y:S01]  /*f370*/  LOP3.LUT R28, R214, 0xffff, RZ, 0xc0, !PT ;  /* 0x0000ffffd61c7812 */ /* 0x000fe200078ec0ff */
[-C--:B------:R-:W-:Y:S01]  /*f380*/  FMUL.FTZ R69, R69, R194.reuse ;  /* 0x000000c245457220 */ /* 0x080fe20000410000 */
[----:B------:R-:W-:Y:S01]  /*f390*/  PRMT R166, R167, 0x7632, R166 ;  /* 0x00007632a7a67816 */ /* 0x000fe200000000a6 */
[-C--:B------:R-:W-:Y:S01]  /*f3a0*/  FMUL.FTZ R72, R72, R194.reuse ;  /* 0x000000c248487220 */ /* 0x080fe20000410000 */
[----:B------:R-:W-:Y:S01]  /*f3b0*/  LOP3.LUT R35, R35, 0xff, RZ, 0xc0, !PT ;  /* 0x000000ff23237812 */ /* 0x000fe200078ec0ff */
[-C--:B------:R-:W-:Y:S01]  /*f3c0*/  FMUL.FTZ R73, R73, R194.reuse ;  /* 0x000000c249497220 */ /* 0x080fe20000410000 */
[----:B------:R-:W-:Y:S01]  /*f3d0*/  SHF.R.U32.HI R28, RZ, 0x8, R28 ;  /* 0x00000008ff1c7819 */ /* 0x000fe2000001161c */
[----:B------:R-:W-:Y:S01]  /*f3e0*/  @P0 HADD2 R33, -R166.H0_H0, -RZ.H0_H0 ;  /* 0xa00000ffa6210230 */ /* 0x000fe20000000900 */
[----:B------:R-:W-:Y:S01]  /*f3f0*/  ISETP.LE.U32.AND P4, PT, R35, UR6, PT ;  /* 0x0000000623007c0c */ /* 0x000fe2000bf83070 */
[-C--:B------:R-:W-:Y:S01]  /*f400*/  FMUL.FTZ R76, R76, R194.reuse ;  /* 0x000000c24c4c7220 */ /* 0x080fe20000410000 */
[----:B------:R-:W-:Y:S01]  /*f410*/  LOP3.LUT R35, R28, 0xffff, RZ, 0xc0, !PT ;  /* 0x0000ffff1c237812 */ /* 0x000fe200078ec0ff */
[-C--:B------:R-:W-:Y:S01]  /*f420*/  FMUL.FTZ R77, R77, R194.reuse ;  /* 0x000000c24d4d7220 */ /* 0x080fe20000410000 */
[----:B------:R-:W-:Y:S01]  /*f430*/  PRMT R28, R167, 0x5410, R166 ;  /* 0x00005410a71c7816 */ /* 0x000fe200000000a6 */
[-C--:B------:R-:W-:Y:S01]  /*f440*/  FMUL.FTZ R80, R80, R194.reuse ;  /* 0x000000c250507220 */ /* 0x080fe20000410000 */
[----:B------:R-:W-:Y:S01]  /*f450*/  @P0 PRMT R166, R33, 0x5410, RZ ;  /* 0x0000541021a60816 */ /* 0x000fe200000000ff */
[-C--:B------:R-:W-:Y:S01]  /*f460*/  FMUL.FTZ R81, R81, R194.reuse ;  /* 0x000000c251517220 */ /* 0x080fe20000410000 */
[----:B------:R-:W-:Y:S01]  /*f470*/  LOP3.LUT R33, R32, 0xff, RZ, 0xc0, !PT ;  /* 0x000000ff20217812 */ /* 0x000fe200078ec0ff */
[-C--:B------:R-:W-:Y:S01]  /*f480*/  FMUL.FTZ R84, R84, R194.reuse ;  /* 0x000000c254547220 */ /* 0x080fe20000410000 */
[----:B------:R-:W-:Y:S01]  /*f490*/  @P5 PRMT R167, R34, 0x5410, RZ ;  /* 0x0000541022a75816 */ /* 0x000fe200000000ff */
[-C--:B------:R-:W-:Y:S01]  /*f4a0*/  FMUL.FTZ R85, R85, R194.reuse ;  /* 0x000000c255557220 */ /* 0x080fe20000410000 */
[----:B------:R-:W-:Y:S01]  /*f4b0*/  ISETP.LE.U32.AND P0, PT, R33, UR6, PT ;  /* 0x0000000621007c0c */ /* 0x000fe2000bf03070 */
[-C--:B------:R-:W-:Y:S01]  /*f4c0*/  FMUL.FTZ R88, R88, R194.reuse ;  /* 0x000000c258587220 */ /* 0x080fe20000410000 */
[----:B------:R-:W-:Y:S01]  /*f4d0*/  ISETP.LE.U32.AND P5, PT, R35, UR6, PT ;  /* 0x0000000623007c0c */ /* 0x000fe2000bfa3070 */
[----:B------:R-:W-:Y:S01]  /*f4e0*/  FADD.FTZ R35, R13, -R201 ;  /* 0x800000c90d237221 */ /* 0x000fe20000010000 */
[----:B---3--:R-:W-:Y:S01]  /*f4f0*/  F2FP.F16.F32.PACK_AB R165, R184, R185 ;  /* 0x000000b9b8a5723e */ /* 0x008fe200000000ff */
[-C--:B------:R-:W-:Y:S01]  /*f500*/  FMUL.FTZ R89, R89, R194.reuse ;  /* 0x000000c259597220 */ /* 0x080fe20000410000 */
[----:B------:R-:W-:Y:S01]  /*f510*/  ISETP.LE.U32.AND P3, PT, R164, UR6, PT ;  /* 0x00000006a4007c0c */ /* 0x000fe2000bf63070 */
[----:B------:R-:W-:Y:S01]  /*f520*/  FMUL.FTZ R35, R35, UR17 ;  /* 0x0000001123237c20 */ /* 0x000fe20008410000 */
[----:B------:R-:W-:Y:S01]  /*f530*/  PRMT R164, R165, 0x7632, R164 ;  /* 0x00007632a5a47816 */ /* 0x000fe200000000a4 */
[-C--:B------:R-:W-:Y:S01]  /*f540*/  FMUL.FTZ R92, R92, R194.reuse ;  /* 0x000000c25c5c7220 */ /* 0x080fe20000410000 */
[----:B------:R-:W-:Y:S01]  /*f550*/  SHF.R.U32.HI R34, RZ, 0x18, R32 ;  /* 0x00000018ff227819 */ /* 0x000fe20000011620 */
[----:B------:R-:W-:Y:S01]  /*f560*/  FMUL.FTZ R93, R93, R194 ;  /* 0x000000c25d5d7220 */ /* 0x000fe20000410000 */
[----:B------:R-:W-:Y:S01]  /*f570*/  PRMT R33, R165, 0x5410, R164 ;  /* 0x00005410a5217816 */ /* 0x000fe200000000a4 */
[----:B------:R-:W2:Y:S01]  /*f580*/  MUFU.EX2 R35, R35 ;  /* 0x0000002300237308 */ /* 0x000ea20000000800 */
[----:B------:R-:W-:Y:S01]  /*f590*/  @!P0 HADD2 R31, -R165.H0_H0, -RZ.H0_H0 ;  /* 0xa00000ffa51f8230 */ /* 0x000fe20000000900 */
[----:B-1----:R-:W-:Y:S01]  /*f5a0*/  F2FP.F16.F32.PACK_AB R187, R182, R183 ;  /* 0x000000b7b6bb723e */ /* 0x002fe200000000ff */
[----:B------:R-:W-:-:S02]  /*f5b0*/  @!P2 HADD2 R23, -R164.H0_H0, -RZ.H0_H0 ;  /* 0xa00000ffa417a230 */ /* 0x000fc40000000900 */
[-C--:B------:R-:W-:Y:S01]  /*f5c0*/  FMUL.FTZ R96, R96, R194.reuse ;  /* 0x000000c260607220 */ /* 0x080fe20000410000 */
[-C--:B------:R-:W-:Y:S01]  /*f5d0*/  FMUL.FTZ R97, R97, R194.reuse ;  /* 0x000000c261617220 */ /* 0x080fe20000410000 */
        /* <DEDUP_REMOVED lines=8> */
[-C--:B--2---:R-:W-:Y:S01]  /*f660*/  FFMA.FTZ R227, R204, R35.reuse, R227 ;  /* 0x00000023cce37223 */ /* 0x084fe200000100e3 */
[--C-:B------:R-:W-:Y:S01]  /*f670*/  FFMA.FTZ R204, R196, UR17, -R225.reuse ;  /* 0x00000011c4cc7c23 */ /* 0x100fe200080108e1 */
[----:B------:R-:W-:Y:S01]  /*f680*/  PRMT R34, R187, 0x5410, R186 ;  /* 0x00005410bb227816 */ /* 0x000fe200000000ba */
[-C--:B------:R-:W-:Y:S01]  /*f690*/  FMUL.FTZ R105, R105, R194.reuse ;  /* 0x000000c269697220 */ /* 0x080fe20000410000 */
[----:B------:R-:W-:Y:S01]  /*f6a0*/  @!P1 PRMT R187, R22, 0x5410, RZ ;  /* 0x0000541016bb9816 */ /* 0x000fe200000000ff */
[-C--:B------:R-:W-:Y:S01]  /*f6b0*/  FMUL.FTZ R108, R108, R194.reuse ;  /* 0x000000c26c6c7220 */ /* 0x080fe20000410000 */
[-C--:B------:R-:W-:Y:S01]  /*f6c0*/  FMUL.FTZ R109, R109, R194.reuse ;  /* 0x000000c26d6d7220 */ /* 0x080fe20000410000 */
[----:B------:R-:W-:Y:S01]  /*f6d0*/  @!P0 HADD2 R21, -R186.H0_H0, -RZ.H0_H0 ;  /* 0xa00000ffba158230 */ /* 0x000fe20000000900 */
[----:B------:R-:W1:Y:S01]  /*f6e0*/  MUFU.EX2 R204, R204 ;  /* 0x000000cc00cc7308 */ /* 0x000e620000000800 */
        /* <DEDUP_REMOVED lines=12> */
[----:B------:R-:W-:Y:S01]  /*f7b0*/  FMUL.FTZ R128, R128, R194 ;  /* 0x000000c280807220 */ /* 0x000fe20000410000 */
[----:B-1----:R-:W-:Y:S01]  /*f7c0*/  F2FP.F16.F32.PACK_AB R196, R204, R190 ;  /* 0x000000beccc4723e */ /* 0x002fe200000000ff */
[----:B------:R-:W-:Y:S01]  /*f7d0*/  FMUL.FTZ R129, R129, R194 ;  /* 0x000000c281817220 */ /* 0x000fe20000410000 */
[----:B------:R-:W-:Y:S01]  /*f7e0*/  ISETP.GT.U32.AND P1, PT, R21, UR6, PT ;  /* 0x0000000615007c0c */ /* 0x000fe2000bf24070 */
[-C--:B------:R-:W-:Y:S01]  /*f7f0*/  FMUL.FTZ R162, R162, R35.reuse ;  /* 0x00000023a2a27220 */ /* 0x080fe20000410000 */
[----:B------:R-:W-:Y:S01]  /*f800*/  PRMT R21, R234, 0x7773, RZ ;  /* 0x00007773ea157816 */ /* 0x000fe200000000ff */
[-C--:B------:R-:W-:Y:S01]  /*f810*/  FMUL.FTZ R163, R163, R35.reuse ;  /* 0x00000023a3a37220 */ /* 0x080fe20000410000 */
[----:B------:R-:W-:Y:S01]  /*f820*/  PRMT R194, R196, 0x7632, R194 ;  /* 0x00007632c4c27816 */ /* 0x000fe200000000c2 */
[-C--:B------:R-:W-:Y:S01]  /*f830*/  FMUL.FTZ R158, R158, R35.reuse ;  /* 0x000000239e9e7220 */ /* 0x080fe20000410000 */
[----:B------:R-:W-:Y:S01]  /*f840*/  ISETP.GT.U32.AND P0, PT, R21, UR6, PT ;  /* 0x0000000615007c0c */ /* 0x000fe2000bf04070 */
[----:B------:R-:W-:Y:S01]  /*f850*/  FMUL.FTZ R159, R159, R35 ;  /* 0x000000239f9f7220 */ /* 0x000fe20000410000 */
[----:B------:R-:W-:Y:S01]  /*f860*/  F2FP.F16.F32.PACK_AB R193, R203, R207 ;  /* 0x000000cfcbc1723e */ /* 0x000fe200000000ff */
[----:B------:R-:W-:Y:S01]  /*f870*/  @P2 HADD2 R4, -R194.H0_H0, -RZ.H0_H0 ;  /* 0xa00000ffc2042230 */ /* 0x000fe20000000900 */
[----:B------:R-:W-:Y:S01]  /*f880*/  PRMT R233, R196, 0x5410, R194 ;  /* 0x00005410c4e97816 */ /* 0x000fe200000000c2 */
[-C--:B------:R-:W-:Y:S01]  /*f890*/  FMUL.FTZ R154, R154, R35.reuse ;  /* 0x000000239a9a7220 */ /* 0x080fe20000410000 */
[----:B------:R-:W-:Y:S01]  /*f8a0*/  PRMT R192, R193, 0x7632, R192 ;  /* 0x00007632c1c07816 */ /* 0x000fe200000000c0 */
[----:B------:R-:W-:Y:S01]  /*f8b0*/  @P1 HADD2 R20, -R193.H0_H0, -RZ.H0_H0 ;  /* 0xa00000ffc1141230 */ /* 0x000fe20000000900 */
[----:B------:R-:W-:Y:S01]  /*f8c0*/  @P2 PRMT R194, R4, 0x5410, RZ ;  /* 0x0000541004c22816 */ /* 0x000fe200000000ff */
[----:B------:R-:W-:Y:S01]  /*f8d0*/  FFMA.FTZ R4, R189, UR17, -R225 ;  /* 0x00000011bd047c23 */ /* 0x000fe200080108e1 */
        /* <DEDUP_REMOVED lines=59> */
[----:B------:R-:W-:-:S02]  /*fc90*/  @P0 HADD2 R7, -R192.H0_H0, -RZ.H0_H0 ;  /* 0xa00000ffc0070230 */ /* 0x000fc40000000900 */
[----:B------:R-:W-:Y:S01]  /*fca0*/  FFMA.FTZ R189, R195, UR17, -R225 ;  /* 0x00000011c3bd7c23 */ /* 0x000fe200080108e1 */
[----:B------:R-:W-:Y:S01]  /*fcb0*/  PRMT R35, R193, 0x5410, R192 ;  /* 0x00005410c1237816 */ /* 0x000fe200000000c0 */
[----:B------:R1:W-:Y:S01]  /*fcc0*/  MUFU.EX2 R195, R4 ;  /* 0x0000000400c37308 */ /* 0x0003e20000000800 */
[----:B------:R-:W-:Y:S01]  /*fcd0*/  @P1 PRMT R193, R20, 0x5410, RZ ;  /* 0x0000541014c11816 */ /* 0x000fe200000000ff */
[----:B------:R-:W-:Y:S01]  /*fce0*/  @!P6 HADD2 R5, -R196.H0_H0, -RZ.H0_H0 ;  /* 0xa00000ffc405e230 */ /* 0x000fe20000000900 */
[----:B------:R-:W-:Y:S01]  /*fcf0*/  R2P PR, R206, 0x6 ;  /* 0x00000006ce007804 */ /* 0x000fe20000000000 */
[----:B------:R-:W2:Y:S01]  /*fd00*/  MUFU.EX2 R189, R189 ;  /* 0x000000bd00bd7308 */ /* 0x000ea20000000800 */
[----:B------:R-:W-:Y:S01]  /*fd10*/  @P0 PRMT R192, R7, 0x5410, RZ ;  /* 0x0000541007c00816 */ /* 0x000fe200000000ff */
[----:B------:R-:W3:Y:S01]  /*fd20*/  LDSM.16.MT88.4 R20, [R0+0x18000] ;  /* 0x018000000014783b */ /* 0x000ee20000004200 */
[----:B------:R-:W-:Y:S01]  /*fd30*/  @!P6 PRMT R196, R5, 0x5410, RZ ;  /* 0x0000541005c4e816 */ /* 0x000fe200000000ff */
[----:B------:R-:W-:Y:S01]  /*fd40*/  FFMA.FTZ R216, R216, UR17, -R222 ;  /* 0x00000011d8d87c23 */ /* 0x000fe200080108de */
[----:B------:R-:W-:Y:S01]  /*fd50*/  P2R R231, PR, RZ, 0x8 ;  /* 0x00000008ffe77803 */ /* 0x000fe20000000000 */
[----:B------:R-:W-:Y:S01]  /*fd60*/  FADD.FTZ R226, R224, R226 ;  /* 0x000000e2e0e27221 */ /* 0x000fe20000010000 */
[----:B------:R-:W-:Y:S01]  /*fd70*/  LOP3.LUT R5, R232, 0xff, RZ, 0xc0, !PT ;  /* 0x000000ffe8057812 */ /* 0x000fe200078ec0ff */
[----:B------:R-:W-:Y:S01]  /*fd80*/  STG.E.U16 desc[UR28][R10.64+-0x100], R181 ;  /* 0xffff00b50a007986 */ /* 0x000fe2000c10151c */
[C---:B------:R-:W-:Y:S01]  /*fd90*/  PRMT R7, R230.reuse, 0x7773, RZ ;  /* 0x00007773e6077816 */ /* 0x040fe200000000ff */
[----:B------:R-:W-:Y:S01]  /*fda0*/  MUFU.EX2 R216, R216 ;  /* 0x000000d800d87308 */ /* 0x000fe20000000800 */
[----:B-1----:R-:W-:Y:S01]  /*fdb0*/  PRMT R4, R230, 0x7771, RZ ;  /* 0x00007771e6047816 */ /* 0x002fe200000000ff */
[----:B------:R-:W-:Y:S01]  /*fdc0*/  FADD.FTZ R223, R223, R226 ;  /* 0x000000e2dfdf7221 */ /* 0x000fe20000010000 */
[----:B------:R-:W-:Y:S01]  /*fdd0*/  LOP3.LUT R239, R239, 0xff, RZ, 0xc0, !PT ;  /* 0x000000ffefef7812 */ /* 0x000fe200078ec0ff */
[----:B------:R-:W-:Y:S01]  /*fde0*/  STG.E.U16 desc[UR28][R10.64+-0xfe], R180 ;  /* 0xffff02b40a007986 */ /* 0x000fe2000c10151c */
[----:B------:R-:W-:-:S02]  /*fdf0*/  ISETP.GT.U32.AND P0, PT, R4, UR6, PT ;  /* 0x0000000604007c0c */ /* 0x000fc4000bf04070 */
[----:B------:R-:W-:Y:S02]  /*fe00*/  LOP3.LUT R4, R214, 0xff, RZ, 0xc0, !PT ;  /* 0x000000ffd6047812 */ /* 0x000fe400078ec0ff */
[----:B--2---:R-:W-:Y:S02]  /*fe10*/  F2FP.F16.F32.PACK_AB R202, R189, R195 ;  /* 0x000000c3bdca723e */ /* 0x004fe400000000ff */
[----:B------:R-:W-:Y:S01]  /*fe20*/  ISETP.LE.U32.AND P6, PT, R4, UR6, PT ;  /* 0x0000000604007c0c */ /* 0x000fe2000bfc3070 */
[----:B------:R-:W-:Y:S01]  /*fe30*/  VIADD R4, R0, 0x18000 ;  /* 0x0001800000047836 */ /* 0x000fe20000000000 */
[----:B------:R-:W-:Y:S02]  /*fe40*/  PRMT R201, R202, 0x7632, R201 ;  /* 0x00007632cac97816 */ /* 0x000fe400000000c9 */
[----:B------:R-:W-:Y:S01]  /*fe50*/  PRMT R31, R236, 0x5410, R237 ;  /* 0x00005410ec1f7816 */ /* 0x000fe200000000ed */
[----:B------:R-:W-:Y:S01]  /*fe60*/  @P2 VIADD R228, R4, 0xffffffc0 ;  /* 0xffffffc004e42836 */ /* 0x000fe20000000000 */
[----:B------:R-:W-:Y:S01]  /*fe70*/  PRMT R4, R230, 0x7772, RZ ;  /* 0x00007772e6047816 */ /* 0x000fe200000000ff */
[----:B------:R-:W-:Y:S01]  /*fe80*/  IMAD.MOV.U32 R236, RZ, RZ, 0x20 ;  /* 0x00000020ffec7424 */ /* 0x000fe200078e00ff */
[----:B------:R-:W-:Y:S01]  /*fe90*/  PRMT R238, R239, 0x5410, R238 ;  /* 0x00005410efee7816 */ /* 0x000fe200000000ee */
[----:B------:R-:W-:Y:S01]  /*fea0*/  @!P5 HADD2 R17, -R201.H0_H0, -RZ.H0_H0 ;  /* 0xa00000ffc911d230 */ /* 0x000fe20000000900 */
[----:B------:R-:W-:-:S02]  /*feb0*/  ISETP.GT.U32.AND P2, PT, R4, UR6, PT ;  /* 0x0000000604007c0c */ /* 0x000fc4000bf44070 */
[----:B------:R-:W-:Y:S01]  /*fec0*/  SHF.R.U32.HI R4, RZ, 0x18, R214 ;  /* 0x00000018ff047819 */ /* 0x000fe200000116d6 */
[----:B------:R-:W-:Y:S01]  /*fed0*/  @!P6 HADD2 R6, -R202.H0_H0, -RZ.H0_H0 ;  /* 0xa00000ffca06e230 */ /* 0x000fe20000000900 */
[----:B------:R-:W-:Y:S02]  /*fee0*/  SEL R236, R236, 0xffffffe0, !P1 ;  /* 0xffffffe0ecec7807 */ /* 0x000fe40004800000 */
[----:B------:R-:W-:-:S04]  /*fef0*/  ISETP.LE.U32.AND P3, PT, R4, UR6, PT ;  /* 0x0000000604007c0c */ /* 0x000fc8000bf63070 */
[----:B------:R-:W-:Y:S02]  /*ff00*/  P2R R4, PR, RZ, 0x8 ;  /* 0x00000008ff047803 */ /* 0x000fe40000000000 */
[----:B------:R-:W-:Y:S02]  /*ff10*/  ISETP.NE.AND P3, PT, R231, RZ, PT ;  /* 0x000000ffe700720c */ /* 0x000fe40003f65270 */
[----:B------:R-:W-:Y:S02]  /*ff20*/  PRMT R231, R202, 0x5410, R201 ;  /* 0x00005410cae77816 */ /* 0x000fe400000000c9 */
[----:B------:R-:W-:Y:S02]  /*ff30*/  @!P6 PRMT R202, R6, 0x5410, RZ ;  /* 0x0000541006cae816 */ /* 0x000fe400000000ff */
[----:B------:R-:W-:Y:S02]  /*ff40*/  LOP3.LUT R6, R232, 0xffff, RZ, 0xc0, !PT ;  /* 0x0000ffffe8067812 */ /* 0x000fe400078ec0ff */
[----:B------:R-:W-:-:S02]  /*ff50*/  ISETP.GT.U32.AND P6, PT, R7, UR6, PT ;  /* 0x0000000607007c0c */ /* 0x000fc4000bfc4070 */
[----:B------:R-:W-:Y:S02]  /*ff60*/  SHF.R.U32.HI R6, RZ, 0x8, R6 ;  /* 0x00000008ff067819 */ /* 0x000fe40000011606 */
[----:B------:R-:W-:Y:S01]  /*ff70*/  LOP3.LUT R7, R229, 0xff00ff, RZ, 0xc0, !PT ;  /* 0x00ff00ffe5077812 */ /* 0x000fe200078ec0ff */
[----:B------:R-:W-:Y:S01]  /*ff80*/  IMAD.IADD R229, R0, 0x1, R236 ;  /* 0x0000000100e57824 */ /* 0x000fe200078e02ec */
[----:B------:R-:W-:Y:S02]  /*ff90*/  PRMT R6, R5, 0x5410, R6 ;  /* 0x0000541005067816 */ /* 0x000fe40000000006 */
[----:B------:R-:W-:Y:S02]  /*ffa0*/  PRMT R5, R232, 0x7632, R5 ;  /* 0x00007632e8057816 */ /* 0x000fe40000000005 */
[----:B------:R-:W-:Y:S02]  /*ffb0*/  SHF.R.U32.HI R232, RZ, 0x18, R232 ;  /* 0x00000018ffe87819 */ /* 0x000fe400000116e8 */
[----:B------:R-:W-:-:S02]  /*ffc0*/  LOP3.LUT R5, R5, 0xff, RZ, 0xc0, !PT ;  /* 0x000000ff05057812 */ /* 0x000fc400078ec0ff */
[----:B------:R-:W-:Y:S02]  /*ffd0*/  ISETP.NE.AND P1, PT, R4, RZ, PT ;  /* 0x000000ff0400720c */ /* 0x000fe40003f25270 */
[----:B------:R-:W-:Y:S02]  /*ffe0*/  PRMT R5, R5, 0x5410, R232 ;  /* 0x0000541005057816 */ /* 0x000fe400000000e8 */
[----:B------:R-:W1:Y:S01]  /*fff0*/  LDC R232, c[0x0][0x4f8] ;  /* 0x00013e00ffe87b82 */ /* 0x000e620000000800 */
[----:B------:R-:W-:Y:S01]  /*10000*/  @!P5 PRMT R201, R17, 0x5410, RZ ;  /* 0x0000541011c9d816 */ /* 0x000fe200000000ff */
[----:B------:R-:W-:-:S04]  /*10010*/  FADD.FTZ R17, R212, R223 ;  /* 0x000000dfd4117221 */ /* 0x000fc80000010000 */
[----:B------:R-:W-:-:S04]  /*10020*/  FADD.FTZ R17, R200, R17 ;  /* 0x00000011c8117221 */ /* 0x000fc80000010000 */
[----:B------:R-:W-:Y:S01]  /*10030*/  FADD.FTZ R17, R198, R17 ;  /* 0x00000011c6117221 */ /* 0x000fe20000010000 */
[----:B-1----:R-:W-:-:S05]  /*10040*/  LOP3.LUT R232, R232, 0xff, RZ, 0xc0, !PT ;  /* 0x000000ffe8e87812 */ /* 0x002fca00078ec0ff */
[----:B------:R-:W-:-:S05]  /*10050*/  IMAD R232, R232, 0x10000, R232 ;  /* 0x00010000e8e87824 */ /* 0x000fca00078e02e8 */
[--C-:B------:R-:W-:Y:S02]  /*10060*/  HSET2.LE.AND R4, R6, R232.reuse, PT ;  /* 0x000000e806047233 */ /* 0x100fe40003803000 */
[--C-:B------:R-:W-:Y:S02]  /*10070*/  HSET2.LE.AND R5, R5, R232.reuse, PT ;  /* 0x000000e805057233 */ /* 0x100fe40003803000 */
[--C-:B------:R-:W-:Y:S02]  /*10080*/  HSET2.LE.AND R6, R238, R232.reuse, PT ;  /* 0x000000e8ee067233 */ /* 0x100fe40003803000 */
[----:B------:R-:W-:Y:S02]  /*10090*/  HSET2.LE.AND R7, R7, R232, PT ;  /* 0x000000e807077233 */ /* 0x000fe40003803000 */
[----:B------:R-:W-:Y:S02]  /*100a0*/  LOP3.LUT R4, R235, R4, RZ, 0xc0, !PT ;  /* 0x00000004eb047212 */ /* 0x000fe400078ec0ff */
[----:B------:R-:W-:Y:S01]  /*100b0*/  LOP3.LUT R5, R210, R5, RZ, 0xc0, !PT ;  /* 0x00000005d2057212 */ /* 0x000fe200078ec0ff */
[----:B------:R-:W-:Y:S01]  /*100c0*/  IMAD.IADD R210, R236, 0x1, R228 ;  /* 0x00000001ecd27824 */ /* 0x000fe200078e02e4 */
[----:B------:R-:W-:-:S02]  /*100d0*/  LOP3.LUT R6, R240, R6, RZ, 0xc0, !PT ;  /* 0x00000006f0067212 */ /* 0x000fc400078ec0ff */
[----:B------:R-:W-:-:S07]  /*100e0*/  LOP3.LUT R7, R241, R7, RZ, 0xc0, !PT ;  /* 0x00000007f1077212 */ /* 0x000fce00078ec0ff */
[C---:B---3--:R-:W-:Y:S08]  /*100f0*/  HMMA.16816.F32 R160, R4.reuse, R20, R160 ;  /* 0x0000001404a0723c */ /* 0x048ff000000018a0 */
[C---:B------:R-:W-:Y:S01]  /*10100*/  HMMA.16816.F32 R156, R4.reuse, R22, R156 ;  /* 0x00000016049c723c */ /* 0x040fe2000000189c */
[----:B------:R-:W1:Y:S07]  /*10110*/  LDSM.16.MT88.4 R20, [R229+0x18000] ;  /* 0x01800000e514783b */ /* 0x000e6e0000004200 */
        /* <DEDUP_REMOVED lines=45> */
[----:B------:R-:W1:Y:S01]  /*103f0*/  LDSM.16.MT88.4 R20, [R0+0x18800] ;  /* 0x018800000014783b */ /* 0x000e620000004200 */
[----:B------:R-:W-:-:S02]  /*10400*/  PRMT R4, R27, 0x7632, R4 ;  /* 0x000076321b047816 */ /* 0x000fc40000000004 */
[----:B------:R-:W-:Y:S02]  /*10410*/  LOP3.LUT R6, R27, 0xff, RZ, 0xc0, !PT ;  /* 0x000000ff1b067812 */ /* 0x000fe400078ec0ff */
[----:B------:R-:W-:Y:S02]  /*10420*/  SHF.R.U32.HI R5, RZ, 0x8, R5 ;  /* 0x00000008ff057819 */ /* 0x000fe40000011605 */
[----:B------:R-:W-:Y:S02]  /*10430*/  SHF.R.U32.HI R27, RZ, 0x18, R27 ;  /* 0x00000018ff1b7819 */ /* 0x000fe4000001161b */
[----:B------:R-:W-:Y:S02]  /*10440*/  LOP3.LUT R4, R4, 0xff, RZ, 0xc0, !PT ;  /* 0x000000ff04047812 */ /* 0x000fe400078ec0ff */
[----:B------:R-:W-:Y:S02]  /*10450*/  PRMT R5, R6, 0x5410, R5 ;  /* 0x0000541006057816 */ /* 0x000fe40000000005 */
[----:B------:R-:W-:-:S02]  /*10460*/  PRMT R4, R4, 0x5410, R27 ;  /* 0x0000541004047816 */ /* 0x000fc4000000001b */
[----:B------:R-:W-:Y:S02]  /*10470*/  LOP3.LUT R6, R26, 0xff, RZ, 0xc0, !PT ;  /* 0x000000ff1a067812 */ /* 0x000fe400078ec0ff */
[--C-:B------:R-:W-:Y:S02]  /*10480*/  HSET2.LE.AND R7, R5, R232.reuse, PT ;  /* 0x000000e805077233 */ /* 0x100fe40003803000 */
[----:B------:R-:W-:Y:S02]  /*10490*/  HSET2.LE.AND R5, R4, R232, PT ;  /* 0x000000e804057233 */ /* 0x000fe40003803000 */
[----:B------:R-:W-:Y:S02]  /*104a0*/  PRMT R6, R6, 0x5410, R25 ;  /* 0x0000541006067816 */ /* 0x000fe40000000019 */
[----:B------:R-:W-:Y:S02]  /*104b0*/  LOP3.LUT R4, R30, R7, RZ, 0xc0, !PT ;  /* 0x000000071e047212 */ /* 0x000fe400078ec0ff */
[----:B------:R-:W-:-:S02]  /*104c0*/  LOP3.LUT R7, R31, 0xff00ff, RZ, 0xc0, !PT ;  /* 0x00ff00ff1f077812 */ /* 0x000fc400078ec0ff */
[--C-:B------:R-:W-:Y:S02]  /*104d0*/  HSET2.LE.AND R6, R6, R232.reuse, PT ;  /* 0x000000e806067233 */ /* 0x100fe40003803000 */
[----:B------:R-:W-:Y:S02]  /*104e0*/  LOP3.LUT R5, R24, R5, RZ, 0xc0, !PT ;  /* 0x0000000518057212 */ /* 0x000fe400078ec0ff */
[----:B------:R-:W-:Y:S01]  /*104f0*/  HSET2.LE.AND R7, R7, R232, PT ;  /* 0x000000e807077233 */ /* 0x000fe20003803000 */
[----:B------:R-:W2:Y:S01]  /*10500*/  LDSM.16.MT88.4 R24, [R229+0x18800] ;  /* 0x01880000e518783b */ /* 0x000ea20000004200 */
[----:B------:R-:W-:-:S03]  /*10510*/  LOP3.LUT R6, R29, R6, RZ, 0xc0, !PT ;  /* 0x000000061d067212 */ /* 0x000fc600078ec0ff */
[----:B------:R-:W-:Y:S02]  /*10520*/  LOP3.LUT R7, R28, R7, RZ, 0xc0, !PT ;  /* 0x000000071c077212 */ /* 0x000fe400078ec0ff */
[----:B------:R-:W3:Y:S05]  /*10530*/  LDSM.16.MT88.4 R28, [R228+0x800] ;  /* 0x00080000e41c783b */ /* 0x000eea0000004200 */
[C---:B-1----:R-:W-:Y:S08]  /*10540*/  HMMA.16816.F32 R160, R4.reuse, R20, R160 ;  /* 0x0000001404a0723c */ /* 0x042ff000000018a0 */
[C---:B------:R-:W-:Y:S01]  /*10550*/  HMMA.16816.F32 R156, R4.reuse, R22, R156 ;  /* 0x00000016049c723c */ /* 0x040fe2000000189c */
[----:B------:R-:W1:Y:S07]  /*10560*/  LDSM.16.MT88.4 R20, [R210+0x800] ;  /* 0x00080000d214783b */ /* 0x000e6e0000004200 */
[C---:B--2---:R-:W-:Y:S08]  /*10570*/  HMMA.16816.F32 R152, R4.reuse, R24, R152 ;  /* 0x000000180498723c */ /* 0x044ff00000001898 */
[C---:B---3--:R-:W-:Y:S08]  /*10580*/  HMMA.16816.F32 R144, R4.reuse, R28, R144 ;  /* 0x0000001c0490723c */ /* 0x048ff00000001890 */
[C---:B------:R-:W-:Y:S01]  /*10590*/  HMMA.16816.F32 R140, R4.reuse, R30, R140 ;  /* 0x0000001e048c723c */ /* 0x040fe2000000188c */
[----:B------:R-:W2:Y:S07]  /*105a0*/  LDSM.16.MT88.4 R28, [R0+0x1a800] ;  /* 0x01a80000001c783b */ /* 0x000eae0000004200 */
        /* <DEDUP_REMOVED lines=28> */
[----:B------:R-:W-:Y:S07]  /*10770*/  LDSM.16.MT88.4 R24, [R229+0x19000] ;  /* 0x01900000e518783b */ /* 0x000fee0000004200 */
[C---:B-1----:R-:W-:Y:S08]  /*10780*/  HMMA.16816.F32 R124, R4.reuse, R20, R124 ;  /* 0x00000014047c723c */ /* 0x042ff0000000187c */
[C---:B------:R-:W-:Y:S01]  /*10790*/  HMMA.16816.F32 R128, R4.reuse, R22, R128 ;  /* 0x000000160480723c */ /* 0x040fe20000001880 */
[----:B------:R-:W-:Y:S07]  /*107a0*/  LDSM.16.MT88.4 R20, [R228+0x1000] ;  /* 0x00100000e414783b */ /* 0x000fee0000004200 */
[C---:B--2---:R-:W-:Y:S08]  /*107b0*/  HMMA.16816.F32 R84, R4.reuse, R28, R84 ;  /* 0x0000001c0454723c */ /* 0x044ff00000001854 */
[C---:B------:R-:W-:Y:S01]  /*107c0*/  HMMA.16816.F32 R88, R4.reuse, R30, R88 ;  /* 0x0000001e0458723c */ /* 0x040fe20000001858 */
[----:B------:R-:W1:Y:S07]  /*107d0*/  LDSM.16.MT88.4 R28, [R0+0x1e800] ;  /* 0x01e80000001c783b */ /* 0x000e6e0000004200 */
[C---:B-1----:R-:W-:Y:S08]  /*107e0*/  HMMA.16816.F32 R100, R4.reuse, R28, R100 ;  /* 0x0000001c0464723c */ /* 0x042ff00000001864 */
[C---:B------:R-:W-:Y:S01]  /*107f0*/  HMMA.16816.F32 R104, R4.reuse, R30, R104 ;  /* 0x0000001e0468723c */ /* 0x040fe20000001868 */
[----:B------:R-:W1:Y:S07]  /*10800*/  LDSM.16.MT88.4 R28, [R228+0x6800] ;  /* 0x00680000e41c783b */ /* 0x000e6e0000004200 */
[C---:B-1----:R-:W-:Y:S08]  /*10810*/  HMMA.16816.F32 R116, R4.reuse, R28, R116 ;  /* 0x0000001c0474723c */ /* 0x042ff00000001874 */
[----:B------:R-:W-:Y:S01]  /*10820*/  HMMA.16816.F32 R120, R4, R30, R120 ;  /* 0x0000001e0478723c */ /* 0x000fe20000001878 */
[----:B------:R-:W-:Y:S01]  /*10830*/  IMAD.MOV.U32 R4, RZ, RZ, R234 ;  /* 0x000000ffff047224 */ /* 0x000fe200078e00ea */
[C---:B------:R-:W-:Y:S01]  /*10840*/  PRMT R6, R234.reuse, 0x7773, RZ ;  /* 0x00007773ea067816 */ /* 0x040fe200000000ff */
[----:B------:R-:W1:Y:S01]  /*10850*/  LDSM.16.MT88.4 R28, [R0+0x19000] ;  /* 0x01900000001c783b */ /* 0x000e620000004200 */
[----:B------:R-:W-:-:S02]  /*10860*/  PRMT R7, R234, 0x7772, RZ ;  /* 0x00007772ea077816 */ /* 0x000fc400000000ff */
[----:B------:R-:W-:Y:S02]  /*10870*/  PRMT R5, R234, 0x7771, RZ ;  /* 0x00007771ea057816 */ /* 0x000fe400000000ff */
[----:B------:R-:W-:Y:S02]  /*10880*/  LOP3.LUT R4, R4, 0xff, RZ, 0xc0, !PT ;  /* 0x000000ff04047812 */ /* 0x000fe400078ec0ff */
[----:B------:R-:W-:Y:S02]  /*10890*/  PRMT R6, R7, 0x5410, R6 ;  /* 0x0000541007067816 */ /* 0x000fe40000000006 */
[----:B------:R-:W-:Y:S02]  /*108a0*/  LOP3.LUT R7, R32, 0xffff, RZ, 0xc0, !PT ;  /* 0x0000ffff20077812 */ /* 0x000fe400078ec0ff */
[----:B------:R-:W-:Y:S02]  /*108b0*/  PRMT R5, R4, 0x5410, R5 ;  /* 0x0000541004057816 */ /* 0x000fe40000000005 */
[----:B------:R-:W-:-:S02]  /*108c0*/  SHF.R.U32.HI R7, RZ, 0x8, R7 ;  /* 0x00000008ff077819 */ /* 0x000fc40000011607 */
[----:B------:R-:W-:-:S04]  /*108d0*/  LOP3.LUT R4, R32, 0xff, RZ, 0xc0, !PT ;  /* 0x000000ff20047812 */ /* 0x000fc800078ec0ff */
[----:B------:R-:W-:Y:S02]  /*108e0*/  PRMT R7, R4, 0x5410, R7 ;  /* 0x0000541004077816 */ /* 0x000fe40000000007 */
[----:B------:R-:W-:Y:S02]  /*108f0*/  PRMT R4, R32, 0x7632, R4 ;  /* 0x0000763220047816 */ /* 0x000fe40000000004 */
[----:B------:R-:W-:Y:S02]  /*10900*/  SHF.R.U32.HI R32, RZ, 0x18, R32 ;  /* 0x00000018ff207819 */ /* 0x000fe40000011620 */
[----:B------:R-:W-:Y:S02]  /*10910*/  LOP3.LUT R4, R4, 0xff, RZ, 0xc0, !PT ;  /* 0x000000ff04047812 */ /* 0x000fe400078ec0ff */
[----:B------:R-:W-:Y:S02]  /*10920*/  HSET2.LE.AND R7, R7, R232, PT ;  /* 0x000000e807077233 */ /* 0x000fe40003803000 */
[----:B------:R-:W-:-:S03]  /*10930*/  PRMT R32, R4, 0x5410, R32 ;  /* 0x0000541004207816 */ /* 0x000fc60000000020 */
[----:B------:R-:W-:Y:S02]  /*10940*/  LOP3.LUT R4, R33, R7, RZ, 0xc0, !PT ;  /* 0x0000000721047212 */ /* 0x000fe400078ec0ff */
[----:B------:R-:W-:Y:S02]  /*10950*/  LOP3.LUT R7, R6, 0xff00ff, RZ, 0xc0, !PT ;  /* 0x00ff00ff06077812 */ /* 0x000fe400078ec0ff */
[--C-:B------:R-:W-:Y:S02]  /*10960*/  HSET2.LE.AND R32, R32, R232.reuse, PT ;  /* 0x000000e820207233 */ /* 0x100fe40003803000 */
[--C-:B------:R-:W-:Y:S02]  /*10970*/  HSET2.LE.AND R6, R5, R232.reuse, PT ;  /* 0x000000e805067233 */ /* 0x100fe40003803000 */
[----:B------:R-:W-:Y:S02]  /*10980*/  HSET2.LE.AND R7, R7, R232, PT ;  /* 0x000000e807077233 */ /* 0x000fe40003803000 */
[----:B------:R-:W-:-:S02]  /*10990*/  LOP3.LUT R5, R34, R32, RZ, 0xc0, !PT ;  /* 0x0000002022057212 */ /* 0x000fc400078ec0ff */
[----:B------:R-:W-:Y:S02]  /*109a0*/  LOP3.LUT R6, R233, R6, RZ, 0xc0, !PT ;  /* 0x00000006e9067212 */ /* 0x000fe400078ec0ff */
[----:B------:R-:W-:Y:S02]  /*109b0*/  LOP3.LUT R7, R35, R7, RZ, 0xc0, !PT ;  /* 0x0000000723077212 */ /* 0x000fe400078ec0ff */
[----:B------:R-:W2:Y:S05]  /*109c0*/  LDSM.16.MT88.4 R32, [R210+0x1000] ;  /* 0x00100000d220783b */ /* 0x000eaa0000004200 */
        /* <DEDUP_REMOVED lines=9> */
[C---:B--2---:R-:W-:Y:S08]  /*10a60*/  HMMA.16816.F32 R136, R4.reuse, R32, R136 ;  /* 0x000000200488723c */ /* 0x044ff00000001888 */
[C---:B---3--:R-:W-:Y:S08]  /*10a70*/  HMMA.16816.F32 R52, R4.reuse, R20, R52 ;  /* 0x000000140434723c */ /* 0x048ff00000001834 */
[C---:B------:R-:W-:Y:S01]  /*10a80*/  HMMA.16816.F32 R56, R4.reuse, R22, R56 ;  /* 0x000000160438723c */ /* 0x040fe20000001838 */
[----:B------:R-:W2:Y:S07]  /*10a90*/  LDSM.16.MT88.4 R20, [R228+0x5000] ;  /* 0x00500000e414783b */ /* 0x000eae0000004200 */
[C---:B-1----:R-:W-:Y:S08]  /*10aa0*/  HMMA.16816.F32 R36, R4.reuse, R28, R36 ;  /* 0x0000001c0424723c */ /* 0x042ff00000001824 */
[C---:B------:R-:W-:Y:S01]  /*10ab0*/  HMMA.16816.F32 R40, R4.reuse, R30, R40 ;  /* 0x0000001e0428723c */ /* 0x040fe20000001828 */
[----:B------:R-:W1:Y:S07]  /*10ac0*/  LDSM.16.MT88.4 R28, [R0+0x1d000] ;  /* 0x01d00000001c783b */ /* 0x000e6e0000004200 */
[C---:B----4-:R-:W-:Y:S08]  /*10ad0*/  HMMA.16816.F32 R44, R4.reuse, R24, R44 ;  /* 0x00000018042c723c */ /* 0x050ff0000000182c */
[C---:B------:R-:W-:Y:S01]  /*10ae0*/  HMMA.16816.F32 R48, R4.reuse, R26, R48 ;  /* 0x0000001a0430723c */ /* 0x040fe20000001830 */
[----:B------:R-:W3:Y:S07]  /*10af0*/  LDSM.16.MT88.4 R24, [R229+0x1d000] ;  /* 0x01d00000e518783b */ /* 0x000eee0000004200 */
[C---:B------:R-:W-:Y:S01]  /*10b00*/  HMMA.16816.F32 R132, R4.reuse, R34, R132 ;  /* 0x000000220484723c */ /* 0x040fe20000001884 */
[----:B------:R-:W4:Y:S07]  /*10b10*/  LDSM.16.MT88.4 R32, [R210+0x3000] ;  /* 0x00300000d220783b */ /* 0x000f2e0000004200 */
        /* <DEDUP_REMOVED lines=12> */
[----:B--2---:R-:W-:Y:S01]  /*10be0*/  HMMA.16816.F32 R116, R4, R20, R116 ;  /* 0x000000140474723c */ /* 0x004fe20000001874 */
[----:B------:R-:W-:-:S07]  /*10bf0*/  PRMT R20, R230, 0x7773, RZ ;  /* 0x00007773e6147816 */ /* 0x000fce00000000ff */
[----:B-1----:R-:W-:Y:S01]  /*10c00*/  HMMA.16816.F32 R104, R4, R30, R104 ;  /* 0x0000001e0468723c */ /* 0x002fe20000001868 */
[----:B------:R-:W-:Y:S02]  /*10c10*/  PRMT R31, R230, 0x7772, RZ ;  /* 0x00007772e61f7816 */ /* 0x000fe400000000ff */
[----:B------:R-:W-:Y:S02]  /*10c20*/  LOP3.LUT R30, R214, 0xff, RZ, 0xc0, !PT ;  /* 0x000000ffd61e7812 */ /* 0x000fe400078ec0ff */
[----:B------:R-:W-:-:S03]  /*10c30*/  PRMT R31, R31, 0x5410, R20 ;  /* 0x000054101f1f7816 */ /* 0x000fc60000000014 */
[C---:B------:R-:W-:Y:S01]  /*10c40*/  HMMA.16816.F32 R120, R4.reuse, R22, R120 ;  /* 0x000000160478723c */ /* 0x040fe20000001878 */
[----:B------:R-:W1:Y:S07]  /*10c50*/  LDSM.16.MT88.4 R20, [R210+0x7000] ;  /* 0x00700000d214783b */ /* 0x000e6e0000004200 */
[----:B---3--:R-:W-:Y:S01]  /*10c60*/  HMMA.16816.F32 R108, R4, R24, R108 ;  /* 0x00000018046c723c */ /* 0x008fe2000000186c */
[----:B------:R-:W-:Y:S01]  /*10c70*/  PRMT R24, R214, 0x7632, R24 ;  /* 0x00007632d6187816 */ /* 0x000fe20000000018 */
[----:B------:R-:W-:-:S03]  /*10c80*/  IMAD.MOV.U32 R25, RZ, RZ, R230 ;  /* 0x000000ffff197224 */ /* 0x000fc600078e00e6 */
[----:B------:R-:W-:Y:S02]  /*10c90*/  LOP3.LUT R24, R24, 0xff, RZ, 0xc0, !PT ;  /* 0x000000ff18187812 */ /* 0x000fe400078ec0ff */
[----:B------:R-:W-:Y:S01]  /*10ca0*/  LOP3.LUT R25, R25, 0xff, RZ, 0xc0, !PT ;  /* 0x000000ff19197812 */ /* 0x000fe200078ec0ff */
[C---:B------:R-:W-:Y:S01]  /*10cb0*/  HMMA.16816.F32 R100, R4.reuse, R28, R100 ;  /* 0x0000001c0464723c */ /* 0x040fe20000001864 */
[----:B------:R-:W-:Y:S02]  /*10cc0*/  SHF.R.U32.HI R29, RZ, 0x18, R214 ;  /* 0x00000018ff1d7819 */ /* 0x000fe400000116d6 */
[----:B------:R-:W-:Y:S02]  /*10cd0*/  PRMT R28, R230, 0x7771, RZ ;  /* 0x00007771e61c7816 */ /* 0x000fe400000000ff */
[----:B------:R-:W-:Y:S01]  /*10ce0*/  PRMT R29, R24, 0x5410, R29 ;  /* 0x00005410181d7816 */ /* 0x000fe2000000001d */
[--C-:B------:R-:W-:Y:S01]  /*10cf0*/  FFMA.FTZ R24, R217, UR17, -R222.reuse ;  /* 0x00000011d9187c23 */ /* 0x100fe200080108de */
[----:B------:R-:W-:Y:S01]  /*10d00*/  FFMA.FTZ R222, R215, UR17, -R222 ;  /* 0x00000011d7de7c23 */ /* 0x000fe200080108de */
[C---:B------:R-:W-:Y:S01]  /*10d10*/  HMMA.16816.F32 R112, R4.reuse, R26, R112 ;  /* 0x0000001a0470723c */ /* 0x040fe20000001870 */
[----:B------:R-:W-:Y:S01]  /*10d20*/  LOP3.LUT R26, R214, 0xffff, RZ, 0xc0, !PT ;  /* 0x0000ffffd61a7812 */ /* 0x000fe200078ec0ff */
[----:B------:R2:W-:Y:S01]  /*10d30*/  MUFU.EX2 R215, R24 ;  /* 0x0000001800d77308 */ /* 0x0005e20000000800 */
[----:B------:R-:W-:Y:S01]  /*10d40*/  PRMT R28, R25, 0x5410, R28 ;  /* 0x00005410191c7816 */ /* 0x000fe2000000001c */
[----:B------:R-:W-:Y:S01]  /*10d50*/  FFMA.FTZ R214, R219, UR17, -R225 ;  /* 0x00000011dbd67c23 */ /* 0x000fe200080108e1 */
[----:B------:R-:W-:Y:S01]  /*10d60*/  SHF.R.U32.HI R26, RZ, 0x8, R26 ;  /* 0x00000008ff1a7819 */ /* 0x000fe2000001161a */
[----:B------:R-:W-:Y:S01]  /*10d70*/  MUFU.EX2 R219, R220 ;  /* 0x000000dc00db7308 */ /* 0x000fe20000000800 */
[--C-:B------:R-:W-:Y:S01]  /*10d80*/  HSET2.LE.AND R29, R29, R232.reuse, PT ;  /* 0x000000e81d1d7233 */ /* 0x100fe20003803000 */
[C---:B----4-:R-:W-:Y:S01]  /*10d90*/  HMMA.16816.F32 R92, R4.reuse, R32, R92 ;  /* 0x00000020045c723c */ /* 0x050fe2000000185c */
[----:B------:R-:W-:Y:S01]  /*10da0*/  PRMT R30, R30, 0x5410, R26 ;  /* 0x000054101e1e7816 */ /* 0x000fe2000000001a */
[----:B------:R-:W-:Y:S01]  /*10db0*/  FADD.FTZ R32, R221, R227 ;  /* 0x000000e3dd207221 */ /* 0x000fe20000010000 */
[----:B------:R-:W-:Y:S03]  /*10dc0*/  MUFU.EX2 R214, R214 ;  /* 0x000000d600d67308 */ /* 0x000fe60000000800 */
[----:B------:R-:W-:Y:S01]  /*10dd0*/  FADD.FTZ R32, R213, R32 ;  /* 0x00000020d5207221 */ /* 0x000fe20000010000 */
[----:B------:R-:W3:Y:S01]  /*10de0*/  MUFU.EX2 R217, R218 ;  /* 0x000000da00d97308 */ /* 0x000ee20000000800 */
[----:B--2---:R-:W2:Y:S01]  /*10df0*/  LDSM.16.MT88.4 R24, [R0+0x19800] ;  /* 0x019800000018783b */ /* 0x004ea20000004200 */
[----:B------:R-:W-:Y:S01]  /*10e00*/  HMMA.16816.F32 R96, R4, R34, R96 ;  /* 0x000000220460723c */ /* 0x000fe20000001860 */
[----:B------:R-:W-:Y:S01]  /*10e10*/  FADD.FTZ R223, R211, R32 ;  /* 0x00000020d3df7221 */ /* 0x000fe20000010000 */
[----:B------:R-:W4:Y:S01]  /*10e20*/  MUFU.EX2 R213, R222 ;  /* 0x000000de00d57308 */ /* 0x000f220000000800 */
[----:B------:R-:W-:Y:S01]  /*10e30*/  HSET2.LE.AND R30, R30, R232, PT ;  /* 0x000000e81e1e7233 */ /* 0x000fe20003803000 */
[----:B------:R-:W-:Y:S01]  /*10e40*/  LDSM.16.MT88.4 R32, [R229+0x1b800] ;  /* 0x01b80000e520783b */ /* 0x000fe20000004200 */
[----:B------:R-:W-:-:S03]  /*10e50*/  FADD.FTZ R223, R199, R223 ;  /* 0x000000dfc7df7221 */ /* 0x000fc60000010000 */
[----:B-1----:R-:W-:Y:S01]  /*10e60*/  HMMA.16816.F32 R124, R4, R20, R124 ;  /* 0x00000014047c723c */ /* 0x002fe2000000187c */
[----:B------:R-:W-:Y:S02]  /*10e70*/  LOP3.LUT R20, R31, 0xff00ff, RZ, 0xc0, !PT ;  /* 0x00ff00ff1f147812 */ /* 0x000fe400078ec0ff */
[----:B------:R-:W-:-:S03]  /*10e80*/  HSET2.LE.AND R31, R28, R232, PT ;  /* 0x000000e81c1f7233 */ /* 0x000fc60003803000 */
[----:B------:R-:W-:Y:S02]  /*10e90*/  HSET2.LE.AND R28, R20, R232, PT ;  /* 0x000000e8141c7233 */ /* 0x000fe40003803000 */
[----:B------:R-:W-:Y:S01]  /*10ea0*/  HMMA.16816.F32 R128, R4, R22, R128 ;  /* 0x000000160480723c */ /* 0x000fe20000001880 */
[----:B---3--:R-:W-:Y:S01]  /*10eb0*/  F2FP.F16.F32.PACK_AB R6, R215, R217 ;  /* 0x000000d9d706723e */ /* 0x008fe200000000ff */
[----:B------:R-:W1:Y:S01]  /*10ec0*/  LDSM.16.MT88.4 R20, [R0+0x1b800] ;  /* 0x01b800000014783b */ /* 0x000e620000004200 */
[----:B------:R-:W-:Y:S02]  /*10ed0*/  F2FP.F16.F32.PACK_AB R5, R214, R219 ;  /* 0x000000dbd605723e */ /* 0x000fe400000000ff */
[----:B----4-:R-:W-:Y:S02]  /*10ee0*/  F2FP.F16.F32.PACK_AB R4, R213, R216 ;  /* 0x000000d8d504723e */ /* 0x010fe400000000ff */
[C---:B------:R-:W-:Y:S02]  /*10ef0*/  PRMT R220, R6.reuse, 0x7610, R220 ;  /* 0x0000761006dc7816 */ /* 0x040fe400000000dc */
[----:B------:R-:W-:-:S02]  /*10f00*/  PRMT R222, R6, 0x7632, R222 ;  /* 0x0000763206de7816 */ /* 0x000fc400000000de */
[C---:B------:R-:W-:Y:S01]  /*10f10*/  PRMT R211, R5.reuse, 0x7610, R211 ;  /* 0x0000761005d37816 */ /* 0x040fe200000000d3 */
[----:B------:R-:W-:Y:S01]  /*10f20*/  @!P4 HADD2 R16, -R220.H0_H0, -RZ.H0_H0 ;  /* 0xa00000ffdc10c230 */ /* 0x000fe20000000900 */
[----:B------:R-:W-:Y:S01]  /*10f30*/  PRMT R212, R5, 0x7632, R212 ;  /* 0x0000763205d47816 */ /* 0x000fe200000000d4 */
[----:B------:R-:W-:Y:S01]  /*10f40*/  @!P1 HADD2 R15, -R222.H0_H0, -RZ.H0_H0 ;  /* 0xa00000ffde0f9230 */ /* 0x000fe20000000900 */
[C---:B------:R-:W-:Y:S01]  /*10f50*/  PRMT R218, R4.reuse, 0x7610, R218 ;  /* 0x0000761004da7816 */ /* 0x040fe200000000da */
[----:B------:R-:W-:Y:S01]  /*10f60*/  @!P3 HADD2 R14, -R211.H0_H0, -RZ.H0_H0 ;  /* 0xa00000ffd30eb230 */ /* 0x000fe20000000900 */
[----:B------:R-:W-:Y:S01]  /*10f70*/  PRMT R221, R4, 0x7632, R221 ;  /* 0x0000763204dd7816 */ /* 0x000fe200000000dd */
[----:B------:R-:W-:Y:S01]  /*10f80*/  @P0 HADD2 R13, -R212.H0_H0, -RZ.H0_H0 ;  /* 0xa00000ffd40d0230 */ /* 0x000fe20000000900 */
[----:B------:R-:W-:Y:S01]  /*10f90*/  PRMT R5, R220, 0x5410, R222 ;  /* 0x00005410dc057816 */ /* 0x000fe200000000de */
[----:B------:R-:W-:Y:S01]  /*10fa0*/  @P2 HADD2 R12, -R218.H0_H0, -RZ.H0_H0 ;  /* 0xa00000ffda0c2230 */ /* 0x000fe20000000900 */
[----:B------:R-:W-:-:S02]  /*10fb0*/  PRMT R6, R211, 0x5410, R212 ;  /* 0x00005410d3067816 */ /* 0x000fc400000000d4 */
[----:B------:R-:W-:Y:S02]  /*10fc0*/  PRMT R7, R218, 0x5410, R221 ;  /* 0x00005410da077816 */ /* 0x000fe400000000dd */
[----:B------:R-:W-:Y:S02]  /*10fd0*/  LOP3.LUT R4, R231, R30, RZ, 0xc0, !PT ;  /* 0x0000001ee7047212 */ /* 0x000fe400078ec0ff */
[----:B------:R-:W-:Y:S02]  /*10fe0*/  LOP3.LUT R5, R5, R29, RZ, 0xc0, !PT ;  /* 0x0000001d05057212 */ /* 0x000fe400078ec0ff */
[----:B------:R-:W-:Y:S02]  /*10ff0*/  LOP3.LUT R6, R6, R31, RZ, 0xc0, !PT ;  /* 0x0000001f06067212 */ /* 0x000fe400078ec0ff */
[----:B------:R-:W-:Y:S02]  /*11000*/  LOP3.LUT R7, R7, R28, RZ, 0xc0, !PT ;  /* 0x0000001c07077212 */ /* 0x000fe400078ec0ff */
[----:B------:R-:W3:Y:S01]  /*11010*/  LDSM.16.MT88.4 R28, [R0+0x1d800] ;  /* 0x01d80000001c783b */ /* 0x000ee20000004200 */
[----:B------:R-:W-:Y:S01]  /*11020*/  @!P1 PRMT R222, R15, 0x5410, RZ ;  /* 0x000054100fde9816 */ /* 0x000fe200000000ff */
[----:B------:R-:W-:Y:S01]  /*11030*/  FADD.FTZ R15, R19, R17 ;  /* 0x00000011130f7221 */ /* 0x000fe20000010000 */
[----:B------:R-:W-:-:S02]  /*11040*/  @!P4 PRMT R220, R16, 0x5410, RZ ;  /* 0x0000541010dcc816 */ /* 0x000fc400000000ff */
[C---:B--2---:R-:W-:Y:S01]  /*11050*/  HMMA.16816.F32 R160, R4.reuse, R24, R160 ;  /* 0x0000001804a0723c */ /* 0x044fe200000018a0 */
[----:B------:R-:W-:Y:S01]  /*11060*/  FADD.FTZ R15, R191, R15 ;  /* 0x0000000fbf0f7221 */ /* 0x000fe20000010000 */
[----:B------:R-:W-:Y:S02]  /*11070*/  @!P3 PRMT R211, R14, 0x5410, RZ ;  /* 0x000054100ed3b816 */ /* 0x000fe400000000ff */
[----:B------:R-:W-:Y:S01]  /*11080*/  @P0 PRMT R212, R13, 0x5410, RZ ;  /* 0x000054100dd40816 */ /* 0x000fe200000000ff */
[----:B------:R-:W-:Y:S01]  /*11090*/  FADD.FTZ R15, R185, R15 ;  /* 0x0000000fb90f7221 */ /* 0x000fe20000010000 */
[----:B------:R-:W-:Y:S02]  /*110a0*/  @P2 PRMT R218, R12, 0x5410, RZ ;  /* 0x000054100cda2816 */ /* 0x000fe400000000ff */
[----:B------:R-:W-:Y:S01]  /*110b0*/  HMMA.16816.F32 R156, R4, R26, R156 ;  /* 0x0000001a049c723c */ /* 0x000fe2000000189c */
[----:B------:R2:W4:Y:S01]  /*110c0*/  LDSM.16.MT88.4 R24, [R0+0x1f800] ;  /* 0x01f800000018783b */ /* 0x0005220000004200 */
[----:B------:R-:W-:-:S03]  /*110d0*/  FADD.FTZ R184, R184, R15 ;  /* 0x0000000fb8b87221 */ /* 0x000fc60000010000 */
[----:B------:R-:W-:Y:S01]  /*110e0*/  LDSM.16.MT88.4 R12, [R210+0x7800] ;  /* 0x00780000d20c783b */ /* 0x000fe20000004200 */
[----:B------:R-:W-:Y:S02]  /*110f0*/  FADD.FTZ R184, R190, R184 ;  /* 0x000000b8beb87221 */ /* 0x000fe40000010000 */
[----:B-1----:R-:W-:Y:S02]  /*11100*/  HMMA.16816.F32 R36, R4, R20, R36 ;  /* 0x000000140424723c */ /* 0x002fe40000001824 */
[----:B------:R-:W-:-:S04]  /*11110*/  FADD.FTZ R204, R204, R184 ;  /* 0x000000b8cccc7221 */ /* 0x000fc80000010000 */
[----:B------:R-:W-:Y:S02]  /*11120*/  FADD.FTZ R204, R195, R204 ;  /* 0x000000ccc3cc7221 */ /* 0x000fe40000010000 */
[----:B------:R-:W-:Y:S01]  /*11130*/  HMMA.16816.F32 R40, R4, R22, R40 ;  /* 0x000000160428723c */ /* 0x000fe20000001828 */
[----:B------:R-:W1:Y:S01]  /*11140*/  LDSM.16.MT88.4 R20, [R229+0x19800] ;  /* 0x01980000e514783b */ /* 0x000e620000004200 */
[----:B------:R-:W-:-:S04]  /*11150*/  FADD.FTZ R204, R189, R204 ;  /* 0x000000ccbdcc7221 */ /* 0x000fc80000010000 */
[----:B------:R-:W-:Y:S02]  /*11160*/  FADD.FTZ R204, R219, R204 ;  /* 0x000000ccdbcc7221 */ /* 0x000fe40000010000 */
[----:B------:R-:W-:Y:S01]  /*11170*/  HMMA.16816.F32 R44, R4, R32, R44 ;  /* 0x00000020042c723c */ /* 0x000fe2000000182c */
[----:B--2---:R-:W-:-:S05]  /*11180*/  @P6 HADD2 R0, -R221.H0_H0, -RZ.H0_H0 ;  /* 0xa00000ffdd006230 */ /* 0x004fca0000000900 */
[----:B------:R-:W-:Y:S02]  /*11190*/  @P6 PRMT R221, R0, 0x5410, RZ ;  /* 0x0000541000dd6816 */ /* 0x000fe400000000ff */
[----:B---3--:R-:W-:Y:S01]  /*111a0*/  HMMA.16816.F32 R68, R4, R28, R68 ;  /* 0x0000001c0444723c */ /* 0x008fe20000001844 */
[----:B------:R-:W-:-:S05]  /*111b0*/  IADD3 R0, P0, PT, R10, -0x180, RZ ;  /* 0xfffffe800a007810 */ /* 0x000fca0007f1e0ff */
[----:B------:R2:W-:Y:S02]  /*111c0*/  STL [R1+0x38], R0 ;  /* 0x0000380001007387 */ /* 0x0005e40000100800 */
[C---:B------:R-:W-:Y:S02]  /*111d0*/  HMMA.16816.F32 R72, R4.reuse, R30, R72 ;  /* 0x0000001e0448723c */ /* 0x040fe40000001848 */
[----:B------:R-:W3:Y:S06]  /*111e0*/  LDSM.16.MT88.4 R28, [R229+0x1d800] ;  /* 0x01d80000e51c783b */ /* 0x000eec0000004200 */
[C---:B----4-:R-:W-:Y:S08]  /*111f0*/  HMMA.16816.F32 R100, R4.reuse, R24, R100 ;  /* 0x000000180464723c */ /* 0x050ff00000001864 */
[----:B------:R-:W-:Y:S01]  /*11200*/  HMMA.16816.F32 R104, R4, R26, R104 ;  /* 0x0000001a0468723c */ /* 0x000fe20000001868 */
[----:B------:R-:W4:Y:S01]  /*11210*/  LDSM.16.MT88.4 R24, [R229+0x1f800] ;  /* 0x01f80000e518783b */ /* 0x000f220000004200 */
[----:B--2---:R-:W-:-:S06]  /*11220*/  IADD3.X R0, PT, PT, R11, -0x1, RZ, P0, !PT ;  /* 0xffffffff0b007810 */ /* 0x004fcc00007fe4ff */
[C---:B-1----:R-:W-:Y:S08]  /*11230*/  HMMA.16816.F32 R152, R4.reuse, R20, R152 ;  /* 0x000000140498723c */ /* 0x042ff00000001898 */
        /* <DEDUP_REMOVED lines=13> */
[C---:B--2---:R-:W-:Y:S08]  /*11310*/  HMMA.16816.F32 R52, R4.reuse, R32, R52 ;  /* 0x000000200434723c */ /* 0x044ff00000001834 */
[C---:B---3--:R-:W-:Y:S08]  /*11320*/  HMMA.16816.F32 R84, R4.reuse, R28, R84 ;  /* 0x0000001c0454723c */ /* 0x048ff00000001854 */
[C---:B------:R-:W-:Y:S01]  /*11330*/  HMMA.16816.F32 R88, R4.reuse, R30, R88 ;  /* 0x0000001e0458723c */ /* 0x040fe20000001858 */
[----:B------:R-:W2:Y:S07]  /*11340*/  LDSM.16.MT88.4 R28, [R210+0x3800] ;  /* 0x00380000d21c783b */ /* 0x000eae0000004200 */
[----:B----4-:R-:W-:Y:S01]  /*11350*/  HMMA.16816.F32 R116, R4, R24, R116 ;  /* 0x000000180474723c */ /* 0x010fe20000001874 */
[----:B------:R-:W-:Y:S01]  /*11360*/  FADD.FTZ R25, R197, R223 ;  /* 0x000000dfc5197221 */ /* 0x000fe20000010000 */
[----:B------:R-:W3:Y:S03]  /*11370*/  LDC R24, c[0x0][0x448] ;  /* 0x00011200ff187b82 */ /* 0x000ee60000000800 */
[----:B------:R-:W-:-:S02]  /*11380*/  FADD.FTZ R25, R18, R25 ;  /* 0x0000001912197221 */ /* 0x000fc40000010000 */
[----:B------:R-:W4:Y:S01]  /*11390*/  LDSM.16.MT88.4 R16, [R210+0x5800] ;  /* 0x00580000d210783b */ /* 0x000f220000004200 */
[----:B------:R-:W-:Y:S01]  /*113a0*/  HMMA.16816.F32 R56, R4, R34, R56 ;  /* 0x000000220438723c */ /* 0x000fe20000001838 */
[----:B------:R-:W-:-:S04]  /*113b0*/  FADD.FTZ R25, R188, R25 ;  /* 0x00000019bc197221 */ /* 0x000fc80000010000 */
[----:B------:R-:W-:-:S03]  /*113c0*/  FADD.FTZ R25, R183, R25 ;  /* 0x00000019b7197221 */ /* 0x000fc60000010000 */
[----:B-1----:R-:W-:Y:S01]  /*113d0*/  HMMA.16816.F32 R136, R4, R20, R136 ;  /* 0x000000140488723c */ /* 0x002fe20000001888 */
[----:B------:R-:W-:-:S04]  /*113e0*/  FADD.FTZ R182, R182, R25 ;  /* 0x00000019b6b67221 */ /* 0x000fc80000010000 */
[----:B------:R-:W-:-:S03]  /*113f0*/  FADD.FTZ R182, R207, R182 ;  /* 0x000000b6cfb67221 */ /* 0x000fc60000010000 */
[----:B------:R-:W-:Y:S01]  /*11400*/  HMMA.16816.F32 R120, R4, R26, R120 ;  /* 0x0000001a0478723c */ /* 0x000fe20000001878 */
[----:B------:R-:W-:Y:S01]  /*11410*/  FADD.FTZ R203, R203, R182 ;  /* 0x000000b6cbcb7221 */ /* 0x000fe20000010000 */
[----:B---3--:R-:W-:-:S03]  /*11420*/  IMAD.SHL.U32 R20, R24, 0x8, RZ ;  /* 0x0000000818147824 */ /* 0x008fc600078e00ff */
[----:B------:R-:W-:Y:S01]  /*11430*/  FADD.FTZ R203, R217, R203 ;  /* 0x000000cbd9cb7221 */ /* 0x000fe20000010000 */
[----:B------:R-:W-:Y:S02]  /*11440*/  IMAD.WIDE R20, R20, 0x2, R10 ;  /* 0x0000000214147825 */ /* 0x000fe400078e020a */
[C---:B------:R-:W-:Y:S02]  /*11450*/  HMMA.16816.F32 R132, R4.reuse, R22, R132 ;  /* 0x000000160484723c */ /* 0x040fe40000001884 */
[----:B------:R-:W-:Y:S01]  /*11460*/  FADD.FTZ R203, R215, R203 ;  /* 0x000000cbd7cb7221 */ /* 0x000fe20000010000 */
[----:B------:R1:W-:Y:S03]  /*11470*/  STG.E.U16 desc[UR28][R20.64+-0x100], R179 ;  /* 0xffff00b314007986 */ /* 0x0003e6000c10151c */
[----:B------:R-:W-:Y:S01]  /*11480*/  FADD.FTZ R203, R216, R203 ;  /* 0x000000cbd8cb7221 */ /* 0x000fe20000010000 */
[----:B------:R1:W-:Y:S01]  /*11490*/  STG.E.U16 desc[UR28][R20.64+-0xfe], R178 ;  /* 0xffff02b214007986 */ /* 0x0003e2000c10151c */
[C---:B--2---:R-:W-:Y:S03]  /*114a0*/  HMMA.16816.F32 R60, R4.reuse, R28, R60 ;  /* 0x0000001c043c723c */ /* 0x044fe6000000183c */
[----:B------:R1:W-:Y:S04]  /*114b0*/  STG.E.U16 desc[UR28][R10.64+-0xf0], R177 ;  /* 0xffff10b10a007986 */ /* 0x0003e8000c10151c */
[----:B------:R1:W-:Y:S01]  /*114c0*/  STG.E.U16 desc[UR28][R10.64+-0xee], R176 ;  /* 0xffff12b00a007986 */ /* 0x0003e2000c10151c */
[C---:B------:R-:W-:Y:S03]  /*114d0*/  HMMA.16816.F32 R64, R4.reuse, R30, R64 ;  /* 0x0000001e0440723c */ /* 0x040fe60000001840 */
[----:B------:R1:W-:Y:S04]  /*114e0*/  STG.E.U16 desc[UR28][R20.64+-0xf0], R175 ;  /* 0xffff10af14007986 */ /* 0x0003e8000c10151c */
[----:B------:R1:W-:Y:S01]  /*114f0*/  STG.E.U16 desc[UR28][R20.64+-0xee], R174 ;  /* 0xffff12ae14007986 */ /* 0x0003e2000c10151c */
[C---:B----4-:R-:W-:Y:S03]  /*11500*/  HMMA.16816.F32 R92, R4.reuse, R16, R92 ;  /* 0x00000010045c723c */ /* 0x050fe6000000185c */
[----:B------:R1:W-:Y:S04]  /*11510*/  STG.E.U16 desc[UR28][R10.64+-0xe0], R173 ;  /* 0xffff20ad0a007986 */ /* 0x0003e8000c10151c */
[----:B------:R1:W-:Y:S01]  /*11520*/  STG.E.U16 desc[UR28][R10.64+-0xde], R172 ;  /* 0xffff22ac0a007986 */ /* 0x0003e2000c10151c */
[C---:B------:R-:W-:Y:S03]  /*11530*/  HMMA.16816.F32 R96, R4.reuse, R18, R96 ;  /* 0x000000120460723c */ /* 0x040fe60000001860 */
[----:B------:R1:W-:Y:S04]  /*11540*/  STG.E.U16 desc[UR28][R20.64+-0xe0], R171 ;  /* 0xffff20ab14007986 */ /* 0x0003e8000c10151c */
[----:B------:R1:W-:Y:S01]  /*11550*/  STG.E.U16 desc[UR28][R20.64+-0xde], R170 ;  /* 0xffff22aa14007986 */ /* 0x0003e2000c10151c */
[C---:B------:R-:W-:Y:S03]  /*11560*/  HMMA.16816.F32 R124, R4.reuse, R12, R124 ;  /* 0x0000000c047c723c */ /* 0x040fe6000000187c */
[----:B------:R1:W-:Y:S04]  /*11570*/  STG.E.U16 desc[UR28][R10.64+-0xd0], R169 ;  /* 0xffff30a90a007986 */ /* 0x0003e8000c10151c */
[----:B------:R1:W-:Y:S01]  /*11580*/  STG.E.U16 desc[UR28][R10.64+-0xce], R168 ;  /* 0xffff32a80a007986 */ /* 0x0003e2000c10151c */
[----:B------:R-:W-:Y:S01]  /*11590*/  HMMA.16816.F32 R128, R4, R14, R128 ;  /* 0x0000000e0480723c */ /* 0x000fe20000001880 */
[----:B------:R-:W-:Y:S01]  /*115a0*/  FADD.FTZ R5, R214, R204 ;  /* 0x000000ccd6057221 */ /* 0x000fe20000010000 */
[----:B------:R-:W-:Y:S01]  /*115b0*/  FADD.FTZ R4, R213, R203 ;  /* 0x000000cbd5047221 */ /* 0x000fe20000010000 */
[----:B------:R1:W-:Y:S04]  /*115c0*/  STG.E.U16 desc[UR28][R20.64+-0xd0], R167 ;  /* 0xffff30a714007986 */ /* 0x0003e8000c10151c */
        /* <DEDUP_REMOVED lines=19> */
[----:B------:R1:W-:Y:S02]  /*11700*/  STL [R1+0x3c], R4 ;  /* 0x00003c0401007387 */ /* 0x0003e40000100800 */
.L_x_998:
[----:B------:R-:W-:-:S09]  /*11710*/  UISETP.GE.AND UP0, UPT, UR18, URZ, UPT ;  /* 0x000000ff1200728c */ /* 0x000fd2000bf06270 */
[----:B------:R-:W-:Y:S05]  /*11720*/  BRA.U !UP0, `(.L_x_1001) ;  /* 0x0000004d08c87547 */ /* 0x000fea000b800000 */
[----:B-1----:R-:W-:Y:S01]  /*11730*/  SHF.R.U32.HI R0, RZ, 0x1, R206 ;  /* 0x00000001ff007819 */ /* 0x002fe200000116ce */
[----:B--2---:R-:W1:Y:S01]  /*11740*/  LDC R4, c[0x0][0x4f8] ;  /* 0x00013e00ff047b82 */ /* 0x004e620000000800 */
[----:B------:R-:W-:Y:S01]  /*11750*/  LOP3.LUT P0, RZ, R206, 0x2, RZ, 0xc0, !PT ;  /* 0x00000002ceff7812 */ /* 0x000fe2000780c0ff */
[----:B------:R-:W2:Y:S01]  /*11760*/  LDCU UR4, c[0x0][0x440] ;  /* 0x00008800ff0477ac */ /* 0x000ea20008000800 */
[----:B------:R-:W-:Y:S01]  /*11770*/  LOP3.LUT R0, R8, 0x8, R0, 0x78, !PT ;  /* 0x0000000808007812 */ /* 0x000fe200078e7800 */
[----:B------:R-:W3:Y:S01]  /*11780*/  S2R R206, SR_TID.X ;  /* 0x0000000000ce7919 */ /* 0x000ee20000002100 */
[----:B------:R-:W-:Y:S01]  /*11790*/  IMAD.MOV.U32 R203, RZ, RZ, 0x20 ;  /* 0x00000020ffcb7424 */ /* 0x000fe200078e00ff */
[----:B------:R-:W-:Y:S01]  /*117a0*/  UMOV UR6, 0x400 ;  /* 0x0000040000067882 */ /* 0x000fe20000000000 */
[----:B------:R-:W-:Y:S01]  /*117b0*/  LOP3.LUT R204, R0, 0x200, R9, 0xf8, !PT ;  /* 0x0000020000cc7812 */ /* 0x000fe200078ef809 */
[----:B------:R-:W-:Y:S01]  /*117c0*/  IMAD.MOV.U32 R0, RZ, RZ, R2 ;  /* 0x000000ffff007224 */ /* 0x000fe200078e0002 */
[----:B------:R-:W4:Y:S01]  /*117d0*/  LDC R246, c[0x0][0x448] ;  /* 0x00011200fff67b82 */ /* 0x000f220000000800 */
[----:B------:R-:W-:Y:S01]  /*117e0*/  IMAD.MOV.U32 R207, RZ, RZ, 0x40 ;  /* 0x00000040ffcf7424 */ /* 0x000fe200078e00ff */
[----:B------:R-:W-:Y:S01]  /*117f0*/  LEA R204, R204, UR5, 0x1 ;  /* 0x00000005cccc7c11 */ /* 0x000fe2000f8e08ff */
[----:B------:R-:W-:Y:S01]  /*11800*/  IMAD.MOV.U32 R200, RZ, RZ, 0x20 ;  /* 0x00000020ffc87424 */ /* 0x000fe200078e00ff */
[----:B------:R-:W-:Y:S01]  /*11810*/  SEL R203, R203, 0xffffffe0, !P0 ;  /* 0xffffffe0cbcb7807 */ /* 0x000fe20004000000 */
[----:B------:R-:W-:Y:S01]  /*11820*/  IMAD.MOV.U32 R164, RZ, RZ, R3 ;  /* 0x000000ffffa47224 */ /* 0x000fe200078e0003 */
[----:B------:R-:W1:Y:S01]  /*11830*/  LDCU UR14, c[0x0][0x440] ;  /* 0x00008800ff0e77ac */ /* 0x000e620008000800 */
[C---:B------:R-:W-:Y:S01]  /*11840*/  VIADD R2, R204.reuse, 0x18000 ;  /* 0x00018000cc027836 */ /* 0x040fe20000000000 */
[----:B------:R-:W3:Y:S01]  /*11850*/  S2UR UR10, SR_CgaCtaId ;  /* 0x00000000000a79c3 */ /* 0x000ee20000008800 */
[C---:B------:R-:W-:Y:S01]  /*11860*/  IMAD.IADD R203, R204.reuse, 0x1, R203 ;  /* 0x00000001cccb7824 */ /* 0x040fe200078e02cb */
[----:B------:R-:W1:Y:S01]  /*11870*/  LDCU.U8 UR11, c[0x0][0x4f8] ;  /* 0x00009f00ff0b77ac */ /* 0x000e620008000000 */
[----:B------:R-:W-:Y:S01]  /*11880*/  VIADD R252, R204, 0x18040 ;  /* 0x00018040ccfc7836 */ /* 0x000fe20000000000 */
[----:B------:R1:W-:Y:S01]  /*11890*/  STL [R1+0x18], R2 ;  /* 0x0000180201007387 */ /* 0x0003e20000100800 */
[----:B--2---:R-:W-:Y:S01]  /*118a0*/  ISETP.GE.AND P2, PT, R205, UR4, PT ;  /* 0x00000004cd007c0c */ /* 0x004fe2000bf46270 */
[----:B------:R-:W2:Y:S01]  /*118b0*/  LDCU UR4, c[0x0][0x45c] ;  /* 0x00008b80ff0477ac */ /* 0x000ea20008000800 */
[----:B-1----:R-:W-:Y:S01]  /*118c0*/  LOP3.LUT R4, R4, 0xff, RZ, 0xc0, !PT ;  /* 0x000000ff04047812 */ /* 0x002fe200078ec0ff */
[----:B------:R-:W1:Y:S04]  /*118d0*/  LDC.64 R210, c[0x0][0x3c0] ;  /* 0x0000f000ffd27b82 */ /* 0x000e680000000a00 */
[----:B------:R-:W-:-:S02]  /*118e0*/  IMAD R245, R4, 0x10000, R4 ;  /* 0x0001000004f57824 */ /* 0x000fc400078e0204 */
[----:B----4-:R-:W-:Y:S02]  /*118f0*/  IMAD.SHL.U32 R246, R246, 0x8, RZ ;  /* 0x00000008f6f67824 */ /* 0x010fe400078e00ff */
[C---:B---3--:R-:W-:Y:S01]  /*11900*/  IMAD.SHL.U32 R202, R206.reuse, 0x40, RZ ;  /* 0x00000040ceca7824 */ /* 0x048fe200078e00ff */
        /* <DEDUP_REMOVED lines=8> */
.L_x_1004:
[----:B------:R-:W2:Y:S01]  /*11990*/  LDL R181, [R1+0x1c] ;  /* 0x00001c0001b57983 */ /* 0x000ea20000100800 */
[----:B------:R-:W1:Y:S01]  /*119a0*/  LDC.64 R2, c[0x0][0x3b8] ;  /* 0x0000ee00ff027b82 */ /* 0x000e620000000a00 */
[----:B------:R-:W-:Y:S01]  /*119b0*/  UIADD3 UR6, UPT, UPT, UR18, -0x1, URZ ;  /* 0xffffffff12067890 */ /* 0x000fe2000fffe0ff */
[----:B------:R-:W-:Y:S02]  /*119c0*/  ISETP.GE.AND P2, PT, R205, UR14, PT ;  /* 0x0000000ecd007c0c */ /* 0x000fe4000bf46270 */
[----:B--2---:R-:W-:Y:S03]  /*119d0*/  LOP3.LUT R170, R181, 0x1f8, RZ, 0xc0, !PT ;  /* 0x000001f8b5aa7812 */ /* 0x004fe600078ec0ff */
[----:B-1----:R-:W-:Y:S01]  /*119e0*/  IMAD.WIDE.U32 R174, R2, UR6, RZ ;  /* 0x0000000602ae7c25 */ /* 0x002fe2000f8e00ff */
[----:B------:R-:W-:Y:S03]  /*119f0*/  LOP3.LUT R170, R170, 0x38, R206, 0x78, !PT ;  /* 0x00000038aaaa7812 */ /* 0x000fe600078e78ce */
[----:B------:R-:W-:Y:S02]  /*11a00*/  IMAD R173, R3, UR6, R175 ;  /* 0x0000000603ad7c24 */ /* 0x000fe4000f8e02af */
[----:B------:R-:W-:Y:S01]  /*11a10*/  IMAD.SHL.U32 R167, R174, 0x40, RZ ;  /* 0x00000040aea77824 */ /* 0x000fe200078e00ff */
[----:B------:R-:W-:Y:S02]  /*11a20*/  LOP3.LUT R170, R170, 0x1e00, R181, 0xf8, !PT ;  /* 0x00001e00aaaa7812 */ /* 0x000fe400078ef8b5 */
[----:B------:R-:W-:Y:S02]  /*11a30*/  SHF.L.U64.HI R171, R174, 0x6, R173 ;  /* 0x00000006aeab7819 */ /* 0x000fe400000102ad */
[----:B------:R-:W-:Y:S02]  /*11a40*/  LEA R167, P5, R2, R167, 0x5 ;  /* 0x000000a702a77211 */ /* 0x000fe400078a28ff */
[----:B------:R-:W-:Y:S02]  /*11a50*/  LEA R251, R170, UR5, 0x1 ;  /* 0x00000005aafb7c11 */ /* 0x000fe4000f8e08ff */
        /* <DEDUP_REMOVED lines=47> */
.L_x_1002:
[----:B------:R-:W-:Y:S04]  /*11d50*/  DEPBAR.LE SB0, 0x0 ;  /* 0x000080000000791a */ /* 0x000fe80000000000 */
[----:B------:R-:W-:Y:S01]  /*11d60*/  BAR.SYNC.DEFER_BLOCKING 0x0 ;  /* 0x0000000000007b1d */ /* 0x000fe20000010000 */
[----:B------:R-:W-:Y:S01]  /*11d70*/  IMAD.SHL.U32 R2, R206, 0x8, RZ ;  /* 0x00000008ce027824 */ /* 0x000fe200078e00ff */
[----:B-----5:R-:W-:Y:S01]  /*11d80*/  LOP3.LUT R208, R244, 0x7c00, RZ, 0xc0, !PT ;  /* 0x00007c00f4d07812 */ /* 0x020fe200078ec0ff */
[----:B-1----:R-:W-:Y:S01]  /*11d90*/  IMAD.WIDE.U32 R12, R210, UR18, RZ ;  /* 0x00000012d20c7c25 */ /* 0x002fe2000f8e00ff */
[----:B------:R-:W-:Y:S01]  /*11da0*/  SHF.R.U32.HI R209, RZ, 0x1, R206 ;  /* 0x00000001ffd17819 */ /* 0x000fe200000116ce */
[----:B------:R-:W-:Y:S01]  /*11db0*/  USHF.L.U32 UR6, UR18, 0x1, URZ ;  /* 0x0000000112067899 */ /* 0x000fe200080006ff */
[----:B------:R-:W-:Y:S01]  /*11dc0*/  LOP3.LUT R205, R2, 0x38, RZ, 0xc0, !PT ;  /* 0x0000003802cd7812 */ /* 0x000fe200078ec0ff */
[----:B------:R-:W-:Y:S01]  /*11dd0*/  IMAD R8, R211, UR18, R13 ;  /* 0x00000012d3087c24 */ /* 0x000fe2000f8e020d */
[CC--:B------:R-:W-:Y:S01]  /*11de0*/  LEA R10, P3, R12.reuse, R248.reuse, 0x7 ;  /* 0x000000f80c0a7211 */ /* 0x0c0fe200078638ff */
[C---:B------:R-:W-:Y:S01]  /*11df0*/  IMAD.SHL.U32 R7, R12.reuse, 0x40, RZ ;  /* 0x000000400c077824 */ /* 0x040fe200078e00ff */
[----:B------:R-:W-:Y:S01]  /*11e00*/  LOP3.LUT R15, R205, 0x40, RZ, 0xfc, !PT ;  /* 0x00000040cd0f7812 */ /* 0x000fe200078efcff */
[----:B------:R1:W-:Y:S01]  /*11e10*/  STL [R1+0x1c], R2 ;  /* 0x00001c0201007387 */ /* 0x0003e20000100800 */
[C-C-:B------:R-:W-:Y:S01]  /*11e20*/  LEA.HI.X R11, R12.reuse, R247, R8.reuse, 0x7, P3 ;  /* 0x000000f70c0b7211 */ /* 0x140fe200018f3c08 */
[----:B------:R-:W-:Y:S01]  /*11e30*/  UMOV UR5, UR10 ;  /* 0x0000000a00057c82 */ /* 0x000fe20008000000 */
[----:B------:R-:W-:Y:S01]  /*11e40*/  ISETP.GE.AND P4, PT, R15, UR14, PT ;  /* 0x0000000e0f007c0c */ /* 0x000fe2000bf86270 */
[----:B------:R-:W-:Y:S01]  /*11e50*/  STL [R1+0x30], R15 ;  /* 0x0000300f01007387 */ /* 0x000fe20000100800 */
[----:B------:R-:W-:Y:S01]  /*11e60*/  LOP3.LUT R14, R205, 0x80, RZ, 0xfc, !PT ;  /* 0x00000080cd0e7812 */ /* 0x000fe200078efcff */
[----:B------:R-:W-:Y:S01]  /*11e70*/  UISETP.NE.AND UP0, UPT, UR18, URZ, UPT ;  /* 0x000000ff1200728c */ /* 0x000fe2000bf05270 */
[----:B------:R-:W-:Y:S01]  /*11e80*/  SHF.L.U64.HI R5, R12, 0x6, R8 ;  /* 0x000000060c057819 */ /* 0x000fe20000010208 */
[----:B------:R-:W-:Y:S01]  /*11e90*/  UIADD3 UR13, UPT, UPT, UR34, -0x61c88647, URZ ;  /* 0x9e3779b9220d7890 */ /* 0x000fe2000fffe0ff */
[----:B------:R-:W-:Y:S01]  /*11ea0*/  LEA R7, P0, R210, R7, 0x5 ;  /* 0x00000007d2077211 */ /* 0x000fe200078028ff */
[----:B------:R-:W-:Y:S01]  /*11eb0*/  STL [R1+0x2c], R14 ;  /* 0x00002c0e01007387 */ /* 0x000fe20000100800 */
[----:B------:R-:W-:Y:S01]  /*11ec0*/  ISETP.GE.AND P3, PT, R14, UR14, PT ;  /* 0x0000000e0e007c0c */ /* 0x000fe2000bf66270 */
[----:B------:R-:W-:Y:S01]  /*11ed0*/  UIADD3 UR12, UPT, UPT, UR34, 0x3c6ef372, URZ ;  /* 0x3c6ef372220c7890 */ /* 0x000fe2000fffe0ff */
[----:B------:R-:W-:Y:S01]  /*11ee0*/  LEA.HI.X R5, R210, R5, R211, 0x5, P0 ;  /* 0x00000005d2057211 */ /* 0x000fe200000f2cd3 */
[----:B------:R-:W-:Y:S01]  /*11ef0*/  @!PT LDS RZ, [RZ] ;  /* 0x00000000fffff984 */ /* 0x000fe20000000800 */
[----:B------:R-:W-:Y:S01]  /*11f00*/  @!PT LDS RZ, [RZ] ;  /* 0x00000000fffff984 */ /* 0x000fe20000000800 */
[----:B------:R-:W-:Y:S01]  /*11f10*/  @!PT LDS RZ, [RZ] ;  /* 0x00000000fffff984 */ /* 0x000fe20000000800 */
[----:B------:R-:W-:Y:S01]  /*11f20*/  @!P2 LDGSTS.E.BYPASS.LTC128B.128 [R251+0x18000], desc[UR28][R10.64] ;  /* 0x180000000afbafae */ /* 0x000fe2000b981a1c */
[----:B------:R-:W-:Y:S01]  /*11f30*/  LEA R6, P0, R7, R248, 0x1 ;  /* 0x000000f807067211 */ /* 0x000fe200078008ff */
[----:B------:R-:W-:Y:S01]  /*11f40*/  UIADD3 UR8, UPT, UPT, UR35, 0x76cf5d0a, URZ ;  /* 0x76cf5d0a23087890 */ /* 0x000fe2000fffe0ff */
[----:B------:R-:W-:Y:S01]  /*11f50*/  LOP3.LUT R9, R205, 0xc0, RZ, 0xfc, !PT ;  /* 0x000000c0cd097812 */ /* 0x000fe200078efcff */
[----:B------:R-:W-:Y:S01]  /*11f60*/  @P2 STS.128 [R251+0x18000], RZ ;  /* 0x018000fffb002388 */ /* 0x000fe20000000c00 */
[----:B------:R-:W-:Y:S01]  /*11f70*/  LEA.HI.X R7, R7, R247, R5, 0x1, P0 ;  /* 0x000000f707077211 */ /* 0x000fe200000f0c05 */
[----:B------:R-:W-:Y:S01]  /*11f80*/  UIADD3 UR7, UPT, UPT, UR35, 0x32370b8f, URZ ;  /* 0x32370b8f23077890 */ /* 0x000fe2000fffe0ff */
[----:B------:R-:W-:Y:S01]  /*11f90*/  ISETP.GE.AND P0, PT, R9, UR14, PT ;  /* 0x0000000e09007c0c */ /* 0x000fe2000bf06270 */
[----:B------:R-:W-:Y:S01]  /*11fa0*/  @!PT LDS RZ, [RZ] ;  /* 0x00000000fffff984 */ /* 0x000fe20000000800 */
[----:B------:R-:W-:Y:S01]  /*11fb0*/  @!PT LDS RZ, [RZ] ;  /* 0x00000000fffff984 */ /* 0x000fe20000000800 */
[----:B------:R-:W-:Y:S01]  /*11fc0*/  @!PT LDS RZ, [RZ] ;  /* 0x00000000fffff984 */ /* 0x000fe20000000800 */
[----:B------:R-:W-:Y:S01]  /*11fd0*/  @!P4 LDGSTS.E.BYPASS.LTC128B.128 [R251+0x1a000], desc[UR28][R10.64+0x80] ;  /* 0x1a0000800afbcfae */ /* 0x000fe2000b981a1c */
[--C-:B------:R-:W-:Y:S02]  /*11fe0*/  LOP3.LUT R4, R205, 0x1c0, R202.reuse, 0xf8, !PT ;  /* 0x000001c0cd047812 */ /* 0x100fe400078ef8ca */
[----:B------:R-:W-:Y:S01]  /*11ff0*/  LOP3.LUT R3, R208, 0x200, R202, 0xf8, !PT ;  /* 0x00000200d0037812 */ /* 0x000fe200078ef8ca */
[----:B------:R-:W-:Y:S01]  /*12000*/  @P4 STS.128 [R251+0x1a000], RZ ;  /* 0x01a000fffb004388 */ /* 0x000fe20000000c00 */
[----:B-1----:R-:W-:Y:S02]  /*12010*/  LOP3.LUT R2, R209, 0x8, RZ, 0xc0, !PT ;  /* 0x00000008d1027812 */ /* 0x002fe400078ec0ff */
        /* <DEDUP_REMOVED lines=12> */
[----:B------:R1:W-:Y:S01]  /*120e0*/  @!P0 LDGSTS.E.BYPASS.LTC128B.128 [R251+0x1e000], desc[UR28][R10.64+0x180] ;  /* 0x1e0001800afb8fae */ /* 0x0003e2000b981a1c */
        /* <DEDUP_REMOVED lines=30> */
[----:B-1----:R-:W2:Y:S04]  /*122d0*/  LDSM.16.M88.4 R8, [R197+UR5+0x10000] ;  /* 0x01000005c508783b */ /* 0x002ea80008000200 */
[----:B------:R-:W1:Y:S04]  /*122e0*/  LDSM.16.M88.4 R16, [R197+UR5+0x10800] ;  /* 0x01080005c510783b */ /* 0x000e680008000200 */
[----:B------:R-:W3:Y:S04]  /*122f0*/  LDSM.16.M88.4 R24, [R197+UR5+0x11000] ;  /* 0x01100005c518783b */ /* 0x000ee80008000200 */
[----:B------:R-:W0:Y:S04]  /*12300*/  LDGDEPBAR ;  /* 0x00000000000079af */ /* 0x000e280000000000 */
[----:B------:R-:W4:Y:S04]  /*12310*/  LDSM.16.M88.4 R168, [R197+UR5+0x11800] ;  /* 0x01180005c5a8783b */ /* 0x000f280008000200 */
[----:B------:R-:W-:Y:S04]  /*12320*/  LDSM.16.M88.4 R172, [R196] ;  /* 0x00000000c4ac783b */ /* 0x000fe80000000200 */
[----:B------:R-:W4:Y:S04]  /*12330*/  LDSM.16.M88.4 R176, [R3+0x10000] ;  /* 0x0100000003b0783b */ /* 0x000f280000000200 */
[----:B------:R-:W4:Y:S04]  /*12340*/  LDSM.16.M88.4 R180, [R3+0x10800] ;  /* 0x0108000003b4783b */ /* 0x000f280000000200 */
[----:B------:R-:W4:Y:S04]  /*12350*/  LDSM.16.M88.4 R184, [R3+0x11000] ;  /* 0x0110000003b8783b */ /* 0x000f280000000200 */
[----:B------:R-:W4:Y:S01]  /*12360*/  LDSM.16.M88.4 R188, [R3+0x11800] ;  /* 0x0118000003bc783b */ /* 0x000f220000000200 */
[C---:B--2---:R-:W-:Y:S03]  /*12370*/  HMMA.16816.F32 R4, R32.reuse, R8, RZ ;  /* 0x000000082004723c */ /* 0x044fe600000018ff */
[----:B------:R-:W-:Y:S05]  /*12380*/  LDSM.16.M88.4 R192, [R2+0x11800] ;  /* 0x0118000002c0783b */ /* 0x000fea0000000200 */
[C---:B------:R-:W-:Y:S08]  /*12390*/  HMMA.16816.F32 R8, R32.reuse, R10, RZ ;  /* 0x0000000a2008723c */ /* 0x040ff000000018ff */
[C---:B-1----:R-:W-:Y:S08]  /*123a0*/  HMMA.16816.F32 R12, R32.reuse, R16, RZ ;  /* 0x00000010200c723c */ /* 0x042ff000000018ff */
[C---:B------:R-:W-:Y:S08]  /*123b0*/  HMMA.16816.F32 R16, R32.reuse, R18, RZ ;  /* 0x000000122010723c */ /* 0x040ff000000018ff */
[C---:B---3--:R-:W-:Y:S08]  /*123c0*/  HMMA.16816.F32 R20, R32.reuse, R24, RZ ;  /* 0x000000182014723c */ /* 0x048ff000000018ff */
[C---:B------:R-:W-:Y:S08]  /*123d0*/  HMMA.16816.F32 R24, R32.reuse, R26, RZ ;  /* 0x0000001a2018723c */ /* 0x040ff000000018ff */
[C---:B----4-:R-:W-:Y:S08]  /*123e0*/  HMMA.16816.F32 R28, R32.reuse, R168, RZ ;  /* 0x000000a8201c723c */ /* 0x050ff000000018ff */
[----:B------:R-:W-:Y:S01]  /*123f0*/  HMMA.16816.F32 R32, R32, R170, RZ ;  /* 0x000000aa2020723c */ /* 0x000fe200000018ff */
[----:B------:R-:W-:Y:S07]  /*12400*/  LDSM.16.M88.4 R168, [R167] ;  /* 0x00000000a7a8783b */ /* 0x000fee0000000200 */
[C---:B------:R-:W-:Y:S08]  /*12410*/  HMMA.16816.F32 R4, R172.reuse, R176, R4 ;  /* 0x000000b0ac04723c */ /* 0x040ff00000001804 */
[C---:B------:R-:W-:Y:S01]  /*12420*/  HMMA.16816.F32 R8, R172.reuse, R178, R8 ;  /* 0x000000b2ac08723c */ /* 0x040fe20000001808 */
        /* <DEDUP_REMOVED lines=26> */
[----:B------:R-:W-:Y:S07]  /*125d0*/  LDSM.16.M88.4 R176, [R198+0x4000] ;  /* 0x00400000c6b0783b */ /* 0x000fee0000000200 */
[C---:B--2---:R-:W-:Y:S08]  /*125e0*/  HMMA.16816.F32 R12, R172.reuse, R180, R12 ;  /* 0x000000b4ac0c723c */ /* 0x044ff0000000180c */
[C---:B------:R-:W-:Y:S01]  /*125f0*/  HMMA.16816.F32 R16, R172.reuse, R182, R16 ;  /* 0x000000b6ac10723c */ /* 0x040fe20000001810 */
[----:B------:R-:W1:Y:S07]  /*12600*/  LDSM.16.M88.4 R180, [R197+UR5+0x12000] ;  /* 0x01200005c5b4783b */ /* 0x000e6e0008000200 */
[C---:B---3--:R-:W-:Y:S08]  /*12610*/  HMMA.16816.F32 R20, R172.reuse, R184, R20 ;  /* 0x000000b8ac14723c */ /* 0x048ff00000001814 */
[C---:B------:R-:W-:Y:S01]  /*12620*/  HMMA.16816.F32 R24, R172.reuse, R186, R24 ;  /* 0x000000baac18723c */ /* 0x040fe20000001818 */
[----:B------:R-:W2:Y:S07]  /*12630*/  LDSM.16.M88.4 R184, [R197+UR5+0x12800] ;  /* 0x01280005c5b8783b */ /* 0x000eae0008000200 */
[C---:B----4-:R-:W-:Y:S08]  /*12640*/  HMMA.16816.F32 R28, R172.reuse, R168, R28 ;  /* 0x000000a8ac1c723c */ /* 0x050ff0000000181c */
[----:B------:R-:W-:Y:S01]  /*12650*/  HMMA.16816.F32 R32, R172, R170, R32 ;  /* 0x000000aaac20723c */ /* 0x000fe20000001820 */
[----:B------:R-:W3:Y:S04]  /*12660*/  LDSM.16.M88.4 R168, [R197+UR5+0x13800] ;  /* 0x01380005c5a8783b */ /* 0x000ee80008000200 */
        /* <DEDUP_REMOVED lines=12> */
[----:B------:R-:W3:Y:S04]  /*12730*/  LDSM.16.M88.4 R168, [R3+0x13800] ;  /* 0x0138000003a8783b */ /* 0x000ee80000000200 */
        /* <DEDUP_REMOVED lines=35> */
[----:B------:R-:W4:Y:S07]  /*12970*/  LDSM.16.M88.4 R188, [R197+UR5+0x15000] ;  /* 0x01500005c5bc783b */ /* 0x000f2e0008000200 */
[C---:B---3--:R-:W-:Y:S08]  /*12980*/  HMMA.16816.F32 R28, R172.reuse, R168, R28 ;  /* 0x000000a8ac1c723c */ /* 0x048ff0000000181c */
        /* <DEDUP_REMOVED lines=53> */
[----:B------:R-:W-:Y:S04]  /*12ce0*/  LDSM.16.M88.4 R168, [R196+0xc000] ;  /* 0x00c00000c4a8783b */ /* 0x000fe80000000200 */
[----:B------:R-:W3:Y:S03]  /*12cf0*/  LDSM.16.M88.4 R172, [R3+0x16000] ;  /* 0x0160000003ac783b */ /* 0x000ee60000000200 */
[C---:B-1----:R-:W-:Y:S01]  /*12d00*/  HMMA.16816.F32 R4, R176.reuse, R180, R4 ;  /* 0x000000b4b004723c */ /* 0x042fe20000001804 */
[----:B------:R-:W-:Y:S07]  /*12d10*/  LDSM.16.M88.4 R196, [R2+0x16800] ;  /* 0x0168000002c4783b */ /* 0x000fee0000000200 */
        /* <DEDUP_REMOVED lines=21> */
[C---:B----4-:R-:W-:Y:S08]  /*12e70*/  HMMA.16816.F32 R28, R168.reuse, R176, R28 ;  /* 0x000000b0a81c723c */ /* 0x050ff0000000181c */
[----:B------:R-:W-:Y:S01]  /*12e80*/  HMMA.16816.F32 R32, R168, R178, R32 ;  /* 0x000000b2a820723c */ /* 0x000fe20000001820 */
[----:B------:R1:W2:Y:S04]  /*12e90*/  LDSM.16.M88.4 R168, [R2+0x17000] ;  /* 0x0170000002a8783b */ /* 0x0002a80000000200 */
[----:B------:R-:W3:Y:S03]  /*12ea0*/  LDSM.16.M88.4 R176, [R166+0xc000] ;  /* 0x00c00000a6b0783b */ /* 0x000ee60000000200 */
[C---:B------:R-:W-:Y:S08]  /*12eb0*/  HMMA.16816.F32 R4, R188.reuse, R192, R4 ;  /* 0x000000c0bc04723c */ /* 0x040ff00000001804 */
[C---:B------:R-:W-:Y:S01]  /*12ec0*/  HMMA.16816.F32 R8, R188.reuse, R194, R8 ;  /* 0x000000c2bc08723c */ /* 0x040fe20000001808 */
[----:B------:R-:W4:Y:S07]  /*12ed0*/  LDSM.16.M88.4 R192, [R165+0x17000] ;  /* 0x01700000a5c0783b */ /* 0x000f2e0000000200 */
[C---:B------:R-:W-:Y:S01]  /*12ee0*/  HMMA.16816.F32 R12, R188.reuse, R196, R12 ;  /* 0x000000c4bc0c723c */ /* 0x040fe2000000180c */
[----:B-1----:R-:W-:Y:S07]  /*12ef0*/  IMAD.U32 R2, RZ, RZ, UR35 ;  /* 0x00000023ff027e24 */ /* 0x002fee000f8e00ff */
[C---:B------:R-:W-:Y:S01]  /*12f00*/  HMMA.16816.F32 R16, R188.reuse, R198, R16 ;  /* 0x000000c6bc10723c */ /* 0x040fe20000001810 */
[----:B------:R1:W4:Y:S01]  /*12f10*/  LDSM.16.M88.4 R196, [R165+0x17800] ;  /* 0x01780000a5c4783b */ /* 0x0003220000000200 */
[----:B------:R-:W-:Y:S04]  /*12f20*/  DEPBAR.LE SB0, 0x0 ;  /* 0x000080000000791a */ /* 0x000fe80000000000 */
[----:B------:R-:W-:Y:S02]  /*12f30*/  BAR.SYNC.DEFER_BLOCKING 0x0 ;  /* 0x0000000000007b1d */ /* 0x000fe40000010000 */
[C---:B--2---:R-:W-:Y:S08]  /*12f40*/  HMMA.16816.F32 R20, R188.reuse, R168, R20 ;  /* 0x000000a8bc14723c */ /* 0x044ff00000001814 */
[C---:B------:R-:W-:Y:S08]  /*12f50*/  HMMA.16816.F32 R24, R188.reuse, R170, R24 ;  /* 0x000000aabc18723c */ /* 0x040ff00000001818 */
[C---:B------:R-:W-:Y:S08]  /*12f60*/  HMMA.16816.F32 R28, R188.reuse, R172, R28 ;  /* 0x000000acbc1c723c */ /* 0x040ff0000000181c */
[----:B------:R-:W-:Y:S01]  /*12f70*/  HMMA.16816.F32 R32, R188, R174, R32 ;  /* 0x000000aebc20723c */ /* 0x000fe20000001820 */
[----:B------:R-:W2:Y:S04]  /*12f80*/  LDL.64 R188, [R1+0x20] ;  /* 0x0000200001bc7983 */ /* 0x000ea80000100a00 */
[----:B------:R-:W2:Y:S03]  /*12f90*/  LDL.64 R190, [R1] ;  /* 0x0000000001be7983 */ /* 0x000ea60000100a00 */
[C---:B---3--:R-:W-:Y:S08]  /*12fa0*/  HMMA.16816.F32 R4, R176.reuse, R180, R4 ;  /* 0x000000b4b004723c */ /* 0x048ff00000001804 */
[C---:B------:R-:W-:Y:S08]  /*12fb0*/  HMMA.16816.F32 R8, R176.reuse, R182, R8 ;  /* 0x000000b6b008723c */ /* 0x040ff00000001808 */
[C---:B------:R-:W-:Y:S01]  /*12fc0*/  HMMA.16816.F32 R12, R176.reuse, R184, R12 ;  /* 0x000000b8b00c723c */ /* 0x040fe2000000180c */
[----:B------:R-:W3:Y:S02]  /*12fd0*/  LDL.64 R184, [R1+0x10] ;  /* 0x0000100001b87983 */ /* 0x000ee40000100a00 */
[----:B-1----:R-:W-:Y:S02]  /*12fe0*/  FMNMX3.FTZ R165, R164, R4, R5, !PT ;  /* 0x00000004a4a57276 */ /* 0x002fe40007810005 */
        /* <DEDUP_REMOVED lines=10> */
[C---:B------:R-:W-:Y:S03]  /*13090*/  HMMA.16816.F32 R28, R176.reuse, R196, R28 ;  /* 0x000000c4b01c723c */ /* 0x040fe6000000181c */
        /* <DEDUP_REMOVED lines=8> */
[----:B------:R-:W-:Y:S02]  /*13120*/  FMNMX3.FTZ R168, R168, R34, R35, !PT ;  /* 0x00000022a8a87276 */ /* 0x000fe40007810023 */
[----:B---3--:R-:W-:Y:S01]  /*13130*/  LOP3.LUT R2, R185, UR6, R2, 0x96, !PT ;  /* 0x00000006b9027c12 */ /* 0x008fe2000f8e9602 */
[----:B------:R-:W-:Y:S04]  /*13140*/  UIADD3 UR6, UPT, UPT, UR6, 0x1, URZ ;  /* 0x0000000106067890 */ /* 0x000fe8000fffe0ff */
[----:B------:R-:W-:Y:S04]  /*13150*/  IMAD.WIDE.U32 R172, R2, -0x326172a9, RZ ;  /* 0xcd9e8d5702ac7825 */ /* 0x000fe800078e00ff */
[----:B------:R-:W-:Y:S01]  /*13160*/  IMAD.U32 R165, RZ, RZ, UR6 ;  /* 0x00000006ffa57e24 */ /* 0x000fe2000f8e00ff */
[----:B--2---:R-:W-:Y:S02]  /*13170*/  LOP3.LUT R166, R188, UR13, R173, 0x96, !PT ;  /* 0x0000000dbca67c12 */ /* 0x004fe4000f8e96ad */
[----:B------:R-:W-:Y:S01]  /*13180*/  LOP3.LUT R172, R191, UR12, R172, 0x96, !PT ;  /* 0x0000000cbfac7c12 */ /* 0x000fe2000f8e96ac */
[----:B------:R-:W-:Y:S06]  /*13190*/  BRA.U.ANY UP0, `(.L_x_1004) ;  /* 0xffffffe500fc7547 */ /* 0x000fec000b93ffff */
.L_x_1003:
[----:B------:R-:W2:Y:S01]  /*131a0*/  LDL.64 R182, [R1+0x8] ;  /* 0x0000080001b67983 */ /* 0x000ea20000100a00 */
[----:B------:R-:W-:Y:S01]  /*131b0*/  IMAD.WIDE.U32 R180, R166, -0x2daee0ad, RZ ;  /* 0xd2511f53a6b47825 */ /* 0x000fe200078e00ff */
[----:B------:R-:W-:Y:S01]  /*131c0*/  LOP3.LUT R165, R185, UR35, R165, 0x96, !PT ;  /* 0x00000023b9a57c12 */ /* 0x000fe2000f8e96a5 */
[----:B------:R-:W-:Y:S02]  /*131d0*/  UIADD3 UR6, UPT, UPT, UR34, -0x255992d5, URZ ;  /* 0xdaa66d2b22067890 */ /* 0x000fe4000fffe0ff */
[----:B------:R-:W-:Y:S01]  /*131e0*/  IMAD.WIDE.U32 R172, R172, -0x2daee0ad, RZ ;  /* 0xd2511f53acac7825 */ /* 0x000fe200078e00ff */
[----:B-1----:R-:W1:Y:S01]  /*131f0*/  SHFL.BFLY PT, R2, R169, 0x2, 0x1f ;  /* 0x0c401f00a9027f89 */ /* 0x002e6200000e0000 */
[----:B------:R-:W-:Y:S02]  /*13200*/  UIADD3 UR9, UPT, UPT, UR34, 0x78dde6e4, URZ ;  /* 0x78dde6e422097890 */ /* 0x000fe4000fffe0ff */
[----:B------:R-:W-:Y:S05]  /*13210*/  IMAD.WIDE.U32 R170, R165, -0x326172a9, RZ ;  /* 0xcd9e8d57a5aa7825 */ /* 0x000fea00078e00ff */
[----:B------:R-:W3:Y:S01]  /*13220*/  SHFL.BFLY PT, R3, R168, 0x2, 0x1f ;  /* 0x0c401f00a8037f89 */ /* 0x000ee200000e0000 */
[----:B------:R-:W-:Y:S01]  /*13230*/  UISETP.NE.AND UP0, UPT, UR18, URZ, UPT ;  /* 0x000000ff1200728c */ /* 0x000fe2000bf05270 */
[----:B------:R-:W-:Y:S01]  /*13240*/  LOP3.LUT R180, R180, UR7, R173, 0x96, !PT ;  /* 0x00000007b4b47c12 */ /* 0x000fe2000f8e96ad */
[----:B------:R-:W-:Y:S01]  /*13250*/  UIADD3 UR18, UPT, UPT, UR18, -0x1, URZ ;  /* 0xffffffff12127890 */ /* 0x000fe2000fffe0ff */
[----:B------:R-:W-:Y:S04]  /*13260*/  LOP3.LUT R167, R188, UR13, R171, 0x96, !PT ;  /* 0x0000000dbca77c12 */ /* 0x000fe8000f8e96ab */
[----:B------:R-:W-:Y:S01]  /*13270*/  STL [R1+0x54], R207 ;  /* 0x000054cf01007387 */ /* 0x000fe20000100800 */
[----:B------:R-:W-:Y:S03]  /*13280*/  UIADD3 UR13, UPT, UPT, UR35, -0x126145ec, URZ ;  /* 0xed9eba14230d7890 */ /* 0x000fe6000fffe0ff */
[----:B------:R-:W-:Y:S01]  /*13290*/  STL [R1+0x50], R205 ;  /* 0x000050cd01007387 */ /* 0x000fe20000100800 */
[----:B------:R-:W-:Y:S03]  /*132a0*/  IMAD.WIDE.U32 R176, R167, -0x2daee0ad, RZ ;  /* 0xd2511f53a7b07825 */ /* 0x000fe600078e00ff */
[----:B------:R4:W-:Y:S01]  /*132b0*/  STL.64 [R1+0x48], R208 ;  /* 0x000048d001007387 */ /* 0x0009e20000100a00 */
[----:B--2---:R-:W-:Y:S01]  /*132c0*/  LOP3.LUT R166, R182, UR8, R181, 0x96, !PT ;  /* 0x00000008b6a67c12 */ /* 0x004fe2000f8e96b5 */
[----:B------:R-:W-:Y:S01]  /*132d0*/  IMAD.WIDE.U32 R180, R180, -0x326172a9, RZ ;  /* 0xcd9e8d57b4b47825 */ /* 0x000fe200078e00ff */
[----:B-1----:R-:W-:Y:S02]  /*132e0*/  FMNMX.FTZ R169, R169, R2, !PT ;  /* 0x00000002a9a97209 */ /* 0x002fe40007810000 */
[----:B---3--:R-:W-:Y:S01]  /*132f0*/  FMNMX.FTZ R168, R168, R3, !PT ;  /* 0x00000003a8a87209 */ /* 0x008fe20007810000 */
[----:B------:R-:W-:Y:S01]  /*13300*/  IMAD.WIDE.U32 R174, R166, -0x326172a9, RZ ;  /* 0xcd9e8d57a6ae7825 */ /* 0x000fe200078e00ff */
[----:B------:R-:W-:Y:S01]  /*13310*/  LOP3.LUT R166, R191, UR12, R170, 0x96, !PT ;  /* 0x0000000cbfa67c12 */ /* 0x000fe2000f8e96aa */
[----:B------:R-:W-:Y:S01]  /*13320*/  UIADD3 UR12, UPT, UPT, UR35, -0x56f99767, URZ ;  /* 0xa9066899230c7890 */ /* 0x000fe2000fffe0ff */
[----:B------:R-:W-:Y:S01]  /*13330*/  LOP3.LUT R170, R182, UR8, R177, 0x96, !PT ;  /* 0x00000008b6aa7c12 */ /* 0x000fe2000f8e96b1 */
[----:B------:R-:W-:Y:S01]  /*13340*/  UIADD3 UR8, UPT, UPT, UR34, 0x1715609d, URZ ;  /* 0x1715609d22087890 */ /* 0x000fe2000fffe0ff */
[----:B------:R-:W-:Y:S01]  /*13350*/  LOP3.LUT R165, R190, UR6, R175, 0x96, !PT ;  /* 0x00000006bea57c12 */ /* 0x000fe2000f8e96af */
[----:B------:R-:W-:Y:S01]  /*13360*/  IMAD.WIDE.U32 R166, R166, -0x2daee0ad, RZ ;  /* 0xd2511f53a6a67825 */ /* 0x000fe200078e00ff */
[----:B------:R-:W-:Y:S01]  /*13370*/  LOP3.LUT R174, R174, UR9, R181, 0x96, !PT ;  /* 0x00000009aeae7c12 */ /* 0x000fe2000f8e96b5 */
[----:B------:R-:W1:Y:S02]  /*13380*/  SHFL.BFLY PT, R3, R169, 0x1, 0x1f ;  /* 0x0c201f00a9037f89 */ /* 0x000e6400000e0000 */
[----:B------:R-:W-:Y:S01]  /*13390*/  IMAD.WIDE.U32 R178, R165, -0x2daee0ad, RZ ;  /* 0xd2511f53a5b27825 */ /* 0x000fe200078e00ff */
[----:B------:R-:W-:Y:S01]  /*133a0*/  LOP3.LUT R165, R176, UR7, R167, 0x96, !PT ;  /* 0x00000007b0a57c12 */ /* 0x000fe2000f8e96a7 */
[----:B------:R-:W-:Y:S02]  /*133b0*/  UIADD3 UR7, UPT, UPT, UR34, -0x4ab325aa, URZ ;  /* 0xb54cda5622077890 */ /* 0x000fe4000fffe0ff */
[----:B------:R-:W-:Y:S01]  /*133c0*/  IMAD.WIDE.U32 R174, R174, -0x2daee0ad, RZ ;  /* 0xd2511f53aeae7825 */ /* 0x000fe200078e00ff */
[----:B------:R-:W-:Y:S03]  /*133d0*/  LOP3.LUT R2, R172, UR13, R179, 0x96, !PT ;  /* 0x0000000dac027c12 */ /* 0x000fe6000f8e96b3 */
[----:B----4-:R-:W-:Y:S01]  /*133e0*/  IMAD.WIDE.U32 R208, R165, -0x326172a9, RZ ;  /* 0xcd9e8d57a5d07825 */ /* 0x010fe200078e00ff */
[----:B------:R-:W-:Y:S03]  /*133f0*/  LOP3.LUT R176, R178, UR12, R175, 0x96, !PT ;  /* 0x0000000cb2b07c12 */ /* 0x000fe6000f8e96af */
[----:B------:R-:W-:Y:S02]  /*13400*/  IMAD.WIDE.U32 R182, R2, -0x326172a9, RZ ;  /* 0xcd9e8d5702b67825 */ /* 0x000fe400078e00ff */
[----:B------:R-:W2:Y:S02]  /*13410*/  SHFL.BFLY PT, R2, R168, 0x1, 0x1f ;  /* 0x0c201f00a8027f89 */ /* 0x000ea400000e0000 */
[----:B------:R-:W-:Y:S04]  /*13420*/  IMAD.WIDE.U32 R170, R170, -0x326172a9, RZ ;  /* 0xcd9e8d57aaaa7825 */ /* 0x000fe800078e00ff */
[----:B------:R-:W-:Y:S01]  /*13430*/  IMAD.WIDE.U32 R176, R176, -0x326172a9, RZ ;  /* 0xcd9e8d57b0b07825 */ /* 0x000fe200078e00ff */
[----:B------:R-:W-:Y:S02]  /*13440*/  LOP3.LUT R178, R170, UR9, R209, 0x96, !PT ;  /* 0x00000009aab27c12 */ /* 0x000fe4000f8e96d1 */
[----:B------:R-:W-:Y:S02]  /*13450*/  LOP3.LUT R170, R180, UR8, R183, 0x96, !PT ;  /* 0x00000008b4aa7c12 */ /* 0x000fe4000f8e96b7 */
[----:B------:R-:W-:Y:S01]  /*13460*/  LOP3.LUT R172, R190, UR6, R171, 0x96, !PT ;  /* 0x00000006beac7c12 */ /* 0x000fe2000f8e96ab */
[----:B------:R-:W-:Y:S01]  /*13470*/  UIADD3 UR6, UPT, UPT, UR35, 0x646e171e, URZ ;  /* 0x646e171e23067890 */ /* 0x000fe2000fffe0ff */
[----:B-1----:R-:W-:Y:S01]  /*13480*/  FMNMX.FTZ R3, R169, R3, !PT ;  /* 0x00000003a9037209 */ /* 0x002fe20007810000 */
[----:B------:R-:W-:Y:S01]  /*13490*/  IMAD.WIDE.U32 R170, R170, -0x2daee0ad, RZ ;  /* 0xd2511f53aaaa7825 */ /* 0x000fe200078e00ff */
[----:B------:R-:W-:Y:S02]  /*134a0*/  LOP3.LUT R167, R182, UR7, R177, 0x96, !PT ;  /* 0x00000007b6a77c12 */ /* 0x000fe4000f8e96b1 */
[C---:B------:R-:W-:Y:S01]  /*134b0*/  FSETP.NEU.FTZ.AND P0, PT, R3.reuse, -INF , PT ;  /* 0xff8000000300780b */ /* 0x040fe20003f1d000 */
[C---:B------:R-:W-:Y:S01]  /*134c0*/  FADD.FTZ R164, -R3.reuse, R164 ;  /* 0x000000a403a47221 */ /* 0x040fe20000010100 */
[----:B------:R-:W-:Y:S01]  /*134d0*/  LOP3.LUT R189, R174, UR6, R171, 0x96, !PT ;  /* 0x00000006aebd7c12 */ /* 0x000fe2000f8e96ab */
[----:B------:R-:W-:Y:S01]  /*134e0*/  FMUL.FTZ R174, R3, UR4 ;  /* 0x0000000403ae7c20 */ /* 0x000fe20008410000 */
[----:B------:R-:W-:Y:S04]  /*134f0*/  IMAD.WIDE.U32 R172, R172, -0x2daee0ad, RZ ;  /* 0xd2511f53acac7825 */ /* 0x000fe800078e00ff */
[----:B------:R-:W-:Y:S01]  /*13500*/  FMUL.FTZ R164, R164, UR4 ;  /* 0x00000004a4a47c20 */ /* 0x000fe20008410000 */
[----:B--2---:R-:W-:Y:S01]  /*13510*/  FMNMX.FTZ R2, R168, R2, !PT ;  /* 0x00000002a8027209 */ /* 0x004fe20007810000 */
[----:B------:R-:W-:Y:S01]  /*13520*/  IMAD.MOV.U32 R188, RZ, RZ, R170 ;  /* 0x000000ffffbc7224 */ /* 0x000fe200078e00aa */
[----:B------:R-:W-:Y:S01]  /*13530*/  LOP3.LUT R169, R189, 0xffff, RZ, 0xc0, !PT ;  /* 0x0000ffffbda97812 */ /* 0x000fe200078ec0ff */
[----:B------:R-:W-:Y:S01]  /*13540*/  IMAD.WIDE.U32 R178, R178, -0x2daee0ad, RZ ;  /* 0xd2511f53b2b27825 */ /* 0x000fe200078e00ff */
[C---:B------:R-:W-:Y:S03]  /*13550*/  FSETP.NEU.FTZ.AND P3, PT, R2.reuse, -INF , PT ;  /* 0xff8000000200780b */ /* 0x040fe60003f7d000 */
[C---:B------:R-:W-:Y:S01]  /*13560*/  FMUL.FTZ R180, R2.reuse, UR4 ;  /* 0x0000000402b47c20 */ /* 0x040fe20008410000 */
[----:B------:R-:W-:Y:S01]  /*13570*/  SHF.R.U32.HI R184, RZ, 0x8, R169 ;  /* 0x00000008ffb87819 */ /* 0x000fe200000116a9 */
[----:B------:R-:W-:Y:S01]  /*13580*/  FADD.FTZ R0, -R2, R0 ;  /* 0x0000000002007221 */ /* 0x000fe20000010100 */
[----:B------:R-:W-:Y:S02]  /*13590*/  FSEL R174, R174, RZ, P0 ;  /* 0x000000ffaeae7208 */ /* 0x000fe40000000000 */
[----:B------:R-:W-:Y:S01]  /*135a0*/  FSEL R180, R180, RZ, P3 ;  /* 0x000000ffb4b47208 */ /* 0x000fe20001800000 */
[----:B------:R-:W-:Y:S01]  /*135b0*/  FMUL.FTZ R0, R0, UR4 ;  /* 0x0000000400007c20 */ /* 0x000fe20008410000 */
[----:B------:R-:W-:Y:S01]  /*135c0*/  LOP3.LUT R168, R184, 0xffff, RZ, 0xc0, !PT ;  /* 0x0000ffffb8a87812 */ /* 0x000fe200078ec0ff */
[----:B------:R-:W-:Y:S01]  /*135d0*/  FFMA.FTZ R175, R32, UR4, -R174 ;  /* 0x0000000420af7c23 */ /* 0x000fe200080108ae */
[----:B------:R-:W-:Y:S01]  /*135e0*/  LOP3.LUT R244, R166, UR13, R173, 0x96, !PT ;  /* 0x0000000da6f47c12 */ /* 0x000fe2000f8e96ad */
[----:B------:R-:W-:Y:S01]  /*135f0*/  FFMA.FTZ R10, R10, UR4, -R180 ;  /* 0x000000040a0a7c23 */ /* 0x000fe200080108b4 */
[----:B------:R-:W-:Y:S01]  /*13600*/  ISETP.LE.U32.AND P5, PT, R168, UR11, PT ;  /* 0x0000000ba8007c0c */ /* 0x000fe2000bfa3070 */
[----:B------:R-:W-:Y:S01]  /*13610*/  FFMA.FTZ R168, R5, UR4, -R174 ;  /* 0x0000000405a87c23 */ /* 0x000fe200080108ae */
[----:B------:R-:W-:Y:S01]  /*13620*/  FFMA.FTZ R5, R6, UR4, -R180 ;  /* 0x0000000406057c23 */ /* 0x000fe200080108b4 */
[----:B------:R1:W-:Y:S01]  /*13630*/  MUFU.EX2 R207, R10 ;  /* 0x0000000a00cf7308 */ /* 0x0003e20000000800 */
[----:B------:R-:W-:Y:S01]  /*13640*/  LOP3.LUT R166, R167, 0xffff, RZ, 0xc0, !PT ;  /* 0x0000ffffa7a67812 */ /* 0x000fe200078ec0ff */
[--C-:B------:R-:W-:Y:S01]  /*13650*/  FFMA.FTZ R8, R8, UR4, -R174.reuse ;  /* 0x0000000408087c23 */ /* 0x100fe200080108ae */
[----:B------:R-:W-:Y:S07]  /*13660*/  FFMA.FTZ R9, R9, UR4, -R174 ;  /* 0x0000000409097c23 */ /* 0x000fee00080108ae */
[----:B------:R-:W2:Y:S01]  /*13670*/  MUFU.EX2 R6, R164 ;  /* 0x000000a400067308 */ /* 0x000ea20000000800 */
[----:B------:R-:W-:Y:S01]  /*13680*/  SHF.R.U32.HI R166, RZ, 0x8, R166 ;  /* 0x00000008ffa67819 */ /* 0x000fe200000116a6 */
[----:B------:R-:W-:Y:S01]  /*13690*/  FFMA.FTZ R171, R16, UR4, -R174 ;  /* 0x0000000410ab7c23 */ /* 0x000fe200080108ae */
[----:B------:R-:W-:Y:S07]  /*136a0*/  PRMT R187, R170, 0x7771, RZ ;  /* 0x00007771aabb7816 */ /* 0x000fee00000000ff */
[----:B------:R-:W3:Y:S01]  /*136b0*/  MUFU.EX2 R168, R168 ;  /* 0x000000a800a87308 */ /* 0x000ee20000000800 */
[----:B------:R-:W-:Y:S01]  /*136c0*/  LOP3.LUT R169, R166, 0xffff, RZ, 0xc0, !PT ;  /* 0x0000ffffa6a97812 */ /* 0x000fe200078ec0ff */
[----:B------:R-:W-:Y:S01]  /*136d0*/  FFMA.FTZ R201, R23, UR4, -R180 ;  /* 0x0000000417c97c23 */ /* 0x000fe200080108b4 */
[----:B------:R-:W-:Y:S07]  /*136e0*/  PRMT R186, R170, 0x7772, RZ ;  /* 0x00007772aaba7816 */ /* 0x000fee00000000ff */
[----:B------:R-:W4:Y:S01]  /*136f0*/  MUFU.EX2 R246, R8 ;  /* 0x0000000800f67308 */ /* 0x000f220000000800 */
[----:B------:R-:W-:Y:S01]  /*13700*/  ISETP.LE.U32.AND P0, PT, R169, UR11, PT ;  /* 0x0000000ba9007c0c */ /* 0x000fe2000bf03070 */
[----:B-1----:R-:W4:Y:S01]  /*13710*/  LDL.LU R10, [R1+0x40] ;  /* 0x00004000010a7983 */ /* 0x002f220000300800 */
[----:B------:R-:W-:Y:S01]  /*13720*/  FFMA.FTZ R169, R4, UR4, -R174 ;  /* 0x0000000404a97c23 */ /* 0x000fe200080108ae */
[----:B------:R-:W-:Y:S01]  /*13730*/  FFMA.FTZ R4, R7, UR4, -R180 ;  /* 0x0000000407047c23 */ /* 0x000fe200080108b4 */
[----:B------:R-:W-:Y:S01]  /*13740*/  PRMT R185, R170, 0x7773, RZ ;  /* 0x00007773aab97816 */ /* 0x000fe200000000ff */
[----:B--2---:R-:W-:Y:S04]  /*13750*/  FMUL.FTZ R32, R6, R132 ;  /* 0x0000008406207220 */ /* 0x004fe80000410000 */
[----:B------:R1:W-:Y:S01]  /*13760*/  MUFU.EX2 R7, R169 ;  /* 0x000000a900077308 */ /* 0x0003e20000000800 */
[----:B------:R-:W2:Y:S01]  /*13770*/  LDL R132, [R1+0x18] ;  /* 0x0000180001847983 */ /* 0x000ea20000100800 */
[--C-:B------:R-:W-:Y:S01]  /*13780*/  FFMA.FTZ R170, R17, UR4, -R174.reuse ;  /* 0x0000000411aa7c23 */ /* 0x100fe200080108ae */
[----:B------:R-:W-:Y:S07]  /*13790*/  FFMA.FTZ R192, R25, UR4, -R174 ;  /* 0x0000000419c07c23 */ /* 0x000fee00080108ae */
[----:B------:R-:W4:Y:S01]  /*137a0*/  MUFU.EX2 R5, R5 ;  /* 0x0000000500057308 */ /* 0x000f220000000800 */
[----:B------:R-:W-:Y:S01]  /*137b0*/  FFMA.FTZ R183, R30, UR4, -R180 ;  /* 0x000000041eb77c23 */ /* 0x000fe200080108b4 */
[C---:B------:R-:W-:Y:S01]  /*137c0*/  FMUL.FTZ R17, R6.reuse, R149 ;  /* 0x0000009506117220 */ /* 0x040fe20000410000 */
[----:B------:R-:W-:Y:S07]  /*137d0*/  FMUL.FTZ R25, R6, R141 ;  /* 0x0000008d06197220 */ /* 0x000fee0000410000 */
[----:B------:R-:W4:Y:S01]  /*137e0*/  MUFU.EX2 R4, R4 ;  /* 0x0000000400047308 */ /* 0x000f220000000800 */
[----:B---3--:R-:W-:Y:S01]  /*137f0*/  IMAD.MOV.U32 R30, RZ, RZ, R168 ;  /* 0x000000ffff1e7224 */ /* 0x008fe200078e00a8 */
[----:B------:R-:W-:Y:S01]  /*13800*/  MOV R149, R171 ;  /* 0x000000ab00957202 */ /* 0x000fe20000000f00 */
[----:B------:R-:W-:Y:S07]  /*13810*/  IMAD.MOV.U32 R141, RZ, RZ, R170 ;  /* 0x000000ffff8d7224 */ /* 0x000fee00078e00aa */
[----:B------:R3:W-:Y:S01]  /*13820*/  MUFU.EX2 R23, R9 ;  /* 0x0000000900177308 */ /* 0x0007e20000000800 */
[--C-:B------:R-:W-:Y:S01]  /*13830*/  FFMA.FTZ R14, R14, UR4, -R180.reuse ;  /* 0x000000040e0e7c23 */ /* 0x100fe200080108b4 */
[----:B-1----:R-:W1:Y:S01]  /*13840*/  LDSM.16.MT88.4 R168, [R204+0x18000] ;  /* 0x01800000cca8783b */ /* 0x002e620000004200 */
[--C-:B------:R-:W-:Y:S01]  /*13850*/  FFMA.FTZ R11, R11, UR4, -R180.reuse ;  /* 0x000000040b0b7c23 */ /* 0x100fe200080108b4 */
[----:B------:R-:W-:Y:S01]  /*13860*/  FFMA.FTZ R194, R27, UR4, -R180 ;  /* 0x000000041bc27c23 */ /* 0x000fe200080108b4 */
[----:B----4-:R-:W-:Y:S02]  /*13870*/  IMAD.MOV.U32 R27, RZ, RZ, R246 ;  /* 0x000000ffff1b7224 */ /* 0x010fe400078e00f6 */
[--C-:B------:R-:W-:Y:S01]  /*13880*/  FFMA.FTZ R206, R22, UR4, -R180.reuse ;  /* 0x0000000416ce7c23 */ /* 0x100fe200080108b4 */
[----:B------:R-:W-:Y:S02]  /*13890*/  MOV R22, R14 ;  /* 0x0000000e00167202 */ /* 0x000fe40000000f00 */
[----:B------:R-:W4:Y:S01]  /*138a0*/  MUFU.EX2 R246, R11 ;  /* 0x0000000b00f67308 */ /* 0x000f220000000800 */
[C---:B------:R-:W-:Y:S01]  /*138b0*/  PRMT R177, R176.reuse, 0x7772, RZ ;  /* 0x00007772b0b17816 */ /* 0x040fe200000000ff */
[----:B------:R-:W-:Y:S01]  /*138c0*/  FFMA.FTZ R205, R15, UR4, -R180 ;  /* 0x000000040fcd7c23 */ /* 0x000fe200080108b4 */
[----:B------:R-:W-:Y:S01]  /*138d0*/  PRMT R202, R176, 0x7773, RZ ;  /* 0x00007773b0ca7816 */ /* 0x000fe200000000ff */
[--C-:B------:R-:W-:Y:S01]  /*138e0*/  FFMA.FTZ R164, R12, UR4, -R174.reuse ;  /* 0x000000040ca47c23 */ /* 0x100fe200080108ae */
[----:B------:R-:W-:Y:S01]  /*138f0*/  MOV R165, R176 ;  /* 0x000000b000a57202 */ /* 0x000fe20000000f00 */
[--C-:B------:R-:W-:Y:S01]  /*13900*/  FFMA.FTZ R197, R20, UR4, -R174.reuse ;  /* 0x0000000414c57c23 */ /* 0x100fe200080108ae */
[----:B------:R-:W-:Y:S01]  /*13910*/  PRMT R199, R176, 0x7771, RZ ;  /* 0x00007771b0c77816 */ /* 0x000fe200000000ff */
[--C-:B------:R-:W-:Y:S01]  /*13920*/  FFMA.FTZ R176, R13, UR4, -R174.reuse ;  /* 0x000000040db07c23 */ /* 0x100fe200080108ae */
[----:B------:R-:W-:Y:S01]  /*13930*/  LOP3.LUT R198, R172, UR12, R179, 0x96, !PT ;  /* 0x0000000cacc67c12 */ /* 0x000fe2000f8e96b3 */
[--C-:B------:R-:W-:Y:S01]  /*13940*/  FFMA.FTZ R195, R21, UR4, -R174.reuse ;  /* 0x0000000415c37c23 */ /* 0x100fe200080108ae */
[----:B------:R-:W-:Y:S01]  /*13950*/  LOP3.LUT R14, R167, 0xff, RZ, 0xc0, !PT ;  /* 0x000000ffa70e7812 */ /* 0x000fe200078ec0ff */
[--C-:B------:R-:W-:Y:S01]  /*13960*/  FFMA.FTZ R193, R24, UR4, -R174.reuse ;  /* 0x0000000418c17c23 */ /* 0x100fe200080108ae */
[--C-:B------:R-:W-:Y:S01]  /*13970*/  FFMA.FTZ R182, R28, UR4, -R174.reuse ;  /* 0x000000041cb67c23 */ /* 0x100fe200080108ae */
[----:B------:R-:W-:Y:S01]  /*13980*/  FFMA.FTZ R179, R29, UR4, -R174 ;  /* 0x000000041db37c23 */ /* 0x000fe200080108ae */
[--C-:B------:R-:W-:Y:S01]  /*13990*/  FFMA.FTZ R190, R18, UR4, -R180.reuse ;  /* 0x0000000412be7c23 */ /* 0x100fe200080108b4 */
[--C-:B------:R-:W-:Y:S01]  /*139a0*/  FFMA.FTZ R191, R19, UR4, -R180.reuse ;  /* 0x0000000413bf7c23 */ /* 0x100fe200080108b4 */
[--C-:B------:R-:W-:Y:S01]  /*139b0*/  FFMA.FTZ R196, R26, UR4, -R180.reuse ;  /* 0x000000041ac47c23 */ /* 0x100fe200080108b4 */
[--C-:B------:R-:W-:Y:S01]  /*139c0*/  FFMA.FTZ R184, R31, UR4, -R180.reuse ;  /* 0x000000041fb87c23 */ /* 0x100fe200080108b4 */
[----:B------:R-:W-:Y:S01]  /*139d0*/  FFMA.FTZ R181, R34, UR4, -R180 ;  /* 0x0000000422b57c23 */ /* 0x000fe200080108b4 */
[----:B------:R-:W-:Y:S01]  /*139e0*/  FFMA.FTZ R174, R33, UR4, -R174 ;  /* 0x0000000421ae7c23 */ /* 0x000fe200080108ae */
[----:B------:R-:W-:Y:S01]  /*139f0*/  MOV R34, R5 ;  /* 0x0000000500227202 */ /* 0x000fe20000000f00 */
[----:B------:R-:W-:Y:S01]  /*13a00*/  FFMA.FTZ R180, R35, UR4, -R180 ;  /* 0x0000000423b47c23 */ /* 0x000fe200080108b4 */
[----:B------:R-:W-:Y:S01]  /*13a10*/  F2FP.F16.F32.PACK_AB R173, R30, R7 ;  /* 0x000000071ead723e */ /* 0x000fe200000000ff */
[C---:B------:R-:W-:Y:S01]  /*13a20*/  FMUL.FTZ R8, R6.reuse, R156 ;  /* 0x0000009c06087220 */ /* 0x040fe20000410000 */
[----:B------:R-:W-:Y:S01]  /*13a30*/  MOV R31, R4 ;  /* 0x00000004001f7202 */ /* 0x000fe20000000f00 */
[C---:B---3--:R-:W-:Y:S01]  /*13a40*/  FMUL.FTZ R9, R6.reuse, R157 ;  /* 0x0000009d06097220 */ /* 0x048fe20000410000 */
        /* <DEDUP_REMOVED lines=59> */
[----:B------:R-:W-:Y:S01]  /*13e00*/  PRMT R172, R173, 0x7632, R172 ;  /* 0x00007632adac7816 */ /* 0x000fe200000000ac */
[----:B------:R-:W-:Y:S01]  /*13e10*/  IMAD.MOV.U32 R148, RZ, RZ, R244 ;  /* 0x000000ffff947224 */ /* 0x000fe200078e00f4 */
[----:B------:R-:W-:Y:S01]  /*13e20*/  MOV R140, R164 ;  /* 0x000000a4008c7202 */ /* 0x000fe20000000f00 */
[----:B------:R-:W3:Y:S01]  /*13e30*/  MUFU.EX2 R0, R0 ;  /* 0x0000000000007308 */ /* 0x000ee20000000800 */
[----:B------:R-:W-:Y:S01]  /*13e40*/  PRMT R137, R167, 0x7632, R137 ;  /* 0x00007632a7897816 */ /* 0x000fe20000000089 */
[----:B------:R-:W-:Y:S01]  /*13e50*/  IMAD.MOV.U32 R26, RZ, RZ, R176 ;  /* 0x000000ffff1a7224 */ /* 0x000fe200078e00b0 */
[----:B------:R-:W-:Y:S01]  /*13e60*/  PRMT R164, R173, 0x5410, R172 ;  /* 0x00005410ada47816 */ /* 0x000fe200000000ac */
[----:B------:R-:W-:Y:S01]  /*13e70*/  @!P0 HADD2 R237, -R172.H0_H0, -RZ.H0_H0 ;  /* 0xa00000ffaced8230 */ /* 0x000fe20000000900 */
[----:B------:R-:W-:Y:S05]  /*13e80*/  LOP3.LUT R244, R165, 0xff, RZ, 0xc0, !PT ;  /* 0x000000ffa5f47812 */ /* 0x000fea00078ec0ff */
[----:B------:R-:W-:Y:S01]  /*13e90*/  MUFU.EX2 R197, R197 ;  /* 0x000000c500c57308 */ /* 0x000fe20000000800 */
[----:B------:R-:W-:Y:S02]  /*13ea0*/  SHF.R.U32.HI R136, RZ, 0x18, R167 ;  /* 0x00000018ff887819 */ /* 0x000fe400000116a7 */
[----:B------:R-:W-:Y:S07]  /*13eb0*/  LOP3.LUT R137, R137, 0xff, RZ, 0xc0, !PT ;  /* 0x000000ff89897812 */ /* 0x000fee00078ec0ff */
[----:B------:R-:W-:Y:S01]  /*13ec0*/  MUFU.EX2 R193, R193 ;  /* 0x000000c100c17308 */ /* 0x000fe20000000800 */
[----:B----4-:R-:W-:Y:S02]  /*13ed0*/  F2FP.F16.F32.PACK_AB R153, R246, R207 ;  /* 0x000000cff699723e */ /* 0x010fe400000000ff */
[----:B------:R-:W-:Y:S01]  /*13ee0*/  F2FP.F16.F32.PACK_AB R161, R23, R27 ;  /* 0x0000001b17a1723e */ /* 0x000fe200000000ff */
[C---:B---3--:R-:W-:Y:S01]  /*13ef0*/  FMUL.FTZ R11, R0.reuse, R159 ;  /* 0x0000009f000b7220 */ /* 0x048fe20000410000 */
[----:B------:R-:W-:Y:S01]  /*13f00*/  F2FP.F16.F32.PACK_AB R145, R31, R34 ;  /* 0x000000221f91723e */ /* 0x000fe200000000ff */
[C---:B------:R-:W-:Y:S01]  /*13f10*/  FMUL.FTZ R18, R0.reuse, R150 ;  /* 0x0000009600127220 */ /* 0x040fe20000410000 */
[----:B------:R-:W-:Y:S01]  /*13f20*/  PRMT R160, R161, 0x7632, R160 ;  /* 0x00007632a1a07816 */ /* 0x000fe200000000a0 */
        /* <DEDUP_REMOVED lines=9> */
[----:B------:R-:W-:Y:S01]  /*13fc0*/  MOV R176, R252 ;  /* 0x000000fc00b07202 */ /* 0x000fe20000000f00 */
[----:B------:R-:W-:Y:S01]  /*13fd0*/  FMUL.FTZ R43, R0, R43 ;  /* 0x0000002b002b7220 */ /* 0x000fe20000410000 */
[----:B------:R-:W-:Y:S01]  /*13fe0*/  ISETP.LE.U32.AND P6, PT, R14, UR11, PT ;  /* 0x0000000b0e007c0c */ /* 0x000fe2000bfc3070 */
[C---:B------:R-:W-:Y:S01]  /*13ff0*/  FMUL.FTZ R46, R0.reuse, R46 ;  /* 0x0000002e002e7220 */ /* 0x040fe20000410000 */
[----:B------:R-:W-:Y:S01]  /*14000*/  ISETP.GT.U32.AND P3, PT, R177, UR11, PT ;  /* 0x0000000bb1007c0c */ /* 0x000fe2000bf64070 */
        /* <DEDUP_REMOVED lines=27> */
[----:B------:R-:W-:Y:S01]  /*141c0*/  ISETP.LE.U32.AND P4, PT, R136, UR11, PT ;  /* 0x0000000b88007c0c */ /* 0x000fe2000bf83070 */
[----:B------:R-:W-:Y:S01]  /*141d0*/  @!P6 HADD2 R243, -R173.H0_H0, -RZ.H0_H0 ;  /* 0xa00000ffadf3e230 */ /* 0x000fe20000000900 */
[----:B------:R-:W-:Y:S01]  /*141e0*/  @!P0 PRMT R172, R237, 0x5410, RZ ;  /* 0x00005410edac8816 */ /* 0x000fe200000000ff */
[C---:B------:R-:W-:Y:S01]  /*141f0*/  FMUL.FTZ R102, R0.reuse, R102 ;  /* 0x0000006600667220 */ /* 0x040fe20000410000 */
[C---:B------:R-:W-:Y:S01]  /*14200*/  FMUL.FTZ R103, R0.reuse, R103 ;  /* 0x0000006700677220 */ /* 0x040fe20000410000 */
[C---:B------:R-:W-:Y:S01]  /*14210*/  FMUL.FTZ R106, R0.reuse, R106 ;  /* 0x0000006a006a7220 */ /* 0x040fe20000410000 */
[----:B------:R-:W-:Y:S01]  /*14220*/  @!P6 PRMT R173, R243, 0x5410, RZ ;  /* 0x00005410f3ade816 */ /* 0x000fe200000000ff */
        /* <DEDUP_REMOVED lines=10> */
[----:B------:R-:W-:Y:S02]  /*142d0*/  @!P4 HADD2 R235, -R144.H0_H0, -RZ.H0_H0 ;  /* 0xa00000ff90ebc230 */ /* 0x000fe40000000900 */
[C---:B------:R-:W-:Y:S01]  /*142e0*/  FMUL.FTZ R118, R0.reuse, R118 ;  /* 0x0000007600767220 */ /* 0x040fe20000410000 */
[----:B------:R-:W-:Y:S02]  /*142f0*/  @P3 HADD2 R225, -R153.H0_H0, -RZ.H0_H0 ;  /* 0xa00000ff99e13230 */ /* 0x000fe40000000900 */
[C---:B------:R-:W-:Y:S01]  /*14300*/  FMUL.FTZ R119, R0.reuse, R119 ;  /* 0x0000007700777220 */ /* 0x040fe20000410000 */
[----:B------:R-:W-:Y:S01]  /*14310*/  @!P6 HADD2 R236, -R145.H0_H0, -RZ.H0_H0 ;  /* 0xa00000ff91ece230 */ /* 0x000fe20000000900 */
[----:B------:R-:W-:Y:S01]  /*14320*/  @!P4 PRMT R144, R235, 0x5410, RZ ;  /* 0x00005410eb90c816 */ /* 0x000fe200000000ff */
[C---:B------:R-:W-:Y:S01]  /*14330*/  FMUL.FTZ R122, R0.reuse, R122 ;  /* 0x0000007a007a7220 */ /* 0x040fe20000410000 */
[----:B------:R-:W-:Y:S01]  /*14340*/  @P3 PRMT R153, R225, 0x5410, RZ ;  /* 0x00005410e1993816 */ /* 0x000fe200000000ff */
[----:B------:R-:W-:Y:S01]  /*14350*/  FMUL.FTZ R123, R0, R123 ;  /* 0x0000007b007b7220 */ /* 0x000fe20000410000 */
[----:B------:R-:W-:Y:S01]  /*14360*/  @!P6 PRMT R145, R236, 0x5410, RZ ;  /* 0x00005410ec91e816 */ /* 0x000fe200000000ff */
[----:B------:R-:W-:Y:S01]  /*14370*/  MUFU.EX2 R195, R195 ;  /* 0x000000c300c37308 */ /* 0x000fe20000000800 */
[----:B------:R-:W-:Y:S09]  /*14380*/  ISETP.GT.U32.AND P6, PT, R199, UR11, PT ;  /* 0x0000000bc7007c0c */ /* 0x000ff2000bfc4070 */
[----:B------:R-:W-:Y:S10]  /*14390*/  MUFU.EX2 R201, R201 ;  /* 0x000000c900c97308 */ /* 0x000ff40000000800 */
[----:B------:R-:W-:Y:S01]  /*143a0*/  MUFU.EX2 R182, R182 ;  /* 0x000000b600b67308 */ /* 0x000fe20000000800 */
[----:B------:R-:W-:Y:S02]  /*143b0*/  @P6 HADD2 R230, -R160.H0_H0, -RZ.H0_H0 ;  /* 0xa00000ffa0e66230 */ /* 0x000fe40000000900 */
[----:B------:R-:W-:Y:S01]  /*143c0*/  FFMA.FTZ R35, R6, R10, R7 ;  /* 0x0000000a06237223 */ /* 0x000fe20000010007 */
[----:B------:R-:W-:Y:S01]  /*143d0*/  PRMT R6, R14, 0x5410, R166 ;  /* 0x000054100e067816 */ /* 0x000fe200000000a6 */
[----:B------:R-:W-:Y:S01]  /*143e0*/  FMUL.FTZ R14, R0, R154 ;  /* 0x0000009a000e7220 */ /* 0x000fe20000410000 */
[----:B------:R-:W-:Y:S02]  /*143f0*/  PRMT R7, R177, 0x5410, R202 ;  /* 0x00005410b1077816 */ /* 0x000fe400000000ca */
[----:B------:R-:W-:Y:S01]  /*14400*/  PRMT R10, R137, 0x5410, R136 ;  /* 0x00005410890a7816 */ /* 0x000fe20000000088 */
[----:B--2---:R-:W-:Y:S01]  /*14410*/  @P1 VIADD R176, R132, 0xffffffc0 ;  /* 0xffffffc084b01836 */ /* 0x004fe20000000000 */
[--C-:B------:R-:W-:Y:S02]  /*14420*/  HSET2.LE.AND R6, R6, R245.reuse, PT ;  /* 0x000000f506067233 */ /* 0x100fe40003803000 */
[----:B------:R-:W-:Y:S01]  /*14430*/  PRMT R166, R161, 0x5410, R160 ;  /* 0x00005410a1a67816 */ /* 0x000fe200000000a0 */
[----:B------:R-:W-:Y:S01]  /*14440*/  IMAD.IADD R177, R200, 0x1, R176 ;  /* 0x00000001c8b17824 */ /* 0x000fe200078e02b0 */
[--C-:B------:R-:W-:Y:S02]  /*14450*/  HSET2.LE.AND R10, R10, R245.reuse, PT ;  /* 0x000000f50a0a7233 */ /* 0x100fe40003803000 */
[----:B------:R-:W-:Y:S02]  /*14460*/  LOP3.LUT R164, R164, R6, RZ, 0xc0, !PT ;  /* 0x00000006a4a47212 */ /* 0x000fe400078ec0ff */
[----:B------:R-:W-:Y:S02]  /*14470*/  LOP3.LUT R6, R7, 0xff00ff, RZ, 0xc0, !PT ;  /* 0x00ff00ff07067812 */ /* 0x000fe400078ec0ff */
[----:B------:R-:W-:Y:S02]  /*14480*/  PRMT R7, R244, 0x5410, R199 ;  /* 0x00005410f4077816 */ /* 0x000fe400000000c7 */
[----:B------:R-:W-:Y:S01]  /*14490*/  LOP3.LUT R165, R165, R10, RZ, 0xc0, !PT ;  /* 0x0000000aa5a57212 */ /* 0x000fe200078ec0ff */
[----:B------:R-:W-:Y:S01]  /*144a0*/  FMUL.FTZ R10, R0, R158 ;  /* 0x0000009e000a7220 */ /* 0x000fe20000410000 */
[--C-:B------:R-:W-:Y:S01]  /*144b0*/  HSET2.LE.AND R6, R6, R245.reuse, PT ;  /* 0x000000f506067233 */ /* 0x100fe20003803000 */
[----:B------:R-:W2:Y:S01]  /*144c0*/  LDSM.16.MT88.4 R156, [R203+0x18000] ;  /* 0x01800000cb9c783b */ /* 0x000ea20000004200 */
[--C-:B------:R-:W-:Y:S02]  /*144d0*/  HSET2.LE.AND R7, R7, R245.reuse, PT ;  /* 0x000000f507077233 */ /* 0x100fe40003803000 */
[----:B------:R-:W-:Y:S02]  /*144e0*/  @P6 PRMT R160, R230, 0x5410, RZ ;  /* 0x00005410e6a06816 */ /* 0x000fe400000000ff */
[----:B------:R-:W-:Y:S01]  /*144f0*/  LOP3.LUT R167, R167, R6, RZ, 0xc0, !PT ;  /* 0x00000006a7a77212 */ /* 0x000fe200078ec0ff */
[----:B------:R-:W-:Y:S01]  /*14500*/  FMUL.FTZ R6, R0, R162 ;  /* 0x000000a200067220 */ /* 0x000fe20000410000 */
[----:B------:R-:W-:Y:S01]  /*14510*/  LOP3.LUT R166, R166, R7, RZ, 0xc0, !PT ;  /* 0x00000007a6a67212 */ /* 0x000fe200078ec0ff */
[C---:B------:R-:W-:Y:S01]  /*14520*/  FMUL.FTZ R7, R0.reuse, R163 ;  /* 0x000000a300077220 */ /* 0x040fe20000410000 */
[----:B------:R-:W-:Y:S01]  /*14530*/  IMAD.MOV.U32 R163, RZ, RZ, R149 ;  /* 0x000000ffffa37224 */ /* 0x000fe200078e0095 */
[----:B------:R-:W-:Y:S05]  /*14540*/  MOV R162, R141 ;  /* 0x0000008d00a27202 */ /* 0x000fea0000000f00 */
[C---:B-1----:R-:W-:Y:S01]  /*14550*/  HMMA.16816.F32 R4, R164.reuse, R168, R4 ;  /* 0x000000a8a404723c */ /* 0x042fe20000001804 */
[----:B------:R-:W-:Y:S04]  /*14560*/  MUFU.EX2 R163, R163 ;  /* 0x000000a300a37308 */ /* 0x000fe80000000800 */
[----:B------:R-:W-:Y:S01]  /*14570*/  MOV R169, R148 ;  /* 0x0000009400a97202 */ /* 0x000fe20000000f00 */
[----:B------:R-:W-:Y:S01]  /*14580*/  IMAD.MOV.U32 R168, RZ, RZ, R23 ;  /* 0x000000ffffa87224 */ /* 0x000fe200078e0017 */
[----:B------:R-:W1:Y:S01]  /*14590*/  LDSM.16.MT88.4 R148, [R176] ;  /* 0x00000000b094783b */ /* 0x000e620000004200 */
[C---:B------:R-:W-:Y:S03]  /*145a0*/  HMMA.16816.F32 R8, R164.reuse, R170, R8 ;  /* 0x000000aaa408723c */ /* 0x040fe60000001808 */
[----:B------:R-:W-:Y:S01]  /*145b0*/  MOV R170, R22 ;  /* 0x0000001600aa7202 */ /* 0x000fe20000000f00 */
[C---:B------:R-:W-:Y:S01]  /*145c0*/  FMUL.FTZ R22, R0.reuse, R146 ;  /* 0x0000009200167220 */ /* 0x040fe20000410000 */
[----:B------:R-:W-:Y:S01]  /*145d0*/  MOV R146, R30 ;  /* 0x0000001e00927202 */ /* 0x000fe20000000f00 */
[C---:B------:R-:W-:Y:S01]  /*145e0*/  FMUL.FTZ R30, R0.reuse, R138 ;  /* 0x0000008a001e7220 */ /* 0x040fe20000410000 */
[C---:B------:R-:W-:Y:S01]  /*145f0*/  FMUL.FTZ R23, R0.reuse, R147 ;  /* 0x0000009300177220 */ /* 0x040fe20000410000 */
[----:B------:R-:W3:Y:S01]  /*14600*/  LDL.LU R138, [R1+0x3c] ;  /* 0x00003c00018a7983 */ /* 0x000ee20000300800 */
[----:B------:R-:W-:Y:S02]  /*14610*/  IMAD.MOV.U32 R147, RZ, RZ, R27 ;  /* 0x000000ffff937224 */ /* 0x000fe400078e001b */
[C---:B------:R-:W-:Y:S01]  /*14620*/  FMUL.FTZ R27, R0.reuse, R143 ;  /* 0x0000008f001b7220 */ /* 0x040fe20000410000 */
[----:B------:R-:W-:Y:S01]  /*14630*/  MOV R171, R26 ;  /* 0x0000001a00ab7202 */ /* 0x000fe20000000f00 */
[C---:B------:R-:W-:Y:S01]  /*14640*/  FMUL.FTZ R26, R0.reuse, R142 ;  /* 0x0000008e001a7220 */ /* 0x040fe20000410000 */
[C---:B--2---:R-:W-:Y:S04]  /*14650*/  HMMA.16816.F32 R12, R164.reuse, R156, R12 ;  /* 0x0000009ca40c723c */ /* 0x044fe8000000180c */
[----:B------:R-:W-:Y:S04]  /*14660*/  MUFU.EX2 R171, R171 ;  /* 0x000000ab00ab7308 */ /* 0x000fe80000000800 */
[C---:B------:R-:W-:Y:S03]  /*14670*/  HMMA.16816.F32 R16, R164.reuse, R158, R16 ;  /* 0x0000009ea410723c */ /* 0x040fe60000001810 */
[----:B------:R-:W-:Y:S04]  /*14680*/  PRMT R159, R189, 0x7632, R159 ;  /* 0x00007632bd9f7816 */ /* 0x000fe8000000009f */
[----:B------:R-:W-:Y:S01]  /*14690*/  LOP3.LUT R159, R159, 0xff, RZ, 0xc0, !PT ;  /* 0x000000ff9f9f7812 */ /* 0x000fe200078ec0ff */
[C---:B-1----:R-:W-:Y:S08]  /*146a0*/  HMMA.16816.F32 R20, R164.reuse, R148, R20 ;  /* 0x00000094a414723c */ /* 0x042ff00000001814 */
[C---:B------:R-:W-:Y:S03]  /*146b0*/  HMMA.16816.F32 R24, R164.reuse, R150, R24 ;  /* 0x00000096a418723c */ /* 0x040fe60000001818 */
[----:B------:R-:W-:Y:S01]  /*146c0*/  MOV R151, R140 ;  /* 0x0000008c00977202 */ /* 0x000fe20000000f00 */
[----:B------:R-:W-:Y:S01]  /*146d0*/  IMAD.MOV.U32 R150, RZ, RZ, R31 ;  /* 0x000000ffff967224 */ /* 0x000fe200078e001f */
[----:B------:R-:W1:Y:S01]  /*146e0*/  LDSM.16.MT88.4 R140, [R177] ;  /* 0x00000000b18c783b */ /* 0x000e620000004200 */
[C---:B------:R-:W-:Y:S01]  /*146f0*/  FMUL.FTZ R31, R0.reuse, R139 ;  /* 0x0000008b001f7220 */ /* 0x040fe20000410000 */
[----:B------:R-:W-:Y:S01]  /*14700*/  MOV R139, R34 ;  /* 0x00000022008b7202 */ /* 0x000fe20000000f00 */
[C---:B------:R-:W-:Y:S05]  /*14710*/  FMUL.FTZ R34, R0.reuse, R134 ;  /* 0x0000008600227220 */ /* 0x040fea0000410000 */
[C---:B-1----:R-:W-:Y:S01]  /*14720*/  HMMA.16816.F32 R28, R164.reuse, R140, R28 ;  /* 0x0000008ca41c723c */ /* 0x042fe2000000181c */
[----:B------:R-:W-:Y:S02]  /*14730*/  MUFU.EX2 R140, R170 ;  /* 0x000000aa008c7308 */ /* 0x000fe40000000800 */
[----:B------:R-:W-:Y:S02]  /*14740*/  IMAD.MOV.U32 R141, RZ, RZ, R35 ;  /* 0x000000ffff8d7224 */ /* 0x000fe400078e0023 */
[----:B------:R-:W-:Y:S06]  /*14750*/  FMUL.FTZ R35, R0, R135 ;  /* 0x0000008700237220 */ /* 0x000fec0000410000 */
[----:B------:R-:W1:Y:S01]  /*14760*/  MUFU.EX2 R170, R205 ;  /* 0x000000cd00aa7308 */ /* 0x000e620000000800 */
[----:B------:R-:W2:Y:S01]  /*14770*/  LDSM.16.MT88.4 R132, [R204+0x1a000] ;  /* 0x01a00000cc84783b */ /* 0x000ea20000004200 */
[----:B------:R-:W-:Y:S08]  /*14780*/  FADD.FTZ R146, R146, R141 ;  /* 0x0000008d92927221 */ /* 0x000ff00000010000 */
[----:B------:R-:W4:Y:S01]  /*14790*/  MUFU.EX2 R141, R151 ;  /* 0x00000097008d7308 */ /* 0x000f220000000800 */
[C---:B------:R-:W-:Y:S03]  /*147a0*/  HMMA.16816.F32 R32, R164.reuse, R142, R32 ;  /* 0x0000008ea420723c */ /* 0x040fe60000001820 */
[----:B------:R-:W-:Y:S04]  /*147b0*/  FADD.FTZ R146, R147, R146 ;  /* 0x0000009293927221 */ /* 0x000fe80000010000 */
[----:B------:R-:W-:Y:S01]  /*147c0*/  FADD.FTZ R146, R168, R146 ;  /* 0x00000092a8927221 */ /* 0x000fe20000010000 */
[----:B-1----:R-:W-:Y:S02]  /*147d0*/  F2FP.F16.F32.PACK_AB R155, R170, R140 ;  /* 0x0000008caa9b723e */ /* 0x002fe400000000ff */
[----:B------:R-:W-:Y:S02]  /*147e0*/  LOP3.LUT R168, R189, 0xffff, RZ, 0xc0, !PT ;  /* 0x0000ffffbda87812 */ /* 0x000fe400078ec0ff */
[----:B----4-:R-:W-:Y:S01]  /*147f0*/  F2FP.F16.F32.PACK_AB R149, R171, R141 ;  /* 0x0000008dab95723e */ /* 0x010fe200000000ff */
[----:B------:R-:W-:Y:S01]  /*14800*/  FADD.FTZ R146, R141, R146 ;  /* 0x000000928d927221 */ /* 0x000fe20000010000 */
[----:B------:R-:W-:Y:S02]  /*14810*/  LOP3.LUT R151, R189, 0xff, RZ, 0xc0, !PT ;  /* 0x000000ffbd977812 */ /* 0x000fe400078ec0ff */
[----:B------:R-:W-:Y:S01]  /*14820*/  SHF.R.U32.HI R168, RZ, 0x8, R168 ;  /* 0x00000008ffa87819 */ /* 0x000fe200000116a8 */
[----:B------:R-:W-:Y:S01]  /*14830*/  FADD.FTZ R171, R171, R146 ;  /* 0x00000092abab7221 */ /* 0x000fe20000010000 */
[----:B------:R-:W-:Y:S02]  /*14840*/  PRMT R148, R149, 0x7632, R148 ;  /* 0x0000763295947816 */ /* 0x000fe40000000094 */
[----:B------:R-:W-:Y:S02]  /*14850*/  PRMT R154, R155, 0x7632, R154 ;  /* 0x000076329b9a7816 */ /* 0x000fe4000000009a */
[C---:B------:R-:W-:Y:S01]  /*14860*/  ISETP.LE.U32.AND P6, PT, R151.reuse, UR11, PT ;  /* 0x0000000b97007c0c */ /* 0x040fe2000bfc3070 */
[----:B------:R-:W-:Y:S01]  /*14870*/  @!P5 HADD2 R217, -R148.H0_H0, -RZ.H0_H0 ;  /* 0xa00000ff94d9d230 */ /* 0x000fe20000000900 */
[C---:B--2---:R-:W-:Y:S11]  /*14880*/  HMMA.16816.F32 R36, R164.reuse, R132, R36 ;  /* 0x00000084a424723c */ /* 0x044ff60000001824 */
[----:B------:R-:W-:Y:S01]  /*14890*/  @!P6 HADD2 R218, -R149.H0_H0, -RZ.H0_H0 ;  /* 0xa00000ff95dae230 */ /* 0x000fe20000000900 */
        /* <DEDUP_REMOVED lines=11> */
[----:B---3--:R-:W-:Y:S01]  /*14950*/  FFMA.FTZ R142, R0, R138, R139 ;  /* 0x0000008a008e7223 */ /* 0x008fe2000001008b */
[----:B------:R-:W-:Y:S05]  /*14960*/  PRMT R0, R151, 0x5410, R168 ;  /* 0x0000541097007816 */ /* 0x000fea00000000a8 */
[----:B------:R-:W-:Y:S01]  /*14970*/  LDSM.16.MT88.4 R136, [R203+0x1e000] ;  /* 0x01e00000cb88783b */ /* 0x000fe20000004200 */
[----:B------:R-:W-:Y:S01]  /*14980*/  LOP3.LUT R168, R188, 0xff, RZ, 0xc0, !PT ;  /* 0x000000ffbca87812 */ /* 0x000fe200078ec0ff */
[----:B------:R-:W-:Y:S02]  /*14990*/  FADD.FTZ R142, R150, R142 ;  /* 0x0000008e968e7221 */ /* 0x000fe40000010000 */
[----:B------:R2:W3:Y:S01]  /*149a0*/  MUFU.EX2 R150, R162 ;  /* 0x000000a200967308 */ /* 0x0004e20000000800 */
[--C-:B------:R-:W-:Y:S01]  /*149b0*/  HSET2.LE.AND R0, R0, R245.reuse, PT ;  /* 0x000000f500007233 */ /* 0x100fe20003803000 */
[----:B------:R-:W-:Y:S02]  /*149c0*/  FADD.FTZ R142, R207, R142 ;  /* 0x0000008ecf8e7221 */ /* 0x000fe40000010000 */
[----:B------:R4:W5:Y:S02]  /*149d0*/  LDL.LU R207, [R1+0x54] ;  /* 0x0000540001cf7983 */ /* 0x0009640000300800 */
[----:B------:R-:W-:Y:S02]  /*149e0*/  FADD.FTZ R142, R246, R142 ;  /* 0x0000008ef68e7221 */ /* 0x000fe40000010000 */
[----:B------:R4:W5:Y:S01]  /*149f0*/  LDL.LU R205, [R1+0x50] ;  /* 0x0000500001cd7983 */ /* 0x0009620000300800 */
[----:B------:R-:W4:Y:S03]  /*14a00*/  LDC R246, c[0x0][0x448] ;  /* 0x00011200fff67b82 */ /* 0x000f260000000800 */
[----:B------:R-:W4:Y:S01]  /*14a10*/  LDL.LU R143, [R1+0x38] ;  /* 0x00003800018f7983 */ /* 0x000f220000300800 */
[----:B--2---:R-:W-:Y:S03]  /*14a20*/  SHF.R.U32.HI R162, RZ, 0x18, R189 ;  /* 0x00000018ffa27819 */ /* 0x004fe600000116bd */
[----:B------:R-:W2:Y:S01]  /*14a30*/  LDL.LU R147, [R1+0x34] ;  /* 0x0000340001937983 */ /* 0x000ea20000300800 */
[----:B---3--:R-:W-:Y:S01]  /*14a40*/  F2FP.F16.F32.PACK_AB R157, R150, R163 ;  /* 0x000000a3969d723e */ /* 0x008fe200000000ff */
[----:B------:R-:W-:Y:S01]  /*14a50*/  FADD.FTZ R163, R163, R171 ;  /* 0x000000aba3a37221 */ /* 0x000fe20000010000 */
[----:B------:R-:W-:Y:S01]  /*14a60*/  ISETP.LE.U32.AND P3, PT, R162, UR11, PT ;  /* 0x0000000ba2007c0c */ /* 0x000fe2000bf63070 */
[C---:B-1----:R-:W-:Y:S03]  /*14a70*/  HMMA.16816.F32 R68, R164.reuse, R132, R68 ;  /* 0x00000084a444723c */ /* 0x042fe60000001844 */
[----:B------:R-:W-:Y:S01]  /*14a80*/  FADD.FTZ R150, R150, R163 ;  /* 0x000000a396967221 */ /* 0x000fe20000010000 */
[----:B------:R-:W-:Y:S04]  /*14a90*/  PRMT R156, R157, 0x7632, R156 ;  /* 0x000076329d9c7816 */ /* 0x000fe8000000009c */
[C---:B------:R-:W-:Y:S01]  /*14aa0*/  HMMA.16816.F32 R72, R164.reuse, R134, R72 ;  /* 0x00000086a448723c */ /* 0x040fe20000001848 */
[----:B------:R-:W1:Y:S03]  /*14ab0*/  LDSM.16.MT88.4 R132, [R203+0x1c000] ;  /* 0x01c00000cb84783b */ /* 0x000e660000004200 */
[----:B------:R-:W-:Y:S02]  /*14ac0*/  @!P3 HADD2 R215, -R154.H0_H0, -RZ.H0_H0 ;  /* 0xa00000ff9ad7b230 */ /* 0x000fe40000000900 */
[----:B----4-:R-:W-:Y:S02]  /*14ad0*/  IMAD.SHL.U32 R246, R246, 0x8, RZ ;  /* 0x00000008f6f67824 */ /* 0x010fe400078e00ff */
        /* <DEDUP_REMOVED lines=15> */
[C---:B-1----:R-:W-:Y:S03]  /*14bd0*/  HMMA.16816.F32 R116, R164.reuse, R132, R116 ;  /* 0x00000084a474723c */ /* 0x042fe60000001874 */
[----:B------:R-:W-:Y:S02]  /*14be0*/  PRMT R132, R149, 0x5410, R148 ;  /* 0x0000541095847816 */ /* 0x000fe40000000094 */
[----:B------:R-:W-:Y:S02]  /*14bf0*/  @!P6 PRMT R149, R218, 0x5410, RZ ;  /* 0x00005410da95e816 */ /* 0x000fe400000000ff */
[----:B------:R-:W-:Y:S01]  /*14c00*/  LOP3.LUT R132, R132, R0, RZ, 0xc0, !PT ;  /* 0x0000000084847212 */ /* 0x000fe200078ec0ff */
[C---:B------:R-:W-:Y:S03]  /*14c10*/  HMMA.16816.F32 R120, R164.reuse, R134, R120 ;  /* 0x00000086a478723c */ /* 0x040fe60000001878 */
[----:B------:R-:W-:Y:S01]  /*14c20*/  FADD.FTZ R135, R140, R142 ;  /* 0x0000008e8c877221 */ /* 0x000fe20000010000 */
[----:B------:R-:W-:Y:S02]  /*14c30*/  PRMT R0, R159, 0x5410, R162 ;  /* 0x000054109f007816 */ /* 0x000fe400000000a2 */
[----:B------:R-:W-:Y:S01]  /*14c40*/  PRMT R134, R168, 0x5410, R187 ;  /* 0x00005410a8867816 */ /* 0x000fe200000000bb */
[----:B------:R-:W-:Y:S01]  /*14c50*/  FADD.FTZ R170, R170, R135 ;  /* 0x00000087aaaa7221 */ /* 0x000fe20000010000 */
[C---:B---3--:R-:W-:Y:S03]  /*14c60*/  HMMA.16816.F32 R124, R164.reuse, R136, R124 ;  /* 0x00000088a47c723c */ /* 0x048fe6000000187c */
[--C-:B------:R-:W-:Y:S02]  /*14c70*/  HSET2.LE.AND R0, R0, R245.reuse, PT ;  /* 0x000000f500007233 */ /* 0x100fe40003803000 */
[----:B------:R-:W-:Y:S02]  /*14c80*/  PRMT R133, R155, 0x5410, R154 ;  /* 0x000054109b857816 */ /* 0x000fe4000000009a */
[--C-:B------:R-:W-:Y:S01]  /*14c90*/  HSET2.LE.AND R134, R134, R245.reuse, PT ;  /* 0x000000f586867233 */ /* 0x100fe20003803000 */
[----:B------:R-:W-:Y:S01]  /*14ca0*/  HMMA.16816.F32 R128, R164, R138, R128 ;  /* 0x0000008aa480723c */ /* 0x000fe20000001880 */
[----:B------:R-:W-:Y:S02]  /*14cb0*/  LDSM.16.MT88.4 R136, [R203+0x18800] ;  /* 0x01880000cb88783b */ /* 0x000fe40000004200 */
[----:B------:R-:W-:Y:S02]  /*14cc0*/  LOP3.LUT R133, R133, R0, RZ, 0xc0, !PT ;  /* 0x0000000085857212 */ /* 0x000fe400078ec0ff */
[----:B------:R-:W-:Y:S02]  /*14cd0*/  PRMT R135, R186, 0x5410, R185 ;  /* 0x00005410ba877816 */ /* 0x000fe400000000b9 */
[----:B------:R-:W-:Y:S02]  /*14ce0*/  PRMT R0, R157, 0x5410, R156 ;  /* 0x000054109d007816 */ /* 0x000fe4000000009c */
[----:B------:R-:W-:Y:S02]  /*14cf0*/  LOP3.LUT R135, R135, 0xff00ff, RZ, 0xc0, !PT ;  /* 0x00ff00ff87877812 */ /* 0x000fe400078ec0ff */
[----:B------:R-:W-:Y:S02]  /*14d00*/  LOP3.LUT R134, R0, R134, RZ, 0xc0, !PT ;  /* 0x0000008600867212 */ /* 0x000fe400078ec0ff */
[----:B------:R-:W-:Y:S02]  /*14d10*/  @!P5 PRMT R148, R217, 0x5410, RZ ;  /* 0x00005410d994d816 */ /* 0x000fe400000000ff */
[--C-:B------:R-:W-:Y:S02]  /*14d20*/  HSET2.LE.AND R135, R135, R245.reuse, PT ;  /* 0x000000f587877233 */ /* 0x100fe40003803000 */
[----:B------:R-:W-:Y:S02]  /*14d30*/  @!P3 PRMT R154, R215, 0x5410, RZ ;  /* 0x00005410d79ab816 */ /* 0x000fe400000000ff */
[----:B------:R-:W-:Y:S02]  /*14d40*/  F2FP.F16.F32.PACK_AB R166, R195, R197 ;  /* 0x000000c5c3a6723e */ /* 0x000fe400000000ff */
[----:B------:R-:W-:Y:S02]  /*14d50*/  ISETP.GT.U32.AND P3, PT, R187, UR11, PT ;  /* 0x0000000bbb007c0c */ /* 0x000fe4000bf64070 */
[----:B------:R-:W-:Y:S01]  /*14d60*/  MOV R188, R143 ;  /* 0x0000008f00bc7202 */ /* 0x000fe20000000f00 */
[----:B------:R-:W-:Y:S01]  /*14d70*/  MUFU.EX2 R187, R183 ;  /* 0x000000b700bb7308 */ /* 0x000fe20000000800 */
[----:B------:R-:W1:Y:S01]  /*14d80*/  LDSM.16.MT88.4 R140, [R204+0x18800] ;  /* 0x01880000cc8c783b */ /* 0x000e620000004200 */
[----:B------:R-:W-:Y:S01]  /*14d90*/  ISETP.GT.U32.AND P6, PT, R186, UR11, PT ;  /* 0x0000000bba007c0c */ /* 0x000fe2000bfc4070 */
[----:B--2---:R-:W-:Y:S01]  /*14da0*/  IMAD.MOV.U32 R189, RZ, RZ, R147 ;  /* 0x000000ffffbd7224 */ /* 0x004fe200078e0093 */
[----:B------:R-:W-:Y:S06]  /*14db0*/  MOV R147, R169 ;  /* 0x000000a900937202 */ /* 0x000fec0000000f00 */
[----:B------:R-:W-:Y:S01]  /*14dc0*/  MUFU.EX2 R186, R184 ;  /* 0x000000b800ba7308 */ /* 0x000fe20000000800 */
[----:B------:R-:W-:Y:S01]  /*14dd0*/  ISETP.GT.U32.AND P5, PT, R185, UR11, PT ;  /* 0x0000000bb9007c0c */ /* 0x000fe2000bfa4070 */
[----:B------:R2:W-:Y:S08]  /*14de0*/  STG.E.U16 desc[UR28][R188.64], R173 ;  /* 0x000000adbc007986 */ /* 0x0005f0000c10151c */
[----:B------:R3:W-:Y:S01]  /*14df0*/  MUFU.EX2 R169, R190 ;  /* 0x000000be00a97308 */ /* 0x0007e20000000800 */
[----:B------:R-:W-:Y:S04]  /*14e00*/  IMAD.WIDE.U32 R164, R147, -0x326172a9, RZ ;  /* 0xcd9e8d5793a47825 */ /* 0x000fe800078e00ff */
[----:B------:R-:W-:Y:S01]  /*14e10*/  @P3 HADD2 R214, -R156.H0_H0, -RZ.H0_H0 ;  /* 0xa00000ff9cd63230 */ /* 0x000fe20000000900 */
[----:B------:R4:W-:Y:S04]  /*14e20*/  STG.E.U16 desc[UR28][R188.64+0x2], R172 ;  /* 0x000002acbc007986 */ /* 0x0009e8000c10151c */
[----:B------:R-:W2:Y:S01]  /*14e30*/  MUFU.EX2 R185, R179 ;  /* 0x000000b300b97308 */ /* 0x000ea20000000800 */
[----:B------:R-:W-:Y:S02]  /*14e40*/  LOP3.LUT R167, R208, UR8, R165, 0x96, !PT ;  /* 0x00000008d0a77c12 */ /* 0x000fe4000f8e96a5 */
[----:B------:R1:W5:Y:S01]  /*14e50*/  LDL.LU.64 R208, [R1+0x48] ;  /* 0x0000480001d07983 */ /* 0x0003620000300a00 */
[----:B------:R-:W-:Y:S02]  /*14e60*/  @P3 PRMT R156, R214, 0x5410, RZ ;  /* 0x00005410d69c3816 */ /* 0x000fe400000000ff */
[----:B---3--:R-:W-:Y:S02]  /*14e70*/  LEA R190, P0, R246, R188, 0x1 ;  /* 0x000000bcf6be7211 */ /* 0x008fe400078008ff */
[----:B--2---:R-:W-:Y:S01]  /*14e80*/  F2FP.F16.F32.PACK_AB R179, R185, R182 ;  /* 0x000000b6b9b3723e */ /* 0x004fe200000000ff */
[----:B------:R-:W-:Y:S02]  /*14e90*/  IMAD.MOV.U32 R173, RZ, RZ, R202 ;  /* 0x000000ffffad7224 */ /* 0x000fe400078e00ca */
[----:B------:R2:W3:Y:S03]  /*14ea0*/  MUFU.EX2 R202, R191 ;  /* 0x000000bf00ca7308 */ /* 0x0004e60000000800 */
[----:B------:R-:W-:Y:S01]  /*14eb0*/  ISETP.GT.U32.AND P4, PT, R173, UR11, PT ;  /* 0x0000000bad007c0c */ /* 0x000fe2000bf84070 */
[----:B----4-:R-:W-:Y:S03]  /*14ec0*/  IMAD.WIDE.U32 R172, R198, -0x326172a9, RZ ;  /* 0xcd9e8d57c6ac7825 */ /* 0x010fe600078e00ff */
[----:B------:R-:W-:Y:S02]  /*14ed0*/  PRMT R171, R172, 0x7772, RZ ;  /* 0x00007772acab7816 */ /* 0x000fe400000000ff */
[----:B------:R-:W-:Y:S01]  /*14ee0*/  LOP3.LUT R198, R164, UR7, R173, 0x96, !PT ;  /* 0x00000007a4c67c12 */ /* 0x000fe2000f8e96ad */
[----:B------:R-:W-:Y:S01]  /*14ef0*/  FADD.FTZ R164, R169, R170 ;  /* 0x000000aaa9a47221 */ /* 0x000fe20000010000 */
[----:B------:R-:W-:Y:S01]  /*14f00*/  PRMT R170, R172, 0x7773, RZ ;  /* 0x00007773acaa7816 */ /* 0x000fe200000000ff */
[----:B------:R-:W-:Y:S01]  /*14f10*/  MUFU.EX2 R173, R196 ;  /* 0x000000c400ad7308 */ /* 0x000fe20000000800 */
[----:B--2---:R-:W-:Y:S01]  /*14f20*/  LEA.HI.X.SX32 R191, R246, R189, 0x1, P0 ;  /* 0x000000bdf6bf7211 */ /* 0x004fe200000f0eff */
[C---:B---3--:R-:W-:Y:S01]  /*14f30*/  FADD.FTZ R151, R202.reuse, R164 ;  /* 0x000000a4ca977221 */ /* 0x048fe20000010000 */
[----:B------:R-:W-:Y:S07]  /*14f40*/  F2FP.F16.F32.PACK_AB R158, R202, R169 ;  /* 0x000000a9ca9e723e */ /* 0x000fee00000000ff */
[----:B------:R-:W-:Y:S01]  /*14f50*/  MUFU.EX2 R196, R194 ;  /* 0x000000c200c47308 */ /* 0x000fe20000000800 */
[----:B------:R-:W-:Y:S01]  /*14f60*/  ISETP.LE.U32.AND P0, PT, R244, UR11, PT ;  /* 0x0000000bf4007c0c */ /* 0x000fe2000bf03070 */
[----:B------:R2:W-:Y:S01]  /*14f70*/  STG.E.U16 desc[UR28][R190.64+0x2], R144 ;  /* 0x00000290be007986 */ /* 0x0005e2000c10151c */
[----:B------:R-:W-:Y:S07]  /*14f80*/  PRMT R0, R158, 0x7632, R0 ;  /* 0x000076329e007816 */ /* 0x000fee0000000000 */
[----:B------:R-:W3:Y:S01]  /*14f90*/  MUFU.EX2 R169, R192 ;  /* 0x000000c000a97308 */ /* 0x000ee20000000800 */
[----:B------:R-:W-:Y:S01]  /*14fa0*/  @P4 HADD2 R231, -R152.H0_H0, -RZ.H0_H0 ;  /* 0xa00000ff98e74230 */ /* 0x000fe20000000900 */
[----:B------:R-:W-:Y:S01]  /*14fb0*/  STG.E.U16 desc[UR28][R190.64], R145 ;  /* 0x00000091be007986 */ /* 0x000fe2000c10151c */
[----:B------:R-:W-:Y:S02]  /*14fc0*/  @P6 HADD2 R222, -R158.H0_H0, -RZ.H0_H0 ;  /* 0xa00000ff9ede6230 */ /* 0x000fe40000000900 */
[----:B------:R-:W-:Y:S01]  /*14fd0*/  @P5 HADD2 R229, -R0.H0_H0, -RZ.H0_H0 ;  /* 0xa00000ff00e55230 */ /* 0x000fe20000000900 */
[----:B------:R-:W-:Y:S01]  /*14fe0*/  STG.E.U16 desc[UR28][R188.64+0x12], R160 ;  /* 0x000012a0bc007986 */ /* 0x000fe2000c10151c */
[----:B------:R-:W-:Y:S02]  /*14ff0*/  @P4 PRMT R152, R231, 0x5410, RZ ;  /* 0x00005410e7984816 */ /* 0x000fe400000000ff */
[----:B------:R-:W-:Y:S01]  /*15000*/  ISETP.LE.U32.AND P4, PT, R159, UR11, PT ;  /* 0x0000000b9f007c0c */ /* 0x000fe2000bf83070 */
[----:B------:R-:W-:Y:S01]  /*15010*/  @!P0 HADD2 R224, -R161.H0_H0, -RZ.H0_H0 ;  /* 0xa00000ffa1e08230 */ /* 0x000fe20000000900 */
[----:B------:R-:W-:Y:S01]  /*15020*/  PRMT R159, R166, 0x7632, R159 ;  /* 0x00007632a69f7816 */ /* 0x000fe2000000009f */
[----:B------:R-:W4:Y:S01]  /*15030*/  S2R R244, SR_TID.X ;  /* 0x0000000000f47919 */ /* 0x000f220000002100 */
[----:B---3--:R-:W-:Y:S02]  /*15040*/  F2FP.F16.F32.PACK_AB R165, R169, R193 ;  /* 0x000000c1a9a5723e */ /* 0x008fe400000000ff */
[----:B------:R-:W-:Y:S02]  /*15050*/  @!P0 PRMT R161, R224, 0x5410, RZ ;  /* 0x00005410e0a18816 */ /* 0x000fe400000000ff */
[----:B------:R-:W-:Y:S03]  /*15060*/  PRMT R162, R165, 0x7632, R162 ;  /* 0x00007632a5a27816 */ /* 0x000fe600000000a2 */
[----:B------:R3:W-:Y:S02]  /*15070*/  STG.E.U16 desc[UR28][R188.64+0x10], R161 ;  /* 0x000010a1bc007986 */ /* 0x0007e4000c10151c */
[----:B------:R-:W-:Y:S01]  /*15080*/  @!P4 HADD2 R216, -R155.H0_H0, -RZ.H0_H0 ;  /* 0xa00000ff9bd8c230 */ /* 0x000fe20000000900 */
[----:B--2---:R-:W-:Y:S01]  /*15090*/  PRMT R144, R158, 0x5410, R0 ;  /* 0x000054109e907816 */ /* 0x004fe20000000000 */
[----:B------:R2:W-:Y:S03]  /*150a0*/  STG.E.U16 desc[UR28][R190.64+0x10], R153 ;  /* 0x00001099be007986 */ /* 0x0005e6000c10151c */
[----:B------:R-:W-:Y:S02]  /*150b0*/  @!P4 PRMT R155, R216, 0x5410, RZ ;  /* 0x00005410d89bc816 */ /* 0x000fe400000000ff */
[----:B------:R-:W-:Y:S01]  /*150c0*/  LOP3.LUT R135, R144, R135, RZ, 0xc0, !PT ;  /* 0x0000008790877212 */ /* 0x000fe200078ec0ff */
[----:B------:R2:W-:Y:S01]  /*150d0*/  STG.E.U16 desc[UR28][R190.64+0x12], R152 ;  /* 0x00001298be007986 */ /* 0x0005e2000c10151c */
[----:B------:R-:W-:Y:S02]  /*150e0*/  ISETP.LE.U32.AND P4, PT, R168, UR11, PT ;  /* 0x0000000ba8007c0c */ /* 0x000fe4000bf83070 */
[----:B------:R-:W-:Y:S01]  /*150f0*/  @P6 PRMT R158, R222, 0x5410, RZ ;  /* 0x00005410de9e6816 */ /* 0x000fe200000000ff */
[----:B------:R-:W-:Y:S01]  /*15100*/  LDSM.16.MT88.4 R144, [R177+0x4800] ;  /* 0x00480000b190783b */ /* 0x000fe20000004200 */
[----:B------:R-:W-:Y:S01]  /*15110*/  @P5 PRMT R0, R229, 0x5410, RZ ;  /* 0x00005410e5005816 */ /* 0x000fe200000000ff */
[C---:B-1----:R-:W-:Y:S06]  /*15120*/  HMMA.16816.F32 R4, R132.reuse, R140, R4 ;  /* 0x0000008c8404723c */ /* 0x042fec0000001804 */
[----:B------:R-:W-:Y:S02]  /*15130*/  STG.E.U16 desc[UR28][R188.64+0x20], R149 ;  /* 0x00002095bc007986 */ /* 0x000fe4000c10151c */
[C---:B------:R-:W-:Y:S02]  /*15140*/  HMMA.16816.F32 R8, R132.reuse, R142, R8 ;  /* 0x0000008e8408723c */ /* 0x040fe40000001808 */
[----:B------:R-:W1:Y:S01]  /*15150*/  LDSM.16.MT88.4 R140, [R176+0x800] ;  /* 0x00080000b08c783b */ /* 0x000e620000004200 */
[----:B------:R-:W-:Y:S01]  /*15160*/  @!P4 HADD2 R223, -R157.H0_H0, -RZ.H0_H0 ;  /* 0xa00000ff9ddfc230 */ /* 0x000fe20000000900 */
[----:B---3--:R-:W3:Y:S01]  /*15170*/  MUFU.EX2 R161, R206 ;  /* 0x000000ce00a17308 */ /* 0x008ee20000000800 */
[----:B----4-:R-:W-:Y:S03]  /*15180*/  SHF.L.U32 R244, R244, 0x5, RZ ;  /* 0x00000005f4f47819 */ /* 0x010fe600000006ff */
[C---:B------:R-:W-:Y:S02]  /*15190*/  HMMA.16816.F32 R12, R132.reuse, R136, R12 ;  /* 0x00000088840c723c */ /* 0x040fe4000000180c */
[----:B------:R-:W-:Y:S01]  /*151a0*/  STG.E.U16 desc[UR28][R188.64+0x22], R148 ;  /* 0x00002294bc007986 */ /* 0x000fe2000c10151c */
[----:B------:R-:W-:Y:S02]  /*151b0*/  @!P4 PRMT R157, R223, 0x5410, RZ ;  /* 0x00005410df9dc816 */ /* 0x000fe400000000ff */
[----:B--2---:R-:W-:Y:S01]  /*151c0*/  LOP3.LUT R153, R198, 0xffff, RZ, 0xc0, !PT ;  /* 0x0000ffffc6997812 */ /* 0x004fe200078ec0ff */
[----:B------:R-:W-:Y:S02]  /*151d0*/  STG.E.U16 desc[UR28][R190.64+0x20], R155 ;  /* 0x0000209bbe007986 */ /* 0x000fe4000c10151c */
[C---:B------:R-:W-:Y:S02]  /*151e0*/  HMMA.16816.F32 R16, R132.reuse, R138, R16 ;  /* 0x0000008a8410723c */ /* 0x040fe40000001810 */
[----:B------:R-:W2:Y:S01]  /*151f0*/  LDSM.16.MT88.4 R136, [R177+0x800] ;  /* 0x00080000b188783b */ /* 0x000ea20000004200 */
[----:B---3--:R-:W-:Y:S01]  /*15200*/  FADD.FTZ R194, R161, R151 ;  /* 0x00000097a1c27221 */ /* 0x008fe20000010000 */
[----:B------:R-:W-:Y:S02]  /*15210*/  SHF.R.U32.HI R153, RZ, 0x8, R153 ;  /* 0x00000008ff997819 */ /* 0x000fe40000011699 */
[C---:B------:R-:W-:Y:S01]  /*15220*/  F2FP.F16.F32.PACK_AB R164, R201.reuse, R161 ;  /* 0x000000a1c9a4723e */ /* 0x040fe200000000ff */
[----:B------:R-:W-:Y:S01]  /*15230*/  FADD.FTZ R194, R201, R194 ;  /* 0x000000c2c9c27221 */ /* 0x000fe20000010000 */
[----:B------:R-:W-:Y:S02]  /*15240*/  F2FP.F16.F32.PACK_AB R161, R196, R173 ;  /* 0x000000adc4a1723e */ /* 0x000fe400000000ff */
[----:B------:R-:W-:Y:S01]  /*15250*/  STG.E.U16 desc[UR28][R190.64+0x22], R154 ;  /* 0x0000229abe007986 */ /* 0x000fe2000c10151c */
[----:B------:R-:W-:Y:S01]  /*15260*/  FADD.FTZ R173, R173, R194 ;  /* 0x000000c2adad7221 */ /* 0x000fe20000010000 */
[----:B------:R-:W-:Y:S01]  /*15270*/  PRMT R163, R164, 0x7632, R163 ;  /* 0x00007632a4a37816 */ /* 0x000fe200000000a3 */
[----:B------:R-:W3:Y:S01]  /*15280*/  MUFU.EX2 R194, R181 ;  /* 0x000000b500c27308 */ /* 0x000ee20000000800 */
[----:B------:R-:W-:Y:S01]  /*15290*/  STG.E.U16 desc[UR28][R188.64+0x30], R157 ;  /* 0x0000309dbc007986 */ /* 0x000fe2000c10151c */
[----:B------:R-:W-:Y:S01]  /*152a0*/  FADD.FTZ R196, R196, R173 ;  /* 0x000000adc4c47221 */ /* 0x000fe20000010000 */
[----:B------:R-:W-:Y:S02]  /*152b0*/  PRMT R160, R161, 0x7632, R160 ;  /* 0x00007632a1a07816 */ /* 0x000fe400000000a0 */
[----:B------:R-:W-:Y:S01]  /*152c0*/  STG.E.U16 desc[UR28][R188.64+0x32], R156 ;  /* 0x0000329cbc007986 */ /* 0x000fe2000c10151c */
[----:B------:R-:W-:Y:S01]  /*152d0*/  FADD.FTZ R196, R187, R196 ;  /* 0x000000c4bbc47221 */ /* 0x000fe20000010000 */
[----:B------:R-:W-:Y:S02]  /*152e0*/  PRMT R152, R161, 0x5410, R160 ;  /* 0x00005410a1987816 */ /* 0x000fe400000000a0 */
[----:B------:R-:W-:Y:S01]  /*152f0*/  STG.E.U16 desc[UR28][R190.64+0x30], R158 ;  /* 0x0000309ebe007986 */ /* 0x000fe2000c10151c */
[----:B------:R-:W-:Y:S01]  /*15300*/  FADD.FTZ R196, R186, R196 ;  /* 0x000000c4bac47221 */ /* 0x000fe20000010000 */
[C---:B-1----:R-:W-:Y:S02]  /*15310*/  HMMA.16816.F32 R20, R132.reuse, R140, R20 ;  /* 0x0000008c8414723c */ /* 0x042fe40000001814 */
[----:B------:R-:W-:Y:S01]  /*15320*/  STG.E.U16 desc[UR28][R190.64+0x32], R0 ;  /* 0x00003200be007986 */ /* 0x000fe2000c10151c */
[----:B---3--:R-:W-:Y:S01]  /*15330*/  FADD.FTZ R196, R194, R196 ;  /* 0x000000c4c2c47221 */ /* 0x008fe20000010000 */
[----:B------:R-:W1:Y:S04]  /*15340*/  S2R R206, SR_TID.X ;  /* 0x0000000000ce7919 */ /* 0x000e680000002100 */
[C---:B------:R-:W-:Y:S01]  /*15350*/  HMMA.16816.F32 R24, R132.reuse, R142, R24 ;  /* 0x0000008e8418723c */ /* 0x040fe20000001818 */
[----:B------:R-:W3:Y:S07]  /*15360*/  LDSM.16.MT88.4 R140, [R204+0x1a800] ;  /* 0x01a80000cc8c783b */ /* 0x000eee0000004200 */
[C---:B--2---:R-:W-:Y:S08]  /*15370*/  HMMA.16816.F32 R28, R132.reuse, R136, R28 ;  /* 0x00000088841c723c */ /* 0x044ff0000000181c */
[C---:B------:R-:W-:Y:S01]  /*15380*/  HMMA.16816.F32 R32, R132.reuse, R138, R32 ;  /* 0x0000008a8420723c */ /* 0x040fe20000001820 */
[----:B------:R-:W2:Y:S02]  /*15390*/  LDSM.16.MT88.4 R136, [R203+0x1a800] ;  /* 0x01a80000cb88783b */ /* 0x000ea40000004200 */
[----:B-1----:R-:W-:Y:S04]  /*153a0*/  SHF.L.U32 R202, R206, 0x6, RZ ;  /* 0x00000006ceca7819 */ /* 0x002fe800000006ff */
[----:B------:R-:W-:Y:S01]  /*153b0*/  LOP3.LUT R201, R202, 0x400, RZ, 0xc0, !PT ;  /* 0x00000400cac97812 */ /* 0x000fe200078ec0ff */
[C---:B---3--:R-:W-:Y:S08]  /*153c0*/  HMMA.16816.F32 R36, R132.reuse, R140, R36 ;  /* 0x0000008c8424723c */ /* 0x048ff00000001824 */
        /* <DEDUP_REMOVED lines=21> */
[----:B------:R-:W-:Y:S01]  /*15520*/  LOP3.LUT R140, R199, 0xffff, RZ, 0xc0, !PT ;  /* 0x0000ffffc78c7812 */ /* 0x000fe200078ec0ff */
[----:B------:R-:W-:Y:S01]  /*15530*/  IMAD.MOV.U32 R199, RZ, RZ, R172 ;  /* 0x000000ffffc77224 */ /* 0x000fe200078e00ac */
[----:B------:R-:W-:Y:S02]  /*15540*/  PRMT R172, R172, 0x7771, RZ ;  /* 0x00007771acac7816 */ /* 0x000fe400000000ff */
[----:B------:R-:W-:Y:S01]  /*15550*/  ISETP.LE.U32.AND P0, PT, R140, UR11, PT ;  /* 0x0000000b8c007c0c */ /* 0x000fe2000bf03070 */
[C---:B------:R-:W-:Y:S01]  /*15560*/  HMMA.16816.F32 R92, R132.reuse, R144, R92 ;  /* 0x00000090845c723c */ /* 0x040fe2000000185c */
[----:B------:R-:W1:Y:S02]  /*15570*/  LDSM.16.MT88.4 R140, [R203+0x1e800] ;  /* 0x01e80000cb8c783b */ /* 0x000e640000004200 */
[----:B------:R-:W-:Y:S01]  /*15580*/  ISETP.GT.U32.AND P5, PT, R172, UR11, PT ;  /* 0x0000000bac007c0c */ /* 0x000fe2000bfa4070 */
[----:B------:R-:W-:Y:S01]  /*15590*/  IMAD.MOV.U32 R192, RZ, RZ, R199 ;  /* 0x000000ffffc07224 */ /* 0x000fe200078e00c7 */
[----:B------:R-:W-:Y:S03]  /*155a0*/  LOP3.LUT R199, R198, 0xff, RZ, 0xc0, !PT ;  /* 0x000000ffc6c77812 */ /* 0x000fe600078ec0ff */
[C---:B------:R-:W-:Y:S01]  /*155b0*/  HMMA.16816.F32 R96, R132.reuse, R146, R96 ;  /* 0x000000928460723c */ /* 0x040fe20000001860 */
[----:B------:R-:W3:Y:S02]  /*155c0*/  LDSM.16.MT88.4 R144, [R176+0x6800] ;  /* 0x00680000b090783b */ /* 0x000ee40000004200 */
[----:B------:R-:W-:Y:S01]  /*155d0*/  LOP3.LUT R192, R192, 0xff, RZ, 0xc0, !PT ;  /* 0x000000ffc0c07812 */ /* 0x000fe200078ec0ff */
[----:B------:R-:W-:Y:S01]  /*155e0*/  @!P0 HADD2 R227, -R159.H0_H0, -RZ.H0_H0 ;  /* 0xa00000ff9fe38230 */ /* 0x000fe20000000900 */
[----:B------:R-:W-:Y:S03]  /*155f0*/  ISETP.LE.U32.AND P4, PT, R199, UR11, PT ;  /* 0x0000000bc7007c0c */ /* 0x000fe6000bf83070 */
[C---:B--2---:R-:W-:Y:S03]  /*15600*/  HMMA.16816.F32 R100, R132.reuse, R136, R100 ;  /* 0x000000888464723c */ /* 0x044fe60000001864 */
[----:B------:R-:W-:Y:S05]  /*15610*/  @P5 HADD2 R212, -R162.H0_H0, -RZ.H0_H0 ;  /* 0xa00000ffa2d45230 */ /* 0x000fea0000000900 */
[C---:B------:R-:W-:Y:S01]  /*15620*/  HMMA.16816.F32 R104, R132.reuse, R138, R104 ;  /* 0x0000008a8468723c */ /* 0x040fe20000001868 */
[----:B------:R-:W2:Y:S02]  /*15630*/  LDSM.16.MT88.4 R136, [R177+0x6800] ;  /* 0x00680000b188783b */ /* 0x000ea40000004200 */
[----:B------:R-:W-:Y:S05]  /*15640*/  @!P4 HADD2 R228, -R166.H0_H0, -RZ.H0_H0 ;  /* 0xa00000ffa6e4c230 */ /* 0x000fea0000000900 */
[C---:B-1----:R-:W-:Y:S03]  /*15650*/  HMMA.16816.F32 R108, R132.reuse, R140, R108 ;  /* 0x0000008c846c723c */ /* 0x042fe6000000186c */
[----:B------:R-:W-:Y:S01]  /*15660*/  FADD.FTZ R140, R197, R150 ;  /* 0x00000096c58c7221 */ /* 0x000fe20000010000 */
[----:B------:R-:W-:Y:S01]  /*15670*/  PRMT R197, R198, 0x7632, R197 ;  /* 0x00007632c6c57816 */ /* 0x000fe200000000c5 */
[----:B------:R-:W1:Y:S01]  /*15680*/  LDSM.16.MT88.4 R148, [R204+0x19000] ;  /* 0x01900000cc94783b */ /* 0x000e620000004200 */
[----:B------:R-:W-:Y:S01]  /*15690*/  SHF.R.U32.HI R198, RZ, 0x18, R198 ;  /* 0x00000018ffc67819 */ /* 0x000fe200000116c6 */
[----:B------:R-:W-:Y:S01]  /*156a0*/  FADD.FTZ R195, R195, R140 ;  /* 0x0000008cc3c37221 */ /* 0x000fe20000010000 */
[C---:B------:R-:W-:Y:S03]  /*156b0*/  HMMA.16816.F32 R112, R132.reuse, R142, R112 ;  /* 0x0000008e8470723c */ /* 0x040fe60000001870 */
[----:B------:R-:W-:Y:S01]  /*156c0*/  PRMT R140, R199, 0x5410, R153 ;  /* 0x00005410c78c7816 */ /* 0x000fe20000000099 */
[----:B------:R-:W-:Y:S01]  /*156d0*/  FADD.FTZ R195, R193, R195 ;  /* 0x000000c3c1c37221 */ /* 0x000fe20000010000 */
[----:B------:R-:W-:Y:S01]  /*156e0*/  PRMT R143, R171, 0x5410, R170 ;  /* 0x00005410ab8f7816 */ /* 0x000fe200000000aa */
[----:B------:R-:W4:Y:S01]  /*156f0*/  MUFU.EX2 R193, R175 ;  /* 0x000000af00c17308 */ /* 0x000f220000000800 */
[----:B------:R-:W-:Y:S01]  /*15700*/  LOP3.LUT R197, R197, 0xff, RZ, 0xc0, !PT ;  /* 0x000000ffc5c57812 */ /* 0x000fe200078ec0ff */
[C---:B---3--:R-:W-:Y:S03]  /*15710*/  HMMA.16816.F32 R116, R132.reuse, R144, R116 ;  /* 0x000000908474723c */ /* 0x048fe60000001874 */
[----:B------:R-:W-:Y:S02]  /*15720*/  PRMT R141, R197, 0x5410, R198 ;  /* 0x00005410c58d7816 */ /* 0x000fe400000000c6 */
[--C-:B------:R-:W-:Y:S02]  /*15730*/  HSET2.LE.AND R140, R140, R245.reuse, PT ;  /* 0x000000f58c8c7233 */ /* 0x100fe40003803000 */
[----:B------:R-:W-:Y:S01]  /*15740*/  PRMT R142, R166, 0x5410, R159 ;  /* 0x00005410a68e7816 */ /* 0x000fe2000000009f */
[C---:B------:R-:W-:Y:S01]  /*15750*/  HMMA.16816.F32 R120, R132.reuse, R146, R120 ;  /* 0x000000928478723c */ /* 0x040fe20000001878 */
[----:B------:R-:W3:Y:S02]  /*15760*/  LDSM.16.MT88.4 R144, [R203+0x19000] ;  /* 0x01900000cb90783b */ /* 0x000ee40000004200 */
[----:B------:R-:W-:Y:S02]  /*15770*/  LOP3.LUT R140, R142, R140, RZ, 0xc0, !PT ;  /* 0x0000008c8e8c7212 */ /* 0x000fe400078ec0ff */
[--C-:B------:R-:W-:Y:S02]  /*15780*/  HSET2.LE.AND R141, R141, R245.reuse, PT ;  /* 0x000000f58d8d7233 */ /* 0x100fe40003803000 */
[----:B------:R-:W-:Y:S01]  /*15790*/  PRMT R142, R164, 0x5410, R163 ;  /* 0x00005410a48e7816 */ /* 0x000fe200000000a3 */
[C---:B--2---:R-:W-:Y:S03]  /*157a0*/  HMMA.16816.F32 R124, R132.reuse, R136, R124 ;  /* 0x00000088847c723c */ /* 0x044fe6000000187c */
[----:B------:R-:W-:Y:S02]  /*157b0*/  LOP3.LUT R141, R142, R141, RZ, 0xc0, !PT ;  /* 0x0000008d8e8d7212 */ /* 0x000fe400078ec0ff */
[----:B------:R-:W-:Y:S02]  /*157c0*/  PRMT R142, R192, 0x5410, R172 ;  /* 0x00005410c08e7816 */ /* 0x000fe400000000ac */
[----:B------:R-:W-:Y:S01]  /*157d0*/  LOP3.LUT R143, R143, 0xff00ff, RZ, 0xc0, !PT ;  /* 0x00ff00ff8f8f7812 */ /* 0x000fe200078ec0ff */
[----:B------:R-:W-:Y:S01]  /*157e0*/  HMMA.16816.F32 R128, R132, R138, R128 ;  /* 0x0000008a8480723c */ /* 0x000fe20000001880 */
[----:B------:R-:W2:Y:S02]  /*157f0*/  LDSM.16.MT88.4 R132, [R176+0x1000] ;  /* 0x00100000b084783b */ /* 0x000ea40000004200 */
[--C-:B------:R-:W-:Y:S02]  /*15800*/  HSET2.LE.AND R142, R142, R245.reuse, PT ;  /* 0x000000f58e8e7233 */ /* 0x100fe40003803000 */
[--C-:B------:R-:W-:Y:S02]  /*15810*/  HSET2.LE.AND R143, R143, R245.reuse, PT ;  /* 0x000000f58f8f7233 */ /* 0x100fe40003803000 */
[----:B------:R-:W-:Y:S02]  /*15820*/  PRMT R136, R165, 0x5410, R162 ;  /* 0x00005410a5887816 */ /* 0x000fe400000000a2 */
[----:B------:R-:W-:Y:S02]  /*15830*/  @!P4 PRMT R166, R228, 0x5410, RZ ;  /* 0x00005410e4a6c816 */ /* 0x000fe400000000ff */
[----:B------:R-:W-:Y:S02]  /*15840*/  LOP3.LUT R142, R136, R142, RZ, 0xc0, !PT ;  /* 0x0000008e888e7212 */ /* 0x000fe400078ec0ff */
[----:B------:R-:W-:Y:S01]  /*15850*/  LOP3.LUT R143, R152, R143, RZ, 0xc0, !PT ;  /* 0x0000008f988f7212 */ /* 0x000fe200078ec0ff */
[----:B------:R-:W2:Y:S01]  /*15860*/  LDSM.16.MT88.4 R136, [R177+0x1000] ;  /* 0x00100000b188783b */ /* 0x000ea20000004200 */
[----:B------:R-:W-:Y:S02]  /*15870*/  @!P0 PRMT R159, R227, 0x5410, RZ ;  /* 0x00005410e39f8816 */ /* 0x000fe400000000ff */
[----:B------:R-:W-:Y:S02]  /*15880*/  ISETP.GT.U32.AND P4, PT, R171, UR11, PT ;  /* 0x0000000bab007c0c */ /* 0x000fe4000bf84070 */
[----:B------:R-:W-:Y:S01]  /*15890*/  ISETP.GT.U32.AND P0, PT, R170, UR11, PT ;  /* 0x0000000baa007c0c */ /* 0x000fe2000bf04070 */
[C---:B-1----:R-:W-:Y:S02]  /*158a0*/  HMMA.16816.F32 R4, R140.reuse, R148, R4 ;  /* 0x000000948c04723c */ /* 0x042fe40000001804 */
[----:B------:R-:W1:Y:S03]  /*158b0*/  LDSM.16.MT88.4 R152, [R204+0x1b000] ;  /* 0x01b00000cc98783b */ /* 0x000e660000004200 */
[----:B------:R-:W-:Y:S02]  /*158c0*/  @P5 PRMT R162, R212, 0x5410, RZ ;  /* 0x00005410d4a25816 */ /* 0x000fe400000000ff */
[----:B------:R-:W-:Y:S01]  /*158d0*/  ISETP.LE.U32.AND P3, PT, R198, UR11, PT ;  /* 0x0000000bc6007c0c */ /* 0x000fe2000bf63070 */
[C---:B------:R-:W-:Y:S02]  /*158e0*/  HMMA.16816.F32 R8, R140.reuse, R150, R8 ;  /* 0x000000968c08723c */ /* 0x040fe40000001808 */
[----:B------:R-:W1:Y:S01]  /*158f0*/  LDSM.16.MT88.4 R148, [R203+0x1b000] ;  /* 0x01b00000cb94783b */ /* 0x000e620000004200 */
[----:B------:R-:W-:Y:S01]  /*15900*/  FADD.FTZ R198, R169, R195 ;  /* 0x000000c3a9c67221 */ /* 0x000fe20000010000 */
[----:B------:R-:W-:Y:S01]  /*15910*/  ISETP.LE.U32.AND P6, PT, R197, UR11, PT ;  /* 0x0000000bc5007c0c */ /* 0x000fe2000bfc3070 */
[----:B------:R4:W2:Y:S01]  /*15920*/  MUFU.EX2 R195, R180 ;  /* 0x000000b400c37308 */ /* 0x0008a20000000800 */
[----:B------:R-:W-:Y:S02]  /*15930*/  @P4 HADD2 R220, -R161.H0_H0, -RZ.H0_H0 ;  /* 0xa00000ffa1dc4230 */ /* 0x000fe40000000900 */
[----:B------:R-:W-:Y:S01]  /*15940*/  FADD.FTZ R198, R182, R198 ;  /* 0x000000c6b6c67221 */ /* 0x000fe20000010000 */
[C---:B---3--:R-:W-:Y:S01]  /*15950*/  HMMA.16816.F32 R12, R140.reuse, R144, R12 ;  /* 0x000000908c0c723c */ /* 0x048fe2000000180c */
[----:B------:R-:W-:Y:S02]  /*15960*/  LDSM.16.MT88.4 R168, [R177+0x1800] ;  /* 0x00180000b1a8783b */ /* 0x000fe40000004200 */
[----:B------:R-:W-:Y:S01]  /*15970*/  @P4 PRMT R161, R220, 0x5410, RZ ;  /* 0x00005410dca14816 */ /* 0x000fe200000000ff */
[----:B------:R-:W-:Y:S02]  /*15980*/  @!P3 HADD2 R226, -R163.H0_H0, -RZ.H0_H0 ;  /* 0xa00000ffa3e2b230 */ /* 0x000fe40000000900 */
[----:B------:R-:W-:Y:S01]  /*15990*/  FADD.FTZ R198, R185, R198 ;  /* 0x000000c6b9c67221 */ /* 0x000fe20000010000 */
[----:B------:R-:W-:Y:S01]  /*159a0*/  @P0 HADD2 R219, -R160.H0_H0, -RZ.H0_H0 ;  /* 0xa00000ffa0db0230 */ /* 0x000fe20000000900 */
[C---:B------:R-:W-:Y:S01]  /*159b0*/  HMMA.16816.F32 R16, R140.reuse, R146, R16 ;  /* 0x000000928c10723c */ /* 0x040fe20000001810 */
[----:B------:R-:W-:Y:S02]  /*159c0*/  LDSM.16.MT88.4 R144, [R177+0x3000] ;  /* 0x00300000b190783b */ /* 0x000fe40000004200 */
[----:B------:R-:W-:Y:S01]  /*159d0*/  @!P3 PRMT R163, R226, 0x5410, RZ ;  /* 0x00005410e2a3b816 */ /* 0x000fe200000000ff */
[----:B------:R-:W-:Y:S01]  /*159e0*/  @!P6 HADD2 R221, -R164.H0_H0, -RZ.H0_H0 ;  /* 0xa00000ffa4dde230 */ /* 0x000fe20000000900 */
[----:B------:R-:W-:Y:S01]  /*159f0*/  @P0 PRMT R160, R219, 0x5410, RZ ;  /* 0x00005410dba00816 */ /* 0x000fe200000000ff */
[----:B----4-:R-:W-:Y:S01]  /*15a00*/  FADD.FTZ R198, R193, R198 ;  /* 0x000000c6c1c67221 */ /* 0x010fe20000010000 */
[----:B------:R-:W-:Y:S01]  /*15a10*/  F2FP.F16.F32.PACK_AB R180, R186, R187 ;  /* 0x000000bbbab4723e */ /* 0x000fe200000000ff */
[C---:B--2---:R-:W-:Y:S01]  /*15a20*/  HMMA.16816.F32 R20, R140.reuse, R132, R20 ;  /* 0x000000848c14723c */ /* 0x044fe20000001814 */
[----:B------:R-:W-:Y:S02]  /*15a30*/  STG.E.U16 desc[UR28][R188.64+0x40], R166 ;  /* 0x000040a6bc007986 */ /* 0x000fe4000c10151c */
[----:B------:R-:W-:Y:S02]  /*15a40*/  @!P6 PRMT R164, R221, 0x5410, RZ ;  /* 0x00005410dda4e816 */ /* 0x000fe400000000ff */
[----:B------:R-:W-:Y:S01]  /*15a50*/  ISETP.LE.U32.AND P6, PT, R192, UR11, PT ;  /* 0x0000000bc0007c0c */ /* 0x000fe2000bfc3070 */
[----:B------:R-:W-:Y:S01]  /*15a60*/  STG.E.U16 desc[UR28][R188.64+0x42], R159 ;  /* 0x0000429fbc007986 */ /* 0x000fe2000c10151c */
[----:B------:R-:W2:Y:S01]  /*15a70*/  MUFU.EX2 R192, R174 ;  /* 0x000000ae00c07308 */ /* 0x000ea20000000800 */
[C---:B------:R-:W-:Y:S02]  /*15a80*/  HMMA.16816.F32 R24, R140.reuse, R134, R24 ;  /* 0x000000868c18723c */ /* 0x040fe40000001818 */
[----:B------:R-:W3:Y:S01]  /*15a90*/  LDSM.16.MT88.4 R132, [R176+0x3000] ;  /* 0x00300000b084783b */ /* 0x000ee20000004200 */
[----:B------:R-:W-:Y:S02]  /*15aa0*/  PRMT R0, R180, 0x7632, R0 ;  /* 0x00007632b4007816 */ /* 0x000fe40000000000 */
[----:B------:R-:W-:Y:S03]  /*15ab0*/  F2FP.F16.F32.PACK_AB R182, R195, R194 ;  /* 0x000000c2c3b6723e */ /* 0x000fe600000000ff */
[C---:B------:R-:W-:Y:S02]  /*15ac0*/  HMMA.16816.F32 R28, R140.reuse, R136, R28 ;  /* 0x000000888c1c723c */ /* 0x040fe4000000181c */
[----:B------:R-:W-:Y:S01]  /*15ad0*/  LDSM.16.MT88.4 R156, [R204+0x19800] ;  /* 0x01980000cc9c783b */ /* 0x000fe20000004200 */
[----:B------:R-:W-:Y:S01]  /*15ae0*/  @!P6 HADD2 R213, -R165.H0_H0, -RZ.H0_H0 ;  /* 0xa00000ffa5d5e230 */ /* 0x000fe20000000900 */
[----:B------:R-:W-:Y:S02]  /*15af0*/  PRMT R181, R182, 0x7632, R181 ;  /* 0x00007632b6b57816 */ /* 0x000fe400000000b5 */
[----:B--2---:R-:W-:Y:S02]  /*15b00*/  F2FP.F16.F32.PACK_AB R184, R192, R193 ;  /* 0x000000c1c0b8723e */ /* 0x004fe400000000ff */
[C---:B------:R-:W-:Y:S02]  /*15b10*/  HMMA.16816.F32 R32, R140.reuse, R138, R32 ;  /* 0x0000008a8c20723c */ /* 0x040fe40000001820 */
[----:B------:R-:W2:Y:S01]  /*15b20*/  LDSM.16.MT88.4 R136, [R204+0x1d000] ;  /* 0x01d00000cc88783b */ /* 0x000ea20000004200 */
[----:B------:R-:W-:Y:S02]  /*15b30*/  @!P6 PRMT R165, R213, 0x5410, RZ ;  /* 0x00005410d5a5e816 */ /* 0x000fe400000000ff */
[----:B------:R-:W-:Y:S03]  /*15b40*/  PRMT R183, R184, 0x7632, R183 ;  /* 0x00007632b8b77816 */ /* 0x000fe600000000b7 */
[C---:B-1----:R-:W-:Y:S02]  /*15b50*/  HMMA.16816.F32 R36, R140.reuse, R152, R36 ;  /* 0x000000988c24723c */ /* 0x042fe40000001824 */
[----:B------:R-:W-:Y:S06]  /*15b60*/  LDSM.16.MT88.4 R172, [R204+0x1b800] ;  /* 0x01b80000ccac783b */ /* 0x000fec0000004200 */
[C---:B------:R-:W-:Y:S02]  /*15b70*/  HMMA.16816.F32 R40, R140.reuse, R154, R40 ;  /* 0x0000009a8c28723c */ /* 0x040fe40000001828 */
[----:B------:R-:W1:Y:S06]  /*15b80*/  LDSM.16.MT88.4 R152, [R203+0x1d000] ;  /* 0x01d00000cb98783b */ /* 0x000e6c0000004200 */
[C---:B------:R-:W-:Y:S02]  /*15b90*/  HMMA.16816.F32 R44, R140.reuse, R148, R44 ;  /* 0x000000948c2c723c */ /* 0x040fe4000000182c */
[----:B------:R4:W-:Y:S04]  /*15ba0*/  STG.E.U16 desc[UR28][R190.64+0x42], R163 ;  /* 0x000042a3be007986 */ /* 0x0009e8000c10151c */
[----:B------:R-:W-:Y:S02]  /*15bb0*/  STG.E.U16 desc[UR28][R190.64+0x40], R164 ;  /* 0x000040a4be007986 */ /* 0x000fe4000c10151c */
[C---:B------:R-:W-:Y:S02]  /*15bc0*/  HMMA.16816.F32 R48, R140.reuse, R150, R48 ;  /* 0x000000968c30723c */ /* 0x040fe40000001830 */
[----:B------:R-:W-:Y:S01]  /*15bd0*/  STG.E.U16 desc[UR28][R188.64+0x50], R165 ;  /* 0x000050a5bc007986 */ /* 0x000fe2000c10151c */
[----:B------:R-:W-:Y:S03]  /*15be0*/  IMAD.WIDE.U32 R150, R167, -0x2daee0ad, RZ ;  /* 0xd2511f53a7967825 */ /* 0x000fe600078e00ff */
[----:B------:R-:W-:Y:S02]  /*15bf0*/  STG.E.U16 desc[UR28][R188.64+0x52], R162 ;  /* 0x000052a2bc007986 */ /* 0x000fe4000c10151c */
[C---:B---3--:R-:W-:Y:S02]  /*15c00*/  HMMA.16816.F32 R52, R140.reuse, R132, R52 ;  /* 0x000000848c34723c */ /* 0x048fe40000001834 */
[----:B------:R-:W-:Y:S01]  /*15c10*/  STG.E.U16 desc[UR28][R190.64+0x50], R161 ;  /* 0x000050a1be007986 */ /* 0x000fe2000c10151c */
[C---:B------:R-:W-:Y:S02]  /*15c20*/  PRMT R199, R150.reuse, 0x7772, RZ ;  /* 0x0000777296c77816 */ /* 0x040fe400000000ff */
[----:B------:R-:W-:Y:S01]  /*15c30*/  PRMT R197, R150, 0x7773, RZ ;  /* 0x0000777396c57816 */ /* 0x000fe200000000ff */
[----:B------:R-:W-:Y:S02]  /*15c40*/  STG.E.U16 desc[UR28][R190.64+0x52], R160 ;  /* 0x000052a0be007986 */ /* 0x000fe4000c10151c */
[C---:B------:R-:W-:Y:S02]  /*15c50*/  HMMA.16816.F32 R56, R140.reuse, R134, R56 ;  /* 0x000000868c38723c */ /* 0x040fe40000001838 */
[----:B------:R-:W3:Y:S06]  /*15c60*/  LDSM.16.MT88.4 R132, [R176+0x5000] ;  /* 0x00500000b084783b */ /* 0x000eec0000004200 */
[C---:B------:R-:W-:Y:S08]  /*15c70*/  HMMA.16816.F32 R60, R140.reuse, R144, R60 ;  /* 0x000000908c3c723c */ /* 0x040ff0000000183c */
[C---:B------:R-:W-:Y:S01]  /*15c80*/  HMMA.16816.F32 R64, R140.reuse, R146, R64 ;  /* 0x000000928c40723c */ /* 0x040fe20000001840 */
[----:B------:R-:W-:Y:S07]  /*15c90*/  LDSM.16.MT88.4 R144, [R204+0x1f000] ;  /* 0x01f00000cc90783b */ /* 0x000fee0000004200 */
[C---:B--2---:R-:W-:Y:S08]  /*15ca0*/  HMMA.16816.F32 R68, R140.reuse, R136, R68 ;  /* 0x000000888c44723c */ /* 0x044ff00000001844 */
[C---:B------:R-:W-:Y:S01]  /*15cb0*/  HMMA.16816.F32 R72, R140.reuse, R138, R72 ;  /* 0x0000008a8c48723c */ /* 0x040fe20000001848 */
[----:B------:R-:W2:Y:S07]  /*15cc0*/  LDSM.16.MT88.4 R136, [R177+0x5000] ;  /* 0x00500000b188783b */ /* 0x000eae0000004200 */
[C---:B-1----:R-:W-:Y:S03]  /*15cd0*/  HMMA.16816.F32 R76, R140.reuse, R152, R76 ;  /* 0x000000988c4c723c */ /* 0x042fe6000000184c */
[----:B------:R-:W-:Y:S02]  /*15ce0*/  LOP3.LUT R152, R178, UR6, R151, 0x96, !PT ;  /* 0x00000006b2987c12 */ /* 0x000fe4000f8e9697 */
[----:B------:R-:W-:Y:S02]  /*15cf0*/  MOV R153, R150 ;  /* 0x0000009600997202 */ /* 0x000fe40000000f00 */
[----:B------:R-:W-:Y:S01]  /*15d00*/  LOP3.LUT R148, R152, 0xffff, RZ, 0xc0, !PT ;  /* 0x0000ffff98947812 */ /* 0x000fe200078ec0ff */
[C---:B------:R-:W-:Y:S03]  /*15d10*/  HMMA.16816.F32 R80, R140.reuse, R154, R80 ;  /* 0x0000009a8c50723c */ /* 0x040fe60000001850 */
[----:B------:R-:W-:Y:S02]  /*15d20*/  SHF.R.U32.HI R148, RZ, 0x8, R148 ;  /* 0x00000008ff947819 */ /* 0x000fe40000011694 */
[----:B------:R-:W-:Y:S02]  /*15d30*/  PRMT R155, R150, 0x7771, RZ ;  /* 0x00007771969b7816 */ /* 0x000fe400000000ff */
[----:B----4-:R-:W-:Y:S01]  /*15d40*/  SHF.R.U32.HI R163, RZ, 0x18, R152 ;  /* 0x00000018ffa37819 */ /* 0x010fe20000011698 */
[C---:B---3--:R-:W-:Y:S03]  /*15d50*/  HMMA.16816.F32 R84, R140.reuse, R132, R84 ;  /* 0x000000848c54723c */ /* 0x048fe60000001854 */
[C---:B------:R-:W-:Y:S04]  /*15d60*/  PRMT R178, R179.reuse, 0x7632, R178 ;  /* 0x00007632b3b27816 */ /* 0x040fe800000000b2 */
[----:B------:R-:W-:Y:S01]  /*15d70*/  PRMT R164, R179, 0x5410, R178 ;  /* 0x00005410b3a47816 */ /* 0x000fe200000000b2 */
[C---:B------:R-:W-:Y:S01]  /*15d80*/  HMMA.16816.F32 R88, R140.reuse, R134, R88 ;  /* 0x000000868c58723c */ /* 0x040fe20000001858 */
[----:B------:R-:W1:Y:S07]  /*15d90*/  LDSM.16.MT88.4 R132, [R203+0x1f000] ;  /* 0x01f00000cb84783b */ /* 0x000e6e0000004200 */
[C---:B--2---:R-:W-:Y:S03]  /*15da0*/  HMMA.16816.F32 R92, R140.reuse, R136, R92 ;  /* 0x000000888c5c723c */ /* 0x044fe6000000185c */
[----:B------:R-:W-:Y:S04]  /*15db0*/  LOP3.LUT R136, R148, 0xffff, RZ, 0xc0, !PT ;  /* 0x0000ffff94887812 */ /* 0x000fe800078ec0ff */
[----:B------:R-:W-:Y:S01]  /*15dc0*/  ISETP.LE.U32.AND P3, PT, R136, UR11, PT ;  /* 0x0000000b88007c0c */ /* 0x000fe2000bf63070 */
[C---:B------:R-:W-:Y:S01]  /*15dd0*/  HMMA.16816.F32 R96, R140.reuse, R138, R96 ;  /* 0x0000008a8c60723c */ /* 0x040fe20000001860 */
[----:B------:R-:W2:Y:S07]  /*15de0*/  LDSM.16.MT88.4 R136, [R176+0x7000] ;  /* 0x00700000b088783b */ /* 0x000eae0000004200 */
[C---:B------:R-:W-:Y:S04]  /*15df0*/  HMMA.16816.F32 R100, R140.reuse, R144, R100 ;  /* 0x000000908c64723c */ /* 0x040fe80000001864 */
[----:B------:R-:W-:Y:S04]  /*15e00*/  @!P3 HADD2 R232, -R178.H0_H0, -RZ.H0_H0 ;  /* 0xa00000ffb2e8b230 */ /* 0x000fe80000000900 */
[C---:B------:R-:W-:Y:S01]  /*15e10*/  HMMA.16816.F32 R104, R140.reuse, R146, R104 ;  /* 0x000000928c68723c */ /* 0x040fe20000001868 */
[----:B------:R-:W3:Y:S02]  /*15e20*/  LDSM.16.MT88.4 R144, [R177+0x7000] ;  /* 0x00700000b190783b */ /* 0x000ee40000004200 */
[----:B------:R-:W-:Y:S02]  /*15e30*/  @!P3 PRMT R178, R232, 0x5410, RZ ;  /* 0x00005410e8b2b816 */ /* 0x000fe400000000ff */
[----:B------:R-:W-:Y:S03]  /*15e40*/  ISETP.GT.U32.AND P3, PT, R199, UR11, PT ;  /* 0x0000000bc7007c0c */ /* 0x000fe6000bf64070 */
[C---:B-1----:R-:W-:Y:S01]  /*15e50*/  HMMA.16816.F32 R108, R140.reuse, R132, R108 ;  /* 0x000000848c6c723c */ /* 0x042fe2000000186c */
[----:B------:R-:W-:Y:S02]  /*15e60*/  STG.E.U16 desc[UR28][R188.64+0x62], R178 ;  /* 0x000062b2bc007986 */ /* 0x000fe4000c10151c */
[----:B------:R-:W-:Y:S04]  /*15e70*/  PRMT R132, R152, 0x7632, R132 ;  /* 0x0000763298847816 */ /* 0x000fe80000000084 */
[----:B------:R-:W-:Y:S01]  /*15e80*/  LOP3.LUT R154, R132, 0xff, RZ, 0xc0, !PT ;  /* 0x000000ff849a7812 */ /* 0x000fe200078ec0ff */
[C---:B------:R-:W-:Y:S01]  /*15e90*/  HMMA.16816.F32 R112, R140.reuse, R134, R112 ;  /* 0x000000868c70723c */ /* 0x040fe20000001870 */
[----:B------:R-:W-:Y:S02]  /*15ea0*/  LDSM.16.MT88.4 R132, [R176+0x1800] ;  /* 0x00180000b084783b */ /* 0x000fe40000004200 */
[----:B------:R-:W-:Y:S05]  /*15eb0*/  @P3 HADD2 R238, -R182.H0_H0, -RZ.H0_H0 ;  /* 0xa00000ffb6ee3230 */ /* 0x000fea0000000900 */
[C---:B--2---:R-:W-:Y:S03]  /*15ec0*/  HMMA.16816.F32 R116, R140.reuse, R136, R116 ;  /* 0x000000888c74723c */ /* 0x044fe60000001874 */
[----:B------:R-:W-:Y:S04]  /*15ed0*/  LOP3.LUT R137, R152, 0xff, RZ, 0xc0, !PT ;  /* 0x000000ff98897812 */ /* 0x000fe800078ec0ff */
[----:B------:R-:W-:Y:S01]  /*15ee0*/  PRMT R136, R137, 0x5410, R148 ;  /* 0x0000541089887816 */ /* 0x000fe20000000094 */
[C---:B------:R-:W-:Y:S01]  /*15ef0*/  HMMA.16816.F32 R120, R140.reuse, R138, R120 ;  /* 0x0000008a8c78723c */ /* 0x040fe20000001878 */
[----:B------:R-:W1:Y:S02]  /*15f00*/  LDSM.16.MT88.4 R148, [R203+0x19800] ;  /* 0x01980000cb94783b */ /* 0x000e640000004200 */
[----:B------:R-:W-:Y:S01]  /*15f10*/  IMAD.MOV.U32 R139, RZ, RZ, R163 ;  /* 0x000000ffff8b7224 */ /* 0x000fe200078e00a3 */
[--C-:B------:R-:W-:Y:S02]  /*15f20*/  HSET2.LE.AND R136, R136, R245.reuse, PT ;  /* 0x000000f588887233 */ /* 0x100fe40003803000 */
[----:B------:R-:W-:Y:S02]  /*15f30*/  LOP3.LUT R138, R153, 0xff, RZ, 0xc0, !PT ;  /* 0x000000ff998a7812 */ /* 0x000fe400078ec0ff */
[C---:B---3--:R-:W-:Y:S03]  /*15f40*/  HMMA.16816.F32 R124, R140.reuse, R144, R124 ;  /* 0x000000908c7c723c */ /* 0x048fe6000000187c */
[----:B------:R-:W-:Y:S01]  /*15f50*/  PRMT R165, R154, 0x5410, R139 ;  /* 0x000054109aa57816 */ /* 0x000fe2000000008b */
[----:B------:R-:W-:Y:S01]  /*15f60*/  IMAD.MOV.U32 R145, RZ, RZ, R155 ;  /* 0x000000ffff917224 */ /* 0x000fe200078e009b */
[----:B------:R-:W-:Y:S02]  /*15f70*/  LOP3.LUT R164, R164, R136, RZ, 0xc0, !PT ;  /* 0x00000088a4a47212 */ /* 0x000fe400078ec0ff */
[----:B------:R-:W-:Y:S01]  /*15f80*/  PRMT R136, R180, 0x5410, R0 ;  /* 0x00005410b4887816 */ /* 0x000fe20000000000 */
[----:B------:R-:W-:Y:S03]  /*15f90*/  HMMA.16816.F32 R128, R140, R146, R128 ;  /* 0x000000928c80723c */ /* 0x000fe60000001880 */
[--C-:B------:R-:W-:Y:S02]  /*15fa0*/  HSET2.LE.AND R165, R165, R245.reuse, PT ;  /* 0x000000f5a5a57233 */ /* 0x100fe40003803000 */
[----:B------:R-:W-:Y:S02]  /*15fb0*/  PRMT R166, R138, 0x5410, R145 ;  /* 0x000054108aa67816 */ /* 0x000fe40000000091 */
[----:B------:R-:W-:Y:S02]  /*15fc0*/  MOV R144, R154 ;  /* 0x0000009a00907202 */ /* 0x000fe40000000f00 */
[----:B------:R-:W-:Y:S02]  /*15fd0*/  LOP3.LUT R165, R136, R165, RZ, 0xc0, !PT ;  /* 0x000000a588a57212 */ /* 0x000fe400078ec0ff */
[----:B------:R-:W-:Y:S02]  /*15fe0*/  PRMT R136, R199, 0x5410, R197 ;  /* 0x00005410c7887816 */ /* 0x000fe400000000c5 */
[--C-:B------:R-:W-:Y:S02]  /*15ff0*/  HSET2.LE.AND R166, R166, R245.reuse, PT ;  /* 0x000000f5a6a67233 */ /* 0x100fe40003803000 */
[----:B------:R-:W-:Y:S02]  /*16000*/  LOP3.LUT R167, R136, 0xff00ff, RZ, 0xc0, !PT ;  /* 0x00ff00ff88a77812 */ /* 0x000fe400078ec0ff */
[----:B------:R-:W-:Y:S03]  /*16010*/  PRMT R136, R184, 0x5410, R183 ;  /* 0x00005410b8887816 */ /* 0x000fe600000000b7 */
[----:B------:R-:W-:Y:S02]  /*16020*/  HSET2.LE.AND R167, R167, R245, PT ;  /* 0x000000f5a7a77233 */ /* 0x000fe40003803000 */
[----:B------:R-:W-:Y:S02]  /*16030*/  LOP3.LUT R166, R136, R166, RZ, 0xc0, !PT ;  /* 0x000000a688a67212 */ /* 0x000fe400078ec0ff */
[----:B------:R-:W-:Y:S02]  /*16040*/  PRMT R136, R182, 0x5410, R181 ;  /* 0x00005410b6887816 */ /* 0x000fe400000000b5 */
[----:B------:R-:W-:Y:S02]  /*16050*/  @P3 PRMT R182, R238, 0x5410, RZ ;  /* 0x00005410eeb63816 */ /* 0x000fe400000000ff */
[----:B------:R-:W-:Y:S07]  /*16060*/  LOP3.LUT R167, R136, R167, RZ, 0xc0, !PT ;  /* 0x000000a788a77212 */ /* 0x000fee00078ec0ff */
[C---:B------:R-:W-:Y:S01]  /*16070*/  HMMA.16816.F32 R160, R164.reuse, R156, R4 ;  /* 0x0000009ca4a0723c */ /* 0x040fe20000001804 */
[----:B------:R-:W2:Y:S07]  /*16080*/  LDSM.16.MT88.4 R4, [R203+0x1b800] ;  /* 0x01b80000cb04783b */ /* 0x000eae0000004200 */
[C---:B------:R-:W-:Y:S01]  /*16090*/  HMMA.16816.F32 R156, R164.reuse, R158, R8 ;  /* 0x0000009ea49c723c */ /* 0x040fe20000001808 */
[----:B------:R-:W3:Y:S07]  /*160a0*/  LDSM.16.MT88.4 R8, [R176+0x3800] ;  /* 0x00380000b008783b */ /* 0x000eee0000004200 */
[C---:B-1----:R-:W-:Y:S01]  /*160b0*/  HMMA.16816.F32 R152, R164.reuse, R148, R12 ;  /* 0x00000094a498723c */ /* 0x042fe2000000180c */
[----:B------:R-:W1:Y:S07]  /*160c0*/  LDSM.16.MT88.4 R12, [R177+0x3800] ;  /* 0x00380000b10c783b */ /* 0x000e6e0000004200 */
[C---:B------:R-:W-:Y:S03]  /*160d0*/  HMMA.16816.F32 R148, R164.reuse, R150, R16 ;  /* 0x00000096a494723c */ /* 0x040fe60000001810 */
[----:B------:R-:W-:Y:S01]  /*160e0*/  MOV R16, R144 ;  /* 0x0000009000107202 */ /* 0x000fe20000000f00 */
[----:B------:R-:W-:Y:S01]  /*160f0*/  IMAD.MOV.U32 R17, RZ, RZ, R145 ;  /* 0x000000ffff117224 */ /* 0x000fe200078e0091 */
[----:B------:R-:W-:Y:S01]  /*16100*/  MOV R18, R138 ;  /* 0x0000008a00127202 */ /* 0x000fe20000000f00 */
[----:B------:R-:W-:Y:S02]  /*16110*/  IMAD.MOV.U32 R19, RZ, RZ, R139 ;  /* 0x000000ffff137224 */ /* 0x000fe400078e008b */
[C---:B------:R-:W-:Y:S03]  /*16120*/  HMMA.16816.F32 R144, R164.reuse, R132, R20 ;  /* 0x00000084a490723c */ /* 0x040fe60000001814 */
[----:B------:R-:W-:Y:S05]  /*16130*/  MOV R23, R137 ;  /* 0x0000008900177202 */ /* 0x000fea0000000f00 */
[C---:B------:R-:W-:Y:S01]  /*16140*/  HMMA.16816.F32 R140, R164.reuse, R134, R24 ;  /* 0x00000086a48c723c */ /* 0x040fe20000001818 */
[----:B------:R-:W-:Y:S07]  /*16150*/  LDSM.16.MT88.4 R24, [R176+0x5800] ;  /* 0x00580000b018783b */ /* 0x000fee0000004200 */
[C---:B------:R-:W-:Y:S03]  /*16160*/  HMMA.16816.F32 R136, R164.reuse, R168, R28 ;  /* 0x000000a8a488723c */ /* 0x040fe6000000181c */
[----:B------:R-:W-:Y:S01]  /*16170*/  MOV R30, R16 ;  /* 0x00000010001e7202 */ /* 0x000fe20000000f00 */
[----:B------:R-:W-:Y:S01]  /*16180*/  IMAD.MOV.U32 R31, RZ, RZ, R17 ;  /* 0x000000ffff1f7224 */ /* 0x000fe200078e0011 */
[----:B------:R-:W-:Y:S01]  /*16190*/  MOV R169, R18 ;  /* 0x0000001200a97202 */ /* 0x000fe20000000f00 */
[----:B------:R-:W-:Y:S01]  /*161a0*/  IMAD.MOV.U32 R29, RZ, RZ, R23 ;  /* 0x000000ffff1d7224 */ /* 0x000fe200078e0017 */
[----:B------:R-:W-:Y:S01]  /*161b0*/  MOV R168, R19 ;  /* 0x0000001300a87202 */ /* 0x000fe20000000f00 */
[C---:B------:R-:W-:Y:S01]  /*161c0*/  HMMA.16816.F32 R132, R164.reuse, R170, R32 ;  /* 0x000000aaa484723c */ /* 0x040fe20000001820 */
[----:B------:R-:W4:Y:S02]  /*161d0*/  LDSM.16.MT88.4 R16, [R204+0x1d800] ;  /* 0x01d80000cc10783b */ /* 0x000f240000004200 */
[----:B------:R-:W-:Y:S01]  /*161e0*/  IMAD.MOV.U32 R35, RZ, RZ, R29 ;  /* 0x000000ffff237224 */ /* 0x000fe200078e001d */
[----:B------:R-:W-:Y:S02]  /*161f0*/  MOV R170, R30 ;  /* 0x0000001e00aa7202 */ /* 0x000fe40000000f00 */
[----:B------:R-:W-:Y:S02]  /*16200*/  MOV R171, R31 ;  /* 0x0000001f00ab7202 */ /* 0x000fe40000000f00 */
[C---:B------:R-:W-:Y:S01]  /*16210*/  HMMA.16816.F32 R36, R164.reuse, R172, R36 ;  /* 0x000000aca424723c */ /* 0x040fe20000001824 */
[----:B------:R-:W4:Y:S02]  /*16220*/  LDSM.16.MT88.4 R20, [R203+0x1d800] ;  /* 0x01d80000cb14783b */ /* 0x000f240000004200 */
[----:B------:R-:W-:Y:S01]  /*16230*/  IMAD.MOV.U32 R173, RZ, RZ, R35 ;  /* 0x000000ffffad7224 */ /* 0x000fe200078e0023 */
[----:B------:R-:W-:Y:S02]  /*16240*/  ISETP.LE.U32.AND P6, PT, R168, UR11, PT ;  /* 0x0000000ba8007c0c */ /* 0x000fe4000bfc3070 */
[----:B------:R-:W-:Y:S02]  /*16250*/  ISETP.LE.U32.AND P0, PT, R170, UR11, PT ;  /* 0x0000000baa007c0c */ /* 0x000fe4000bf03070 */
[C---:B------:R-:W-:Y:S01]  /*16260*/  HMMA.16816.F32 R40, R164.reuse, R174, R40 ;  /* 0x000000aea428723c */ /* 0x040fe20000001828 */
[----:B------:R-:W4:Y:S02]  /*16270*/  LDSM.16.MT88.4 R28, [R177+0x5800] ;  /* 0x00580000b11c783b */ /* 0x000f240000004200 */
[----:B------:R-:W-:Y:S02]  /*16280*/  ISETP.LE.U32.AND P5, PT, R173, UR11, PT ;  /* 0x0000000bad007c0c */ /* 0x000fe4000bfa3070 */
[----:B------:R-:W-:Y:S03]  /*16290*/  ISETP.GT.U32.AND P4, PT, R171, UR11, PT ;  /* 0x0000000bab007c0c */ /* 0x000fe6000bf84070 */
[C---:B--2---:R-:W-:Y:S01]  /*162a0*/  HMMA.16816.F32 R44, R164.reuse, R4, R44 ;  /* 0x00000004a42c723c */ /* 0x044fe2000000182c */
[----:B------:R-:W2:Y:S02]  /*162b0*/  LDSM.16.MT88.4 R32, [R204+0x1f800] ;  /* 0x01f80000cc20783b */ /* 0x000ea40000004200 */
[----:B------:R-:W-:Y:S02]  /*162c0*/  @!P6 HADD2 R241, -R0.H0_H0, -RZ.H0_H0 ;  /* 0xa00000ff00f1e230 */ /* 0x000fe40000000900 */
[----:B------:R-:W-:Y:S03]  /*162d0*/  @!P0 HADD2 R234, -R180.H0_H0, -RZ.H0_H0 ;  /* 0xa00000ffb4ea8230 */ /* 0x000fe60000000900 */
[C---:B------:R-:W-:Y:S01]  /*162e0*/  HMMA.16816.F32 R48, R164.reuse, R6, R48 ;  /* 0x00000006a430723c */ /* 0x040fe20000001830 */
[----:B------:R-:W2:Y:S02]  /*162f0*/  LDSM.16.MT88.4 R4, [R203+0x1f800] ;  /* 0x01f80000cb04783b */ /* 0x000ea40000004200 */
[----:B------:R-:W-:Y:S01]  /*16300*/  @!P6 PRMT R0, R241, 0x5410, RZ ;  /* 0x00005410f100e816 */ /* 0x000fe200000000ff */
[----:B------:R-:W-:Y:S01]  /*16310*/  @!P5 HADD2 R233, -R179.H0_H0, -RZ.H0_H0 ;  /* 0xa00000ffb3e9d230 */ /* 0x000fe20000000900 */
[----:B------:R-:W-:Y:S01]  /*16320*/  @!P0 PRMT R180, R234, 0x5410, RZ ;  /* 0x00005410eab48816 */ /* 0x000fe200000000ff */
[----:B------:R-:W-:Y:S01]  /*16330*/  @P4 HADD2 R239, -R183.H0_H0, -RZ.H0_H0 ;  /* 0xa00000ffb7ef4230 */ /* 0x000fe20000000900 */
[----:B------:R-:W-:Y:S01]  /*16340*/  ISETP.GT.U32.AND P0, PT, R197, UR11, PT ;  /* 0x0000000bc5007c0c */ /* 0x000fe2000bf04070 */
[C---:B---3--:R-:W-:Y:S03]  /*16350*/  HMMA.16816.F32 R52, R164.reuse, R8, R52 ;  /* 0x00000008a434723c */ /* 0x048fe60000001834 */
[----:B------:R-:W-:Y:S02]  /*16360*/  @!P5 PRMT R179, R233, 0x5410, RZ ;  /* 0x00005410e9b3d816 */ /* 0x000fe400000000ff */
[----:B------:R-:W-:Y:S02]  /*16370*/  @P4 PRMT R183, R239, 0x5410, RZ ;  /* 0x00005410efb74816 */ /* 0x000fe400000000ff */
[----:B------:R-:W-:Y:S01]  /*16380*/  ISETP.LE.U32.AND P5, PT, R169, UR11, PT ;  /* 0x0000000ba9007c0c */ /* 0x000fe2000bfa3070 */
[C---:B------:R-:W-:Y:S01]  /*16390*/  HMMA.16816.F32 R56, R164.reuse, R10, R56 ;  /* 0x0000000aa438723c */ /* 0x040fe20000001838 */
[----:B------:R-:W3:Y:S03]  /*163a0*/  LDSM.16.MT88.4 R8, [R176+0x7800] ;  /* 0x00780000b008783b */ /* 0x000ee60000004200 */
[----:B------:R-:W-:Y:S04]  /*163b0*/  @P0 HADD2 R242, -R181.H0_H0, -RZ.H0_H0 ;  /* 0xa00000ffb5f20230 */ /* 0x000fe80000000900 */
[C---:B-1----:R-:W-:Y:S01]  /*163c0*/  HMMA.16816.F32 R60, R164.reuse, R12, R60 ;  /* 0x0000000ca43c723c */ /* 0x042fe2000000183c */
[----:B------:R-:W-:Y:S02]  /*163d0*/  STG.E.U16 desc[UR28][R188.64+0x60], R179 ;  /* 0x000060b3bc007986 */ /* 0x000fe4000c10151c */
[----:B------:R-:W-:Y:S01]  /*163e0*/  @P0 PRMT R181, R242, 0x5410, RZ ;  /* 0x00005410f2b50816 */ /* 0x000fe200000000ff */
[----:B------:R-:W-:Y:S01]  /*163f0*/  @!P5 HADD2 R240, -R184.H0_H0, -RZ.H0_H0 ;  /* 0xa00000ffb8f0d230 */ /* 0x000fe20000000900 */
[----:B------:R1:W-:Y:S03]  /*16400*/  STG.E.U16 desc[UR28][R190.64+0x62], R0 ;  /* 0x00006200be007986 */ /* 0x0003e6000c10151c */
[C---:B------:R-:W-:Y:S01]  /*16410*/  HMMA.16816.F32 R64, R164.reuse, R14, R64 ;  /* 0x0000000ea440723c */ /* 0x040fe20000001840 */
[----:B------:R-:W3:Y:S02]  /*16420*/  LDSM.16.MT88.4 R12, [R177+0x7800] ;  /* 0x00780000b10c783b */ /* 0x000ee40000004200 */
[----:B------:R-:W-:Y:S05]  /*16430*/  @!P5 PRMT R184, R240, 0x5410, RZ ;  /* 0x00005410f0b8d816 */ /* 0x000fea00000000ff */
[C---:B----4-:R-:W-:Y:S01]  /*16440*/  HMMA.16816.F32 R68, R164.reuse, R16, R68 ;  /* 0x00000010a444723c */ /* 0x050fe20000001844 */
[----:B------:R-:W-:Y:S04]  /*16450*/  STG.E.U16 desc[UR28][R190.64+0x60], R180 ;  /* 0x000060b4be007986 */ /* 0x000fe8000c10151c */
[----:B------:R-:W-:Y:S03]  /*16460*/  STG.E.U16 desc[UR28][R188.64+0x70], R184 ;  /* 0x000070b8bc007986 */ /* 0x000fe6000c10151c */
[C---:B------:R-:W-:Y:S01]  /*16470*/  HMMA.16816.F32 R72, R164.reuse, R18, R72 ;  /* 0x00000012a448723c */ /* 0x040fe20000001848 */
[----:B------:R-:W-:Y:S04]  /*16480*/  STG.E.U16 desc[UR28][R188.64+0x72], R183 ;  /* 0x000072b7bc007986 */ /* 0x000fe8000c10151c */
[----:B------:R-:W-:Y:S03]  /*16490*/  STG.E.U16 desc[UR28][R190.64+0x70], R182 ;  /* 0x000070b6be007986 */ /* 0x000fe6000c10151c */
[C---:B------:R-:W-:Y:S01]  /*164a0*/  HMMA.16816.F32 R76, R164.reuse, R20, R76 ;  /* 0x00000014a44c723c */ /* 0x040fe2000000184c */
[----:B------:R-:W-:Y:S02]  /*164b0*/  STG.E.U16 desc[UR28][R190.64+0x72], R181 ;  /* 0x000072b5be007986 */ /* 0x000fe4000c10151c */
[----:B-1----:R-:W-:Y:S05]  /*164c0*/  IADD3 R0, P0, PT, R188, -0x80, RZ ;  /* 0xffffff80bc007810 */ /* 0x002fea0007f1e0ff */
[C---:B------:R-:W-:Y:S01]  /*164d0*/  HMMA.16816.F32 R80, R164.reuse, R22, R80 ;  /* 0x00000016a450723c */ /* 0x040fe20000001850 */
[----:B------:R1:W-:Y:S07]  /*164e0*/  STL [R1+0x38], R0 ;  /* 0x0000380001007387 */ /* 0x0003ee0000100800 */
[C---:B------:R-:W-:Y:S08]  /*164f0*/  HMMA.16816.F32 R84, R164.reuse, R24, R84 ;  /* 0x00000018a454723c */ /* 0x040ff00000001854 */
[C---:B------:R-:W-:Y:S08]  /*16500*/  HMMA.16816.F32 R88, R164.reuse, R26, R88 ;  /* 0x0000001aa458723c */ /* 0x040ff00000001858 */
[C---:B------:R-:W-:Y:S03]  /*16510*/  HMMA.16816.F32 R92, R164.reuse, R28, R92 ;  /* 0x0000001ca45c723c */ /* 0x040fe6000000185c */
[----:B-1----:R-:W-:Y:S05]  /*16520*/  IADD3.X R0, PT, PT, R189, -0x1, RZ, P0, !PT ;  /* 0xffffffffbd007810 */ /* 0x002fea00007fe4ff */
[C---:B------:R-:W-:Y:S01]  /*16530*/  HMMA.16816.F32 R96, R164.reuse, R30, R96 ;  /* 0x0000001ea460723c */ /* 0x040fe20000001860 */
[----:B------:R1:W-:Y:S07]  /*16540*/  STL [R1+0x34], R0 ;  /* 0x0000340001007387 */ /* 0x0003ee0000100800 */
[C---:B--2---:R-:W-:Y:S08]  /*16550*/  HMMA.16816.F32 R100, R164.reuse, R32, R100 ;  /* 0x00000020a464723c */ /* 0x044ff00000001864 */
[C---:B------:R-:W-:Y:S08]  /*16560*/  HMMA.16816.F32 R104, R164.reuse, R34, R104 ;  /* 0x00000022a468723c */ /* 0x040ff00000001868 */
[C---:B------:R-:W-:Y:S03]  /*16570*/  HMMA.16816.F32 R108, R164.reuse, R4, R108 ;  /* 0x00000004a46c723c */ /* 0x040fe6000000186c */
[----:B------:R-:W-:Y:S01]  /*16580*/  FADD.FTZ R5, R192, R198 ;  /* 0x000000c6c0057221 */ /* 0x000fe20000010000 */
[----:B------:R-:W-:Y:S01]  /*16590*/  FADD.FTZ R4, R195, R196 ;  /* 0x000000c4c3047221 */ /* 0x000fe20000010000 */
[----:B-1----:R-:W-:Y:S03]  /*165a0*/  MOV R0, R2 ;  /* 0x0000000200007202 */ /* 0x002fe60000000f00 */
[C---:B------:R-:W-:Y:S01]  /*165b0*/  HMMA.16816.F32 R112, R164.reuse, R6, R112 ;  /* 0x00000006a470723c */ /* 0x040fe20000001870 */
[----:B------:R4:W-:Y:S04]  /*165c0*/  STL [R1+0x40], R5 ;  /* 0x0000400501007387 */ /* 0x0009e80000100800 */
[----:B------:R4:W-:Y:S03]  /*165d0*/  STL [R1+0x3c], R4 ;  /* 0x00003c0401007387 */ /* 0x0009e60000100800 */
[C---:B---3--:R-:W-:Y:S08]  /*165e0*/  HMMA.16816.F32 R116, R164.reuse, R8, R116 ;  /* 0x00000008a474723c */ /* 0x048ff00000001874 */
[C---:B------:R-:W-:Y:S08]  /*165f0*/  HMMA.16816.F32 R120, R164.reuse, R10, R120 ;  /* 0x0000000aa478723c */ /* 0x040ff00000001878 */
[C---:B------:R-:W-:Y:S08]  /*16600*/  HMMA.16816.F32 R124, R164.reuse, R12, R124 ;  /* 0x0000000ca47c723c */ /* 0x040ff0000000187c */
[----:B------:R-:W-:Y:S03]  /*16610*/  HMMA.16816.F32 R128, R164, R14, R128 ;  /* 0x0000000ea480723c */ /* 0x000fe60000001880 */
[----:B------:R-:W-:Y:S05]  /*16620*/  MOV R164, R3 ;  /* 0x0000000300a47202 */ /* 0x000fea0000000f00 */
[----:B------:R-:W-:Y:S01]  /*16630*/  @!UPT UIADD3 URZ, UPT, UPT, URZ, URZ, URZ ;  /* 0x000000fffffff290 */ /* 0x000fe2000fffe0ff */
[----:B----4-:R-:W-:Y:S11]  /*16640*/  BRA.U UP0, `(.L_x_1002) ;  /* 0xffffffb500c07547 */ /* 0x010ff6000b83ffff */
.L_x_1001:
[----:B------:R-:W3:Y:S01]  /*16650*/  LDL.LU R7, [R1+0x40] ;  /* 0x0000400001077983 */ /* 0x000ee20000300800 */
[----:B------:R-:W4:Y:S03]  /*16660*/  LDCU UR4, c[0x0][0x4fc] ;  /* 0x00009f80ff0477ac */ /* 0x000f260008000800 */
[----:B-1----:R-:W4:Y:S01]  /*16670*/  LDL.LU R5, [R1+0x3c] ;  /* 0x00003c0001057983 */ /* 0x002f220000300800 */
[C---:B------:R-:W-:Y:S02]  /*16680*/  LOP3.LUT P1, RZ, R206.reuse, 0x10, RZ, 0xc0, !PT ;  /* 0x00000010ceff7812 */ /* 0x040fe4000782c0ff */
[C---:B------:R-:W-:Y:S01]  /*16690*/  LOP3.LUT P2, RZ, R206.reuse, 0x8, RZ, 0xc0, !PT ;  /* 0x00000008ceff7812 */ /* 0x040fe2000784c0ff */
[----:B--2---:R-:W2:Y:S01]  /*166a0*/  LDL.LU R4, [R1+0x1c] ;  /* 0x00001c0001047983 */ /* 0x004ea20000300800 */
[----:B------:R-:W-:Y:S01]  /*166b0*/  LOP3.LUT P0, RZ, R206, 0x4, RZ, 0xc0, !PT ;  /* 0x00000004ceff7812 */ /* 0x000fe2000780c0ff */
[----:B------:R-:W-:Y:S01]  /*166c0*/  UISETP.NE.AND UP3, UPT, UR21, -0x1, UPT ;  /* 0xffffffff1500788c */ /* 0x000fe2000bf65270 */
[----:B------:R-:W-:Y:S01]  /*166d0*/  MOV R9, 0x10 ;  /* 0x0000001000097802 */ /* 0x000fe20000000f00 */
[----:B------:R-:W1:Y:S01]  /*166e0*/  S2UR UR12, SR_CTAID.Y ;  /* 0x00000000000c79c3 */ /* 0x000e620000002600 */
[----:B------:R-:W1:Y:S02]  /*166f0*/  LDCU UR10, c[0x0][0x434] ;  /* 0x00008680ff0a77ac */ /* 0x000e640008000800 */
[----:B------:R-:W-:Y:S01]  /*16700*/  SEL R9, R9, 0xfffffff0, !P0 ;  /* 0xfffffff009097807 */ /* 0x000fe20004000000 */
[----:B------:R-:W2:Y:S05]  /*16710*/  LDCU.U8 UR11, c[0x0][0x548] ;  /* 0x0000a900ff0b77ac */ /* 0x000eaa0008000000 */
[----:B------:R-:W1:Y:S01]  /*16720*/  @!UP3 LDCU.64 UR8, c[0x0][0x400] ;  /* 0x00008000ff08b7ac */ /* 0x000e620008000a00 */
[----:B------:R-:W1:Y:S01]  /*16730*/  @UP3 LDCU.64 UR6, c[0x0][0x408] ;  /* 0x00008100ff0637ac */ /* 0x000e620008000a00 */
[----:B------:R-:W-:Y:S01]  /*16740*/  UISETP.NE.AND UP2, UPT, UR21, -0x1, UPT ;  /* 0xffffffff1500788c */ /* 0x000fe2000bf45270 */
[----:B------:R-:W2:Y:S01]  /*16750*/  LDCU UR13, c[0x0][0x434] ;  /* 0x00008680ff0d77ac */ /* 0x000ea20008000800 */
[----:B-1----:R-:W-:Y:S01]  /*16760*/  @!UP3 UIMAD.WIDE.U32 UR14, UR12, UR8, URZ ;  /* 0x000000080c0eb2a5 */ /* 0x002fe2000f8e00ff */
[----:B------:R-:W1:Y:S01]  /*16770*/  S2UR UR8, SR_CTAID.X ;  /* 0x00000000000879c3 */ /* 0x000e620000002500 */
[----:B------:R-:W-:-:S02]  /*16780*/  @UP3 UIMAD.WIDE.U32 UR16, UR21, UR6, URZ ;  /* 0x00000006151032a5 */ /* 0x000fc4000f8e00ff */
[----:B------:R-:W-:Y:S02]  /*16790*/  @!UP3 UIMAD UR9, UR12, UR9, UR15 ;  /* 0x000000090c09b2a4 */ /* 0x000fe4000f8e020f */
[----:B------:R-:W-:-:S03]  /*167a0*/  @UP3 UIMAD UR9, UR21, UR7, UR17 ;  /* 0x00000007150932a4 */ /* 0x000fc6000f8e0211 */
[----:B------:R-:W1:Y:S01]  /*167b0*/  S2UR UR6, SR_CTAID.Z ;  /* 0x00000000000679c3 */ /* 0x000e620000002700 */
[----:B------:R-:W-:Y:S01]  /*167c0*/  @!UP2 UIMAD UR21, UR12, UR10, URZ ;  /* 0x0000000a0c15a2a4 */ /* 0x000fe2000f8e02ff */
[----:B------:R-:W-:Y:S01]  /*167d0*/  @UP3 UMOV UR14, UR16 ;  /* 0x00000010000e3c82 */ /* 0x000fe20008000000 */
[----:B---3--:R-:W3:Y:S04]  /*167e0*/  SHFL.BFLY PT, R6, R7, 0x2, 0x1f ;  /* 0x0c401f0007067f89 */ /* 0x008ee800000e0000 */
[----:B----4-:R-:W4:Y:S01]  /*167f0*/  SHFL.BFLY PT, R0, R5, 0x2, 0x1f ;  /* 0x0c401f0005007f89 */ /* 0x010f2200000e0000 */
[----:B--2---:R-:W-:Y:S01]  /*16800*/  MOV R14, R4 ;  /* 0x00000004000e7202 */ /* 0x004fe20000000f00 */
[----:B---3--:R-:W-:Y:S01]  /*16810*/  FADD.FTZ R6, R6, R7 ;  /* 0x0000000706067221 */ /* 0x008fe20000010000 */
[----:B------:R-:W-:Y:S01]  /*16820*/  SHF.L.U32 R7, R206, 0x4, RZ ;  /* 0x00000004ce077819 */ /* 0x000fe200000006ff */
[----:B----4-:R-:W-:-:S03]  /*16830*/  FADD.FTZ R0, R0, R5 ;  /* 0x0000000500007221 */ /* 0x010fc60000010000 */
[----:B------:R-:W2:Y:S01]  /*16840*/  SHFL.BFLY PT, R4, R6, 0x1, 0x1f ;  /* 0x0c201f0006047f89 */ /* 0x000ea200000e0000 */
[----:B------:R-:W-:-:S03]  /*16850*/  LOP3.LUT R7, R7, 0x1c0, RZ, 0xc0, !PT ;  /* 0x000001c007077812 */ /* 0x000fc600078ec0ff */
[----:B------:R-:W3:Y:S01]  /*16860*/  SHFL.BFLY PT, R5, R0, 0x1, 0x1f ;  /* 0x0c201f0000057f89 */ /* 0x000ee200000e0000 */
[----:B--2---:R-:W-:Y:S01]  /*16870*/  FADD.FTZ R6, R6, R4 ;  /* 0x0000000406067221 */ /* 0x004fe20000010000 */
[----:B---3--:R-:W-:-:S03]  /*16880*/  FADD.FTZ R5, R0, R5 ;  /* 0x0000000500057221 */ /* 0x008fc60000010000 */
[----:B------:R-:W2:Y:S01]  /*16890*/  MUFU.RCP R4, R6 ;  /* 0x0000000600047308 */ /* 0x000ea20000001000 */
[----:B------:R-:W-:Y:S02]  /*168a0*/  FSETP.NE.FTZ.AND P4, PT, R6, RZ, PT ;  /* 0x000000ff0600720b */ /* 0x000fe40003f95000 */
[----:B------:R-:W-:Y:S02]  /*168b0*/  SHF.L.U32 R0, R206, 0x1, RZ ;  /* 0x00000001ce007819 */ /* 0x000fe400000006ff */
[----:B------:R-:W-:Y:S02]  /*168c0*/  FSETP.NE.FTZ.AND P3, PT, R5, RZ, PT ;  /* 0x000000ff0500720b */ /* 0x000fe40003f75000 */
[--C-:B-----5:R-:W-:Y:S01]  /*168d0*/  LOP3.LUT R208, R208, 0x6, R0.reuse, 0xf8, !PT ;  /* 0x00000006d0d07812 */ /* 0x120fe200078ef800 */
[----:B------:R-:W3:Y:S01]  /*168e0*/  MUFU.RCP R8, R5 ;  /* 0x0000000500087308 */ /* 0x000ee20000001000 */
        /* <DEDUP_REMOVED lines=120> */
[----:B------:R-:W-:Y:S01]  /*17070*/  IADD3 R13, PT, PT, R9, R11, RZ ;  /* 0x0000000b090d7210 */ /* 0x000fe20007ffe0ff */
[----:B------:R-:W-:Y:S01]  /*17080*/  STS [R8+0x400], R158 ;  /* 0x0004009e08007388 */ /* 0x000fe20000000800 */
        /* <DEDUP_REMOVED lines=120> */
[----:B------:R-:W2:Y:S01]  /*17810*/  @UP1 LDCU UR4, c[0x0][0x430] ;  /* 0x00008600ff0417ac */ /* 0x000ea20008000800 */
[----:B------:R-:W-:Y:S01]  /*17820*/  F2FP.F16.F32.PACK_AB R122, R123, R122 ;  /* 0x0000007a7b7a723e */ /* 0x000fe200000000ff */
[----:B------:R-:W-:Y:S01]  /*17830*/  STS [R8+0x8000], R72 ;  /* 0x0080004808007388 */ /* 0x000fe20000000800 */
[----:B------:R-:W-:Y:S01]  /*17840*/  F2FP.F16.F32.PACK_AB R124, R125, R124 ;  /* 0x0000007c7d7c723e */ /* 0x000fe200000000ff */
[----:B------:R-:W3:Y:S01]  /*17850*/  @UP1 LDCU UR15, c[0x0][0x430] ;  /* 0x00008600ff0f17ac */ /* 0x000ee20008000800 */
[----:B------:R-:W-:Y:S01]  /*17860*/  F2FP.F16.F32.PACK_AB R126, R127, R126 ;  /* 0x0000007e7f7e723e */ /* 0x000fe200000000ff */
[----:B------:R-:W-:Y:S01]  /*17870*/  STS [R8+0x8400], R74 ;  /* 0x0084004a08007388 */ /* 0x000fe20000000800 */
[----:B------:R-:W-:Y:S01]  /*17880*/  F2FP.F16.F32.PACK_AB R4, R4, R128 ;  /* 0x000000800404723e */ /* 0x000fe200000000ff */
[----:B------:R-:W-:-:S02]  /*17890*/  @UP1 UMOV UR7, 0x1 ;  /* 0x0000000100071882 */ /* 0x000fc40000000000 */
[----:B------:R-:W-:Y:S04]  /*178a0*/  STS [R10+0x8000], R76 ;  /* 0x0080004c0a007388 */ /* 0x000fe80000000800 */
[----:B------:R-:W-:Y:S04]  /*178b0*/  STS [R10+0x8400], R78 ;  /* 0x0084004e0a007388 */ /* 0x000fe80000000800 */
[----:B------:R-:W-:Y:S01]  /*178c0*/  STS [R12+0x8000], R80 ;  /* 0x008000500c007388 */ /* 0x000fe20000000800 */
[----:B--2---:R-:W-:Y:S02]  /*178d0*/  @UP1 UIMAD UR13, UR4, UR10, URZ ;  /* 0x0000000a040d12a4 */ /* 0x004fe4000f8e02ff */
        /* <DEDUP_REMOVED lines=30> */
[----:B-1-34-:R-:W-:Y:S06]  /*17ac0*/  BRA.U UP1, `(.L_x_1005) ;  /* 0x0000000101207547 */ /* 0x01afec000b800000 */
        /* <DEDUP_REMOVED lines=8> */
.L_x_1005:
[----:B------:R-:W-:Y:S01]  /*17b50*/  BAR.SYNC.DEFER_BLOCKING 0x0 ;  /* 0x0000000000007b1d */ /* 0x000fe20000010000 */
[----:B------:R-:W-:Y:S01]  /*17b60*/  UIMAD UR13, UR6, UR13, URZ ;  /* 0x0000000d060d72a4 */ /* 0x000fe2000f8e02ff */
[----:B------:R-:W-:Y:S01]  /*17b70*/  LOP3.LUT P0, RZ, R206, 0x3, RZ, 0xc0, !PT ;  /* 0x00000003ceff7812 */ /* 0x000fe2000780c0ff */
[----:B------:R-:W-:Y:S01]  /*17b80*/  UIMAD UR10, UR8, UR15, URZ ;  /* 0x0000000f080a72a4 */ /* 0x000fe2000f8e02ff */
[----:B------:R-:W-:Y:S01]  /*17b90*/  MOV R7, 0x7f800000 ;  /* 0x7f80000000077802 */ /* 0x000fe20000000f00 */
[----:B------:R-:W-:-:S03]  /*17ba0*/  USEL UR21, UR21, URZ, UP0 ;  /* 0x000000ff15157287 */ /* 0x000fc60008000000 */
[----:B------:R-:W1:Y:S01]  /*17bb0*/  @P4 LDC R12, c[0x0][0x458] ;  /* 0x00011600ff0c4b82 */ /* 0x000e620000000800 */
[----:B------:R-:W2:Y:S01]  /*17bc0*/  @P4 MUFU.LG2 R13, R6 ;  /* 0x00000006000d4308 */ /* 0x000ea20000000c00 */
[----:B------:R-:W-:Y:S01]  /*17bd0*/  @!UP0 UIMAD UR13, UR12, UR7, UR13 ;  /* 0x000000070c0d82a4 */ /* 0x000fe2000f8e020d */
[----:B------:R-:W-:Y:S01]  /*17be0*/  BSSY.RECONVERGENT B0, `(.L_x_1006) ;  /* 0x0000024000007945 */ /* 0x000fe20003800200 */
[----:B------:R-:W-:Y:S02]  /*17bf0*/  USHF.L.U32 UR10, UR10, 0x7, URZ ;  /* 0x000000070a0a7899 */ /* 0x000fe400080006ff */
[----:B------:R-:W-:Y:S02]  /*17c00*/  USEL UR4, UR4, URZ, UP0 ;  /* 0x000000ff04047287 */ /* 0x000fe40008000000 */
[----:B------:R-:W3:Y:S01]  /*17c10*/  @P3 LDC R4, c[0x0][0x458] ;  /* 0x00011600ff043b82 */ /* 0x000ee20000000800 */
[----:B------:R-:W4:Y:S01]  /*17c20*/  @P3 MUFU.LG2 R5, R5 ;  /* 0x0000000500053308 */ /* 0x000f220000000c00 */
[----:B------:R-:W-:-:S02]  /*17c30*/  USHF.R.S32.HI UR7, URZ, 0x1f, UR13 ;  /* 0x0000001fff077899 */ /* 0x000fc4000801140d */
[----:B------:R-:W-:Y:S02]  /*17c40*/  USHF.R.S32.HI UR5, URZ, 0x1f, UR10 ;  /* 0x0000001fff057899 */ /* 0x000fe4000801140a */
[----:B------:R-:W-:Y:S01]  /*17c50*/  UIADD3 UR21, UP1, UP0, UR10, UR21, UR13 ;  /* 0x000000150a157290 */ /* 0x000fe2000f83e00d */
[----:B------:R1:W3:Y:S01]  /*17c60*/  LDS.128 R8, [R0+0x3000] ;  /* 0x0030000000087984 */ /* 0x0002e20000000c00 */
[----:B--2---:R-:W-:Y:S02]  /*17c70*/  @P4 FMUL.FTZ R13, R13, 0.69314718246459960938 ;  /* 0x3f3172180d0d4820 */ /* 0x004fe40000410000 */
[----:B------:R-:W-:Y:S01]  /*17c80*/  UIADD3.X UR4, UPT, UPT, UR5, UR4, UR7, UP1, UP0 ;  /* 0x0000000405047290 */ /* 0x000fe20008fe0407 */
[----:B------:R-:W-:Y:S01]  /*17c90*/  MOV R6, 0x7f800000 ;  /* 0x7f80000000067802 */ /* 0x000fe20000000f00 */
[----:B-1----:R-:W-:Y:S01]  /*17ca0*/  @P4 FFMA.FTZ R7, R3, R12, R13 ;  /* 0x0000000c03074223 */ /* 0x002fe2000001000d */
[----:B----4-:R-:W-:-:S04]  /*17cb0*/  @P3 FMUL.FTZ R5, R5, 0.69314718246459960938 ;  /* 0x3f31721805053820 */ /* 0x010fc80000410000 */
[----:B---3--:R-:W-:Y:S01]  /*17cc0*/  @P3 FFMA.FTZ R6, R2, R4, R5 ;  /* 0x0000000402063223 */ /* 0x008fe20000010005 */
[----:B------:R-:W-:Y:S06]  /*17cd0*/  @P0 BRA `(.L_x_1007) ;  /* 0x0000000000500947 */ /* 0x000fec0003800000 */
        /* <DEDUP_REMOVED lines=20> */
.L_x_1007:
[----:B------:R-:W-:Y:S05]  /*17e20*/  BSYNC.RECONVERGENT B0 ;  /* 0x0000000000007941 */ /* 0x000fea0003800200 */
.L_x_1006:
[----:B------:R2:W5:Y:S01]  /*17e30*/  LDL R32, [R1+0x28] ;  /* 0x0000280001207983 */ /* 0x0005620000100800 */
[----:B------:R-:W3:Y:S03]  /*17e40*/  LDCU.64 UR4, c[0x0][0x410] ;  /* 0x00008200ff0477ac */ /* 0x000ee60008000a00 */
[----:B------:R2:W5:Y:S04]  /*17e50*/  LDL R33, [R1+0x2c] ;  /* 0x00002c0001217983 */ /* 0x0005680000100800 */
[----:B------:R2:W5:Y:S01]  /*17e60*/  LDL R34, [R1+0x30] ;  /* 0x0000300001227983 */ /* 0x0005620000100800 */
[----:B-1----:R-:W-:Y:S01]  /*17e70*/  SHF.R.U32.HI R2, RZ, 0x3, R206 ;  /* 0x00000003ff027819 */ /* 0x002fe200000116ce */
[----:B------:R-:W-:Y:S01]  /*17e80*/  BSSY.RECONVERGENT B0, `(.L_x_1008) ;  /* 0x0000028000007945 */ /* 0x000fe20003800200 */
[----:B------:R-:W-:Y:S01]  /*17e90*/  IADD3 R6, P0, PT, R205, UR14, RZ ;  /* 0x0000000ecd067c10 */ /* 0x000fe2000ff1e0ff */
[----:B------:R2:W1:Y:S01]  /*17ea0*/  LDS.128 R20, [R0] ;  /* 0x0000000000147984 */ /* 0x0004620000000c00 */
[C---:B------:R-:W-:Y:S01]  /*17eb0*/  ISETP.GE.AND P3, PT, R2.reuse, UR20, PT ;  /* 0x0000001402007c0c */ /* 0x040fe2000bf66270 */
[C---:B------:R-:W-:Y:S01]  /*17ec0*/  VIADD R4, R2.reuse, 0x20 ;  /* 0x0000002002047836 */ /* 0x040fe20000000000 */
[----:B------:R-:W-:Y:S01]  /*17ed0*/  IADD3.X R7, PT, PT, RZ, UR9, RZ, P0, !PT ;  /* 0x00000009ff077c10 */ /* 0x000fe200087fe4ff */
[----:B------:R2:W4:Y:S01]  /*17ee0*/  LDS.128 R16, [R0+0x4000] ;  /* 0x0040000000107984 */ /* 0x0005220000000c00 */
[----:B------:R-:W-:Y:S01]  /*17ef0*/  VIADD R3, R2, 0x40 ;  /* 0x0000004002037836 */ /* 0x000fe20000000000 */
[----:B------:R-:W-:Y:S01]  /*17f00*/  UIMAD.WIDE.U32 UR8, UR8, 0x80, URZ ;  /* 0x00000080080878a5 */ /* 0x000fe2000f8e00ff */
[----:B---3--:R-:W-:Y:S01]  /*17f10*/  IMAD.U32 R24, RZ, RZ, UR4 ;  /* 0x00000004ff187e24 */ /* 0x008fe2000f8e00ff */
[----:B------:R-:W-:Y:S01]  /*17f20*/  ISETP.GE.AND P2, PT, R4, UR20, PT ;  /* 0x0000001404007c0c */ /* 0x000fe2000bf46270 */
[----:B------:R2:W3:Y:S01]  /*17f30*/  LDS.128 R12, [R0+0x8000] ;  /* 0x00800000000c7984 */ /* 0x0004e20000000c00 */
[----:B------:R-:W-:Y:S01]  /*17f40*/  ISETP.GE.AND P1, PT, R3, UR20, PT ;  /* 0x0000001403007c0c */ /* 0x000fe2000bf26270 */
[----:B------:R-:W-:Y:S01]  /*17f50*/  IMAD.WIDE.U32 R24, R24, UR6, R6 ;  /* 0x0000000618187c25 */ /* 0x000fe2000f8e0006 */
[----:B------:R-:W-:Y:S01]  /*17f60*/  MOV R26, UR5 ;  /* 0x00000005001a7c02 */ /* 0x000fe20008000f00 */
[----:B------:R2:W1:Y:S02]  /*17f70*/  LDS.128 R4, [R0+0xc000] ;  /* 0x00c0000000047984 */ /* 0x0004640000000c00 */
[C---:B------:R-:W-:Y:S01]  /*17f80*/  VIADD R3, R2.reuse, 0x60 ;  /* 0x0000006002037836 */ /* 0x040fe20000000000 */
[----:B------:R-:W-:Y:S01]  /*17f90*/  LOP3.LUT R2, R2, UR8, RZ, 0xfc, !PT ;  /* 0x0000000802027c12 */ /* 0x000fe2000f8efcff */
[----:B------:R-:W-:-:S03]  /*17fa0*/  IMAD R27, R26, UR6, R25 ;  /* 0x000000061a1b7c24 */ /* 0x000fc6000f8e0219 */
[----:B------:R-:W-:Y:S01]  /*17fb0*/  ISETP.GE.AND P0, PT, R3, UR20, PT ;  /* 0x0000001403007c0c */ /* 0x000fe2000bf06270 */
[----:B------:R-:W-:-:S12]  /*17fc0*/  @P3 BRA `(.L_x_1009) ;  /* 0x00000000004c3947 */ /* 0x000fd80003800000 */
[----:B------:R-:W2:Y:S01]  /*17fd0*/  LDCU.64 UR6, c[0x0][0x408] ;  /* 0x00008100ff0677ac */ /* 0x000ea20008000a00 */
[----:B------:R-:W-:Y:S01]  /*17fe0*/  IMAD.MOV.U32 R26, RZ, RZ, R24 ;  /* 0x000000ffff1a7224 */ /* 0x000fe200078e0018 */
[----:B------:R-:W4:Y:S01]  /*17ff0*/  LDCU.64 UR4, c[0x0][0x3f0] ;  /* 0x00007e00ff0477ac */ /* 0x000f220008000a00 */
[----:B------:R-:W3:Y:S01]  /*18000*/  LDCU UR11, c[0x0][0x440] ;  /* 0x00008800ff0b77ac */ /* 0x000ee20008000800 */
[----:B--2---:R-:W-:Y:S01]  /*18010*/  UIMAD UR10, UR9, UR6, URZ ;  /* 0x00000006090a72a4 */ /* 0x004fe2000f8e02ff */
[----:B------:R-:W-:-:S05]  /*18020*/  IMAD.WIDE.U32 R28, R2, UR6, R26 ;  /* 0x00000006021c7c25 */ /* 0x000fca000f8e001a */
[----:B------:R-:W-:Y:S01]  /*18030*/  IMAD.U32 R3, RZ, RZ, UR10 ;  /* 0x0000000aff037e24 */ /* 0x000fe2000f8e00ff */
[----:B----4-:R-:W-:Y:S02]  /*18040*/  LEA R30, P3, R28, UR4, 0x1 ;  /* 0x000000041c1e7c11 */ /* 0x010fe4000f8608ff */
[----:B---3--:R-:W-:Y:S01]  /*18050*/  ISETP.GE.AND P6, PT, R205, UR11, PT ;  /* 0x0000000bcd007c0c */ /* 0x008fe2000bfc6270 */
[----:B------:R-:W-:Y:S01]  /*18060*/  IMAD R3, R2, UR7, R3 ;  /* 0x0000000702037c24 */ /* 0x000fe2000f8e0203 */
[----:B-----5:R-:W-:Y:S02]  /*18070*/  ISETP.GE.AND P5, PT, R34, UR11, PT ;  /* 0x0000000b22007c0c */ /* 0x020fe4000bfa6270 */
[----:B------:R-:W-:Y:S01]  /*18080*/  ISETP.GE.AND P4, PT, R33, UR11, PT ;  /* 0x0000000b21007c0c */ /* 0x000fe2000bf86270 */
[----:B------:R-:W-:-:S05]  /*18090*/  IMAD.IADD R3, R3, 0x1, R29 ;  /* 0x0000000103037824 */ /* 0x000fca00078e021d */
[----:B------:R-:W-:Y:S02]  /*180a0*/  LEA.HI.X R31, R28, UR5, R3, 0x1, P3 ;  /* 0x000000051c1f7c11 */ /* 0x000fe400098f0c03 */
[----:B------:R-:W-:-:S03]  /*180b0*/  ISETP.GE.AND P3, PT, R32, UR11, PT ;  /* 0x0000000b20007c0c */ /* 0x000fc6000bf66270 */
[----:B-1----:R1:W-:Y:S04]  /*180c0*/  @!P6 STG.E.128 desc[UR28][R30.64], R20 ;  /* 0x000000141e00e986 */ /* 0x0023e8000c101d1c */
[----:B------:R1:W-:Y:S04]  /*180d0*/  @!P5 STG.E.128 desc[UR28][R30.64+0x80], R16 ;  /* 0x000080101e00d986 */ /* 0x0003e8000c101d1c */
[----:B------:R1:W-:Y:S04]  /*180e0*/  @!P4 STG.E.128 desc[UR28][R30.64+0x100], R12 ;  /* 0x0001000c1e00c986 */ /* 0x0003e8000c101d1c */
[----:B------:R1:W-:Y:S02]  /*180f0*/  @!P3 STG.E.128 desc[UR28][R30.64+0x180], R4 ;  /* 0x000180041e00b986 */ /* 0x0003e4000c101d1c */
.L_x_1009:
[----:B------:R-:W-:Y:S05]  /*18100*/  BSYNC.RECONVERGENT B0 ;  /* 0x0000000000007941 */ /* 0x000fea0003800200 */
.L_x_1008:
        /* <DEDUP_REMOVED lines=11> */
[----:B------:R-:W-:Y:S01]  /*181c0*/  IMAD.X R3, RZ, RZ, UR9, P2 ;  /* 0x00000009ff037e24 */ /* 0x000fe200090e06ff */
        /* <DEDUP_REMOVED lines=15> */
.L_x_1011:
[----:B------:R-:W-:Y:S05]  /*182c0*/  BSYNC.RECONVERGENT B0 ;  /* 0x0000000000007941 */ /* 0x000fea0003800200 */
.L_x_1010:
        /* <DEDUP_REMOVED lines=27> */
.L_x_1013:
[----:B------:R-:W-:Y:S05]  /*18480*/  BSYNC.RECONVERGENT B0 ;  /* 0x0000000000007941 */ /* 0x000fea0003800200 */
.L_x_1012:
[----:B-1----:R1:W1:Y:S04]  /*18490*/  LDS.128 R12, [R0+0x7000] ;  /* 0x00700000000c7984 */ /* 0x0022680000000c00 */
[----:B------:R1:W1:Y:S01]  /*184a0*/  LDS.128 R4, [R0+0xb000] ;  /* 0x00b0000000047984 */ /* 0x0002620000000c00 */
[----:B------:R-:W-:Y:S05]  /*184b0*/  @P0 EXIT ;  /* 0x000000000000094d */ /* 0x000fea0003800000 */
[----:B------:R-:W2:Y:S01]  /*184c0*/  LDCU.64 UR6, c[0x0][0x408] ;  /* 0x00008100ff0677ac */ /* 0x000ea20008000a00 */
[----:B------:R-:W-:Y:S01]  /*184d0*/  IADD3 R2, P0, PT, R2, 0x60, RZ ;  /* 0x0000006002027810 */ /* 0x000fe20007f1e0ff */
[----:B------:R1:W1:Y:S01]  /*184e0*/  LDS.128 R16, [R0+0xf000] ;  /* 0x00f0000000107984 */ /* 0x0002620000000c00 */
[----:B------:R-:W-:Y:S01]  /*184f0*/  IMAD.MOV.U32 R20, RZ, RZ, R24 ;  /* 0x000000ffff147224 */ /* 0x000fe200078e0018 */
[----:B------:R-:W1:Y:S01]  /*18500*/  LDCU.64 UR4, c[0x0][0x3f0] ;  /* 0x00007e00ff0477ac */ /* 0x000e620008000a00 */
[----:B------:R-:W-:Y:S01]  /*18510*/  IMAD.MOV.U32 R21, RZ, RZ, R27 ;  /* 0x000000ffff157224 */ /* 0x000fe200078e001b */
[----:B------:R-:W1:Y:S01]  /*18520*/  LDCU UR10, c[0x0][0x440] ;  /* 0x00008800ff0a77ac */ /* 0x000e620008000800 */
[----:B--2---:R-:W-:-:S04]  /*18530*/  IMAD.WIDE.U32 R20, R2, UR6, R20 ;  /* 0x0000000602147c25 */ /* 0x004fc8000f8e0014 */
[----:B-1-34-:R-:W-:Y:S01]  /*18540*/  IMAD.X R0, RZ, RZ, UR9, P0 ;  /* 0x00000009ff007e24 */ /* 0x01afe200080e06ff */
[----:B------:R-:W-:Y:S02]  /*18550*/  ISETP.GE.AND P3, PT, R205, UR10, PT ;  /* 0x0000000acd007c0c */ /* 0x000fe4000bf66270 */
[----:B-----5:R-:W-:Y:S01]  /*18560*/  ISETP.GE.AND P2, PT, R34, UR10, PT ;  /* 0x0000000a22007c0c */ /* 0x020fe2000bf46270 */
        /* <DEDUP_REMOVED lines=8> */
[----:B------:R1:W-:Y:S04]  /*185f0*/  @!P2 STG.E.128 desc[UR28][R2.64+0x80], R12 ;  /* 0x0000800c0200a986 */ /* 0x0003e8000c101d1c */
[----:B------:R1:W-:Y:S02]  /*18600*/  @!P1 STG.E.128 desc[UR28][R2.64+0x100], R4 ;  /* 0x0001000402009986 */ /* 0x0003e4000c101d1c */
[----:B------:R-:W-:Y:S05]  /*18610*/  @P0 EXIT ;  /* 0x000000000000094d */ /* 0x000fea0003800000 */
[----:B------:R-:W-:Y:S01]  /*18620*/  STG.E.128 desc[UR28][R2.64+0x180], R16 ;  /* 0x0001801002007986 */ /* 0x000fe2000c101d1c */
[----:B------:R-:W-:Y:S05]  /*18630*/  EXIT ;  /* 0x000000000000794d */ /* 0x000fea0003800000 */
.L_x_1014:
        /* <DEDUP_REMOVED lines=12> */
.L_x_1201:


//--------------------- .text._ZN5flash16flash_fwd_kernelI23Flash_fwd_kernel_traitsILi256ELi128ELi64ELi8ELb0ELb0EN7cutlass6half_tE19Flash_kernel_traitsILi256ELi128ELi64ELi8ES3_EELb0ELb1ELb0ELb0ELb0ELb0ELb1ELb0EEEvNS_16Flash_fwd_paramsE --------------------------
	.section	.text._ZN5flash16flash_fwd_kernelI23Flash_fwd_kernel_traitsILi256ELi128ELi64ELi8ELb0ELb0EN7cutlass6half_tE19Flash_kernel_traitsILi256ELi128ELi64ELi8ES3_EELb0ELb1ELb0ELb0ELb0ELb0ELb1ELb0EEEvNS_16Flash_fwd_paramsE,"ax",@progbits
	.align	128
        .global         _ZN5flash16flash_fwd_kernelI23Flash_fwd_kernel_traitsILi256ELi128ELi64ELi8ELb0ELb0EN7cutlass6half_tE19Flash_kernel_traitsILi256ELi128ELi64ELi8ES3_EELb0ELb1ELb0ELb0ELb0ELb0ELb1ELb0EEEvNS_16Flash_fwd_paramsE
        .type           _ZN5flash16flash_fwd_kernelI23Flash_fwd_kernel_traitsILi256ELi128ELi64ELi8ELb0ELb0EN7cutlass6half_tE19Flash_kernel_traitsILi256ELi128ELi64ELi8ES3_EELb0ELb1ELb0ELb0ELb0ELb0ELb1ELb0EEEvNS_16Flash_fwd_paramsE,@function
        .size           _ZN5flash16flash_fwd_kernelI23Flash_fwd_kernel_traitsILi256ELi128ELi64ELi8ELb0ELb0EN7cutlass6half_tE19Flash_kernel_traitsILi256ELi128ELi64ELi8ES3_EELb0ELb1ELb0ELb0ELb0ELb0ELb1ELb0EEEvNS_16Flash_fwd_paramsE,(.L_x_1202 - _ZN5flash16flash_fwd_kernelI23Flash_fwd_kernel_traitsILi256ELi128ELi64ELi8ELb0ELb0EN7cutlass6half_tE19Flash_kernel_traitsILi256ELi128ELi64ELi8ES3_EELb0ELb1ELb0ELb0ELb0ELb0ELb1ELb0EEEvNS_16Flash_fwd_paramsE)
        .other          _ZN5flash16flash_fwd_kernelI23Flash_fwd_kernel_traitsILi256ELi128ELi64ELi8ELb0ELb0EN7cutlass6half_tE19Flash_kernel_traitsILi256ELi128ELi64ELi8ES3_EELb0ELb1ELb0ELb0ELb0ELb0ELb1ELb0EEEvNS_16Flash_fwd_paramsE,@"STO_CUDA_ENTRY STV_DEFAULT"
_ZN5flash16flash_fwd_kernelI23Flash_fwd_kernel_traitsILi256ELi128ELi64ELi8ELb0ELb0EN7cutlass6half_tE19Flash_kernel_traitsILi256ELi128ELi64ELi8ES3_EELb0ELb1ELb0ELb0ELb0ELb0ELb1ELb0EEEvNS_16Flash_fwd_paramsE:
.text._ZN5flash16flash_fwd_kernelI23Flash_fwd_kernel_traitsILi256ELi128ELi64ELi8ELb0ELb0EN7cutlass6half_tE19Flash_kernel_traitsILi256ELi128ELi64ELi8ES3_EELb0ELb1ELb0ELb0ELb0ELb0ELb1ELb0EEEvNS_16Flash_fwd_paramsE:
        /* <DEDUP_REMOVED lines=72> */
.L_x_1015:
        /* <DEDUP_REMOVED lines=49> */
.L_x_1017:
        /* <DEDUP_REMOVED lines=58> */
.L_x_1019:
[----:B------:R-:W-:Y:S05]  /*0b30*/  BSYNC.RECONVERGENT B0 ;  /* 0x0000000000007941 */ /* 0x000fea0003800200 */
.L_x_1018:
        /* <DEDUP_REMOVED lines=24> */
.L_x_1021:
[----:B------:R-:W-:Y:S05]  /*0cc0*/  BSYNC.RECONVERGENT B0 ;  /* 0x0000000000007941 */ /* 0x000fea0003800200 */
.L_x_1020:
        /* <DEDUP_REMOVED lines=24> */
.L_x_1023:
[----:B------:R-:W-:Y:S05]  /*0e50*/  BSYNC.RECONVERGENT B0 ;  /* 0x0000000000007941 */ /* 0x000fea0003800200 */
.L_x_1022:
        /* <DEDUP_REMOVED lines=26> */
.L_x_1025:
[----:B------:R-:W-:Y:S05]  /*1000*/  BSYNC.RECONVERGENT B0 ;  /* 0x0000000000007941 */ /* 0x000fea0003800200 */
.L_x_1024:
        /* <DEDUP_REMOVED lines=10> */
.L_x_1027:
[----:B------:R-:W-:Y:S05]  /*10b0*/  BSYNC.RECONVERGENT B0 ;  /* 0x0000000000007941 */ /* 0x000fea0003800200 */
.L_x_1026:
        /* <DEDUP_REMOVED lines=10> */
.L_x_1029:
[----:B------:R-:W-:Y:S05]  /*1160*/  BSYNC.RECONVERGENT B0 ;  /* 0x0000000000007941 */ /* 0x000fea0003800200 */
.L_x_1028:
        /* <DEDUP_REMOVED lines=10> */
.L_x_1031:
[----:B------:R-:W-:Y:S05]  /*1210*/  BSYNC.RECONVERGENT B0 ;  /* 0x0000000000007941 */ /* 0x000fea0003800200 */
.L_x_1030:
        /* <DEDUP_REMOVED lines=10> */
.L_x_1016:
        /* <DEDUP_REMOVED lines=21> */
.L_x_1032:
[----:B------:R-:W1:Y:S01]  /*1410*/  LDCU.64 UR10, c[0x0][0x3b8] ;  /* 0x00007700ff0a77ac */ /* 0x000e620008000a00 */
[----:B------:R-:W-:-:S04]  /*1420*/  UIADD3 UR14, UPT, UPT, UR12, UR13, URZ ;  /* 0x0000000d0c0e7290 */ /* 0x000fc8000fffe0ff */
[----:B-1----:R-:W-:Y:S02]  /*1430*/  UIMAD.WIDE.U32 UR6, UR14, UR10, URZ ;  /* 0x0000000a0e0672a5 */ /* 0x002fe4000f8e00ff */
[----:B------:R-:W-:-:S04]  /*1440*/  UIMAD UR14, UR14, UR11, URZ ;  /* 0x0000000b0e0e72a4 */ /* 0x000fc8000f8e02ff */
[----:B------:R-:W-:Y:S02]  /*1450*/  UIADD3 UR14, UPT, UPT, UR7, UR14, URZ ;  /* 0x0000000e070e7290 */ /* 0x000fe4000fffe0ff */
.L_x_1033:
        /* <DEDUP_REMOVED lines=38> */
.L_x_1034:
[----:B------:R-:W1:Y:S01]  /*16c0*/  LDCU.64 UR8, c[0x0][0x3c0] ;  /* 0x00007800ff0877ac */ /* 0x000e620008000a00 */
[----:B------:R-:W-:-:S04]  /*16d0*/  UIADD3 UR12, UPT, UPT, UR12, UR13, URZ ;  /* 0x0000000d0c0c7290 */ /* 0x000fc8000fffe0ff */
[----:B-1----:R-:W-:Y:S02]  /*16e0*/  UIMAD.WIDE.U32 UR4, UR12, UR8, URZ ;  /* 0x000000080c0472a5 */ /* 0x002fe4000f8e00ff */
[----:B------:R-:W-:-:S04]  /*16f0*/  UIMAD UR12, UR12, UR9, URZ ;  /* 0x000000090c0c72a4 */ /* 0x000fc8000f8e02ff */
[----:B------:R-:W-:-:S12]  /*1700*/  UIADD3 UR15, UPT, UPT, UR5, UR12, URZ ;  /* 0x0000000c050f7290 */ /* 0x000fd8000fffe0ff */
.L_x_1035:
[----:B------:R-:W-:Y:S01]  /*1710*/  IMAD.SHL.U32 R239, R222, 0x8, RZ ;  /* 0x00000008deef7824 */ /* 0x000fe200078e00ff */
[----:B------:R-:W-:Y:S01]  /*1720*/  SHF.R.U32.HI R5, RZ, 0x3, R222 ;  /* 0x00000003ff057819 */ /* 0x000fe200000116de */
[----:B------:R-:W-:Y:S01]  /*1730*/  UIADD3 UR18, UPT, UPT, -UR26, UR28, URZ ;  /* 0x0000001c1a127290 */ /* 0x000fe2000fffe1ff */
[----:B------:R-:W-:Y:S01]  /*1740*/  SHF.R.S32.HI R9, RZ, 0x1f, R2 ;  /* 0x0000001fff097819 */ /* 0x000fe20000011402 */
[----:B------:R-:W1:Y:S01]  /*1750*/  S2UR UR33, SR_CgaCtaId ;  /* 0x00000000002179c3 */ /* 0x000e620000008800 */
[----:B------:R-:W-:Y:S01]  /*1760*/  LOP3.LUT R223, R239, 0x38, RZ, 0xc0, !PT ;  /* 0x00000038efdf7812 */ /* 0x000fe200078ec0ff */
[----:B------:R-:W-:Y:S01]  /*1770*/  VIADD R3, R5, 0x40 ;  /* 0x0000004005037836 */ /* 0x000fe20000000000 */
[----:B------:R-:W2:Y:S01]  /*1780*/  LDCU.64 UR12, c[0x0][0x3c8] ;  /* 0x00007900ff0c77ac */ /* 0x000ea20008000a00 */
[----:B------:R-:W-:Y:S01]  /*1790*/  LOP3.LUT R235, R239, 0x1f8, RZ, 0xc0, !PT ;  /* 0x000001f8efeb7812 */ /* 0x000fe200078ec0ff */
[----:B------:R-:W-:Y:S01]  /*17a0*/  VIADD R4, R5, 0x20 ;  /* 0x0000002005047836 */ /* 0x000fe20000000000 */
[C---:B------:R-:W-:Y:S01]  /*17b0*/  IADD3 R10, P1, PT, R223.reuse, UR6, RZ ;  /* 0x00000006df0a7c10 */ /* 0x040fe2000ff3e0ff */
[----:B------:R-:W3:Y:S01]  /*17c0*/  LDCU.64 UR16, c[0x0][0x388] ;  /* 0x00007100ff1077ac */ /* 0x000ee20008000a00 */
[----:B------:R-:W-:Y:S01]  /*17d0*/  IADD3 R14, P0, PT, R223, UR4, RZ ;  /* 0x00000004df0e7c10 */ /* 0x000fe2000ff1e0ff */
[----:B------:R-:W-:Y:S01]  /*17e0*/  BSSY.RECONVERGENT B0, `(.L_x_1036) ;  /* 0x0000054000007945 */ /* 0x000fe20003800200 */
[----:B------:R-:W-:Y:S01]  /*17f0*/  LOP3.LUT R0, R239, 0x1e00, RZ, 0xc0, !PT ;  /* 0x00001e00ef007812 */ /* 0x000fe200078ec0ff */
[----:B------:R-:W4:Y:S01]  /*1800*/  LDCU.128 UR4, c[0x0][0x3d0] ;  /* 0x00007a00ff0477ac */ /* 0x000f220008000c00 */
[----:B------:R-:W-:Y:S01]  /*1810*/  IMAD.X R11, RZ, RZ, UR14, P1 ;  /* 0x0000000eff0b7e24 */ /* 0x000fe200088e06ff */
[----:B------:R-:W-:Y:S01]  /*1820*/  ISETP.GE.AND P1, PT, R3, UR18, PT ;  /* 0x0000001203007c0c */ /* 0x000fe2000bf26270 */
[----:B------:R-:W-:Y:S01]  /*1830*/  IMAD.X R15, RZ, RZ, UR15, P0 ;  /* 0x0000000fff0f7e24 */ /* 0x000fe200080e06ff */
[----:B------:R-:W5:Y:S01]  /*1840*/  LDCU.64 UR14, c[0x0][0x390] ;  /* 0x00007200ff0e77ac */ /* 0x000f620008000a00 */
[----:B------:R-:W-:Y:S01]  /*1850*/  IMAD.WIDE.U32 R10, R5, UR10, R10 ;  /* 0x0000000a050a7c25 */ /* 0x000fe2000f8e000a */
[----:B------:R-:W-:Y:S01]  /*1860*/  IADD3 R12, P0, PT, R223, UR34, RZ ;  /* 0x00000022df0c7c10 */ /* 0x000fe2000ff1e0ff */
[----:B------:R-:W-:-:S02]  /*1870*/  UMOV UR23, 0x400 ;  /* 0x0000040000177882 */ /* 0x000fc40000000000 */
[----:B------:R-:W-:Y:S01]  /*1880*/  IMAD.WIDE.U32 R14, R5, UR8, R14 ;  /* 0x00000008050e7c25 */ /* 0x000fe2000f8e000e */
[----:B------:R-:W-:Y:S01]  /*1890*/  IADD3.X R13, PT, PT, RZ, UR29, RZ, P0, !PT ;  /* 0x0000001dff0d7c10 */ /* 0x000fe200087fe4ff */
[----:B------:R-:W-:Y:S01]  /*18a0*/  UIMAD.WIDE.U32 UR30, UR30, 0x80, URZ ;  /* 0x000000801e1e78a5 */ /* 0x000fe2000f8e00ff */
[----:B------:R-:W-:Y:S01]  /*18b0*/  LOP3.LUT R235, R235, 0x38, R222, 0x78, !PT ;  /* 0x00000038ebeb7812 */ /* 0x000fe200078e78de */
[C---:B------:R-:W-:Y:S01]  /*18c0*/  IMAD R11, R5.reuse, UR11, R11 ;  /* 0x0000000b050b7c24 */ /* 0x040fe2000f8e020b */
[----:B------:R-:W-:Y:S01]  /*18d0*/  USHF.L.U64.HI UR22, UR10, 0x6, UR11 ;  /* 0x000000060a167899 */ /* 0x000fe2000801020b */
[----:B------:R-:W-:Y:S01]  /*18e0*/  IMAD R15, R5, UR9, R15 ;  /* 0x00000009050f7c24 */ /* 0x000fe2000f8e020f */
[----:B------:R-:W-:Y:S01]  /*18f0*/  LOP3.LUT R235, R235, R0, RZ, 0xfc, !PT ;  /* 0x00000000ebeb7212 */ /* 0x000fe200078efcff */
[----:B--2---:R-:W-:Y:S01]  /*1900*/  IMAD.U32 R6, RZ, RZ, UR12 ;  /* 0x0000000cff067e24 */ /* 0x004fe2000f8e00ff */
[----:B------:R-:W-:Y:S01]  /*1910*/  USHF.L.U32 UR29, UR10, 0x6, URZ ;  /* 0x000000060a1d7899 */ /* 0x000fe200080006ff */
[----:B----4-:R-:W-:Y:S01]  /*1920*/  IMAD R233, R9, UR4, RZ ;  /* 0x0000000409e97c24 */ /* 0x010fe2000f8e02ff */
[----:B------:R-:W-:Y:S01]  /*1930*/  LOP3.LUT R244, R223, 0x40, RZ, 0xfc, !PT ;  /* 0x00000040dff47812 */ /* 0x000fe200078efcff */
[----:B------:R-:W-:Y:S01]  /*1940*/  IMAD R9, R9, UR6, RZ ;  /* 0x0000000609097c24 */ /* 0x000fe2000f8e02ff */
[C---:B------:R-:W-:Y:S01]  /*1950*/  LOP3.LUT R242, R223.reuse, 0x80, RZ, 0xfc, !PT ;  /* 0x00000080dff27812 */ /* 0x040fe200078efcff */
[C---:B------:R-:W-:Y:S01]  /*1960*/  IMAD R233, R2.reuse, UR5, R233 ;  /* 0x0000000502e97c24 */ /* 0x040fe2000f8e02e9 */
[----:B-1----:R-:W-:Y:S01]  /*1970*/  ULEA UR5, UR33, UR23, 0x18 ;  /* 0x0000001721057291 */ /* 0x002fe2000f8ec0ff */
[C---:B------:R-:W-:Y:S01]  /*1980*/  IMAD R9, R2.reuse, UR7, R9 ;  /* 0x0000000702097c24 */ /* 0x040fe2000f8e0209 */
[----:B------:R-:W-:Y:S01]  /*1990*/  LOP3.LUT R240, R223, 0xc0, RZ, 0xfc, !PT ;  /* 0x000000c0dff07812 */ /* 0x000fe200078efcff */
[----:B------:R-:W-:Y:S01]  /*19a0*/  IMAD.WIDE.U32 R10, R2, UR4, R10 ;  /* 0x00000004020a7c25 */ /* 0x000fe2000f8e000a */
[----:B------:R-:W-:-:S02]  /*19b0*/  UIADD3 UR4, UPT, UPT, UR20, -0x1, URZ ;  /* 0xffffffff14047890 */ /* 0x000fc4000fffe0ff */
[----:B------:R-:W-:Y:S01]  /*19c0*/  LEA R235, R235, UR5, 0x1 ;  /* 0x00000005ebeb7c11 */ /* 0x000fe2000f8e08ff */
[----:B------:R-:W-:Y:S01]  /*19d0*/  IMAD.WIDE.U32 R2, R2, UR6, R14 ;  /* 0x0000000602027c25 */ /* 0x000fe2000f8e000e */
[----:B---3--:R-:W-:Y:S01]  /*19e0*/  LEA R234, P2, R10, UR16, 0x1 ;  /* 0x000000100aea7c11 */ /* 0x008fe2000f8408ff */
[----:B------:R-:W-:Y:S02]  /*19f0*/  USHF.L.U32 UR16, UR10, 0x5, URZ ;  /* 0x000000050a107899 */ /* 0x000fe400080006ff */
[----:B------:R-:W-:Y:S01]  /*1a00*/  IMAD.IADD R228, R3, 0x1, R9 ;  /* 0x0000000103e47824 */ /* 0x000fe200078e0209 */
[----:B-----5:R-:W-:Y:S01]  /*1a10*/  LEA R232, P0, R2, UR14, 0x1 ;  /* 0x0000000e02e87c11 */ /* 0x020fe2000f8008ff */
[----:B------:R-:W-:Y:S01]  /*1a20*/  IMAD.IADD R233, R11, 0x1, R233 ;  /* 0x000000010be97824 */ /* 0x000fe200078e02e9 */
[----:B------:R-:W-:Y:S01]  /*1a30*/  MOV R9, UR13 ;  /* 0x0000000d00097c02 */ /* 0x000fe20008000f00 */
[----:B------:R-:W-:Y:S01]  /*1a40*/  IMAD.WIDE.U32 R6, R6, UR32, R12 ;  /* 0x0000002006067c25 */ /* 0x000fe2000f8e000c */
[----:B------:R-:W-:Y:S01]  /*1a50*/  LEA.HI.X R228, R2, UR15, R228, 0x1, P0 ;  /* 0x0000000f02e47c11 */ /* 0x000fe200080f0ce4 */
[----:B------:R-:W-:Y:S01]  /*1a60*/  USHF.L.U64.HI UR14, UR10, 0x5, UR11 ;  /* 0x000000050a0e7899 */ /* 0x000fe2000801020b */
[----:B------:R-:W-:Y:S01]  /*1a70*/  ISETP.GE.AND P0, PT, R5, UR18, PT ;  /* 0x0000001205007c0c */ /* 0x000fe2000bf06270 */
[----:B------:R-:W-:Y:S01]  /*1a80*/  USHF.L.U64.HI UR15, UR8, 0x6, UR9 ;  /* 0x00000006080f7899 */ /* 0x000fe20008010209 */
[----:B------:R-:W-:Y:S01]  /*1a90*/  LEA.HI.X R233, R10, UR17, R233, 0x1, P2 ;  /* 0x000000110ae97c11 */ /* 0x000fe200090f0ce9 */
[----:B------:R-:W-:Y:S01]  /*1aa0*/  IMAD R9, R9, UR32, R7 ;  /* 0x0000002009097c24 */ /* 0x000fe2000f8e0207 */
[----:B------:R-:W-:Y:S01]  /*1ab0*/  ISETP.GE.AND P2, PT, R4, UR18, PT ;  /* 0x0000001204007c0c */ /* 0x000fe2000bf46270 */
[C---:B------:R-:W-:Y:S01]  /*1ac0*/  VIADD R2, R5.reuse, 0x60 ;  /* 0x0000006005027836 */ /* 0x040fe20000000000 */
[----:B------:R-:W-:-:S07]  /*1ad0*/  LOP3.LUT R3, R5, UR30, RZ, 0xfc, !PT ;  /* 0x0000001e05037c12 */ /* 0x000fce000f8efcff */
        /* <DEDUP_REMOVED lines=36> */
.L_x_1037:
[----:B------:R-:W-:Y:S05]  /*1d20*/  BSYNC.RECONVERGENT B0 ;  /* 0x0000000000007941 */ /* 0x000fea0003800200 */
.L_x_1036:
        /* <DEDUP_REMOVED lines=41> */
.L_x_1039:
[----:B------:R-:W-:Y:S05]  /*1fc0*/  BSYNC.RECONVERGENT B0 ;  /* 0x0000000000007941 */ /* 0x000fea0003800200 */
.L_x_1038:
        /* <DEDUP_REMOVED lines=41> */
.L_x_1041:
[----:B------:R-:W-:Y:S05]  /*2260*/  BSYNC.RECONVERGENT B0 ;  /* 0x0000000000007941 */ /* 0x000fea0003800200 */
.L_x_1040:
        /* <DEDUP_REMOVED lines=40> */
.L_x_1043:
[----:B------:R-:W-:Y:S05]  /*24f0*/  BSYNC.RECONVERGENT B0 ;  /* 0x0000000000007941 */ /* 0x000fea0003800200 */
.L_x_1042:
        /* <DEDUP_REMOVED lines=34> */
.L_x_1045:
[----:B------:R-:W-:Y:S05]  /*2720*/  BSYNC.RECONVERGENT B0 ;  /* 0x0000000000007941 */ /* 0x000fea0003800200 */
.L_x_1044:
[----:B------:R-:W-:Y:S04]  /*2730*/  BSSY.RECONVERGENT B0, `(.L_x_1046) ;  /* 0x0000021000007945 */ /* 0x000fe80003800200 */
[----:B------:R-:W-:Y:S05]  /*2740*/  @P5 BRA `(.L_x_1047) ;  /* 0x00000000007c5947 */ /* 0x000fea0003800000 */
[----:B------:R-:W5:Y:S01]  /*2750*/  LDCU UR6, c[0x0][0x440] ;  /* 0x00008800ff0677ac */ /* 0x000f620008000800 */
[----:B------:R-:W-:-:S04]  /*2760*/  UIADD3 UR13, UP0, UPT, UR16, UR34, URZ ;  /* 0x00000022100d7290 */ /* 0x000fc8000ff1e0ff */
[----:B------:R-:W-:Y:S02]  /*2770*/  UIADD3.X UR12, UPT, UPT, UR14, UR7, URZ, UP0, !UPT ;  /* 0x000000070e0c7290 */ /* 0x000fe400087fe4ff */
[----:B----4-:R-:W-:-:S04]  /*2780*/  IMAD.U32 R3, RZ, RZ, UR13 ;  /* 0x0000000dff037e24 */ /* 0x010fc8000f8e00ff */
        /* <DEDUP_REMOVED lines=27> */
.L_x_1047:
[----:B------:R-:W-:Y:S05]  /*2940*/  BSYNC.RECONVERGENT B0 ;  /* 0x0000000000007941 */ /* 0x000fea0003800200 */
.L_x_1046:
[----:B------:R-:W0:Y:S01]  /*2950*/  LDGDEPBAR ;  /* 0x00000000000079af */ /* 0x000e220000000000 */
[--C-:B------:R-:W-:Y:S01]  /*2960*/  SHF.R.U32.HI R224, RZ, 0x1, R222.reuse ;  /* 0x00000001ffe07819 */ /* 0x100fe200000116de */
[----:B------:R-:W-:Y:S01]  /*2970*/  IMAD.U32 R8, RZ, RZ, UR26 ;  /* 0x0000001aff087e24 */ /* 0x000fe2000f8e00ff */
[----:B----4-:R-:W-:Y:S01]  /*2980*/  SHF.R.U32.HI R3, RZ, 0x2, R222 ;  /* 0x00000002ff037819 */ /* 0x010fe200000116de */
        /* <DEDUP_REMOVED lines=52> */
.L_x_1049:
[----:B------:R4:W-:Y:S04]  /*2cd0*/  STS.128 [R235+0x18000], RZ ;  /* 0x018000ffeb007388 */ /* 0x0009e80000000c00 */
[----:B------:R4:W-:Y:S04]  /*2ce0*/  STS.128 [R235+0x1a000], RZ ;  /* 0x01a000ffeb007388 */ /* 0x0009e80000000c00 */
[----:B------:R4:W-:Y:S04]  /*2cf0*/  STS.128 [R235+0x1c000], RZ ;  /* 0x01c000ffeb007388 */ /* 0x0009e80000000c00 */
[----:B------:R4:W-:Y:S02]  /*2d00*/  STS.128 [R235+0x1e000], RZ ;  /* 0x01e000ffeb007388 */ /* 0x0009e40000000c00 */
.L_x_1050:
[----:B------:R-:W-:Y:S05]  /*2d10*/  BSYNC.RECONVERGENT B0 ;  /* 0x0000000000007941 */ /* 0x000fea0003800200 */
.L_x_1048:
        /* <DEDUP_REMOVED lines=43> */
.L_x_1052:
[----:B------:R-:W-:Y:S05]  /*2fd0*/  BSYNC.RECONVERGENT B0 ;  /* 0x0000000000007941 */ /* 0x000fea0003800200 */
.L_x_1051:
[----:B------:R-:W-:Y:S01]  /*2fe0*/  LDSM.16.M88.4 R84, [R113] ;  /* 0x000000007154783b */ /* 0x000fe20000000200 */
[----:B------:R-:W-:Y:S01]  /*2ff0*/  LOP3.LUT P2, RZ, R222, 0x2, RZ, 0xc0, !PT ;  /* 0x00000002deff7812 */ /* 0x000fe2000784c0ff */
[----:B------:R-:W5:Y:S01]  /*3000*/  LDCU UR4, c[0x0][0x50c] ;  /* 0x0000a180ff0477ac */ /* 0x000f620008000800 */
[----:B------:R-:W-:Y:S01]  /*3010*/  MOV R208, 0x20 ;  /* 0x0000002000d07802 */ /* 0x000fe20000000f00 */
[----:B------:R-:W3:Y:S01]  /*3020*/  LDSM.16.M88.4 R24, [R226+UR5+0x10000] ;  /* 0x01000005e218783b */ /* 0x000ee20008000200 */
[----:B------:R-:W-:Y:S01]  /*3030*/  IADD3 R107, PT, PT, R226, UR5, RZ ;  /* 0x00000005e26b7c10 */ /* 0x000fe2000fffe0ff */
[----:B------:R-:W-:Y:S01]  /*3040*/  UISETP.NE.AND UP1, UPT, UR20, 0x1, UPT ;  /* 0x000000011400788c */ /* 0x000fe2000bf25270 */
[----:B------:R-:W-:Y:S01]  /*3050*/  SEL R104, R208, 0xffffffe0, !P2 ;  /* 0xffffffe0d0687807 */ /* 0x000fe20005000000 */
[----:B------:R-:W5:Y:S01]  /*3060*/  LDSM.16.M88.4 R68, [R226+UR5+0x10800] ;  /* 0x01080005e244783b */ /* 0x000f620008000200 */
[----:B------:R-:W-:Y:S02]  /*3070*/  LOP3.LUT P0, RZ, R222, 0x4, RZ, 0xc0, !PT ;  /* 0x00000004deff7812 */ /* 0x000fe4000780c0ff */
[-C--:B------:R-:W-:Y:S01]  /*3080*/  IADD3 R110, PT, PT, R113, R104.reuse, RZ ;  /* 0x00000068716e7210 */ /* 0x080fe20007ffe0ff */
[----:B------:R-:W5:Y:S01]  /*3090*/  LDSM.16.M88.4 R60, [R226+UR5+0x11000] ;  /* 0x01100005e23c783b */ /* 0x000f620008000200 */
[----:B------:R-:W-:-:S02]  /*30a0*/  IADD3 R108, PT, PT, R107, R104, RZ ;  /* 0x000000686b6c7210 */ /* 0x000fc40007ffe0ff */
[----:B------:R-:W-:Y:S01]  /*30b0*/  MOV R212, 0x40 ;  /* 0x0000004000d47802 */ /* 0x000fe20000000f00 */
[----:B-1----:R-:W1:Y:S01]  /*30c0*/  LDSM.16.M88.4 R4, [R226+UR5+0x11800] ;  /* 0x01180005e204783b */ /* 0x002e620008000200 */
[----:B------:R-:W-:Y:S02]  /*30d0*/  MOV R210, UR20 ;  /* 0x0000001400d27c02 */ /* 0x000fe40008000f00 */
[----:B------:R-:W-:Y:S01]  /*30e0*/  SEL R212, R212, 0xffffffc0, !P0 ;  /* 0xffffffc0d4d47807 */ /* 0x000fe20004000000 */
[----:B------:R-:W-:Y:S01]  /*30f0*/  LDSM.16.M88.4 R16, [R110] ;  /* 0x000000006e10783b */ /* 0x000fe20000000200 */
[----:B------:R-:W-:Y:S02]  /*3100*/  MOV R220, UR27 ;  /* 0x0000001b00dc7c02 */ /* 0x000fe40008000f00 */
[-C--:B------:R-:W-:Y:S01]  /*3110*/  IADD3 R111, PT, PT, R113, R212.reuse, RZ ;  /* 0x000000d4716f7210 */ /* 0x080fe20007ffe0ff */
[----:B------:R-:W1:Y:S01]  /*3120*/  LDSM.16.M88.4 R20, [R108+0x10000] ;  /* 0x010000006c14783b */ /* 0x000e620000000200 */
[----:B------:R-:W-:-:S02]  /*3130*/  IADD3 R107, PT, PT, R107, R212, RZ ;  /* 0x000000d46b6b7210 */ /* 0x000fc40007ffe0ff */
[C---:B------:R-:W-:Y:S01]  /*3140*/  IADD3 R109, PT, PT, R104.reuse, R111, RZ ;  /* 0x0000006f686d7210 */ /* 0x040fe20007ffe0ff */
[----:B------:R-:W1:Y:S01]  /*3150*/  LDSM.16.M88.4 R28, [R108+0x10800] ;  /* 0x010800006c1c783b */ /* 0x000e620000000200 */
[----:B------:R-:W-:Y:S02]  /*3160*/  IADD3 R106, PT, PT, R104, R107, RZ ;  /* 0x0000006b686a7210 */ /* 0x000fe40007ffe0ff */
[C---:B------:R-:W-:Y:S01]  /*3170*/  VIADDMNMX R220, R105.reuse, 0x8, R220, PT ;  /* 0x0000000869dc7846 */ /* 0x040fe200038001dc */
[----:B------:R-:W1:Y:S01]  /*3180*/  LDSM.16.M88.4 R44, [R108+0x11000] ;  /* 0x011000006c2c783b */ /* 0x000e620000000200 */
[----:B------:R-:W-:-:S03]  /*3190*/  VIMNMX R221, PT, PT, R105, UR27, PT ;  /* 0x0000001b69dd7c48 */ /* 0x000fc6000bfe0100 */
[----:B------:R-:W1:Y:S04]  /*31a0*/  LDSM.16.M88.4 R40, [R108+0x11800] ;  /* 0x011800006c28783b */ /* 0x000e680000000200 */
[----:B--2-4-:R-:W-:Y:S01]  /*31b0*/  LDSM.16.M88.4 R8, [R111] ;  /* 0x000000006f08783b */ /* 0x014fe20000000200 */
[C---:B---3--:R-:W-:Y:S03]  /*31c0*/  HMMA.16816.F32 R12, R84.reuse, R24, RZ ;  /* 0x00000018540c723c */ /* 0x048fe600000018ff */
[----:B------:R-:W-:Y:S04]  /*31d0*/  LDSM.16.M88.4 R32, [R107+0x10800] ;  /* 0x010800006b20783b */ /* 0x000fe80000000200 */
[----:B------:R-:W-:Y:S01]  /*31e0*/  LDSM.16.M88.4 R92, [R109+0x4000] ;  /* 0x004000006d5c783b */ /* 0x000fe20000000200 */
[C---:B-----5:R-:W-:Y:S03]  /*31f0*/  HMMA.16816.F32 R36, R84.reuse, R68, RZ ;  /* 0x000000445424723c */ /* 0x060fe600000018ff */
[----:B------:R-:W-:Y:S04]  /*3200*/  LDSM.16.M88.4 R48, [R113+0x8000] ;  /* 0x008000007130783b */ /* 0x000fe80000000200 */
[----:B------:R-:W-:Y:S01]  /*3210*/  LDSM.16.M88.4 R52, [R107+0x13800] ;  /* 0x013800006b34783b */ /* 0x000fe20000000200 */
[C---:B------:R-:W-:Y:S03]  /*3220*/  HMMA.16816.F32 R64, R84.reuse, R60, RZ ;  /* 0x0000003c5440723c */ /* 0x040fe600000018ff */
        /* <DEDUP_REMOVED lines=10> */
[C---:B-1----:R-:W-:Y:S08]  /*32d0*/  HMMA.16816.F32 R56, R84.reuse, R4, RZ ;  /* 0x000000045438723c */ /* 0x042ff000000018ff */
        /* <DEDUP_REMOVED lines=193> */
[C---:B------:R-:W-:Y:S01]  /*3ef0*/  HMMA.16816.F32 R60, R20.reuse, R6, R60 ;  /* 0x00000006143c723c */ /* 0x040fe2000000183c */
[----:B------:R-:W-:Y:S01]  /*3f00*/  FMUL.FTZ R36, R38, UR4 ;  /* 0x0000000426247c20 */ /* 0x000fe20008410000 */
[----:B------:R-:W-:Y:S02]  /*3f10*/  SHF.L.U32 R7, R222, 0x1, RZ ;  /* 0x00000001de077819 */ /* 0x000fe400000006ff */
[----:B------:R-:W3:Y:S02]  /*3f20*/  MUFU.TANH R4, R4 ;  /* 0x0000000400047308 */ /* 0x000ee40000002400 */
[----:B------:R-:W-:Y:S02]  /*3f30*/  LOP3.LUT R7, R7, 0x6, RZ, 0xc0, !PT ;  /* 0x0000000607077812 */ /* 0x000fe400078ec0ff */
[----:B-----5:R-:W-:Y:S02]  /*3f40*/  HMMA.16816.F32 R56, R20, R16, R56 ;  /* 0x000000101438723c */ /* 0x020fe40000001838 */
[----:B------:R-:W-:-:S02]  /*3f50*/  LEA R210, R210, R7, 0x6 ;  /* 0x00000007d2d27211 */ /* 0x000fc400078e30ff */
[----:B------:R-:W1:Y:S04]  /*3f60*/  MUFU.TANH R5, R5 ;  /* 0x0000000500057308 */ /* 0x000e680000002400 */
[----:B------:R-:W-:Y:S04]  /*3f70*/  HMMA.16816.F32 R84, R20, R18, R84 ;  /* 0x000000121454723c */ /* 0x000fe80000001854 */
[----:B------:R-:W1:Y:S04]  /*3f80*/  MUFU.TANH R36, R36 ;  /* 0x0000002400247308 */ /* 0x000e680000002400 */
[C---:B------:R-:W-:Y:S08]  /*3f90*/  HMMA.16816.F32 R68, R8.reuse, R42, R68 ;  /* 0x0000002a0844723c */ /* 0x040ff00000001844 */
[C---:B----4-:R-:W-:Y:S08]  /*3fa0*/  HMMA.16816.F32 R64, R8.reuse, R12, R64 ;  /* 0x0000000c0840723c */ /* 0x050ff00000001840 */
[----:B------:R-:W-:Y:S03]  /*3fb0*/  HMMA.16816.F32 R60, R8, R14, R60 ;  /* 0x0000000e083c723c */ /* 0x000fe6000000183c */
[----:B------:R-:W-:Y:S01]  /*3fc0*/  FMUL.FTZ R33, R68, UR4 ;  /* 0x0000000444217c20 */ /* 0x000fe20008410000 */
[----:B------:R-:W-:Y:S01]  /*3fd0*/  FMUL.FTZ R12, R69, UR4 ;  /* 0x00000004450c7c20 */ /* 0x000fe20008410000 */
[----:B------:R-:W-:Y:S01]  /*3fe0*/  FMUL.FTZ R6, R70, UR4 ;  /* 0x0000000446067c20 */ /* 0x000fe20008410000 */
[----:B------:R-:W-:-:S02]  /*3ff0*/  FMUL.FTZ R17, R71, UR4 ;  /* 0x0000000447117c20 */ /* 0x000fc40008410000 */
[C---:B-1----:R-:W-:Y:S01]  /*4000*/  HMMA.16816.F32 R56, R8.reuse, R24, R56 ;  /* 0x000000180838723c */ /* 0x042fe20000001838 */
[----:B------:R-:W1:Y:S02]  /*4010*/  MUFU.TANH R33, R33 ;  /* 0x0000002100217308 */ /* 0x000e640000002400 */
[----:B------:R-:W-:Y:S01]  /*4020*/  FMUL.FTZ R64, R64, UR4 ;  /* 0x0000000440407c20 */ /* 0x000fe20008410000 */
[----:B------:R-:W-:Y:S01]  /*4030*/  FMUL.FTZ R65, R65, UR4 ;  /* 0x0000000441417c20 */ /* 0x000fe20008410000 */
[----:B------:R-:W-:Y:S01]  /*4040*/  FMUL.FTZ R66, R66, UR4 ;  /* 0x0000000442427c20 */ /* 0x000fe20008410000 */
[----:B------:R-:W-:Y:S02]  /*4050*/  FMUL.FTZ R67, R67, UR4 ;  /* 0x0000000443437c20 */ /* 0x000fe40008410000 */
[----:B------:R-:W-:Y:S01]  /*4060*/  HMMA.16816.F32 R84, R8, R26, R84 ;  /* 0x0000001a0854723c */ /* 0x000fe20000001854 */
[----:B------:R-:W4:Y:S01]  /*4070*/  MUFU.TANH R12, R12 ;  /* 0x0000000c000c7308 */ /* 0x000f220000002400 */
        /* <DEDUP_REMOVED lines=24> */
[----:B------:R-:W2:Y:S01]  /*4200*/  LDCU UR4, c[0x0][0x440] ;  /* 0x00008800ff0477ac */ /* 0x000ea20008000800 */
[----:B------:R-:W-:-:S04]  /*4210*/  UIADD3 UR6, UPT, UPT, UR20, -0x2, URZ ;  /* 0xfffffffe14067890 */ /* 0x000fc8000fffe0ff */
[----:B------:R-:W-:Y:S02]  /*4220*/  UIMAD.WIDE.U32 UR12, UR29, UR6, URZ ;  /* 0x000000061d0c72a5 */ /* 0x000fe4000f8e00ff */
[----:B------:R-:W-:Y:S02]  /*4230*/  UIMAD UR6, UR22, UR6, URZ ;  /* 0x00000006160672a4 */ /* 0x000fe4000f8e02ff */
[----:B------:R-:W-:Y:S02]  /*4240*/  UIADD3 UR16, UP0, UPT, UR16, UR12, URZ ;  /* 0x0000000c10107290 */ /* 0x000fe4000ff1e0ff */
[----:B------:R-:W-:Y:S01]  /*4250*/  UIADD3 UR6, UPT, UPT, UR13, UR6, URZ ;  /* 0x000000060d067290 */ /* 0x000fe2000fffe0ff */
[----:B------:R-:W-:Y:S02]  /*4260*/  IMAD.U32 R14, RZ, RZ, UR12 ;  /* 0x0000000cff0e7e24 */ /* 0x000fe4000f8e00ff */
[----:B------:R-:W-:Y:S01]  /*4270*/  IMAD.U32 R15, RZ, RZ, UR13 ;  /* 0x0000000dff0f7e24 */ /* 0x000fe2000f8e00ff */
[----:B--2---:R-:W-:Y:S01]  /*4280*/  ISETP.GE.AND P5, PT, R223, UR4, PT ;  /* 0x00000004df007c0c */ /* 0x004fe2000bfa6270 */
        /* <DEDUP_REMOVED lines=52> */
.L_x_1053:
[-C--:B------:R-:W-:Y:S01]  /*45d0*/  ISETP.GE.AND P4, PT, R11, R221.reuse, PT ;  /* 0x000000dd0b00720c */ /* 0x080fe20003f86270 */
[C---:B------:R-:W-:Y:S01]  /*45e0*/  VIADD R7, R210.reuse, 0xffffffc8 ;  /* 0xffffffc8d2077836 */ /* 0x040fe20000000000 */
[CC--:B------:R-:W-:Y:S01]  /*45f0*/  ISETP.GE.AND P3, PT, R9.reuse, R221.reuse, PT ;  /* 0x000000dd0900720c */ /* 0x0c0fe20003f66270 */
[C---:B------:R-:W-:Y:S01]  /*4600*/  VIADD R8, R210.reuse, 0xffffffd0 ;  /* 0xffffffd0d2087836 */ /* 0x040fe20000000000 */
[-C--:B------:R-:W-:Y:S01]  /*4610*/  ISETP.GE.AND P5, PT, R9, R220.reuse, PT ;  /* 0x000000dc0900720c */ /* 0x080fe20003fa6270 */
[C---:B------:R-:W-:Y:S01]  /*4620*/  VIADD R9, R210.reuse, 0xffffffc9 ;  /* 0xffffffc9d2097836 */ /* 0x040fe20000000000 */
[-C--:B------:R-:W-:Y:S01]  /*4630*/  ISETP.GE.AND P6, PT, R11, R220.reuse, PT ;  /* 0x000000dc0b00720c */ /* 0x080fe20003fc6270 */
[----:B------:R-:W-:Y:S01]  /*4640*/  VIADD R10, R210, 0xffffffd9 ;  /* 0xffffffd9d20a7836 */ /* 0x000fe20000000000 */
[----:B------:R-:W-:Y:S01]  /*4650*/  FSEL R35, R28, -INF , !P4 ;  /* 0xff8000001c237808 */ /* 0x000fe20006000000 */
[----:B------:R-:W3:Y:S01]  /*4660*/  MUFU.TANH R177, R63 ;  /* 0x0000003f00b17308 */ /* 0x000ee20000002400 */
[C---:B------:R-:W-:Y:S01]  /*4670*/  ISETP.GE.AND P1, PT, R7.reuse, R221, PT ;  /* 0x000000dd0700720c */ /* 0x040fe20003f26270 */
[----:B------:R-:W4:Y:S01]  /*4680*/  LDCU UR4, c[0x0][0x45c] ;  /* 0x00008b80ff0477ac */ /* 0x000f220008000800 */
[----:B------:R-:W-:-:S02]  /*4690*/  ISETP.GE.AND P4, PT, R7, R220, PT ;  /* 0x000000dc0700720c */ /* 0x000fc40003f86270 */
[----:B------:R-:W-:Y:S01]  /*46a0*/  FSEL R7, R30, -INF , !P6 ;  /* 0xff8000001e077808 */ /* 0x000fe20007000000 */
[----:B------:R-:W-:Y:S01]  /*46b0*/  UMOV UR6, 0xffffffff ;  /* 0xffffffff00067882 */ /* 0x000fe20000000000 */
[----:B------:R-:W-:Y:S01]  /*46c0*/  FSEL R29, R29, -INF , !P3 ;  /* 0xff8000001d1d7808 */ /* 0x000fe20005800000 */
[----:B------:R-:W5:Y:S01]  /*46d0*/  MUFU.TANH R227, R56 ;  /* 0x0000003800e37308 */ /* 0x000f620000002400 */
[CC--:B------:R-:W-:Y:S02]  /*46e0*/  ISETP.GE.AND P6, PT, R9.reuse, R221.reuse, PT ;  /* 0x000000dd0900720c */ /* 0x0c0fe40003fc6270 */
[----:B------:R-:W-:Y:S01]  /*46f0*/  ISETP.GE.AND P3, PT, R9, R220, PT ;  /* 0x000000dc0900720c */ /* 0x000fe20003f66270 */
[----:B------:R-:W-:Y:S01]  /*4700*/  VIADD R9, R210, 0xffffffd1 ;  /* 0xffffffd1d2097836 */ /* 0x000fe20000000000 */
[----:B------:R-:W-:Y:S02]  /*4710*/  FSEL R31, R31, -INF , !P5 ;  /* 0xff8000001f1f7808 */ /* 0x000fe40006800000 */
[----:B------:R-:W-:Y:S01]  /*4720*/  FSEL R25, R44, -INF , !P1 ;  /* 0xff8000002c197808 */ /* 0x000fe20004800000 */
[----:B------:R-:W4:Y:S01]  /*4730*/  MUFU.TANH R179, R62 ;  /* 0x0000003e00b37308 */ /* 0x000f220000002400 */
[----:B------:R-:W-:-:S02]  /*4740*/  ISETP.GE.AND P5, PT, R8, R221, PT ;  /* 0x000000dd0800720c */ /* 0x000fc40003fa6270 */
[-C--:B------:R-:W-:Y:S01]  /*4750*/  ISETP.GE.AND P1, PT, R8, R220.reuse, PT ;  /* 0x000000dc0800720c */ /* 0x080fe20003f26270 */
[----:B------:R-:W-:Y:S01]  /*4760*/  VIADD R8, R210, 0xffffffd8 ;  /* 0xffffffd8d2087836 */ /* 0x000fe20000000000 */
[----:B------:R-:W-:Y:S02]  /*4770*/  FSEL R41, R41, -INF , !P4 ;  /* 0xff80000029297808 */ /* 0x000fe40006000000 */
[-C--:B------:R-:W-:Y:S01]  /*4780*/  ISETP.GE.AND P4, PT, R9, R221.reuse, PT ;  /* 0x000000dd0900720c */ /* 0x080fe20003f86270 */
[----:B------:R-:W4:Y:S01]  /*4790*/  MUFU.TANH R58, R58 ;  /* 0x0000003a003a7308 */ /* 0x000f220000002400 */
[----:B------:R-:W-:Y:S02]  /*47a0*/  FSEL R27, R40, -INF , !P6 ;  /* 0xff800000281b7808 */ /* 0x000fe40007000000 */
[----:B------:R-:W-:Y:S02]  /*47b0*/  FSEL R45, R45, -INF , !P3 ;  /* 0xff8000002d2d7808 */ /* 0x000fe40005800000 */
[----:B------:R-:W-:Y:S01]  /*47c0*/  FSEL R13, R5, -INF , !P4 ;  /* 0xff800000050d7808 */ /* 0x000fe20006000000 */
[----:B------:R-:W-:Y:S01]  /*47d0*/  VIADD R5, R210, 0xffffffe0 ;  /* 0xffffffe0d2057836 */ /* 0x000fe20000000000 */
[----:B------:R-:W-:Y:S01]  /*47e0*/  ISETP.GE.AND P6, PT, R9, R220, PT ;  /* 0x000000dc0900720c */ /* 0x000fe20003fc6270 */
[----:B------:R-:W4:Y:S01]  /*47f0*/  MUFU.TANH R219, R57 ;  /* 0x0000003900db7308 */ /* 0x000f220000002400 */
[----:B------:R-:W-:-:S02]  /*4800*/  ISETP.GE.AND P3, PT, R8, R221, PT ;  /* 0x000000dd0800720c */ /* 0x000fc40003f66270 */
[----:B------:R-:W-:Y:S01]  /*4810*/  FSEL R15, R4, -INF , !P5 ;  /* 0xff800000040f7808 */ /* 0x000fe20006800000 */
[----:B------:R-:W-:Y:S01]  /*4820*/  VIADD R4, R210, 0xffffffe1 ;  /* 0xffffffe1d2047836 */ /* 0x000fe20000000000 */
[----:B------:R-:W-:Y:S02]  /*4830*/  FSEL R9, R36, -INF , !P1 ;  /* 0xff80000024097808 */ /* 0x000fe40004800000 */
[----:B--2---:R-:W-:Y:S01]  /*4840*/  FSEL R21, R32, -INF , !P6 ;  /* 0xff80000020157808 */ /* 0x004fe20007000000 */
[----:B------:R-:W2:Y:S01]  /*4850*/  MUFU.TANH R84, R84 ;  /* 0x0000005400547308 */ /* 0x000ea20000002400 */
[----:B-1----:R-:W-:Y:S02]  /*4860*/  FSEL R23, R33, -INF , !P3 ;  /* 0xff80000021177808 */ /* 0x002fe40005800000 */
[----:B------:R-:W-:Y:S02]  /*4870*/  ISETP.GE.AND P5, PT, R8, R220, PT ;  /* 0x000000dc0800720c */ /* 0x000fe40003fa6270 */
[----:B------:R-:W-:-:S02]  /*4880*/  ISETP.GE.AND P1, PT, R10, R221, PT ;  /* 0x000000dd0a00720c */ /* 0x000fc40003f26270 */
[C---:B------:R-:W-:Y:S01]  /*4890*/  ISETP.GE.AND P6, PT, R5.reuse, R221, PT ;  /* 0x000000dd0500720c */ /* 0x040fe20003fc6270 */
[----:B------:R-:W1:Y:S01]  /*48a0*/  MUFU.TANH R85, R85 ;  /* 0x0000005500557308 */ /* 0x000e620000002400 */
[-C--:B------:R-:W-:Y:S01]  /*48b0*/  ISETP.GE.AND P3, PT, R5, R220.reuse, PT ;  /* 0x000000dc0500720c */ /* 0x080fe20003f66270 */
[----:B------:R-:W-:Y:S01]  /*48c0*/  VIADD R5, R210, 0xffffffe8 ;  /* 0xffffffe8d2057836 */ /* 0x000fe20000000000 */
[----:B------:R-:W-:Y:S02]  /*48d0*/  ISETP.GE.AND P4, PT, R10, R220, PT ;  /* 0x000000dc0a00720c */ /* 0x000fe40003f86270 */
[----:B------:R-:W-:Y:S02]  /*48e0*/  FMNMX3.FTZ R8, R35, R29, R25, !PT ;  /* 0x0000001d23087276 */ /* 0x000fe40007810019 */
[----:B------:R-:W-:Y:S01]  /*48f0*/  FSEL R19, R6, -INF , !P5 ;  /* 0xff80000006137808 */ /* 0x000fe20006800000 */
[----:B------:R-:W1:Y:S01]  /*4900*/  MUFU.TANH R59, R59 ;  /* 0x0000003b003b7308 */ /* 0x000e620000002400 */
[----:B------:R-:W-:-:S02]  /*4910*/  FSEL R11, R12, -INF , !P1 ;  /* 0xff8000000c0b7808 */ /* 0x000fc40004800000 */
[CC--:B------:R-:W-:Y:S02]  /*4920*/  ISETP.GE.AND P5, PT, R4.reuse, R221.reuse, PT ;  /* 0x000000dd0400720c */ /* 0x0c0fe40003fa6270 */
[-C--:B------:R-:W-:Y:S01]  /*4930*/  ISETP.GE.AND P1, PT, R4, R220.reuse, PT ;  /* 0x000000dc0400720c */ /* 0x080fe20003f26270 */
[C---:B------:R-:W-:Y:S01]  /*4940*/  VIADD R4, R210.reuse, 0xfffffff0 ;  /* 0xfffffff0d2047836 */ /* 0x040fe20000000000 */
[----:B------:R-:W-:Y:S01]  /*4950*/  FSEL R17, R17, -INF , !P4 ;  /* 0xff80000011117808 */ /* 0x000fe20006000000 */
[----:B------:R-:W1:Y:S01]  /*4960*/  MUFU.TANH R86, R86 ;  /* 0x0000005600567308 */ /* 0x000e620000002400 */
[----:B------:R-:W-:Y:S02]  /*4970*/  FSEL R231, R231, -INF , !P6 ;  /* 0xff800000e7e77808 */ /* 0x000fe40007000000 */
[C---:B------:R-:W-:Y:S02]  /*4980*/  ISETP.GE.AND P4, PT, R5.reuse, R221, PT ;  /* 0x000000dd0500720c */ /* 0x040fe40003f86270 */
[----:B------:R-:W-:Y:S01]  /*4990*/  ISETP.GE.AND P6, PT, R5, R220, PT ;  /* 0x000000dc0500720c */ /* 0x000fe20003fc6270 */
[----:B------:R-:W-:Y:S01]  /*49a0*/  VIADD R5, R210, 0xffffffe9 ;  /* 0xffffffe9d2057836 */ /* 0x000fe20000000000 */
[----:B------:R-:W-:Y:S01]  /*49b0*/  FMNMX3.FTZ R8, R8, R27, R15, !PT ;  /* 0x0000001b08087276 */ /* 0x000fe2000781000f */
[----:B------:R-:W1:Y:S01]  /*49c0*/  MUFU.TANH R87, R87 ;  /* 0x0000005700577308 */ /* 0x000e620000002400 */
[----:B------:R-:W-:-:S02]  /*49d0*/  FMNMX3.FTZ R6, R7, R31, R41, !PT ;  /* 0x0000001f07067276 */ /* 0x000fc40007810029 */
[----:B------:R-:W-:Y:S02]  /*49e0*/  FSEL R215, R215, -INF , !P1 ;  /* 0xff800000d7d77808 */ /* 0x000fe40004800000 */
[----:B------:R-:W-:Y:S02]  /*49f0*/  FSEL R201, R201, -INF , !P4 ;  /* 0xff800000c9c97808 */ /* 0x000fe40006000000 */
[----:B------:R-:W-:Y:S02]  /*4a00*/  FSEL R229, R229, -INF , !P5 ;  /* 0xff800000e5e57808 */ /* 0x000fe40006800000 */
[C---:B------:R-:W-:Y:S02]  /*4a10*/  ISETP.GE.AND P1, PT, R4.reuse, R221, PT ;  /* 0x000000dd0400720c */ /* 0x040fe40003f26270 */
[----:B------:R-:W-:Y:S01]  /*4a20*/  ISETP.GE.AND P4, PT, R4, R220, PT ;  /* 0x000000dc0400720c */ /* 0x000fe20003f86270 */
[----:B------:R-:W-:Y:S01]  /*4a30*/  VIADD R4, R210, 0xfffffff8 ;  /* 0xfffffff8d2047836 */ /* 0x000fe20000000000 */
[----:B------:R-:W-:-:S02]  /*4a40*/  FMNMX3.FTZ R8, R8, R13, R23, !PT ;  /* 0x0000000d08087276 */ /* 0x000fc40007810017 */
[----:B------:R-:W-:Y:S02]  /*4a50*/  FSEL R199, R199, -INF , !P3 ;  /* 0xff800000c7c77808 */ /* 0x000fe40005800000 */
[C---:B------:R-:W-:Y:S02]  /*4a60*/  ISETP.GE.AND P5, PT, R5.reuse, R220, PT ;  /* 0x000000dc0500720c */ /* 0x040fe40003fa6270 */
[----:B------:R-:W-:Y:S02]  /*4a70*/  FMNMX3.FTZ R6, R6, R45, R9, !PT ;  /* 0x0000002d06067276 */ /* 0x000fe40007810009 */
[----:B------:R-:W-:Y:S01]  /*4a80*/  ISETP.GE.AND P3, PT, R5, R221, PT ;  /* 0x000000dd0500720c */ /* 0x000fe20003f66270 */
[----:B------:R-:W-:Y:S01]  /*4a90*/  VIADD R5, R210, 0xfffffff1 ;  /* 0xfffffff1d2057836 */ /* 0x000fe20000000000 */
[----:B------:R-:W-:Y:S02]  /*4aa0*/  FMNMX3.FTZ R8, R8, R11, R231, !PT ;  /* 0x0000000b08087276 */ /* 0x000fe400078100e7 */
[----:B---3--:R-:W-:-:S02]  /*4ab0*/  FSEL R177, R177, -INF , !P5 ;  /* 0xff800000b1b17808 */ /* 0x008fc40006800000 */
[----:B-----5:R-:W-:Y:S02]  /*4ac0*/  FSEL R227, R227, -INF , !P1 ;  /* 0xff800000e3e37808 */ /* 0x020fe40004800000 */
[----:B------:R-:W-:Y:S02]  /*4ad0*/  FMNMX3.FTZ R6, R6, R21, R19, !PT ;  /* 0x0000001506067276 */ /* 0x000fe40007810013 */
[CC--:B------:R-:W-:Y:S02]  /*4ae0*/  ISETP.GE.AND P5, PT, R4.reuse, R221.reuse, PT ;  /* 0x000000dd0400720c */ /* 0x0c0fe40003fa6270 */
[----:B------:R-:W-:Y:S01]  /*4af0*/  ISETP.GE.AND P1, PT, R4, R220, PT ;  /* 0x000000dc0400720c */ /* 0x000fe20003f26270 */
[----:B------:R-:W-:Y:S01]  /*4b00*/  VIADD R4, R210, 0xfffffff9 ;  /* 0xfffffff9d2047836 */ /* 0x000fe20000000000 */
[----:B----4-:R-:W-:Y:S02]  /*4b10*/  FSEL R179, R179, -INF , !P6 ;  /* 0xff800000b3b37808 */ /* 0x010fe40007000000 */
[----:B------:R-:W-:-:S02]  /*4b20*/  ISETP.GE.AND P6, PT, R5, R221, PT ;  /* 0x000000dd0500720c */ /* 0x000fc40003fc6270 */
[----:B------:R-:W-:Y:S02]  /*4b30*/  FSEL R217, R217, -INF , !P3 ;  /* 0xff800000d9d97808 */ /* 0x000fe40005800000 */
[----:B------:R-:W-:Y:S02]  /*4b40*/  FMNMX3.FTZ R8, R8, R229, R201, !PT ;  /* 0x000000e508087276 */ /* 0x000fe400078100c9 */
[----:B------:R-:W-:Y:S02]  /*4b50*/  FMNMX3.FTZ R6, R6, R17, R199, !PT ;  /* 0x0000001106067276 */ /* 0x000fe400078100c7 */
[----:B------:R-:W-:Y:S02]  /*4b60*/  FSEL R209, R58, -INF , !P4 ;  /* 0xff8000003ad17808 */ /* 0x000fe40006000000 */
[----:B------:R-:W-:Y:S02]  /*4b70*/  ISETP.GE.AND P4, PT, R4, R221, PT ;  /* 0x000000dd0400720c */ /* 0x000fe40003f86270 */
[----:B------:R-:W-:-:S02]  /*4b80*/  FSEL R219, R219, -INF , !P6 ;  /* 0xff800000dbdb7808 */ /* 0x000fc40007000000 */
[----:B--2---:R-:W-:Y:S02]  /*4b90*/  FSEL R213, R84, -INF , !P5 ;  /* 0xff80000054d57808 */ /* 0x004fe40006800000 */
[----:B------:R-:W-:Y:S02]  /*4ba0*/  FMNMX3.FTZ R8, R8, R217, R227, !PT ;  /* 0x000000d908087276 */ /* 0x000fe400078100e3 */
[----:B------:R-:W-:Y:S02]  /*4bb0*/  ISETP.GE.AND P3, PT, R5, R220, PT ;  /* 0x000000dc0500720c */ /* 0x000fe40003f66270 */
[----:B------:R-:W-:Y:S02]  /*4bc0*/  FMNMX3.FTZ R6, R6, R215, R179, !PT ;  /* 0x000000d706067276 */ /* 0x000fe400078100b3 */
[----:B-1----:R-:W-:Y:S02]  /*4bd0*/  FSEL R211, R85, -INF , !P4 ;  /* 0xff80000055d37808 */ /* 0x002fe40006000000 */
[----:B------:R-:W-:-:S02]  /*4be0*/  FMNMX3.FTZ R8, R8, R219, R213, !PT ;  /* 0x000000db08087276 */ /* 0x000fc400078100d5 */
[----:B------:R-:W-:Y:S02]  /*4bf0*/  ISETP.GE.AND P5, PT, R4, R220, PT ;  /* 0x000000dc0400720c */ /* 0x000fe40003fa6270 */
[----:B------:R-:W-:Y:S02]  /*4c00*/  FSEL R207, R59, -INF , !P3 ;  /* 0xff8000003bcf7808 */ /* 0x000fe40005800000 */
[----:B------:R-:W-:Y:S02]  /*4c10*/  FSEL R205, R86, -INF , !P1 ;  /* 0xff80000056cd7808 */ /* 0x000fe40004800000 */
[----:B------:R-:W-:Y:S02]  /*4c20*/  FMNMX3.FTZ R6, R6, R177, R209, !PT ;  /* 0x000000b106067276 */ /* 0x000fe400078100d1 */
[----:B------:R-:W-:Y:S02]  /*4c30*/  FMNMX.FTZ R8, R211, R8, !PT ;  /* 0x00000008d3087209 */ /* 0x000fe40007810000 */
[----:B------:R-:W-:-:S02]  /*4c40*/  FSEL R203, R87, -INF , !P5 ;  /* 0xff80000057cb7808 */ /* 0x000fc40006800000 */
[----:B------:R-:W-:Y:S01]  /*4c50*/  FMNMX3.FTZ R6, R6, R207, R205, !PT ;  /* 0x000000cf06067276 */ /* 0x000fe200078100cd */
[----:B------:R-:W1:Y:S01]  /*4c60*/  SHFL.BFLY PT, R33, R8, 0x2, 0x1f ;  /* 0x0c401f0008217f89 */ /* 0x000e6200000e0000 */
[----:B------:R-:W-:Y:S02]  /*4c70*/  LOP3.LUT R165, R3, 0x200, R2, 0xf8, !PT ;  /* 0x0000020003a57812 */ /* 0x000fe400078ef802 */
[----:B------:R-:W-:Y:S02]  /*4c80*/  FMNMX.FTZ R6, R203, R6, !PT ;  /* 0x00000006cb067209 */ /* 0x000fe40007810000 */
[----:B------:R-:W-:-:S03]  /*4c90*/  LEA R197, R165, UR5, 0x1 ;  /* 0x00000005a5c57c11 */ /* 0x000fc6000f8e08ff */
[----:B------:R-:W2:Y:S02]  /*4ca0*/  SHFL.BFLY PT, R5, R6, 0x2, 0x1f ;  /* 0x0c401f0006057f89 */ /* 0x000ea400000e0000 */
[--C-:B------:R-:W-:Y:S02]  /*4cb0*/  IMAD.IADD R196, R104, 0x1, R197.reuse ;  /* 0x0000000168c47824 */ /* 0x100fe400078e02c5 */
[----:B------:R-:W-:Y:S01]  /*4cc0*/  IMAD.IADD R195, R212, 0x1, R197 ;  /* 0x00000001d4c37824 */ /* 0x000fe200078e02c5 */
[----:B------:R-:W-:Y:S03]  /*4cd0*/  LDSM.16.MT88.4 R156, [R197+0x18000] ;  /* 0x01800000c59c783b */ /* 0x000fe60000004200 */
        /* <DEDUP_REMOVED lines=22> */
[----:B------:R-:W-:Y:S01]  /*4e40*/  LDSM.16.MT88.4 R96, [R194+0x1c000] ;  /* 0x01c00000c260783b */ /* 0x000fe20000004200 */
[--C-:B------:R-:W-:Y:S01]  /*4e50*/  FFMA.FTZ R193, R35, UR4, -R206.reuse ;  /* 0x0000000423c17c23 */ /* 0x100fe200080108ce */
[--C-:B------:R-:W-:Y:S01]  /*4e60*/  FFMA.FTZ R192, R29, UR4, -R206.reuse ;  /* 0x000000041dc07c23 */ /* 0x100fe200080108ce */
[----:B------:R-:W-:Y:S01]  /*4e70*/  FSEL R202, R202, RZ, P1 ;  /* 0x000000ffcaca7208 */ /* 0x000fe20000800000 */
[----:B------:R-:W-:Y:S01]  /*4e80*/  LDSM.16.MT88.4 R104, [R197+0x1e000] ;  /* 0x01e00000c568783b */ /* 0x000fe20000004200 */
[--C-:B------:R-:W-:Y:S01]  /*4e90*/  FFMA.FTZ R189, R25, UR4, -R206.reuse ;  /* 0x0000000419bd7c23 */ /* 0x100fe200080108ce */
[----:B------:R-:W-:Y:S01]  /*4ea0*/  FFMA.FTZ R188, R27, UR4, -R206 ;  /* 0x000000041bbc7c23 */ /* 0x000fe200080108ce */
[----:B------:R-:W-:Y:S01]  /*4eb0*/  MUFU.EX2 R193, R193 ;  /* 0x000000c100c17308 */ /* 0x000fe20000000800 */
[--C-:B------:R-:W-:Y:S01]  /*4ec0*/  FFMA.FTZ R187, R41, UR4, -R202.reuse ;  /* 0x0000000429bb7c23 */ /* 0x100fe200080108ca */
[--C-:B------:R-:W-:Y:S01]  /*4ed0*/  FFMA.FTZ R191, R7, UR4, -R202.reuse ;  /* 0x0000000407bf7c23 */ /* 0x100fe200080108ca */
[----:B------:R-:W1:Y:S01]  /*4ee0*/  LDSM.16.MT88.4 R40, [R197+0x1a000] ;  /* 0x01a00000c528783b */ /* 0x000e620000004200 */
[--C-:B------:R-:W-:Y:S01]  /*4ef0*/  FFMA.FTZ R190, R31, UR4, -R202.reuse ;  /* 0x000000041fbe7c23 */ /* 0x100fe200080108ca */
[----:B------:R-:W-:Y:S01]  /*4f00*/  FFMA.FTZ R186, R45, UR4, -R202 ;  /* 0x000000042dba7c23 */ /* 0x000fe200080108ca */
[----:B------:R-:W2:Y:S01]  /*4f10*/  MUFU.EX2 R192, R192 ;  /* 0x000000c000c07308 */ /* 0x000ea20000000800 */
[----:B------:R-:W5:Y:S01]  /*4f20*/  LDSM.16.MT88.4 R120, [R195+0x1e000] ;  /* 0x01e00000c378783b */ /* 0x000f620000004200 */
[----:B------:R-:W-:Y:S01]  /*4f30*/  FFMA.FTZ R180, R11, UR4, -R206 ;  /* 0x000000040bb47c23 */ /* 0x000fe200080108ce */
[----:B------:R-:W-:Y:S01]  /*4f40*/  FFMA.FTZ R183, R9, UR4, -R202 ;  /* 0x0000000409b77c23 */ /* 0x000fe200080108ca */
[----:B------:R-:W-:Y:S01]  /*4f50*/  MUFU.EX2 R189, R189 ;  /* 0x000000bd00bd7308 */ /* 0x000fe20000000800 */
[----:B------:R-:W5:Y:S01]  /*4f60*/  LDSM.16.MT88.4 R4, [R194+0x1e000] ;  /* 0x01e00000c204783b */ /* 0x000f620000004200 */
[--C-:B------:R-:W-:Y:S01]  /*4f70*/  FFMA.FTZ R185, R15, UR4, -R206.reuse ;  /* 0x000000040fb97c23 */ /* 0x100fe200080108ce */
[--C-:B------:R-:W-:Y:S01]  /*4f80*/  FFMA.FTZ R184, R13, UR4, -R206.reuse ;  /* 0x000000040db87c23 */ /* 0x100fe200080108ce */
[----:B------:R-:W3:Y:S01]  /*4f90*/  MUFU.EX2 R188, R188 ;  /* 0x000000bc00bc7308 */ /* 0x000ee20000000800 */
[----:B------:R-:W5:Y:S01]  /*4fa0*/  LDSM.16.MT88.4 R8, [R196+0x1a800] ;  /* 0x01a80000c408783b */ /* 0x000f620000004200 */
[----:B------:R-:W-:Y:S01]  /*4fb0*/  FFMA.FTZ R181, R23, UR4, -R206 ;  /* 0x0000000417b57c23 */ /* 0x000fe200080108ce */
[--C-:B------:R-:W-:Y:S01]  /*4fc0*/  FFMA.FTZ R182, R21, UR4, -R202.reuse ;  /* 0x0000000415b67c23 */ /* 0x100fe200080108ca */
[----:B------:R-:W-:Y:S01]  /*4fd0*/  MUFU.EX2 R191, R191 ;  /* 0x000000bf00bf7308 */ /* 0x000fe20000000800 */
[----:B------:R-:W5:Y:S01]  /*4fe0*/  LDSM.16.MT88.4 R12, [R196+0x18800] ;  /* 0x01880000c40c783b */ /* 0x000f620000004200 */
[----:B--2---:R-:W-:Y:S01]  /*4ff0*/  F2FP.F16.F32.PACK_AB R128, R192, R193 ;  /* 0x000000c1c080723e */ /* 0x004fe200000000ff */
[--C-:B------:R-:W-:Y:S01]  /*5000*/  FFMA.FTZ R167, R19, UR4, -R202.reuse ;  /* 0x0000000413a77c23 */ /* 0x100fe200080108ca */
[----:B------:R-:W2:Y:S01]  /*5010*/  MUFU.EX2 R190, R190 ;  /* 0x000000be00be7308 */ /* 0x000ea20000000800 */
[----:B------:R-:W-:Y:S01]  /*5020*/  FFMA.FTZ R166, R17, UR4, -R202 ;  /* 0x0000000411a67c23 */ /* 0x000fe200080108ca */
[----:B------:R-:W-:Y:S01]  /*5030*/  LDSM.16.MT88.4 R20, [R196+0x1c800] ;  /* 0x01c80000c414783b */ /* 0x000fe20000004200 */
[--C-:B------:R-:W-:Y:S01]  /*5040*/  FFMA.FTZ R198, R231, UR4, -R206.reuse ;  /* 0x00000004e7c67c23 */ /* 0x100fe200080108ce */
[----:B------:R-:W-:Y:S01]  /*5050*/  MUFU.EX2 R187, R187 ;  /* 0x000000bb00bb7308 */ /* 0x000fe20000000800 */
[----:B------:R-:W-:Y:S01]  /*5060*/  FFMA.FTZ R200, R201, UR4, -R206 ;  /* 0x00000004c9c87c23 */ /* 0x000fe200080108ce */
[----:B---3--:R-:W-:Y:S01]  /*5070*/  F2FP.F16.F32.PACK_AB R130, R188, R189 ;  /* 0x000000bdbc82723e */ /* 0x008fe200000000ff */
[----:B------:R-:W3:Y:S01]  /*5080*/  LDSM.16.MT88.4 R16, [R196+0x1e800] ;  /* 0x01e80000c410783b */ /* 0x000ee20000004200 */
[----:B------:R-:W4:Y:S01]  /*5090*/  MUFU.EX2 R186, R186 ;  /* 0x000000ba00ba7308 */ /* 0x000f220000000800 */
        /* <DEDUP_REMOVED lines=13> */
[----:B----4-:R-:W-:Y:S01]  /*5170*/  F2FP.F16.F32.PACK_AB R131, R186, R187 ;  /* 0x000000bbba83723e */ /* 0x010fe200000000ff */
[----:B------:R-:W-:Y:S01]  /*5180*/  LDSM.16.MT88.4 R168, [R194+0x18800] ;  /* 0x01880000c2a8783b */ /* 0x000fe20000004200 */
[----:B------:R-:W-:Y:S01]  /*5190*/  MUFU.EX2 R180, R180 ;  /* 0x000000b400b47308 */ /* 0x000fe20000000800 */
[----:B------:R-:W-:Y:S01]  /*51a0*/  FADD.FTZ R192, R193, R192 ;  /* 0x000000c0c1c07221 */ /* 0x000fe20000010000 */
[----:B------:R-:W-:Y:S01]  /*51b0*/  FADD.FTZ R190, R191, R190 ;  /* 0x000000bebfbe7221 */ /* 0x000fe20000010000 */
[----:B------:R-:W-:Y:S01]  /*51c0*/  LDSM.16.MT88.4 R32, [R195+0x1a800] ;  /* 0x01a80000c320783b */ /* 0x000fe20000004200 */
[----:B------:R-:W-:Y:S01]  /*51d0*/  MUFU.EX2 R183, R183 ;  /* 0x000000b700b77308 */ /* 0x000fe20000000800 */
[C---:B------:R-:W-:Y:S01]  /*51e0*/  HMMA.16816.F32 R44, R128.reuse, R48, RZ ;  /* 0x00000030802c723c */ /* 0x040fe200000018ff */
[----:B------:R-:W-:Y:S01]  /*51f0*/  FADD.FTZ R189, R189, R192 ;  /* 0x000000c0bdbd7221 */ /* 0x000fe20000010000 */
[----:B------:R-:W-:Y:S01]  /*5200*/  FADD.FTZ R187, R187, R190 ;  /* 0x000000bebbbb7221 */ /* 0x000fe20000010000 */
[----:B------:R-:W4:Y:S02]  /*5210*/  MUFU.EX2 R182, R182 ;  /* 0x000000b600b67308 */ /* 0x000f240000000800 */
[----:B------:R-:W-:Y:S01]  /*5220*/  FADD.FTZ R188, R188, R189 ;  /* 0x000000bdbcbc7221 */ /* 0x000fe20000010000 */
[----:B------:R-:W-:Y:S01]  /*5230*/  FADD.FTZ R186, R186, R187 ;  /* 0x000000bbbaba7221 */ /* 0x000fe20000010000 */
[----:B------:R-:W-:Y:S01]  /*5240*/  MUFU.EX2 R167, R167 ;  /* 0x000000a700a77308 */ /* 0x000fe20000000800 */
[C---:B------:R-:W-:Y:S03]  /*5250*/  HMMA.16816.F32 R48, R128.reuse, R50, RZ ;  /* 0x000000328030723c */ /* 0x040fe600000018ff */
[----:B------:R-:W3:Y:S04]  /*5260*/  MUFU.EX2 R166, R166 ;  /* 0x000000a600a67308 */ /* 0x000ee80000000800 */
[----:B------:R-:W-:Y:S01]  /*5270*/  MUFU.EX2 R198, R198 ;  /* 0x000000c600c67308 */ /* 0x000fe20000000800 */
[C---:B------:R-:W-:Y:S03]  /*5280*/  HMMA.16816.F32 R152, R128.reuse, R148, RZ ;  /* 0x000000948098723c */ /* 0x040fe600000018ff */
        /* <DEDUP_REMOVED lines=11> */
[C---:B-1----:R-:W-:Y:S08]  /*5340*/  HMMA.16816.F32 R36, R128.reuse, R40, RZ ;  /* 0x000000288024723c */ /* 0x042ff000000018ff */
        /* <DEDUP_REMOVED lines=24> */
[----:B----4-:R-:W-:Y:S01]  /*54d0*/  F2FP.F16.F32.PACK_AB R5, R182, R183 ;  /* 0x000000b7b605723e */ /* 0x010fe200000000ff */
[----:B------:R-:W-:-:S02]  /*54e0*/  FADD.FTZ R183, R183, R186 ;  /* 0x000000bab7b77221 */ /* 0x000fc40000010000 */
[----:B------:R-:W-:Y:S02]  /*54f0*/  FADD.FTZ R184, R184, R185 ;  /* 0x000000b9b8b87221 */ /* 0x000fe40000010000 */
[----:B------:R-:W-:Y:S01]  /*5500*/  HMMA.16816.F32 R128, R128, R6, RZ ;  /* 0x000000068080723c */ /* 0x000fe200000018ff */
[----:B------:R-:W-:Y:S01]  /*5510*/  F2FP.F16.F32.PACK_AB R6, R180, R181 ;  /* 0x000000b5b406723e */ /* 0x000fe200000000ff */
[----:B------:R-:W-:Y:S01]  /*5520*/  FADD.FTZ R182, R182, R183 ;  /* 0x000000b7b6b67221 */ /* 0x000fe20000010000 */
[----:B---3--:R-:W-:-:S03]  /*5530*/  F2FP.F16.F32.PACK_AB R7, R166, R167 ;  /* 0x000000a7a607723e */ /* 0x008fc600000000ff */
        /* <DEDUP_REMOVED lines=89> */
[----:B------:R-:W-:Y:S01]  /*5ad0*/  FFMA.FTZ R206, R207, UR4, -R202 ;  /* 0x00000004cfce7c23 */ /* 0x000fe200080108ca */
[----:B------:R-:W3:Y:S04]  /*5ae0*/  MUFU.EX2 R177, R177 ;  /* 0x000000b100b17308 */ /* 0x000ee80000000800 */
[C---:B-1----:R-:W-:Y:S01]  /*5af0*/  HMMA.16816.F32 R92, R4.reuse, R12, R92 ;  /* 0x0000000c045c723c */ /* 0x042fe2000000185c */
[----:B------:R-:W-:Y:S04]  /*5b00*/  MUFU.EX2 R178, R178 ;  /* 0x000000b200b27308 */ /* 0x000fe80000000800 */
[----:B------:R-:W-:Y:S03]  /*5b10*/  MUFU.EX2 R179, R179 ;  /* 0x000000b300b37308 */ /* 0x000fe60000000800 */
[C---:B------:R-:W-:Y:S01]  /*5b20*/  HMMA.16816.F32 R96, R4.reuse, R14, R96 ;  /* 0x0000000e0460723c */ /* 0x040fe20000001860 */
[----:B------:R-:W1:Y:S01]  /*5b30*/  MUFU.EX2 R206, R206 ;  /* 0x000000ce00ce7308 */ /* 0x000e620000000800 */
[----:B------:R-:W1:Y:S03]  /*5b40*/  LDSM.16.MT88.4 R12, [R196+0x19800] ;  /* 0x01980000c40c783b */ /* 0x000e660000004200 */
[----:B------:R-:W1:Y:S03]  /*5b50*/  MUFU.EX2 R202, R205 ;  /* 0x000000cd00ca7308 */ /* 0x000e660000000800 */
        /* <DEDUP_REMOVED lines=22> */
[----:B-1----:R-:W-:-:S02]  /*5cc0*/  F2FP.F16.F32.PACK_AB R5, R206, R179 ;  /* 0x000000b3ce05723e */ /* 0x002fc400000000ff */
[----:B------:R-:W-:Y:S02]  /*5cd0*/  F2FP.F16.F32.PACK_AB R6, R243, R178 ;  /* 0x000000b2f306723e */ /* 0x000fe400000000ff */
[----:B------:R-:W-:-:S07]  /*5ce0*/  F2FP.F16.F32.PACK_AB R7, R241, R202 ;  /* 0x000000caf107723e */ /* 0x000fce00000000ff */
        /* <DEDUP_REMOVED lines=15> */
[C---:B---3--:R-:W-:Y:S08]  /*5de0*/  HMMA.16816.F32 R160, R4.reuse, R12, R160 ;  /* 0x0000000c04a0723c */ /* 0x048ff000000018a0 */
[C---:B------:R-:W-:Y:S01]  /*5df0*/  HMMA.16816.F32 R156, R4.reuse, R14, R156 ;  /* 0x0000000e049c723c */ /* 0x040fe2000000189c */
[----:B------:R-:W3:Y:S07]  /*5e00*/  LDSM.16.MT88.4 R12, [R194+0x1b800] ;  /* 0x01b80000c20c783b */ /* 0x000eee0000004200 */
        /* <DEDUP_REMOVED lines=61> */
[----:B------:R-:W-:Y:S01]  /*61e0*/  IMAD.U32 R13, RZ, RZ, UR15 ;  /* 0x0000000fff0d7e24 */ /* 0x000fe2000f8e00ff */
[----:B-1----:R-:W-:Y:S01]  /*61f0*/  ISETP.GE.AND P5, PT, R223, UR4, PT ;  /* 0x00000004df007c0c */ /* 0x002fe2000bfa6270 */
[----:B------:R-:W-:Y:S01]  /*6200*/  VIADD R209, R226, UR5 ;  /* 0x00000005e2d17c36 */ /* 0x000fe20008000000 */
[----:B------:R-:W-:Y:S01]  /*6210*/  BAR.SYNC.DEFER_BLOCKING 0x0 ;  /* 0x0000000000007b1d */ /* 0x000fe20000010000 */
[----:B------:R-:W-:Y:S01]  /*6220*/  IMAD.U32 R5, RZ, RZ, UR7 ;  /* 0x00000007ff057e24 */ /* 0x000fe2000f8e00ff */
[----:B------:R-:W-:Y:S01]  /*6230*/  LEA R6, P1, R7, R232, 0x1 ;  /* 0x000000e807067211 */ /* 0x000fe200078208ff */
[C---:B------:R-:W-:Y:S01]  /*6240*/  IMAD.IADD R166, R209.reuse, 0x1, R172 ;  /* 0x00000001d1a67824 */ /* 0x040fe200078e02ac */
[----:B------:R-:W-:Y:S01]  /*6250*/  ISETP.GE.AND P4, PT, R244, UR4, PT ;  /* 0x00000004f4007c0c */ /* 0x000fe2000bf86270 */
[----:B------:R-:W-:Y:S01]  /*6260*/  IMAD.IADD R209, R209, 0x1, R212 ;  /* 0x00000001d1d17824 */ /* 0x000fe200078e02d4 */
[-C--:B------:R-:W-:Y:S01]  /*6270*/  LEA.HI.X R9, R12, R228.reuse, R9, 0x7, P3 ;  /* 0x000000e40c097211 */ /* 0x080fe200018f3c09 */
[----:B------:R-:W-:Y:S01]  /*6280*/  UISETP.GE.U32.AND UP0, UPT, UR20, 0x3, UPT ;  /* 0x000000031400788c */ /* 0x000fe2000bf06070 */
[----:B------:R-:W-:Y:S01]  /*6290*/  ISETP.GE.AND P3, PT, R242, UR4, PT ;  /* 0x00000004f2007c0c */ /* 0x000fe2000bf66270 */
[----:B------:R-:W-:Y:S01]  /*62a0*/  IMAD.IADD R167, R172, 0x1, R209 ;  /* 0x00000001aca77824 */ /* 0x000fe200078e02d1 */
[----:B------:R-:W-:-:S02]  /*62b0*/  LEA.HI.X R7, R7, R228, R5, 0x1, P1 ;  /* 0x000000e407077211 */ /* 0x000fc400008f0c05 */
[----:B------:R-:W-:Y:S01]  /*62c0*/  ISETP.GE.AND P1, PT, R240, UR4, PT ;  /* 0x00000004f0007c0c */ /* 0x000fe2000bf26270 */
[----:B------:R-:W1:Y:S01]  /*62d0*/  LDCU UR4, c[0x0][0x50c] ;  /* 0x0000a180ff0477ac */ /* 0x000e620008000800 */
[----:B------:R-:W-:-:S04]  /*62e0*/  LOP3.LUT R4, R4, R0, R11, 0xf6, !PT ;  /* 0x0000000004047212 */ /* 0x000fc800078ef60b */
        /* <DEDUP_REMOVED lines=49> */
[----:B--2---:R-:W-:Y:S04]  /*6600*/  LDSM.16.M88.4 R4, [R214] ;  /* 0x00000000d604783b */ /* 0x004fe80000000200 */
[----:B------:R-:W2:Y:S04]  /*6610*/  LDSM.16.M88.4 R32, [R166+0x10000] ;  /* 0x01000000a620783b */ /* 0x000ea80000000200 */
[----:B------:R-:W2:Y:S04]  /*6620*/  LDSM.16.M88.4 R8, [R166+0x10800] ;  /* 0x01080000a608783b */ /* 0x000ea80000000200 */
[----:B------:R-:W2:Y:S04]  /*6630*/  LDSM.16.M88.4 R204, [R166+0x11000] ;  /* 0x01100000a6cc783b */ /* 0x000ea80000000200 */
[----:B------:R-:W2:Y:S04]  /*6640*/  LDSM.16.M88.4 R176, [R166+0x11800] ;  /* 0x01180000a6b0783b */ /* 0x000ea80000000200 */
[----:B------:R-:W-:Y:S01]  /*6650*/  LDSM.16.M88.4 R168, [R209+0x10000] ;  /* 0x01000000d1a8783b */ /* 0x000fe20000000200 */
[C---:B---3--:R-:W-:Y:S03]  /*6660*/  HMMA.16816.F32 R24, R180.reuse, R20, RZ ;  /* 0x00000014b418723c */ /* 0x048fe600000018ff */
[----:B------:R-:W-:Y:S04]  /*6670*/  LDSM.16.M88.4 R200, [R209+0x10800] ;  /* 0x01080000d1c8783b */ /* 0x000fe80000000200 */
[----:B------:R-:W-:Y:S01]  /*6680*/  LDSM.16.M88.4 R196, [R209+0x11000] ;  /* 0x01100000d1c4783b */ /* 0x000fe20000000200 */
        /* <DEDUP_REMOVED lines=9> */
[----:B------:R-:W1:Y:S07]  /*6720*/  LDSM.16.M88.4 R28, [R213] ;  /* 0x00000000d51c783b */ /* 0x000e6e0000000200 */
[C---:B--2---:R-:W-:Y:S08]  /*6730*/  HMMA.16816.F32 R24, R4.reuse, R32, R24 ;  /* 0x000000200418723c */ /* 0x044ff00000001818 */
[C---:B------:R-:W-:Y:S01]  /*6740*/  HMMA.16816.F32 R20, R4.reuse, R34, R20 ;  /* 0x000000220414723c */ /* 0x040fe20000001814 */
[----:B------:R-:W-:Y:S07]  /*6750*/  LDSM.16.M88.4 R32, [R211] ;  /* 0x00000000d320783b */ /* 0x000fee0000000200 */
        /* <DEDUP_REMOVED lines=31> */
[----:B------:R-:W1:Y:S07]  /*6950*/  LDSM.16.M88.4 R168, [R226+UR5+0x13800] ;  /* 0x01380005e2a8783b */ /* 0x000e6e0008000200 */
[C---:B------:R-:W-:Y:S08]  /*6960*/  HMMA.16816.F32 R184, R32.reuse, R176, R184 ;  /* 0x000000b020b8723c */ /* 0x040ff000000018b8 */
        /* <DEDUP_REMOVED lines=11> */
[----:B------:R-:W-:Y:S07]  /*6a20*/  LDSM.16.M88.4 R172, [R209+0x12800] ;  /* 0x01280000d1ac783b */ /* 0x000fee0000000200 */
[C---:B-1----:R-:W-:Y:S08]  /*6a30*/  HMMA.16816.F32 R184, R28.reuse, R168, R184 ;  /* 0x000000a81cb8723c */ /* 0x042ff000000018b8 */
        /* <DEDUP_REMOVED lines=21> */
[----:B------:R-:W1:Y:S07]  /*6b90*/  LDSM.16.M88.4 R172, [R226+UR5+0x14000] ;  /* 0x01400005e2ac783b */ /* 0x000e6e0008000200 */
[C---:B----4-:R-:W-:Y:S08]  /*6ba0*/  HMMA.16816.F32 R184, R28.reuse, R32, R184 ;  /* 0x000000201cb8723c */ /* 0x050ff000000018b8 */
[C---:B------:R-:W-:Y:S08]  /*6bb0*/  HMMA.16816.F32 R192, R28.reuse, R168, R192 ;  /* 0x000000a81cc0723c */ /* 0x040ff000000018c0 */
[C---:B------:R-:W-:Y:S01]  /*6bc0*/  HMMA.16816.F32 R188, R28.reuse, R170, R188 ;  /* 0x000000aa1cbc723c */ /* 0x040fe200000018bc */
[----:B------:R-:W4:Y:S07]  /*6bd0*/  LDSM.16.M88.4 R168, [R226+UR5+0x14800] ;  /* 0x01480005e2a8783b */ /* 0x000f2e0008000200 */
[----:B------:R-:W-:Y:S01]  /*6be0*/  HMMA.16816.F32 R180, R28, R34, R180 ;  /* 0x000000221cb4723c */ /* 0x000fe200000018b4 */
[----:B------:R-:W4:Y:S04]  /*6bf0*/  LDSM.16.M88.4 R32, [R226+UR5+0x15000] ;  /* 0x01500005e220783b */ /* 0x000f280008000200 */
[----:B------:R-:W4:Y:S03]  /*6c00*/  LDSM.16.M88.4 R28, [R226+UR5+0x15800] ;  /* 0x01580005e21c783b */ /* 0x000f260008000200 */
[C---:B--2---:R-:W-:Y:S08]  /*6c10*/  HMMA.16816.F32 R24, R204.reuse, R8, R24 ;  /* 0x00000008cc18723c */ /* 0x044ff00000001818 */
[C---:B------:R-:W-:Y:S01]  /*6c20*/  HMMA.16816.F32 R20, R204.reuse, R10, R20 ;  /* 0x0000000acc14723c */ /* 0x040fe20000001814 */
[----:B------:R-:W-:Y:S07]  /*6c30*/  LDSM.16.M88.4 R8, [R214+0x8000] ;  /* 0x00800000d608783b */ /* 0x000fee0000000200 */
[C---:B---3--:R-:W-:Y:S08]  /*6c40*/  HMMA.16816.F32 R16, R204.reuse, R4, R16 ;  /* 0x00000004cc10723c */ /* 0x048ff00000001810 */
[C---:B------:R-:W-:Y:S01]  /*6c50*/  HMMA.16816.F32 R12, R204.reuse, R6, R12 ;  /* 0x00000006cc0c723c */ /* 0x040fe2000000180c */
[----:B------:R-:W2:Y:S07]  /*6c60*/  LDSM.16.M88.4 R4, [R166+0x14000] ;  /* 0x01400000a604783b */ /* 0x000eae0000000200 */
[C---:B-----5:R-:W-:Y:S08]  /*6c70*/  HMMA.16816.F32 R184, R204.reuse, R196, R184 ;  /* 0x000000c4ccb8723c */ /* 0x060ff000000018b8 */
[C---:B------:R-:W-:Y:S08]  /*6c80*/  HMMA.16816.F32 R192, R204.reuse, R200, R192 ;  /* 0x000000c8ccc0723c */ /* 0x040ff000000018c0 */
[C---:B------:R-:W-:Y:S01]  /*6c90*/  HMMA.16816.F32 R188, R204.reuse, R202, R188 ;  /* 0x000000caccbc723c */ /* 0x040fe200000018bc */
[----:B------:R-:W-:Y:S07]  /*6ca0*/  LDSM.16.M88.4 R200, [R166+0x15000] ;  /* 0x01500000a6c8783b */ /* 0x000fee0000000200 */
[----:B------:R-:W-:Y:S01]  /*6cb0*/  HMMA.16816.F32 R196, R204, R198, R180 ;  /* 0x000000c6ccc4723c */ /* 0x000fe200000018b4 */
        /* <DEDUP_REMOVED lines=19> */
[----:B------:R-:W-:Y:S07]  /*6df0*/  LDSM.16.M88.4 R180, [R226+UR5+0x16000] ;  /* 0x01600005e2b4783b */ /* 0x000fee0008000200 */
[C---:B------:R-:W-:Y:S08]  /*6e00*/  HMMA.16816.F32 R192, R8.reuse, R200, R192 ;  /* 0x000000c808c0723c */ /* 0x040ff000000018c0 */
[C---:B------:R-:W-:Y:S08]  /*6e10*/  HMMA.16816.F32 R188, R8.reuse, R202, R188 ;  /* 0x000000ca08bc723c */ /* 0x040ff000000018bc */
[C---:B-1----:R-:W-:Y:S08]  /*6e20*/  HMMA.16816.F32 R184, R8.reuse, R172, R184 ;  /* 0x000000ac08b8723c */ /* 0x042ff000000018b8 */
[----:B------:R-:W-:Y:S01]  /*6e30*/  HMMA.16816.F32 R196, R8, R174, R196 ;  /* 0x000000ae08c4723c */ /* 0x000fe200000018c4 */
[----:B------:R-:W-:Y:S04]  /*6e40*/  LDSM.16.M88.4 R172, [R211+0x8000] ;  /* 0x00800000d3ac783b */ /* 0x000fe80000000200 */
[----:B------:R-:W1:Y:S03]  /*6e50*/  LDSM.16.M88.4 R8, [R167+0x14000] ;  /* 0x01400000a708783b */ /* 0x000e660000000200 */
[C---:B----4-:R-:W-:Y:S08]  /*6e60*/  HMMA.16816.F32 R24, R32.reuse, R28, R24 ;  /* 0x0000001c2018723c */ /* 0x050ff00000001818 */
[C---:B------:R-:W-:Y:S01]  /*6e70*/  HMMA.16816.F32 R20, R32.reuse, R30, R20 ;  /* 0x0000001e2014723c */ /* 0x040fe20000001814 */
[----:B------:R-:W3:Y:S07]  /*6e80*/  LDSM.16.M88.4 R28, [R167+0x14800] ;  /* 0x01480000a71c783b */ /* 0x000eee0000000200 */
[C---:B------:R-:W-:Y:S01]  /*6e90*/  HMMA.16816.F32 R200, R32.reuse, R168, R192 ;  /* 0x000000a820c8723c */ /* 0x040fe200000018c0 */
[----:B------:R-:W4:Y:S07]  /*6ea0*/  LDSM.16.M88.4 R192, [R215+0xc000] ;  /* 0x00c00000d7c0783b */ /* 0x000f2e0000000200 */
[C---:B--2---:R-:W-:Y:S08]  /*6eb0*/  HMMA.16816.F32 R16, R32.reuse, R4, R16 ;  /* 0x000000042010723c */ /* 0x044ff00000001810 */
[C---:B------:R-:W-:Y:S01]  /*6ec0*/  HMMA.16816.F32 R12, R32.reuse, R6, R12 ;  /* 0x00000006200c723c */ /* 0x040fe2000000180c */
[----:B------:R-:W2:Y:S07]  /*6ed0*/  LDSM.16.M88.4 R4, [R167+0x15000] ;  /* 0x01500000a704783b */ /* 0x000eae0000000200 */
[C---:B------:R-:W-:Y:S08]  /*6ee0*/  HMMA.16816.F32 R184, R32.reuse, R176, R184 ;  /* 0x000000b020b8723c */ /* 0x040ff000000018b8 */
[----:B------:R-:W-:Y:S08]  /*6ef0*/  HMMA.16816.F32 R196, R32, R178, R196 ;  /* 0x000000b220c4723c */ /* 0x000ff000000018c4 */
[C---:B-1----:R-:W-:Y:S01]  /*6f00*/  HMMA.16816.F32 R176, R172.reuse, R8, R24 ;  /* 0x00000008acb0723c */ /* 0x042fe20000001818 */
[----:B------:R-:W-:Y:S07]  /*6f10*/  LDSM.16.M88.4 R24, [R166+0x16000] ;  /* 0x01600000a618783b */ /* 0x000fee0000000200 */
[----:B------:R-:W-:Y:S01]  /*6f20*/  HMMA.16816.F32 R20, R172, R10, R20 ;  /* 0x0000000aac14723c */ /* 0x000fe20000001814 */
[----:B------:R-:W1:Y:S07]  /*6f30*/  LDSM.16.M88.4 R8, [R226+UR5+0x16800] ;  /* 0x01680005e208783b */ /* 0x000e6e0008000200 */
[----:B------:R-:W-:Y:S01]  /*6f40*/  HMMA.16816.F32 R188, R32, R170, R188 ;  /* 0x000000aa20bc723c */ /* 0x000fe200000018bc */
[----:B------:R-:W5:Y:S04]  /*6f50*/  LDSM.16.M88.4 R32, [R167+0x15800] ;  /* 0x01580000a720783b */ /* 0x000f680000000200 */
[----:B------:R-:W5:Y:S03]  /*6f60*/  LDSM.16.M88.4 R168, [R214+0xc000] ;  /* 0x00c00000d6a8783b */ /* 0x000f660000000200 */
[C---:B---3--:R-:W-:Y:S08]  /*6f70*/  HMMA.16816.F32 R16, R172.reuse, R28, R16 ;  /* 0x0000001cac10723c */ /* 0x048ff00000001810 */
[----:B------:R-:W-:Y:S01]  /*6f80*/  HMMA.16816.F32 R12, R172, R30, R12 ;  /* 0x0000001eac0c723c */ /* 0x000fe2000000180c */
[----:B------:R-:W-:Y:S07]  /*6f90*/  LDSM.16.M88.4 R28, [R209+0x16000] ;  /* 0x01600000d11c783b */ /* 0x000fee0000000200 */
[C---:B----4-:R-:W-:Y:S01]  /*6fa0*/  HMMA.16816.F32 R204, R192.reuse, R180, R176 ;  /* 0x000000b4c0cc723c */ /* 0x050fe200000018b0 */
[----:B------:R-:W-:Y:S07]  /*6fb0*/  LDSM.16.M88.4 R176, [R213+0xc000] ;  /* 0x00c00000d5b0783b */ /* 0x000fee0000000200 */
[----:B------:R-:W-:Y:S08]  /*6fc0*/  HMMA.16816.F32 R20, R192, R182, R20 ;  /* 0x000000b6c014723c */ /* 0x000ff00000001814 */
[C---:B--2---:R-:W-:Y:S08]  /*6fd0*/  HMMA.16816.F32 R200, R172.reuse, R4, R200 ;  /* 0x00000004acc8723c */ /* 0x044ff000000018c8 */
[----:B------:R-:W-:Y:S01]  /*6fe0*/  HMMA.16816.F32 R188, R172, R6, R188 ;  /* 0x00000006acbc723c */ /* 0x000fe200000018bc */
[----:B------:R-:W2:Y:S07]  /*6ff0*/  LDSM.16.M88.4 R4, [R226+UR5+0x17000] ;  /* 0x01700005e204783b */ /* 0x000eae0008000200 */
[C---:B-1----:R-:W-:Y:S08]  /*7000*/  HMMA.16816.F32 R16, R192.reuse, R8, R16 ;  /* 0x00000008c010723c */ /* 0x042ff00000001810 */
[----:B------:R-:W-:Y:S01]  /*7010*/  HMMA.16816.F32 R12, R192, R10, R12 ;  /* 0x0000000ac00c723c */ /* 0x000fe2000000180c */
[----:B------:R-:W1:Y:S07]  /*7020*/  LDSM.16.M88.4 R8, [R166+0x16800] ;  /* 0x01680000a608783b */ /* 0x000e6e0000000200 */
[C---:B-----5:R-:W-:Y:S08]  /*7030*/  HMMA.16816.F32 R184, R172.reuse, R32, R184 ;  /* 0x00000020acb8723c */ /* 0x060ff000000018b8 */
[----:B------:R-:W-:Y:S01]  /*7040*/  HMMA.16816.F32 R196, R172, R34, R196 ;  /* 0x00000022acc4723c */ /* 0x000fe200000018c4 */
[----:B------:R-:W-:Y:S04]  /*7050*/  LDSM.16.M88.4 R172, [R211+0xc000] ;  /* 0x00c00000d3ac783b */ /* 0x000fe80000000200 */
[----:B------:R-:W3:Y:S03]  /*7060*/  LDSM.16.M88.4 R32, [R167+0x16000] ;  /* 0x01600000a720783b */ /* 0x000ee60000000200 */
[C---:B------:R-:W-:Y:S08]  /*7070*/  HMMA.16816.F32 R204, R168.reuse, R24, R204 ;  /* 0x00000018a8cc723c */ /* 0x040ff000000018cc */
[----:B------:R-:W-:Y:S01]  /*7080*/  HMMA.16816.F32 R20, R168, R26, R20 ;  /* 0x0000001aa814723c */ /* 0x000fe20000001814 */
[----:B------:R-:W4:Y:S07]  /*7090*/  LDSM.16.M88.4 R24, [R209+0x16800] ;  /* 0x01680000d118783b */ /* 0x000f2e0000000200 */
[----:B--2---:R-:W-:Y:S08]  /*70a0*/  HMMA.16816.F32 R200, R192, R4, R200 ;  /* 0x00000004c0c8723c */ /* 0x004ff000000018c8 */
[C---:B------:R-:W-:Y:S08]  /*70b0*/  HMMA.16816.F32 R204, R176.reuse, R28, R204 ;  /* 0x0000001cb0cc723c */ /* 0x040ff000000018cc */
[----:B------:R-:W-:Y:S01]  /*70c0*/  HMMA.16816.F32 R20, R176, R30, R20 ;  /* 0x0000001eb014723c */ /* 0x000fe20000001814 */
[----:B------:R-:W2:Y:S07]  /*70d0*/  LDSM.16.M88.4 R28, [R166+0x17000] ;  /* 0x01700000a61c783b */ /* 0x000eae0000000200 */
[----:B------:R-:W-:Y:S01]  /*70e0*/  HMMA.16816.F32 R188, R192, R6, R188 ;  /* 0x00000006c0bc723c */ /* 0x000fe200000018bc */
[----:B------:R-:W5:Y:S07]  /*70f0*/  LDSM.16.M88.4 R4, [R226+UR5+0x17800] ;  /* 0x01780005e204783b */ /* 0x000f6e0008000200 */
[C---:B-1----:R-:W-:Y:S01]  /*7100*/  HMMA.16816.F32 R180, R168.reuse, R8, R16 ;  /* 0x00000008a8b4723c */ /* 0x042fe20000001810 */
[----:B------:R-:W1:Y:S07]  /*7110*/  LDSM.16.M88.4 R16, [R167+0x16800] ;  /* 0x01680000a710783b */ /* 0x000e6e0000000200 */
[----:B------:R-:W-:Y:S01]  /*7120*/  HMMA.16816.F32 R12, R168, R10, R12 ;  /* 0x0000000aa80c723c */ /* 0x000fe2000000180c */
[----:B------:R-:W-:Y:S07]  /*7130*/  LDSM.16.M88.4 R8, [R167+0x17000] ;  /* 0x01700000a708783b */ /* 0x000fee0000000200 */
[C---:B---3--:R-:W-:Y:S08]  /*7140*/  HMMA.16816.F32 R204, R172.reuse, R32, R204 ;  /* 0x00000020accc723c */ /* 0x048ff000000018cc */
[----:B------:R-:W-:Y:S01]  /*7150*/  HMMA.16816.F32 R20, R172, R34, R20 ;  /* 0x00000022ac14723c */ /* 0x000fe20000001814 */
[----:B------:R-:W3:Y:S07]  /*7160*/  LDSM.16.M88.4 R32, [R209+0x17000] ;  /* 0x01700000d120783b */ /* 0x000eee0000000200 */
[----:B----4-:R-:W-:Y:S03]  /*7170*/  HMMA.16816.F32 R180, R176, R24, R180 ;  /* 0x00000018b0b4723c */ /* 0x010fe600000018b4 */
[----:B------:R-:W-:Y:S01]  /*7180*/  FMUL.FTZ R204, R204, UR4 ;  /* 0x00000004cccc7c20 */ /* 0x000fe20008410000 */
[----:B------:R-:W-:Y:S01]  /*7190*/  FMUL.FTZ R25, R206, UR4 ;  /* 0x00000004ce197c20 */ /* 0x000fe20008410000 */
[----:B------:R-:W-:Y:S01]  /*71a0*/  FMUL.FTZ R205, R205, UR4 ;  /* 0x00000004cdcd7c20 */ /* 0x000fe20008410000 */
[----:B------:R-:W-:-:S02]  /*71b0*/  FMUL.FTZ R24, R207, UR4 ;  /* 0x00000004cf187c20 */ /* 0x000fc40008410000 */
[----:B------:R-:W-:Y:S01]  /*71c0*/  HMMA.16816.F32 R12, R176, R26, R12 ;  /* 0x0000001ab00c723c */ /* 0x000fe2000000180c */
[----:B------:R-:W4:Y:S02]  /*71d0*/  MUFU.TANH R204, R204 ;  /* 0x000000cc00cc7308 */ /* 0x000f240000002400 */
[----:B------:R-:W-:Y:S01]  /*71e0*/  FMUL.FTZ R21, R21, UR4 ;  /* 0x0000000415157c20 */ /* 0x000fe20008410000 */
[----:B------:R-:W-:Y:S01]  /*71f0*/  FMUL.FTZ R20, R20, UR4 ;  /* 0x0000000414147c20 */ /* 0x000fe20008410000 */
[----:B------:R-:W-:Y:S01]  /*7200*/  FMUL.FTZ R22, R22, UR4 ;  /* 0x0000000416167c20 */ /* 0x000fe20008410000 */
[----:B------:R-:W-:Y:S02]  /*7210*/  FMUL.FTZ R23, R23, UR4 ;  /* 0x0000000417177c20 */ /* 0x000fe40008410000 */
[----:B--2---:R-:W-:Y:S01]  /*7220*/  HMMA.16816.F32 R200, R168, R28, R200 ;  /* 0x0000001ca8c8723c */ /* 0x004fe200000018c8 */
[----:B------:R-:W2:Y:S07]  /*7230*/  MUFU.TANH R25, R25 ;  /* 0x0000001900197308 */ /* 0x000eae0000002400 */
[----:B-----5:R-:W-:Y:S01]  /*7240*/  HMMA.16816.F32 R184, R192, R4, R184 ;  /* 0x00000004c0b8723c */ /* 0x020fe200000018b8 */
[----:B------:R-:W-:Y:S01]  /*7250*/  VIADD R4, R210, 0xffffff80 ;  /* 0xffffff80d2047836 */ /* 0x000fe20000000000 */
[----:B------:R-:W5:Y:S04]  /*7260*/  MUFU.TANH R205, R205 ;  /* 0x000000cd00cd7308 */ /* 0x000f680000002400 */
[----:B------:R-:W-:-:S02]  /*7270*/  ISETP.GE.AND P6, PT, R4, R221, PT ;  /* 0x000000dd0400720c */ /* 0x000fc40003fc6270 */
[C---:B-1----:R-:W-:Y:S02]  /*7280*/  HMMA.16816.F32 R180, R172.reuse, R16, R180 ;  /* 0x00000010acb4723c */ /* 0x042fe400000018b4 */
[----:B------:R-:W1:Y:S06]  /*7290*/  MUFU.TANH R24, R24 ;  /* 0x0000001800187308 */ /* 0x000e6c0000002400 */
[----:B------:R-:W-:Y:S01]  /*72a0*/  HMMA.16816.F32 R12, R172, R18, R12 ;  /* 0x00000012ac0c723c */ /* 0x000fe2000000180c */
[----:B------:R-:W1:Y:S01]  /*72b0*/  LDSM.16.M88.4 R16, [R166+0x17800] ;  /* 0x01780000a610783b */ /* 0x000e620000000200 */
[----:B------:R4:W-:Y:S06]  /*72c0*/  MUFU.TANH R29, R21 ;  /* 0x00000015001d7308 */ /* 0x0009ec0000002400 */
[----:B---3--:R-:W-:Y:S02]  /*72d0*/  HMMA.16816.F32 R200, R176, R32, R200 ;  /* 0x00000020b0c8723c */ /* 0x008fe400000018c8 */
[----:B------:R2:W3:Y:S01]  /*72e0*/  MUFU.TANH R28, R20 ;  /* 0x00000014001c7308 */ /* 0x0004e20000002400 */
[----:B------:R-:W-:Y:S01]  /*72f0*/  FMUL.FTZ R180, R180, UR4 ;  /* 0x00000004b4b47c20 */ /* 0x000fe20008410000 */
[----:B------:R-:W-:Y:S01]  /*7300*/  FMUL.FTZ R32, R182, UR4 ;  /* 0x00000004b6207c20 */ /* 0x000fe20008410000 */
[----:B------:R-:W-:Y:S01]  /*7310*/  FMUL.FTZ R27, R181, UR4 ;  /* 0x00000004b51b7c20 */ /* 0x000fe20008410000 */
[----:B------:R-:W-:-:S02]  /*7320*/  FMUL.FTZ R183, R183, UR4 ;  /* 0x00000004b7b77c20 */ /* 0x000fc40008410000 */
[----:B------:R-:W-:Y:S02]  /*7330*/  HMMA.16816.F32 R188, R168, R30, R188 ;  /* 0x0000001ea8bc723c */ /* 0x000fe400000018bc */
[----:B------:R-:W3:Y:S01]  /*7340*/  MUFU.TANH R22, R22 ;  /* 0x0000001600167308 */ /* 0x000ee20000002400 */
[----:B------:R-:W-:Y:S01]  /*7350*/  FMUL.FTZ R13, R13, UR4 ;  /* 0x000000040d0d7c20 */ /* 0x000fe20008410000 */
[----:B----4-:R-:W-:Y:S01]  /*7360*/  FSEL R21, R204, -INF , !P6 ;  /* 0xff800000cc157808 */ /* 0x010fe20007000000 */
[----:B------:R-:W-:Y:S01]  /*7370*/  FMUL.FTZ R31, R14, UR4 ;  /* 0x000000040e1f7c20 */ /* 0x000fe20008410000 */
[----:B------:R-:W-:Y:S01]  /*7380*/  ISETP.GE.AND P6, PT, R4, R220, PT ;  /* 0x000000dc0400720c */ /* 0x000fe20003fc6270 */
[----:B------:R-:W-:Y:S01]  /*7390*/  VIADD R4, R210, 0xffffff81 ;  /* 0xffffff81d2047836 */ /* 0x000fe20000000000 */
[----:B------:R-:W-:Y:S01]  /*73a0*/  HMMA.16816.F32 R196, R192, R6, R196 ;  /* 0x00000006c0c4723c */ /* 0x000fe200000018c4 */
[----:B------:R-:W-:Y:S01]  /*73b0*/  FMUL.FTZ R33, R15, UR4 ;  /* 0x000000040f217c20 */ /* 0x000fe20008410000 */
[----:B------:R5:W4:Y:S01]  /*73c0*/  MUFU.TANH R26, R23 ;  /* 0x00000017001a7308 */ /* 0x000b220000002400 */
[----:B--2---:R-:W-:Y:S01]  /*73d0*/  FSEL R20, R25, -INF , !P6 ;  /* 0xff80000019147808 */ /* 0x004fe20007000000 */
[----:B------:R-:W-:Y:S01]  /*73e0*/  FMUL.FTZ R25, R12, UR4 ;  /* 0x000000040c197c20 */ /* 0x000fe20008410000 */
[----:B------:R-:W-:Y:S01]  /*73f0*/  ISETP.GE.AND P6, PT, R4, R221, PT ;  /* 0x000000dd0400720c */ /* 0x000fe20003fc6270 */
[----:B------:R-:W-:-:S02]  /*7400*/  VIADD R12, R210, 0xffffff88 ;  /* 0xffffff88d20c7836 */ /* 0x000fc40000000000 */
[----:B------:R-:W-:Y:S02]  /*7410*/  HMMA.16816.F32 R200, R172, R8, R200 ;  /* 0x00000008acc8723c */ /* 0x000fe400000018c8 */
[----:B------:R2:W4:Y:S06]  /*7420*/  MUFU.TANH R213, R180 ;  /* 0x000000b400d57308 */ /* 0x00052c0000002400 */
[----:B------:R-:W-:Y:S02]  /*7430*/  HMMA.16816.F32 R188, R176, R34, R188 ;  /* 0x00000022b0bc723c */ /* 0x000fe400000018bc */
[----:B------:R-:W4:Y:S01]  /*7440*/  MUFU.TANH R32, R32 ;  /* 0x0000002000207308 */ /* 0x000f220000002400 */
[----:B-----5:R-:W-:-:S02]  /*7450*/  FSEL R23, R205, -INF , !P6 ;  /* 0xff800000cd177808 */ /* 0x020fc40007000000 */
[-C--:B------:R-:W-:Y:S02]  /*7460*/  ISETP.GE.AND P6, PT, R4, R220.reuse, PT ;  /* 0x000000dc0400720c */ /* 0x080fe40003fc6270 */
[----:B------:R-:W5:Y:S01]  /*7470*/  LDSM.16.M88.4 R4, [R209+0x17800] ;  /* 0x01780000d104783b */ /* 0x000f620000000200 */
[C---:B-1----:R-:W-:Y:S01]  /*7480*/  HMMA.16816.F32 R184, R168.reuse, R16, R184 ;  /* 0x00000010a8b8723c */ /* 0x042fe200000018b8 */
[----:B------:R-:W-:Y:S01]  /*7490*/  FSEL R8, R24, -INF , !P6 ;  /* 0xff80000018087808 */ /* 0x000fe20007000000 */
[----:B------:R-:W-:Y:S01]  /*74a0*/  VIADD R17, R210, 0xffffff90 ;  /* 0xffffff90d2117836 */ /* 0x000fe20000000000 */
[----:B------:R-:W-:Y:S01]  /*74b0*/  ISETP.GE.AND P6, PT, R12, R221, PT ;  /* 0x000000dd0c00720c */ /* 0x000fe20003fc6270 */
[----:B------:R-:W1:Y:S01]  /*74c0*/  MUFU.TANH R27, R27 ;  /* 0x0000001b001b7308 */ /* 0x000e620000002400 */
[----:B------:R-:W-:Y:S01]  /*74d0*/  FMUL.FTZ R181, R200, UR4 ;  /* 0x00000004c8b57c20 */ /* 0x000fe20008410000 */
[----:B--2---:R-:W-:Y:S01]  /*74e0*/  FMUL.FTZ R180, R202, UR4 ;  /* 0x00000004cab47c20 */ /* 0x004fe20008410000 */
[----:B---3--:R-:W-:Y:S01]  /*74f0*/  FSEL R9, R28, -INF , !P6 ;  /* 0xff8000001c097808 */ /* 0x008fe20007000000 */
[----:B------:R-:W-:Y:S01]  /*7500*/  HMMA.16816.F32 R196, R168, R18, R196 ;  /* 0x00000012a8c4723c */ /* 0x000fe200000018c4 */
[----:B------:R-:W-:Y:S01]  /*7510*/  ISETP.GE.AND P6, PT, R12, R220, PT ;  /* 0x000000dc0c00720c */ /* 0x000fe20003fc6270 */
[----:B------:R-:W-:-:S02]  /*7520*/  VIADD R12, R210, 0xffffff89 ;  /* 0xffffff89d20c7836 */ /* 0x000fc40000000000 */
[----:B------:R2:W3:Y:S01]  /*7530*/  MUFU.TANH R30, R183 ;  /* 0x000000b7001e7308 */ /* 0x0004e20000002400 */
[----:B------:R-:W-:Y:S02]  /*7540*/  FSEL R22, R22, -INF , !P6 ;  /* 0xff80000016167808 */ /* 0x000fe40007000000 */
[----:B------:R-:W-:Y:S01]  /*7550*/  ISETP.GE.AND P6, PT, R12, R221, PT ;  /* 0x000000dd0c00720c */ /* 0x000fe20003fc6270 */
[----:B------:R-:W-:Y:S01]  /*7560*/  HMMA.16816.F32 R188, R172, R10, R188 ;  /* 0x0000000aacbc723c */ /* 0x000fe200000018bc */
[----:B------:R-:W-:Y:S02]  /*7570*/  VIADD R10, R210, 0xffffff98 ;  /* 0xffffff98d20a7836 */ /* 0x000fe40000000000 */
[----:B------:R-:W-:Y:S01]  /*7580*/  FSEL R29, R29, -INF , !P6 ;  /* 0xff8000001d1d7808 */ /* 0x000fe20007000000 */
[----:B------:R1:W-:Y:S01]  /*7590*/  MUFU.TANH R24, R13 ;  /* 0x0000000d00187308 */ /* 0x0003e20000002400 */
[----:B------:R-:W-:Y:S01]  /*75a0*/  ISETP.GE.AND P6, PT, R12, R220, PT ;  /* 0x000000dc0c00720c */ /* 0x000fe20003fc6270 */
[----:B------:R-:W-:-:S03]  /*75b0*/  VIADD R11, R210, 0xffffffa0 ;  /* 0xffffffa0d20b7836 */ /* 0x000fc60000000000 */
[----:B----4-:R-:W-:Y:S02]  /*75c0*/  FSEL R26, R26, -INF , !P6 ;  /* 0xff8000001a1a7808 */ /* 0x010fe40007000000 */
[-C--:B------:R-:W-:Y:S01]  /*75d0*/  ISETP.GE.AND P6, PT, R17, R221.reuse, PT ;  /* 0x000000dd1100720c */ /* 0x080fe20003fc6270 */
[----:B------:R-:W4:Y:S01]  /*75e0*/  MUFU.TANH R25, R25 ;  /* 0x0000001900197308 */ /* 0x000f220000002400 */
[----:B--2---:R-:W-:Y:S02]  /*75f0*/  FMUL.FTZ R183, R201, UR4 ;  /* 0x00000004c9b77c20 */ /* 0x004fe40008410000 */
[----:B------:R-:W-:Y:S02]  /*7600*/  FSEL R213, R213, -INF , !P6 ;  /* 0xff800000d5d57808 */ /* 0x000fe40007000000 */
[-C--:B------:R-:W-:Y:S01]  /*7610*/  ISETP.GE.AND P6, PT, R17, R220.reuse, PT ;  /* 0x000000dc1100720c */ /* 0x080fe20003fc6270 */
[----:B------:R-:W-:Y:S02]  /*7620*/  VIADD R17, R210, 0xffffff91 ;  /* 0xffffff91d2117836 */ /* 0x000fe40000000000 */
[----:B------:R-:W-:Y:S01]  /*7630*/  FMUL.FTZ R182, R190, UR4 ;  /* 0x00000004beb67c20 */ /* 0x000fe20008410000 */
[----:B------:R-:W2:Y:S01]  /*7640*/  MUFU.TANH R28, R31 ;  /* 0x0000001f001c7308 */ /* 0x000ea20000002400 */
[----:B------:R-:W-:Y:S01]  /*7650*/  FSEL R200, R32, -INF , !P6 ;  /* 0xff80000020c87808 */ /* 0x000fe20007000000 */
[----:B-1----:R-:W1:Y:S01]  /*7660*/  LDSM.16.M88.4 R12, [R167+0x17800] ;  /* 0x01780000a70c783b */ /* 0x002e620000000200 */
[----:B------:R-:W-:Y:S01]  /*7670*/  ISETP.GE.AND P6, PT, R17, R221, PT ;  /* 0x000000dd1100720c */ /* 0x000fe20003fc6270 */
[----:B-----5:R-:W-:Y:S01]  /*7680*/  HMMA.16816.F32 R184, R176, R4, R184 ;  /* 0x00000004b0b8723c */ /* 0x020fe200000018b8 */
[----:B------:R-:W-:Y:S01]  /*7690*/  FMUL.FTZ R4, R203, UR4 ;  /* 0x00000004cb047c20 */ /* 0x000fe20008410000 */
[----:B------:R-:W-:Y:S01]  /*76a0*/  FMUL.FTZ R5, R188, UR4 ;  /* 0x00000004bc057c20 */ /* 0x000fe20008410000 */
[----:B------:R-:W-:Y:S01]  /*76b0*/  FSEL R201, R27, -INF , !P6 ;  /* 0xff8000001bc97808 */ /* 0x000fe20007000000 */
[----:B------:R-:W5:Y:S01]  /*76c0*/  MUFU.TANH R16, R33 ;  /* 0x0000002100107308 */ /* 0x000f620000002400 */
[----:B------:R-:W-:Y:S01]  /*76d0*/  ISETP.GE.AND P6, PT, R17, R220, PT ;  /* 0x000000dc1100720c */ /* 0x000fe20003fc6270 */
[----:B------:R-:W-:-:S04]  /*76e0*/  DEPBAR.LE SB0, 0x0 ;  /* 0x000080000000791a */ /* 0x000fc80000000000 */
[----:B---3--:R-:W-:Y:S01]  /*76f0*/  FSEL R202, R30, -INF , !P6 ;  /* 0xff8000001eca7808 */ /* 0x008fe20007000000 */
[----:B------:R-:W-:Y:S01]  /*7700*/  HMMA.16816.F32 R196, R176, R6, R196 ;  /* 0x00000006b0c4723c */ /* 0x000fe200000018c4 */
[----:B------:R-:W-:Y:S01]  /*7710*/  ISETP.GE.AND P6, PT, R10, R221, PT ;  /* 0x000000dd0a00720c */ /* 0x000fe20003fc6270 */
[----:B------:R-:W3:Y:S01]  /*7720*/  MUFU.TANH R181, R181 ;  /* 0x000000b500b57308 */ /* 0x000ee20000002400 */
[----:B------:R-:W-:Y:S02]  /*7730*/  VIADD R6, R210, 0xffffffa1 ;  /* 0xffffffa1d2067836 */ /* 0x000fe40000000000 */
[----:B------:R-:W-:Y:S01]  /*7740*/  FMUL.FTZ R176, R191, UR4 ;  /* 0x00000004bfb07c20 */ /* 0x000fe20008410000 */
[----:B----4-:R-:W-:Y:S02]  /*7750*/  FSEL R203, R25, -INF , !P6 ;  /* 0xff80000019cb7808 */ /* 0x010fe40007000000 */
[----:B------:R-:W-:Y:S01]  /*7760*/  ISETP.GE.AND P6, PT, R10, R220, PT ;  /* 0x000000dc0a00720c */ /* 0x000fe20003fc6270 */
[----:B------:R-:W-:Y:S01]  /*7770*/  VIADD R10, R210, 0xffffff99 ;  /* 0xffffff99d20a7836 */ /* 0x000fe20000000000 */
[----:B------:R-:W-:Y:S01]  /*7780*/  FMNMX3.FTZ R7, R3, R20, R8, !PT ;  /* 0x0000001403077276 */ /* 0x000fe20007810008 */
[----:B------:R-:W4:Y:S01]  /*7790*/  MUFU.TANH R180, R180 ;  /* 0x000000b400b47308 */ /* 0x000f220000002400 */
[----:B--2---:R-:W-:-:S02]  /*77a0*/  FSEL R168, R28, -INF , !P6 ;  /* 0xff8000001ca87808 */ /* 0x004fc40007000000 */
[----:B------:R-:W-:Y:S02]  /*77b0*/  ISETP.GE.AND P6, PT, R10, R221, PT ;  /* 0x000000dd0a00720c */ /* 0x000fe40003fc6270 */
[----:B------:R-:W-:Y:S02]  /*77c0*/  FMNMX3.FTZ R7, R7, R22, R26, !PT ;  /* 0x0000001607077276 */ /* 0x000fe4000781001a */
[----:B------:R-:W-:Y:S01]  /*77d0*/  FSEL R169, R24, -INF , !P6 ;  /* 0xff80000018a97808 */ /* 0x000fe20007000000 */
[----:B------:R-:W2:Y:S01]  /*77e0*/  MUFU.TANH R183, R183 ;  /* 0x000000b700b77308 */ /* 0x000ea20000002400 */
[----:B------:R-:W-:Y:S01]  /*77f0*/  ISETP.GE.AND P6, PT, R10, R220, PT ;  /* 0x000000dc0a00720c */ /* 0x000fe20003fc6270 */
[----:B------:R-:W-:Y:S01]  /*7800*/  FMUL.FTZ R10, R189, UR4 ;  /* 0x00000004bd0a7c20 */ /* 0x000fe20008410000 */
[----:B------:R-:W-:Y:S02]  /*7810*/  FMNMX3.FTZ R7, R7, R200, R202, !PT ;  /* 0x000000c807077276 */ /* 0x000fe400078100ca */
[----:B-----5:R-:W-:-:S02]  /*7820*/  FSEL R170, R16, -INF , !P6 ;  /* 0xff80000010aa7808 */ /* 0x020fc40007000000 */
[----:B------:R-:W-:Y:S01]  /*7830*/  ISETP.GE.AND P6, PT, R11, R221, PT ;  /* 0x000000dd0b00720c */ /* 0x000fe20003fc6270 */
[----:B------:R-:W5:Y:S01]  /*7840*/  MUFU.TANH R4, R4 ;  /* 0x0000000400047308 */ /* 0x000f620000002400 */
[C---:B-1----:R-:W-:Y:S01]  /*7850*/  HMMA.16816.F32 R184, R172.reuse, R12, R184 ;  /* 0x0000000cacb8723c */ /* 0x042fe200000018b8 */
[----:B------:R-:W-:Y:S02]  /*7860*/  FMNMX3.FTZ R7, R7, R168, R170, !PT ;  /* 0x000000a807077276 */ /* 0x000fe400078100aa */
[----:B---3--:R-:W-:Y:S02]  /*7870*/  FSEL R181, R181, -INF , !P6 ;  /* 0xff800000b5b57808 */ /* 0x008fe40007000000 */
[----:B------:R-:W-:Y:S02]  /*7880*/  ISETP.GE.AND P6, PT, R11, R220, PT ;  /* 0x000000dc0b00720c */ /* 0x000fe40003fc6270 */
[----:B------:R-:W1:Y:S01]  /*7890*/  MUFU.TANH R5, R5 ;  /* 0x0000000500057308 */ /* 0x000e620000002400 */
[----:B------:R-:W-:Y:S01]  /*78a0*/  HMMA.16816.F32 R196, R172, R14, R196 ;  /* 0x0000000eacc4723c */ /* 0x000fe200000018c4 */
[----:B----4-:R-:W-:-:S02]  /*78b0*/  FSEL R180, R180, -INF , !P6 ;  /* 0xff800000b4b47808 */ /* 0x010fc40007000000 */
[----:B------:R-:W-:-:S04]  /*78c0*/  ISETP.GE.AND P6, PT, R6, R221, PT ;  /* 0x000000dd0600720c */ /* 0x000fc80003fc6270 */
[----:B------:R-:W3:Y:S01]  /*78d0*/  MUFU.TANH R182, R182 ;  /* 0x000000b600b67308 */ /* 0x000ee20000002400 */
[----:B--2---:R-:W-:Y:S02]  /*78e0*/  FSEL R183, R183, -INF , !P6 ;  /* 0xff800000b7b77808 */ /* 0x004fe40007000000 */
[----:B------:R-:W-:Y:S01]  /*78f0*/  ISETP.GE.AND P6, PT, R6, R220, PT ;  /* 0x000000dc0600720c */ /* 0x000fe20003fc6270 */
[----:B------:R-:W-:Y:S02]  /*7900*/  VIADD R6, R210, 0xffffffa8 ;  /* 0xffffffa8d2067836 */ /* 0x000fe40000000000 */
[----:B------:R-:W-:Y:S01]  /*7910*/  FMUL.FTZ R184, R184, UR4 ;  /* 0x00000004b8b87c20 */ /* 0x000fe20008410000 */
[----:B------:R-:W-:Y:S01]  /*7920*/  FMUL.FTZ R186, R186, UR4 ;  /* 0x00000004baba7c20 */ /* 0x000fe20008410000 */
[----:B-----5:R-:W-:Y:S01]  /*7930*/  FSEL R178, R4, -INF , !P6 ;  /* 0xff80000004b27808 */ /* 0x020fe20007000000 */
[----:B------:R-:W2:Y:S01]  /*7940*/  MUFU.TANH R10, R10 ;  /* 0x0000000a000a7308 */ /* 0x000ea20000002400 */
[----:B------:R-:W-:Y:S01]  /*7950*/  ISETP.GE.AND P6, PT, R6, R221, PT ;  /* 0x000000dd0600720c */ /* 0x000fe20003fc6270 */
[----:B------:R-:W-:-:S02]  /*7960*/  VIADD R4, R210, 0xffffffa9 ;  /* 0xffffffa9d2047836 */ /* 0x000fc40000000000 */
[----:B------:R-:W-:Y:S01]  /*7970*/  FMUL.FTZ R185, R185, UR4 ;  /* 0x00000004b9b97c20 */ /* 0x000fe20008410000 */
[----:B------:R-:W-:Y:S01]  /*7980*/  FMUL.FTZ R187, R187, UR4 ;  /* 0x00000004bbbb7c20 */ /* 0x000fe20008410000 */
[----:B-1----:R-:W-:Y:S01]  /*7990*/  FSEL R177, R5, -INF , !P6 ;  /* 0xff80000005b17808 */ /* 0x002fe20007000000 */
[----:B------:R-:W-:Y:S01]  /*79a0*/  FMUL.FTZ R196, R196, UR4 ;  /* 0x00000004c4c47c20 */ /* 0x000fe20008410000 */
[----:B------:R-:W-:Y:S01]  /*79b0*/  ISETP.GE.AND P6, PT, R6, R220, PT ;  /* 0x000000dc0600720c */ /* 0x000fe20003fc6270 */
[----:B------:R-:W1:Y:S01]  /*79c0*/  MUFU.TANH R176, R176 ;  /* 0x000000b000b07308 */ /* 0x000e620000002400 */
[----:B------:R-:W-:Y:S01]  /*79d0*/  FMUL.FTZ R198, R198, UR4 ;  /* 0x00000004c6c67c20 */ /* 0x000fe20008410000 */
[----:B------:R-:W-:Y:S01]  /*79e0*/  FMNMX3.FTZ R6, R164, R21, R23, !PT ;  /* 0x00000015a4067276 */ /* 0x000fe20007810017 */
[----:B------:R-:W-:Y:S01]  /*79f0*/  FMUL.FTZ R197, R197, UR4 ;  /* 0x00000004c5c57c20 */ /* 0x000fe20008410000 */
[----:B---3--:R-:W-:Y:S01]  /*7a00*/  FSEL R182, R182, -INF , !P6 ;  /* 0xff800000b6b67808 */ /* 0x008fe20007000000 */
[----:B------:R-:W-:Y:S01]  /*7a10*/  FMUL.FTZ R199, R199, UR4 ;  /* 0x00000004c7c77c20 */ /* 0x000fe20008410000 */
[----:B------:R-:W-:-:S02]  /*7a20*/  ISETP.GE.AND P6, PT, R4, R221, PT ;  /* 0x000000dd0400720c */ /* 0x000fc40003fc6270 */
[----:B------:R-:W3:Y:S01]  /*7a30*/  MUFU.TANH R211, R184 ;  /* 0x000000b800d37308 */ /* 0x000ee20000002400 */
[----:B------:R-:W-:Y:S02]  /*7a40*/  FMNMX3.FTZ R6, R6, R9, R29, !PT ;  /* 0x0000000906067276 */ /* 0x000fe4000781001d */
[----:B--2---:R-:W-:Y:S02]  /*7a50*/  FSEL R179, R10, -INF , !P6 ;  /* 0xff8000000ab37808 */ /* 0x004fe40007000000 */
[----:B------:R-:W-:Y:S01]  /*7a60*/  ISETP.GE.AND P6, PT, R4, R220, PT ;  /* 0x000000dc0400720c */ /* 0x000fe20003fc6270 */
[----:B------:R-:W-:Y:S01]  /*7a70*/  VIADD R4, R210, 0xffffffb0 ;  /* 0xffffffb0d2047836 */ /* 0x000fe20000000000 */
[----:B------:R-:W-:Y:S01]  /*7a80*/  FMNMX3.FTZ R6, R6, R213, R201, !PT ;  /* 0x000000d506067276 */ /* 0x000fe200078100c9 */
[----:B------:R-:W2:Y:S01]  /*7a90*/  MUFU.TANH R186, R186 ;  /* 0x000000ba00ba7308 */ /* 0x000ea20000002400 */
[----:B------:R-:W-:Y:S02]  /*7aa0*/  FMNMX3.FTZ R7, R7, R180, R178, !PT ;  /* 0x000000b407077276 */ /* 0x000fe400078100b2 */
[----:B-1----:R-:W-:-:S02]  /*7ab0*/  FSEL R176, R176, -INF , !P6 ;  /* 0xff800000b0b07808 */ /* 0x002fc40007000000 */
[----:B------:R-:W-:Y:S02]  /*7ac0*/  ISETP.GE.AND P6, PT, R4, R221, PT ;  /* 0x000000dd0400720c */ /* 0x000fe40003fc6270 */
[----:B------:R-:W-:Y:S01]  /*7ad0*/  FMNMX3.FTZ R6, R6, R203, R169, !PT ;  /* 0x000000cb06067276 */ /* 0x000fe200078100a9 */
[----:B------:R-:W1:Y:S01]  /*7ae0*/  MUFU.TANH R209, R185 ;  /* 0x000000b900d17308 */ /* 0x000e620000002400 */
[----:B---3--:R-:W-:Y:S01]  /*7af0*/  FSEL R211, R211, -INF , !P6 ;  /* 0xff800000d3d37808 */ /* 0x008fe20007000000 */
[----:B------:R-:W-:Y:S01]  /*7b00*/  BAR.SYNC.DEFER_BLOCKING 0x0 ;  /* 0x0000000000007b1d */ /* 0x000fe20000010000 */
[----:B------:R-:W-:Y:S01]  /*7b10*/  ISETP.GE.AND P6, PT, R4, R220, PT ;  /* 0x000000dc0400720c */ /* 0x000fe20003fc6270 */
[----:B------:R-:W-:Y:S01]  /*7b20*/  VIADD R4, R210, 0xffffffb1 ;  /* 0xffffffb1d2047836 */ /* 0x000fe20000000000 */
[----:B------:R-:W-:-:S03]  /*7b30*/  FMNMX3.FTZ R6, R6, R181, R183, !PT ;  /* 0x000000b506067276 */ /* 0x000fc600078100b7 */
[----:B------:R-:W3:Y:S01]  /*7b40*/  MUFU.TANH R214, R187 ;  /* 0x000000bb00d67308 */ /* 0x000ee20000002400 */
[----:B--2---:R-:W-:Y:S02]  /*7b50*/  FSEL R216, R186, -INF , !P6 ;  /* 0xff800000bad87808 */ /* 0x004fe40007000000 */
[----:B------:R-:W-:Y:S02]  /*7b60*/  ISETP.GE.AND P6, PT, R4, R221, PT ;  /* 0x000000dd0400720c */ /* 0x000fe40003fc6270 */
[----:B------:R-:W-:-:S03]  /*7b70*/  FMNMX3.FTZ R6, R6, R177, R179, !PT ;  /* 0x000000b106067276 */ /* 0x000fc600078100b3 */
[----:B------:R-:W2:Y:S01]  /*7b80*/  MUFU.TANH R205, R196 ;  /* 0x000000c400cd7308 */ /* 0x000ea20000002400 */
[----:B-1----:R-:W-:Y:S02]  /*7b90*/  FSEL R209, R209, -INF , !P6 ;  /* 0xff800000d1d17808 */ /* 0x002fe40007000000 */
[----:B------:R-:W-:Y:S01]  /*7ba0*/  ISETP.GE.AND P6, PT, R4, R220, PT ;  /* 0x000000dc0400720c */ /* 0x000fe20003fc6270 */
[----:B------:R-:W-:Y:S01]  /*7bb0*/  VIADD R4, R210, 0xffffffb8 ;  /* 0xffffffb8d2047836 */ /* 0x000fe20000000000 */
[----:B------:R-:W-:Y:S01]  /*7bc0*/  FMNMX3.FTZ R6, R6, R211, R209, !PT ;  /* 0x000000d306067276 */ /* 0x000fe200078100d1 */
[----:B------:R-:W-:Y:S02]  /*7bd0*/  VIADD R210, R210, 0xffffffb9 ;  /* 0xffffffb9d2d27836 */ /* 0x000fe40000000000 */
[----:B------:R-:W1:Y:S01]  /*7be0*/  MUFU.TANH R206, R198 ;  /* 0x000000c600ce7308 */ /* 0x000e620000002400 */
[----:B---3--:R-:W-:Y:S02]  /*7bf0*/  FSEL R214, R214, -INF , !P6 ;  /* 0xff800000d6d67808 */ /* 0x008fe40007000000 */
[----:B------:R-:W-:-:S05]  /*7c00*/  ISETP.GE.AND P6, PT, R4, R221, PT ;  /* 0x000000dd0400720c */ /* 0x000fca0003fc6270 */
[----:B------:R-:W3:Y:S01]  /*7c10*/  MUFU.TANH R207, R197 ;  /* 0x000000c500cf7308 */ /* 0x000ee20000002400 */
[----:B--2---:R-:W-:Y:S02]  /*7c20*/  FSEL R205, R205, -INF , !P6 ;  /* 0xff800000cdcd7808 */ /* 0x004fe40007000000 */
[----:B------:R-:W-:-:S05]  /*7c30*/  ISETP.GE.AND P6, PT, R4, R220, PT ;  /* 0x000000dc0400720c */ /* 0x000fca0003fc6270 */
[----:B------:R2:W4:Y:S01]  /*7c40*/  MUFU.TANH R204, R199 ;  /* 0x000000c700cc7308 */ /* 0x0005220000002400 */
[----:B-1----:R-:W-:Y:S02]  /*7c50*/  FSEL R206, R206, -INF , !P6 ;  /* 0xff800000cece7808 */ /* 0x002fe40007000000 */
[----:B------:R-:W-:-:S04]  /*7c60*/  ISETP.GE.AND P6, PT, R210, R221, PT ;  /* 0x000000ddd200720c */ /* 0x000fc80003fc6270 */
[----:B---3--:R-:W-:Y:S01]  /*7c70*/  FSEL R207, R207, -INF , !P6 ;  /* 0xff800000cfcf7808 */ /* 0x008fe20007000000 */
        /* <DEDUP_REMOVED lines=58> */
.L_x_1055:
[----:B------:R-:W-:Y:S01]  /*8020*/  FMNMX3.FTZ R5, R6, R205, R207, !PT ;  /* 0x000000cd06057276 */ /* 0x000fe200078100cf */
[----:B------:R-:W3:Y:S01]  /*8030*/  S2UR UR5, SR_CgaCtaId ;  /* 0x00000000000579c3 */ /* 0x000ee20000008800 */
[----:B------:R-:W-:Y:S01]  /*8040*/  ISETP.GE.AND P6, PT, R210, R220, PT ;  /* 0x000000dcd200720c */ /* 0x000fe20003fc6270 */
[----:B------:R-:W5:Y:S01]  /*8050*/  LDCU UR4, c[0x0][0x45c] ;  /* 0x00008b80ff0477ac */ /* 0x000f620008000800 */
[----:B------:R-:W-:Y:S01]  /*8060*/  FMNMX3.FTZ R7, R7, R182, R176, !PT ;  /* 0x000000b607077276 */ /* 0x000fe200078100b0 */
[----:B------:R-:W2:Y:S01]  /*8070*/  SHFL.BFLY PT, R4, R5, 0x2, 0x1f ;  /* 0x0c401f0005047f89 */ /* 0x000ea200000e0000 */
[----:B----4-:R-:W-:Y:S02]  /*8080*/  FSEL R204, R204, -INF , !P6 ;  /* 0xff800000cccc7808 */ /* 0x010fe40007000000 */
[----:B------:R-:W-:Y:S02]  /*8090*/  FMNMX3.FTZ R7, R7, R216, R214, !PT ;  /* 0x000000d807077276 */ /* 0x000fe400078100d6 */
[----:B------:R-:W-:-:S02]  /*80a0*/  SEL R192, R208, 0xffffffe0, !P2 ;  /* 0xffffffe0d0c07807 */ /* 0x000fc40005000000 */
[----:B------:R-:W-:-:S05]  /*80b0*/  FMNMX3.FTZ R6, R7, R206, R204, !PT ;  /* 0x000000ce07067276 */ /* 0x000fca00078100cc */
[----:B------:R-:W4:Y:S01]  /*80c0*/  SHFL.BFLY PT, R7, R6, 0x2, 0x1f ;  /* 0x0c401f0006077f89 */ /* 0x000f2200000e0000 */
[----:B---3--:R-:W-:Y:S01]  /*80d0*/  ULEA UR5, UR5, UR23, 0x18 ;  /* 0x0000001705057291 */ /* 0x008fe2000f8ec0ff */
[----:B--2---:R-:W-:-:S05]  /*80e0*/  FMNMX.FTZ R4, R5, R4, !PT ;  /* 0x0000000405047209 */ /* 0x004fca0007810000 */
[----:B------:R-:W-:Y:S01]  /*80f0*/  LEA R165, R165, UR5, 0x1 ;  /* 0x00000005a5a57c11 */ /* 0x000fe2000f8e08ff */
[----:B------:R-:W2:Y:S03]  /*8100*/  SHFL.BFLY PT, R167, R4, 0x1, 0x1f ;  /* 0x0c201f0004a77f89 */ /* 0x000ea600000e0000 */
[C---:B------:R-:W-:Y:S02]  /*8110*/  IADD3 R16, PT, PT, R165.reuse, 0x18000, RZ ;  /* 0x00018000a5107810 */ /* 0x040fe40007ffe0ff */
[----:B------:R-:W-:Y:S01]  /*8120*/  IADD3 R193, PT, PT, R165, 0x18040, RZ ;  /* 0x00018040a5c17810 */ /* 0x000fe20007ffe0ff */
[----:B-1----:R-:W-:Y:S01]  /*8130*/  LDSM.16.MT88.4 R12, [R165+0x18000] ;  /* 0x01800000a50c783b */ /* 0x002fe20000004200 */
[----:B------:R-:W-:Y:S02]  /*8140*/  @P0 IADD3 R193, PT, PT, R16, -0x40, RZ ;  /* 0xffffffc010c10810 */ /* 0x000fe40007ffe0ff */
[----:B----4-:R-:W-:-:S02]  /*8150*/  FMNMX.FTZ R7, R6, R7, !PT ;  /* 0x0000000706077209 */ /* 0x010fc40007810000 */
[C---:B------:R-:W-:Y:S02]  /*8160*/  IADD3 R194, PT, PT, R192.reuse, R165, RZ ;  /* 0x000000a5c0c27210 */ /* 0x040fe40007ffe0ff */
[----:B------:R-:W-:Y:S01]  /*8170*/  IADD3 R192, PT, PT, R192, R193, RZ ;  /* 0x000000c1c0c07210 */ /* 0x000fe20007ffe0ff */
[----:B------:R-:W1:Y:S04]  /*8180*/  SHFL.BFLY PT, R166, R7, 0x1, 0x1f ;  /* 0x0c201f0007a67f89 */ /* 0x000e6800000e0000 */
[----:B------:R-:W-:Y:S01]  /*8190*/  LDSM.16.MT88.4 R172, [R194+0x1a800] ;  /* 0x01a80000c2ac783b */ /* 0x000fe20000004200 */
[----:B--2---:R-:W-:-:S04]  /*81a0*/  FMNMX.FTZ R167, R4, R167, !PT ;  /* 0x000000a704a77209 */ /* 0x004fc80007810000 */
[C---:B------:R-:W-:Y:S01]  /*81b0*/  FSETP.NEU.FTZ.AND P6, PT, R167.reuse, -INF , PT ;  /* 0xff800000a700780b */ /* 0x040fe20003fdd000 */
[----:B-----5:R-:W-:-:S03]  /*81c0*/  FMUL.FTZ R210, R167, UR4 ;  /* 0x00000004a7d27c20 */ /* 0x020fc60008410000 */
[----:B------:R-:W-:Y:S02]  /*81d0*/  FSEL R5, R167, RZ, P6 ;  /* 0x000000ffa7057208 */ /* 0x000fe40003000000 */
[----:B------:R-:W-:Y:S02]  /*81e0*/  FSEL R210, R210, RZ, P6 ;  /* 0x000000ffd2d27208 */ /* 0x000fe40003000000 */
[----:B-1----:R-:W-:Y:S01]  /*81f0*/  FMNMX.FTZ R166, R7, R166, !PT ;  /* 0x000000a607a67209 */ /* 0x002fe20007810000 */
[----:B------:R-:W-:Y:S02]  /*8200*/  FADD.FTZ R5, R164, -R5 ;  /* 0x80000005a4057221 */ /* 0x000fe40000010000 */
[--C-:B------:R-:W-:Y:S01]  /*8210*/  FFMA.FTZ R187, R29, UR4, -R210.reuse ;  /* 0x000000041dbb7c23 */ /* 0x100fe200080108d2 */
[C---:B------:R-:W-:Y:S01]  /*8220*/  FSETP.NEU.FTZ.AND P6, PT, R166.reuse, -INF , PT ;  /* 0xff800000a600780b */ /* 0x040fe20003fdd000 */
[----:B------:R-:W1:Y:S01]  /*8230*/  LDSM.16.MT88.4 R28, [R193] ;  /* 0x00000000c11c783b */ /* 0x000e620000004200 */
[C---:B------:R-:W-:Y:S01]  /*8240*/  FMUL.FTZ R195, R166.reuse, UR4 ;  /* 0x00000004a6c37c20 */ /* 0x040fe20008410000 */
[--C-:B------:R-:W-:Y:S01]  /*8250*/  FFMA.FTZ R186, R21, UR4, -R210.reuse ;  /* 0x0000000415ba7c23 */ /* 0x100fe200080108d2 */
[----:B------:R-:W-:Y:S01]  /*8260*/  FSEL R4, R166, RZ, P6 ;  /* 0x000000ffa6047208 */ /* 0x000fe20003000000 */
[--C-:B------:R-:W-:Y:S01]  /*8270*/  FFMA.FTZ R184, R23, UR4, -R210.reuse ;  /* 0x0000000417b87c23 */ /* 0x100fe200080108d2 */
[----:B------:R-:W-:Y:S01]  /*8280*/  FFMA.FTZ R190, R9, UR4, -R210 ;  /* 0x0000000409be7c23 */ /* 0x000fe200080108d2 */
[----:B------:R-:W-:Y:S01]  /*8290*/  FSEL R195, R195, RZ, P6 ;  /* 0x000000ffc3c37208 */ /* 0x000fe20003000000 */
[----:B------:R-:W-:Y:S01]  /*82a0*/  FMUL.FTZ R191, R5, UR4 ;  /* 0x0000000405bf7c20 */ /* 0x000fe20008410000 */
[----:B------:R-:W-:Y:S01]  /*82b0*/  FADD.FTZ R4, R3, -R4 ;  /* 0x8000000403047221 */ /* 0x000fe20000010000 */
[----:B------:R-:W-:Y:S01]  /*82c0*/  MUFU.EX2 R186, R186 ;  /* 0x000000ba00ba7308 */ /* 0x000fe20000000800 */
[--C-:B------:R-:W-:Y:S01]  /*82d0*/  FFMA.FTZ R198, R201, UR4, -R210.reuse ;  /* 0x00000004c9c67c23 */ /* 0x100fe200080108d2 */
[--C-:B------:R-:W-:Y:S01]  /*82e0*/  FFMA.FTZ R188, R20, UR4, -R195.reuse ;  /* 0x0000000414bc7c23 */ /* 0x100fe200080108c3 */
[--C-:B------:R-:W-:Y:S01]  /*82f0*/  FFMA.FTZ R185, R8, UR4, -R195.reuse ;  /* 0x0000000408b97c23 */ /* 0x100fe200080108c3 */
[----:B------:R-:W-:Y:S01]  /*8300*/  FMUL.FTZ R189, R4, UR4 ;  /* 0x0000000404bd7c20 */ /* 0x000fe20008410000 */
[--C-:B------:R-:W-:Y:S01]  /*8310*/  FFMA.FTZ R6, R22, UR4, -R195.reuse ;  /* 0x0000000416067c23 */ /* 0x100fe200080108c3 */
[--C-:B------:R-:W-:Y:S01]  /*8320*/  FFMA.FTZ R26, R26, UR4, -R195.reuse ;  /* 0x000000041a1a7c23 */ /* 0x100fe200080108c3 */
[----:B------:R-:W2:Y:S01]  /*8330*/  MUFU.EX2 R184, R184 ;  /* 0x000000b800b87308 */ /* 0x000ea20000000800 */
[----:B------:R-:W-:Y:S01]  /*8340*/  LDSM.16.MT88.4 R20, [R194+0x18000] ;  /* 0x01800000c214783b */ /* 0x000fe20000004200 */
[--C-:B------:R-:W-:Y:S01]  /*8350*/  FFMA.FTZ R197, R203, UR4, -R210.reuse ;  /* 0x00000004cbc57c23 */ /* 0x100fe200080108d2 */
[--C-:B------:R-:W-:Y:S01]  /*8360*/  FFMA.FTZ R199, R213, UR4, -R210.reuse ;  /* 0x00000004d5c77c23 */ /* 0x100fe200080108d2 */
[----:B------:R-:W-:Y:S01]  /*8370*/  MUFU.EX2 R190, R190 ;  /* 0x000000be00be7308 */ /* 0x000fe20000000800 */
[--C-:B------:R-:W-:Y:S01]  /*8380*/  FFMA.FTZ R196, R169, UR4, -R210.reuse ;  /* 0x00000004a9c47c23 */ /* 0x100fe200080108d2 */
[--C-:B------:R-:W-:Y:S01]  /*8390*/  FFMA.FTZ R201, R202, UR4, -R195.reuse ;  /* 0x00000004cac97c23 */ /* 0x100fe200080108c3 */
[--C-:B------:R-:W-:Y:S01]  /*83a0*/  FFMA.FTZ R203, R170, UR4, -R195.reuse ;  /* 0x00000004aacb7c23 */ /* 0x100fe200080108c3 */
[----:B------:R-:W-:Y:S01]  /*83b0*/  MUFU.EX2 R187, R187 ;  /* 0x000000bb00bb7308 */ /* 0x000fe20000000800 */
[--C-:B------:R-:W-:Y:S01]  /*83c0*/  FFMA.FTZ R208, R181, UR4, -R210.reuse ;  /* 0x00000004b5d07c23 */ /* 0x100fe200080108d2 */
[--C-:B------:R-:W-:Y:S01]  /*83d0*/  FFMA.FTZ R215, R183, UR4, -R210.reuse ;  /* 0x00000004b7d77c23 */ /* 0x100fe200080108d2 */
[--C-:B------:R-:W-:Y:S01]  /*83e0*/  FFMA.FTZ R218, R177, UR4, -R210.reuse ;  /* 0x00000004b1da7c23 */ /* 0x100fe200080108d2 */
[----:B------:R-:W-:Y:S01]  /*83f0*/  MUFU.EX2 R188, R188 ;  /* 0x000000bc00bc7308 */ /* 0x000fe20000000800 */
[----:B------:R-:W-:Y:S01]  /*8400*/  FFMA.FTZ R213, R179, UR4, -R210 ;  /* 0x00000004b3d57c23 */ /* 0x000fe200080108d2 */
[----:B--2---:R-:W-:Y:S01]  /*8410*/  F2FP.F16.F32.PACK_AB R4, R184, R186 ;  /* 0x000000bab804723e */ /* 0x004fe200000000ff */
[--C-:B------:R-:W-:Y:S01]  /*8420*/  FFMA.FTZ R236, R180, UR4, -R195.reuse ;  /* 0x00000004b4ec7c23 */ /* 0x100fe200080108c3 */
[----:B------:R-:W2:Y:S01]  /*8430*/  MUFU.EX2 R185, R185 ;  /* 0x000000b900b97308 */ /* 0x000ea20000000800 */
[--C-:B------:R-:W-:Y:S01]  /*8440*/  FFMA.FTZ R217, R178, UR4, -R195.reuse ;  /* 0x00000004b2d97c23 */ /* 0x100fe200080108c3 */
[--C-:B------:R-:W-:Y:S01]  /*8450*/  FFMA.FTZ R219, R182, UR4, -R195.reuse ;  /* 0x00000004b6db7c23 */ /* 0x100fe200080108c3 */
[--C-:B------:R-:W-:Y:S01]  /*8460*/  FFMA.FTZ R230, R176, UR4, -R195.reuse ;  /* 0x00000004b0e67c23 */ /* 0x100fe200080108c3 */
[----:B------:R3:W-:Y:S01]  /*8470*/  MUFU.EX2 R164, R6 ;  /* 0x0000000600a47308 */ /* 0x0007e20000000800 */
[----:B------:R-:W-:Y:S01]  /*8480*/  LDSM.16.MT88.4 R180, [R192+0x1000] ;  /* 0x00100000c0b4783b */ /* 0x000fe20000004200 */
[----:B------:R-:W-:-:S02]  /*8490*/  FFMA.FTZ R206, R206, UR4, -R195 ;  /* 0x00000004cece7c23 */ /* 0x000fc400080108c3 */
[----:B------:R-:W4:Y:S01]  /*84a0*/  MUFU.EX2 R3, R26 ;  /* 0x0000001a00037308 */ /* 0x000f220000000800 */
[----:B------:R-:W-:Y:S03]  /*84b0*/  LDSM.16.MT88.4 R176, [R194+0x1b000] ;  /* 0x01b00000c2b0783b */ /* 0x000fe60000004200 */
[----:B------:R-:W5:Y:S01]  /*84c0*/  MUFU.EX2 R191, R191 ;  /* 0x000000bf00bf7308 */ /* 0x000f620000000800 */
[----:B--2---:R-:W-:-:S03]  /*84d0*/  F2FP.F16.F32.PACK_AB R5, R185, R188 ;  /* 0x000000bcb905723e */ /* 0x004fc600000000ff */
[----:B------:R-:W2:Y:S01]  /*84e0*/  MUFU.EX2 R189, R189 ;  /* 0x000000bd00bd7308 */ /* 0x000ea20000000800 */
[----:B---3--:R-:W-:-:S03]  /*84f0*/  F2FP.F16.F32.PACK_AB R6, R187, R190 ;  /* 0x000000bebb06723e */ /* 0x008fc600000000ff */
[----:B------:R-:W-:Y:S01]  /*8500*/  MUFU.EX2 R199, R199 ;  /* 0x000000c700c77308 */ /* 0x000fe20000000800 */
[----:B----4-:R-:W-:-:S03]  /*8510*/  F2FP.F16.F32.PACK_AB R7, R3, R164 ;  /* 0x000000a40307723e */ /* 0x010fc600000000ff */
[----:B------:R-:W3:Y:S01]  /*8520*/  MUFU.EX2 R198, R198 ;  /* 0x000000c600c67308 */ /* 0x000ee20000000800 */
[-C--:B-----5:R-:W-:Y:S01]  /*8530*/  FMUL.FTZ R24, R144, R191.reuse ;  /* 0x000000bf90187220 */ /* 0x0a0fe20000410000 */
        /* <DEDUP_REMOVED lines=16> */
[----:B------:R-:W-:Y:S01]  /*8640*/  LDSM.16.MT88.4 R136, [R192+0x2000] ;  /* 0x00200000c088783b */ /* 0x000fe20000004200 */
        /* <DEDUP_REMOVED lines=111> */
[----:B------:R-:W-:Y:S01]  /*8d40*/  MUFU.EX2 R197, R197 ;  /* 0x000000c500c57308 */ /* 0x000fe20000000800 */
[-C--:B------:R-:W-:Y:S01]  /*8d50*/  FMUL.FTZ R36, R36, R191.reuse ;  /* 0x000000bf24247220 */ /* 0x080fe20000410000 */
[----:B------:R-:W-:Y:S01]  /*8d60*/  FMUL.FTZ R37, R37, R191 ;  /* 0x000000bf25257220 */ /* 0x000fe20000410000 */
[-C--:B------:R-:W-:Y:S01]  /*8d70*/  FMUL.FTZ R38, R38, R189.reuse ;  /* 0x000000bd26267220 */ /* 0x080fe20000410000 */
[C---:B--2---:R-:W-:Y:S01]  /*8d80*/  HMMA.16816.F32 R76, R4.reuse, R144, R76 ;  /* 0x00000090044c723c */ /* 0x044fe2000000184c */
        /* <DEDUP_REMOVED lines=8> */
[----:B------:R-:W2:Y:S01]  /*8e10*/  LDSM.16.MT88.4 R144, [R165+0x1e000] ;  /* 0x01e00000a590783b */ /* 0x000ea20000004200 */
[----:B------:R-:W-:Y:S01]  /*8e20*/  MUFU.EX2 R203, R203 ;  /* 0x000000cb00cb7308 */ /* 0x000fe20000000800 */
        /* <DEDUP_REMOVED lines=15> */
[----:B------:R-:W-:Y:S01]  /*8f20*/  MUFU.EX2 R208, R208 ;  /* 0x000000d000d07308 */ /* 0x000fe20000000800 */
[----:B------:R-:W-:Y:S01]  /*8f30*/  FFMA.FTZ R191, R243, R191, R186 ;  /* 0x000000bff3bf7223 */ /* 0x000fe200000100ba */
[----:B------:R-:W-:Y:S01]  /*8f40*/  FFMA.FTZ R188, R241, R189, R188 ;  /* 0x000000bdf1bc7223 */ /* 0x000fe200000100bc */
[----:B------:R-:W-:Y:S01]  /*8f50*/  LDSM.16.MT88.4 R160, [R165+0x1c800] ;  /* 0x01c80000a5a0783b */ /* 0x000fe20000004200 */
[----:B------:R-:W-:Y:S01]  /*8f60*/  MUFU.EX2 R215, R215 ;  /* 0x000000d700d77308 */ /* 0x000fe20000000800 */
[----:B------:R-:W-:Y:S01]  /*8f70*/  FADD.FTZ R191, R184, R191 ;  /* 0x000000bfb8bf7221 */ /* 0x000fe20000010000 */
[----:B------:R-:W-:Y:S01]  /*8f80*/  HMMA.16816.F32 R32, R4, R152, R32 ;  /* 0x000000980420723c */ /* 0x000fe20000001820 */
[----:B------:R-:W-:Y:S01]  /*8f90*/  FADD.FTZ R185, R185, R188 ;  /* 0x000000bcb9b97221 */ /* 0x000fe20000010000 */
[----:B------:R-:W-:Y:S01]  /*8fa0*/  MUFU.EX2 R218, R218 ;  /* 0x000000da00da7308 */ /* 0x000fe20000000800 */
[----:B------:R-:W-:-:S02]  /*8fb0*/  FADD.FTZ R190, R190, R191 ;  /* 0x000000bfbebe7221 */ /* 0x000fc40000010000 */
[----:B------:R-:W-:Y:S01]  /*8fc0*/  FADD.FTZ R164, R164, R185 ;  /* 0x000000b9a4a47221 */ /* 0x000fe20000010000 */
[----:B------:R-:W-:Y:S01]  /*8fd0*/  MUFU.EX2 R213, R213 ;  /* 0x000000d500d57308 */ /* 0x000fe20000000800 */
[----:B------:R-:W-:Y:S01]  /*8fe0*/  FADD.FTZ R190, R187, R190 ;  /* 0x000000bebbbe7221 */ /* 0x000fe20000010000 */
[----:B-1----:R-:W-:Y:S01]  /*8ff0*/  HMMA.16816.F32 R92, R4, R140, R92 ;  /* 0x0000008c045c723c */ /* 0x002fe2000000185c */
[----:B------:R-:W-:Y:S01]  /*9000*/  FADD.FTZ R3, R3, R164 ;  /* 0x000000a403037221 */ /* 0x000fe20000010000 */
[----:B------:R-:W-:Y:S01]  /*9010*/  MUFU.EX2 R236, R236 ;  /* 0x000000ec00ec7308 */ /* 0x000fe20000000800 */
[----:B------:R-:W-:-:S03]  /*9020*/  MOV R164, R167 ;  /* 0x000000a700a47202 */ /* 0x000fc60000000f00 */
[----:B------:R-:W-:Y:S02]  /*9030*/  MUFU.EX2 R217, R217 ;  /* 0x000000d900d97308 */ /* 0x000fe40000000800 */
[C---:B------:R-:W-:Y:S01]  /*9040*/  HMMA.16816.F32 R96, R4.reuse, R142, R96 ;  /* 0x0000008e0460723c */ /* 0x040fe20000001860 */
[----:B------:R-:W1:Y:S01]  /*9050*/  LDSM.16.MT88.4 R140, [R193+0x6000] ;  /* 0x00600000c18c783b */ /* 0x000e620000004200 */
[----:B------:R-:W-:Y:S04]  /*9060*/  MUFU.EX2 R219, R219 ;  /* 0x000000db00db7308 */ /* 0x000fe80000000800 */
[----:B------:R-:W-:Y:S02]  /*9070*/  MUFU.EX2 R230, R230 ;  /* 0x000000e600e67308 */ /* 0x000fe40000000800 */
[C---:B------:R-:W-:Y:S01]  /*9080*/  HMMA.16816.F32 R132, R4.reuse, R154, R132 ;  /* 0x0000009a0484723c */ /* 0x040fe20000001884 */
[----:B------:R-:W5:Y:S07]  /*9090*/  LDSM.16.MT88.4 R152, [R192+0x6000] ;  /* 0x00600000c098783b */ /* 0x000f6e0000004200 */
[C---:B--2---:R-:W-:Y:S08]  /*90a0*/  HMMA.16816.F32 R100, R4.reuse, R144, R100 ;  /* 0x000000900464723c */ /* 0x044ff00000001864 */
[C---:B------:R-:W-:Y:S01]  /*90b0*/  HMMA.16816.F32 R104, R4.reuse, R146, R104 ;  /* 0x000000920468723c */ /* 0x040fe20000001868 */
[----:B------:R-:W-:Y:S07]  /*90c0*/  LDSM.16.MT88.4 R144, [R193+0x800] ;  /* 0x00080000c190783b */ /* 0x000fee0000004200 */
[C---:B----4-:R-:W-:Y:S08]  /*90d0*/  HMMA.16816.F32 R108, R4.reuse, R136, R108 ;  /* 0x00000088046c723c */ /* 0x050ff0000000186c */
[C---:B------:R-:W-:Y:S01]  /*90e0*/  HMMA.16816.F32 R112, R4.reuse, R138, R112 ;  /* 0x0000008a0470723c */ /* 0x040fe20000001870 */
[----:B------:R-:W2:Y:S07]  /*90f0*/  LDSM.16.MT88.4 R136, [R165+0x18800] ;  /* 0x01880000a588783b */ /* 0x000eae0000004200 */
[----:B-1----:R-:W-:Y:S01]  /*9100*/  HMMA.16816.F32 R116, R4, R140, R116 ;  /* 0x0000008c0474723c */ /* 0x002fe20000001874 */
[--C-:B------:R-:W-:Y:S01]  /*9110*/  FFMA.FTZ R140, R200, UR4, -R195.reuse ;  /* 0x00000004c88c7c23 */ /* 0x100fe200080108c3 */
[----:B------:R-:W-:-:S02]  /*9120*/  FFMA.FTZ R200, R168, UR4, -R195 ;  /* 0x00000004a8c87c23 */ /* 0x000fc400080108c3 */
[----:B------:R-:W-:Y:S01]  /*9130*/  LDSM.16.MT88.4 R168, [R193+0x2800] ;  /* 0x00280000c1a8783b */ /* 0x000fe20000004200 */
[----:B------:R1:W4:Y:S03]  /*9140*/  MUFU.EX2 R202, R140 ;  /* 0x0000008c00ca7308 */ /* 0x0003260000000800 */
[C---:B------:R-:W-:Y:S01]  /*9150*/  HMMA.16816.F32 R8, R4.reuse, R12, R8 ;  /* 0x0000000c0408723c */ /* 0x040fe20000001808 */
[----:B------:R-:W4:Y:S07]  /*9160*/  MUFU.EX2 R200, R200 ;  /* 0x000000c800c87308 */ /* 0x000f2e0000000800 */
[C---:B------:R-:W-:Y:S01]  /*9170*/  HMMA.16816.F32 R12, R4.reuse, R14, R156 ;  /* 0x0000000e040c723c */ /* 0x040fe2000000189c */
[----:B------:R-:W-:Y:S07]  /*9180*/  LDSM.16.MT88.4 R156, [R194+0x1c800] ;  /* 0x01c80000c29c783b */ /* 0x000fee0000004200 */
[C---:B------:R-:W-:Y:S08]  /*9190*/  HMMA.16816.F32 R36, R4.reuse, R148, R36 ;  /* 0x000000940424723c */ /* 0x040ff00000001824 */
[C---:B------:R-:W-:Y:S01]  /*91a0*/  HMMA.16816.F32 R40, R4.reuse, R150, R40 ;  /* 0x000000960428723c */ /* 0x040fe20000001828 */
[----:B------:R-:W2:Y:S07]  /*91b0*/  LDSM.16.MT88.4 R148, [R194+0x18800] ;  /* 0x01880000c294783b */ /* 0x000eae0000004200 */
[C---:B------:R-:W-:Y:S01]  /*91c0*/  HMMA.16816.F32 R120, R4.reuse, R142, R120 ;  /* 0x0000008e0478723c */ /* 0x040fe20000001878 */
[----:B-1----:R-:W1:Y:S07]  /*91d0*/  LDSM.16.MT88.4 R140, [R192+0x800] ;  /* 0x00080000c08c783b */ /* 0x002e6e0000004200 */
[C---:B-----5:R-:W-:Y:S08]  /*91e0*/  HMMA.16816.F32 R124, R4.reuse, R152, R124 ;  /* 0x00000098047c723c */ /* 0x060ff0000000187c */
[----:B------:R-:W-:Y:S01]  /*91f0*/  HMMA.16816.F32 R4, R4, R154, R128 ;  /* 0x0000009a0404723c */ /* 0x000fe20000001880 */
[----:B---3--:R-:W-:Y:S01]  /*9200*/  F2FP.F16.F32.PACK_AB R128, R198, R199 ;  /* 0x000000c7c680723e */ /* 0x008fe200000000ff */
[----:B------:R-:W-:Y:S01]  /*9210*/  LDSM.16.MT88.4 R152, [R192+0x2800] ;  /* 0x00280000c098783b */ /* 0x000fe20000004200 */
[----:B----4-:R-:W-:Y:S01]  /*9220*/  F2FP.F16.F32.PACK_AB R129, R201, R202 ;  /* 0x000000cac981723e */ /* 0x010fe200000000ff */
[----:B------:R-:W-:Y:S01]  /*9230*/  FADD.FTZ R199, R199, R190 ;  /* 0x000000bec7c77221 */ /* 0x000fe20000010000 */
[----:B------:R-:W-:Y:S01]  /*9240*/  F2FP.F16.F32.PACK_AB R130, R196, R197 ;  /* 0x000000c5c482723e */ /* 0x000fe200000000ff */
[----:B------:R-:W-:Y:S01]  /*9250*/  FADD.FTZ R202, R202, R3 ;  /* 0x00000003caca7221 */ /* 0x000fe20000010000 */
[----:B------:R-:W-:Y:S01]  /*9260*/  F2FP.F16.F32.PACK_AB R131, R203, R200 ;  /* 0x000000c8cb83723e */ /* 0x000fe200000000ff */
        /* <DEDUP_REMOVED lines=28> */
[C---:B------:R-:W-:Y:S08]  /*9430*/  HMMA.16816.F32 R76, R128.reuse, R156, R76 ;  /* 0x0000009c804c723c */ /* 0x040ff0000000184c */
        /* <DEDUP_REMOVED lines=19> */
[C---:B-----5:R-:W-:Y:S08]  /*9570*/  HMMA.16816.F32 R116, R128.reuse, R152, R116 ;  /* 0x000000988074723c */ /* 0x060ff00000001874 */
[C---:B------:R-:W-:Y:S01]  /*9580*/  HMMA.16816.F32 R120, R128.reuse, R154, R120 ;  /* 0x0000009a8078723c */ /* 0x040fe20000001878 */
[----:B------:R-:W-:Y:S07]  /*9590*/  LDSM.16.MT88.4 R152, [R165+0x1d000] ;  /* 0x01d00000a598783b */ /* 0x000fee0000004200 */
[C---:B---3--:R-:W-:Y:S08]  /*95a0*/  HMMA.16816.F32 R124, R128.reuse, R144, R124 ;  /* 0x00000090807c723c */ /* 0x048ff0000000187c */
        /* <DEDUP_REMOVED lines=17> */
[----:B------:R-:W3:Y:S07]  /*96c0*/  LDSM.16.MT88.4 R12, [R165+0x1f000] ;  /* 0x01f00000a50c783b */ /* 0x000eee0000004200 */
[C---:B-1----:R-:W-:Y:S08]  /*96d0*/  HMMA.16816.F32 R24, R4.reuse, R136, R24 ;  /* 0x000000880418723c */ /* 0x042ff00000001818 */
[C---:B------:R-:W-:Y:S08]  /*96e0*/  HMMA.16816.F32 R28, R4.reuse, R138, R28 ;  /* 0x0000008a041c723c */ /* 0x040ff0000000181c */
[----:B------:R-:W-:Y:S01]  /*96f0*/  HMMA.16816.F32 R136, R4, R180, R32 ;  /* 0x000000b40488723c */ /* 0x000fe20000001820 */
[----:B------:R-:W1:Y:S01]  /*9700*/  LDSM.16.MT88.4 R32, [R192+0x5000] ;  /* 0x00500000c020783b */ /* 0x000e620000004200 */
[--C-:B------:R-:W-:Y:S01]  /*9710*/  FFMA.FTZ R180, R211, UR4, -R210.reuse ;  /* 0x00000004d3b47c23 */ /* 0x100fe200080108d2 */
[----:B------:R-:W-:-:S05]  /*9720*/  FFMA.FTZ R181, R209, UR4, -R210 ;  /* 0x00000004d1b57c23 */ /* 0x000fca00080108d2 */
[C---:B--2---:R-:W-:Y:S01]  /*9730*/  HMMA.16816.F32 R52, R4.reuse, R144, R52 ;  /* 0x000000900434723c */ /* 0x044fe20000001834 */
[----:B------:R-:W-:Y:S04]  /*9740*/  MUFU.EX2 R180, R180 ;  /* 0x000000b400b47308 */ /* 0x000fe80000000800 */
[----:B------:R-:W2:Y:S03]  /*9750*/  MUFU.EX2 R181, R181 ;  /* 0x000000b500b57308 */ /* 0x000ea60000000800 */
        /* <DEDUP_REMOVED lines=17> */
[C---:B---3--:R-:W-:Y:S08]  /*9870*/  HMMA.16816.F32 R124, R4.reuse, R12, R124 ;  /* 0x0000000c047c723c */ /* 0x048ff0000000187c */
[C---:B------:R-:W-:Y:S01]  /*9880*/  HMMA.16816.F32 R128, R4.reuse, R14, R128 ;  /* 0x0000000e0480723c */ /* 0x040fe20000001880 */
[----:B------:R-:W3:Y:S07]  /*9890*/  LDSM.16.MT88.4 R12, [R193+0x3800] ;  /* 0x00380000c10c783b */ /* 0x000eee0000004200 */
[C---:B-----5:R-:W-:Y:S08]  /*98a0*/  HMMA.16816.F32 R84, R4.reuse, R140, R84 ;  /* 0x0000008c0454723c */ /* 0x060ff00000001854 */
[C---:B------:R-:W-:Y:S01]  /*98b0*/  HMMA.16816.F32 R88, R4.reuse, R142, R88 ;  /* 0x0000008e0458723c */ /* 0x040fe20000001858 */
[----:B------:R-:W-:Y:S07]  /*98c0*/  LDSM.16.MT88.4 R140, [R193+0x1800] ;  /* 0x00180000c18c783b */ /* 0x000fee0000004200 */
[C---:B------:R-:W-:Y:S08]  /*98d0*/  HMMA.16816.F32 R108, R4.reuse, R8, R108 ;  /* 0x00000008046c723c */ /* 0x040ff0000000186c */
[C---:B------:R-:W-:Y:S01]  /*98e0*/  HMMA.16816.F32 R112, R4.reuse, R10, R112 ;  /* 0x0000000a0470723c */ /* 0x040fe20000001870 */
[----:B------:R-:W5:Y:S07]  /*98f0*/  LDSM.16.MT88.4 R8, [R194+0x1f800] ;  /* 0x01f80000c208783b */ /* 0x000f6e0000004200 */
[----:B------:R-:W-:Y:S01]  /*9900*/  HMMA.16816.F32 R132, R4, R182, R132 ;  /* 0x000000b60484723c */ /* 0x000fe20000001884 */
[--C-:B------:R-:W-:Y:S01]  /*9910*/  FFMA.FTZ R182, R205, UR4, -R210.reuse ;  /* 0x00000004cdb67c23 */ /* 0x100fe200080108d2 */
[----:B------:R-:W-:Y:S01]  /*9920*/  FFMA.FTZ R183, R207, UR4, -R210 ;  /* 0x00000004cfb77c23 */ /* 0x000fe200080108d2 */
[--C-:B------:R-:W-:Y:S01]  /*9930*/  FFMA.FTZ R210, R216, UR4, -R195.reuse ;  /* 0x00000004d8d27c23 */ /* 0x100fe200080108c3 */
[--C-:B------:R-:W-:Y:S01]  /*9940*/  FFMA.FTZ R205, R214, UR4, -R195.reuse ;  /* 0x00000004d6cd7c23 */ /* 0x100fe200080108c3 */
[----:B------:R-:W-:-:S02]  /*9950*/  FFMA.FTZ R207, R204, UR4, -R195 ;  /* 0x00000004cccf7c23 */ /* 0x000fc400080108c3 */
[----:B------:R-:W-:Y:S01]  /*9960*/  MUFU.EX2 R182, R182 ;  /* 0x000000b600b67308 */ /* 0x000fe20000000800 */
[C---:B------:R-:W-:Y:S03]  /*9970*/  HMMA.16816.F32 R44, R4.reuse, R176, R44 ;  /* 0x000000b0042c723c */ /* 0x040fe6000000182c */
[----:B------:R-:W-:Y:S04]  /*9980*/  MUFU.EX2 R183, R183 ;  /* 0x000000b700b77308 */ /* 0x000fe80000000800 */
[----:B------:R-:W-:Y:S01]  /*9990*/  MUFU.EX2 R210, R210 ;  /* 0x000000d200d27308 */ /* 0x000fe20000000800 */
[C---:B------:R-:W-:Y:S01]  /*99a0*/  HMMA.16816.F32 R48, R4.reuse, R178, R48 ;  /* 0x000000b20430723c */ /* 0x040fe20000001830 */
[----:B------:R-:W5:Y:S02]  /*99b0*/  LDSM.16.MT88.4 R176, [R193+0x5800] ;  /* 0x00580000c1b0783b */ /* 0x000f640000004200 */
[----:B------:R-:W1:Y:S04]  /*99c0*/  MUFU.EX2 R205, R205 ;  /* 0x000000cd00cd7308 */ /* 0x000e680000000800 */
[----:B------:R-:W-:Y:S01]  /*99d0*/  MUFU.EX2 R204, R206 ;  /* 0x000000ce00cc7308 */ /* 0x000fe20000000800 */
[C---:B------:R-:W-:Y:S03]  /*99e0*/  HMMA.16816.F32 R36, R4.reuse, R172, R36 ;  /* 0x000000ac0424723c */ /* 0x040fe60000001824 */
[----:B------:R-:W4:Y:S05]  /*99f0*/  MUFU.EX2 R207, R207 ;  /* 0x000000cf00cf7308 */ /* 0x000f2a0000000800 */
[C---:B------:R-:W-:Y:S01]  /*9a00*/  HMMA.16816.F32 R40, R4.reuse, R174, R40 ;  /* 0x000000ae0428723c */ /* 0x040fe20000001828 */
[----:B------:R-:W5:Y:S07]  /*9a10*/  LDSM.16.MT88.4 R172, [R193+0x7800] ;  /* 0x00780000c1ac783b */ /* 0x000f6e0000004200 */
[C---:B------:R-:W-:Y:S08]  /*9a20*/  HMMA.16816.F32 R60, R4.reuse, R168, R60 ;  /* 0x000000a8043c723c */ /* 0x040ff0000000183c */
[C---:B------:R-:W-:Y:S01]  /*9a30*/  HMMA.16816.F32 R64, R4.reuse, R170, R64 ;  /* 0x000000aa0440723c */ /* 0x040fe20000001840 */
[----:B------:R-:W5:Y:S07]  /*9a40*/  LDSM.16.MT88.4 R168, [R165+0x19800] ;  /* 0x01980000a5a8783b */ /* 0x000f6e0000004200 */
[C---:B------:R-:W-:Y:S08]  /*9a50*/  HMMA.16816.F32 R68, R4.reuse, R152, R68 ;  /* 0x000000980444723c */ /* 0x040ff00000001844 */
[----:B------:R-:W-:Y:S01]  /*9a60*/  HMMA.16816.F32 R72, R4, R154, R72 ;  /* 0x0000009a0448723c */ /* 0x000fe20000001848 */
[----:B--2---:R-:W-:Y:S01]  /*9a70*/  F2FP.F16.F32.PACK_AB R4, R181, R180 ;  /* 0x000000b4b504723e */ /* 0x004fe200000000ff */
[----:B------:R-:W-:Y:S01]  /*9a80*/  FADD.FTZ R180, R180, R213 ;  /* 0x000000d5b4b47221 */ /* 0x000fe20000010000 */
[----:B-1----:R-:W-:Y:S01]  /*9a90*/  F2FP.F16.F32.PACK_AB R5, R205, R210 ;  /* 0x000000d2cd05723e */ /* 0x002fe200000000ff */
[----:B------:R-:W-:Y:S01]  /*9aa0*/  FADD.FTZ R210, R210, R219 ;  /* 0x000000dbd2d27221 */ /* 0x000fe20000010000 */
[----:B------:R-:W-:Y:S01]  /*9ab0*/  F2FP.F16.F32.PACK_AB R6, R183, R182 ;  /* 0x000000b6b706723e */ /* 0x000fe200000000ff */
[----:B------:R-:W-:Y:S01]  /*9ac0*/  FADD.FTZ R181, R181, R180 ;  /* 0x000000b4b5b57221 */ /* 0x000fe20000010000 */
[----:B----4-:R-:W-:Y:S01]  /*9ad0*/  F2FP.F16.F32.PACK_AB R7, R207, R204 ;  /* 0x000000cccf07723e */ /* 0x010fe200000000ff */
[----:B------:R-:W-:-:S02]  /*9ae0*/  FADD.FTZ R205, R205, R210 ;  /* 0x000000d2cdcd7221 */ /* 0x000fc40000010000 */
[----:B------:R-:W-:Y:S02]  /*9af0*/  FADD.FTZ R182, R182, R181 ;  /* 0x000000b5b6b67221 */ /* 0x000fe40000010000 */
[----:B------:R-:W-:Y:S02]  /*9b00*/  FADD.FTZ R204, R204, R205 ;  /* 0x000000cdcccc7221 */ /* 0x000fe40000010000 */
[----:B------:R-:W-:Y:S01]  /*9b10*/  HMMA.16816.F32 R152, R4, R148, R16 ;  /* 0x000000940498723c */ /* 0x000fe20000001810 */
[----:B------:R-:W-:Y:S01]  /*9b20*/  LDSM.16.MT88.4 R16, [R192+0x3800] ;  /* 0x00380000c010783b */ /* 0x000fe20000004200 */
[----:B------:R-:W-:Y:S01]  /*9b30*/  FADD.FTZ R243, R183, R182 ;  /* 0x000000b6b7f37221 */ /* 0x000fe20000010000 */
[----:B------:R-:W-:-:S05]  /*9b40*/  FADD.FTZ R241, R207, R204 ;  /* 0x000000cccff17221 */ /* 0x000fca0000010000 */
[C---:B------:R-:W-:Y:S08]  /*9b50*/  HMMA.16816.F32 R44, R4.reuse, R32, R44 ;  /* 0x00000020042c723c */ /* 0x040ff0000000182c */
[C---:B------:R-:W-:Y:S01]  /*9b60*/  HMMA.16816.F32 R48, R4.reuse, R34, R48 ;  /* 0x000000220430723c */ /* 0x040fe20000001830 */
[----:B------:R-:W1:Y:S07]  /*9b70*/  LDSM.16.MT88.4 R32, [R192+0x1800] ;  /* 0x00180000c020783b */ /* 0x000e6e0000004200 */
[C---:B------:R-:W-:Y:S08]  /*9b80*/  HMMA.16816.F32 R76, R4.reuse, R144, R76 ;  /* 0x00000090044c723c */ /* 0x040ff0000000184c */
[C---:B------:R-:W-:Y:S08]  /*9b90*/  HMMA.16816.F32 R80, R4.reuse, R146, R80 ;  /* 0x000000920450723c */ /* 0x040ff00000001850 */
[C---:B---3--:R-:W-:Y:S08]  /*9ba0*/  HMMA.16816.F32 R52, R4.reuse, R12, R52 ;  /* 0x0000000c0434723c */ /* 0x048ff00000001834 */
[C---:B------:R-:W-:Y:S01]  /*9bb0*/  HMMA.16816.F32 R56, R4.reuse, R14, R56 ;  /* 0x0000000e0438723c */ /* 0x040fe20000001838 */
[----:B------:R-:W-:Y:S04]  /*9bc0*/  LDSM.16.MT88.4 R12, [R192+0x5800] ;  /* 0x00580000c00c783b */ /* 0x000fe80000004200 */
[----:B------:R-:W-:Y:S03]  /*9bd0*/  LDSM.16.MT88.4 R192, [R192+0x7800] ;  /* 0x00780000c0c0783b */ /* 0x000fe60000004200 */
[C---:B------:R-:W-:Y:S01]  /*9be0*/  HMMA.16816.F32 R148, R4.reuse, R150, R20 ;  /* 0x000000960494723c */ /* 0x040fe20000001814 */
[----:B------:R-:W2:Y:S07]  /*9bf0*/  LDSM.16.MT88.4 R20, [R165+0x1b800] ;  /* 0x01b80000a514783b */ /* 0x000eae0000004200 */
[C---:B-----5:R-:W-:Y:S08]  /*9c00*/  HMMA.16816.F32 R108, R4.reuse, R8, R108 ;  /* 0x00000008046c723c */ /* 0x060ff0000000186c */
        /* <DEDUP_REMOVED lines=23> */
[C---:B------:R-:W-:Y:S08]  /*9d80*/  HMMA.16816.F32 R124, R4.reuse, R192, R124 ;  /* 0x000000c0047c723c */ /* 0x040ff0000000187c */
[----:B------:R-:W-:Y:S01]  /*9d90*/  HMMA.16816.F32 R128, R4, R194, R128 ;  /* 0x000000c20480723c */ /* 0x000fe20000001880 */
[----:B------:R-:W-:-:S04]  /*9da0*/  NOP ;  /* 0x0000000000007918 */ /* 0x000fc80000000000 */
[----:B------:R-:W-:-:S15]  /*9db0*/  BRA.U !UP0, `(.L_x_1054) ;  /* 0x0000003d08347547 */ /* 0x000fde000b800000 */
[----:B------:R-:W-:-:S04]  /*9dc0*/  DEPBAR.LE SB0, 0x0 ;  /* 0x000080000000791a */ /* 0x000fc80000000000 */
[----:B------:R-:W-:Y:S01]  /*9dd0*/  UIADD3 UR7, UPT, UPT, UR20, -0x3, URZ ;  /* 0xfffffffd14077890 */ /* 0x000fe2000fffe0ff */
[----:B------:R-:W-:Y:S01]  /*9de0*/  IMAD.SHL.U32 R225, R222, 0x20, RZ ;  /* 0x00000020dee17824 */ /* 0x000fe200078e00ff */
[----:B------:R-:W-:Y:S01]  /*9df0*/  SHF.R.U32.HI R224, RZ, 0x1, R222 ;  /* 0x00000001ffe07819 */ /* 0x000fe200000116de */
[----:B------:R-:W-:Y:S01]  /*9e00*/  IMAD.MOV.U32 R227, RZ, RZ, 0x20 ;  /* 0x00000020ffe37424 */ /* 0x000fe200078e00ff */
[----:B------:R-:W-:Y:S01]  /*9e10*/  UIMAD.WIDE.U32 UR12, UR7, UR8, URZ ;  /* 0x00000008070c72a5 */ /* 0x000fe2000f8e00ff */
[----:B------:R-:W-:Y:S01]  /*9e20*/  VIADD R164, R226, UR5 ;  /* 0x00000005e2a47c36 */ /* 0x000fe20008000000 */
[----:B------:R-:W-:Y:S02]  /*9e30*/  LOP3.LUT R225, R225, 0x7c00, RZ, 0xc0, !PT ;  /* 0x00007c00e1e17812 */ /* 0x000fe400078ec0ff */
[----:B------:R-:W-:Y:S01]  /*9e40*/  UIMAD UR7, UR7, UR9, UR13 ;  /* 0x00000009070772a4 */ /* 0x000fe2000f8e020d */
[----:B------:R-:W-:Y:S01]  /*9e50*/  LOP3.LUT R7, R224, 0x8, RZ, 0xc0, !PT ;  /* 0x00000008e0077812 */ /* 0x000fe200078ec0ff */
[----:B------:R-:W-:Y:S01]  /*9e60*/  USHF.L.U32 UR4, UR12, 0x6, URZ ;  /* 0x000000060c047899 */ /* 0x000fe200080006ff */
[----:B------:R-:W-:Y:S01]  /*9e70*/  IMAD.U32 R4, RZ, RZ, UR12 ;  /* 0x0000000cff047e24 */ /* 0x000fe2000f8e00ff */
[----:B------:R-:W-:Y:S01]  /*9e80*/  USHF.L.U64.HI UR6, UR12, 0x6, UR7 ;  /* 0x000000060c067899 */ /* 0x000fe20008010207 */
[----:B------:R-:W-:Y:S01]  /*9e90*/  IMAD.U32 R5, RZ, RZ, UR13 ;  /* 0x0000000dff057e24 */ /* 0x000fe2000f8e00ff */
[----:B------:R-:W-:Y:S01]  /*9ea0*/  ULEA UR4, UP0, UR8, UR4, 0x5 ;  /* 0x0000000408047291 */ /* 0x000fe2000f8028ff */
[----:B------:R-:W-:Y:S01]  /*9eb0*/  IMAD.U32 R3, RZ, RZ, UR7 ;  /* 0x00000007ff037e24 */ /* 0x000fe2000f8e00ff */
[----:B------:R-:W-:Y:S01]  /*9ec0*/  BAR.SYNC.DEFER_BLOCKING 0x0 ;  /* 0x0000000000007b1d */ /* 0x000fe20000010000 */
[C---:B------:R-:W-:Y:S01]  /*9ed0*/  LEA R10, P6, R4.reuse, R232, 0x7 ;  /* 0x000000e8040a7211 */ /* 0x040fe200078c38ff */
[----:B------:R-:W-:Y:S01]  /*9ee0*/  ULEA.HI.X UR6, UR8, UR6, UR9, 0x5, UP0 ;  /* 0x0000000608067291 */ /* 0x000fe200080f2c09 */
[----:B------:R-:W-:Y:S01]  /*9ef0*/  SEL R227, R227, 0xffffffe0, !P2 ;  /* 0xffffffe0e3e37807 */ /* 0x000fe20005000000 */
[----:B------:R-:W-:Y:S01]  /*9f00*/  IMAD.U32 R5, RZ, RZ, UR4 ;  /* 0x00000004ff057e24 */ /* 0x000fe2000f8e00ff */
[----:B------:R-:W-:Y:S01]  /*9f10*/  LEA.HI.X R11, R4, R228, R3, 0x7, P6 ;  /* 0x000000e4040b7211 */ /* 0x000fe200030f3c03 */
[----:B------:R-:W-:Y:S01]  /*9f20*/  UISETP.NE.AND UP0, UPT, UR20, 0x3, UPT ;  /* 0x000000031400788c */ /* 0x000fe2000bf05270 */
[----:B------:R-:W-:Y:S01]  /*9f30*/  LOP3.LUT R4, R225, 0x200, R2, 0xf8, !PT ;  /* 0x00000200e1047812 */ /* 0x000fe200078ef802 */
[----:B------:R-:W-:Y:S01]  /*9f40*/  IMAD.U32 R3, RZ, RZ, UR6 ;  /* 0x00000006ff037e24 */ /* 0x000fe2000f8e00ff */
[----:B------:R-:W-:Y:S01]  /*9f50*/  LEA R8, P6, R5, R232, 0x1 ;  /* 0x000000e805087211 */ /* 0x000fe200078c08ff */
[----:B------:R-:W1:Y:S01]  /*9f60*/  LDCU UR4, c[0x0][0x50c] ;  /* 0x0000a180ff0477ac */ /* 0x000e620008000800 */
[----:B------:R-:W-:-:S02]  /*9f70*/  LOP3.LUT R4, R4, R0, R7, 0xf6, !PT ;  /* 0x0000000004047212 */ /* 0x000fc400078ef607 */
[----:B------:R-:W-:Y:S01]  /*9f80*/  LEA.HI.X R9, R5, R228, R3, 0x1, P6 ;  /* 0x000000e405097211 */ /* 0x000fe200030f0c03 */
[----:B------:R-:W-:Y:S01]  /*9f90*/  IMAD.IADD R3, R164, 0x1, R227 ;  /* 0x00000001a4037824 */ /* 0x000fe200078e02e3 */
[----:B------:R-:W-:Y:S01]  /*9fa0*/  LEA R237, R4, UR5, 0x1 ;  /* 0x0000000504ed7c11 */ /* 0x000fe2000f8e08ff */
[----:B------:R-:W-:-:S04]  /*9fb0*/  IMAD.IADD R164, R164, 0x1, R212 ;  /* 0x00000001a4a47824 */ /* 0x000fc800078e02d4 */
[C-C-:B------:R-:W-:Y:S02]  /*9fc0*/  IMAD.IADD R231, R227.reuse, 0x1, R237.reuse ;  /* 0x00000001e3e77824 */ /* 0x140fe400078e02ed */
[----:B------:R-:W-:Y:S01]  /*9fd0*/  IMAD.IADD R230, R212, 0x1, R237 ;  /* 0x00000001d4e67824 */ /* 0x000fe200078e02ed */
[----:B------:R-:W-:Y:S01]  /*9fe0*/  @!PT LDS RZ, [RZ] ;  /* 0x00000000fffff984 */ /* 0x000fe20000000800 */
[----:B------:R-:W-:Y:S01]  /*9ff0*/  @!PT LDS RZ, [RZ] ;  /* 0x00000000fffff984 */ /* 0x000fe20000000800 */
[----:B------:R-:W-:Y:S01]  /*a000*/  @!PT LDS RZ, [RZ] ;  /* 0x00000000fffff984 */ /* 0x000fe20000000800 */
[----:B------:R-:W-:Y:S03]  /*a010*/  @!P5 LDGSTS.E.BYPASS.LTC128B.128 [R235+0x18000], desc[UR24][R10.64] ;  /* 0x180000000aebdfae */ /* 0x000fe6000b981a18 */
        /* <DEDUP_REMOVED lines=220> */
[----:B------:R4:W-:Y:S07]  /*ade0*/  LDSM.16.M88.4 R16, [R3+0x17800] ;  /* 0x017800000310783b */ /* 0x0009ee0000000200 */
        /* <DEDUP_REMOVED lines=10> */
[----:B------:R-:W5:Y:S01]  /*ae90*/  LDSM.16.M88.4 R4, [R227+0x17000] ;  /* 0x01700000e304783b */ /* 0x000f620000000200 */
[----:B------:R-:W1:Y:S01]  /*aea0*/  MUFU.TANH R208, R208 ;  /* 0x000000d000d07308 */ /* 0x000e620000002400 */
        /* <DEDUP_REMOVED lines=15> */
[C---:B------:R-:W-:Y:S01]  /*afa0*/  VIADD R13, R28.reuse, 0xffffff40 ;  /* 0xffffff401c0d7836 */ /* 0x040fe20000000000 */
[----:B------:R-:W3:Y:S01]  /*afb0*/  MUFU.TANH R207, R207 ;  /* 0x000000cf00cf7308 */ /* 0x000ee20000002400 */
[----:B----4-:R-:W-:-:S03]  /*afc0*/  VIADD R3, R28, 0xffffff41 ;  /* 0xffffff411c037836 */ /* 0x010fc60000000000 */
[C---:B------:R-:W-:Y:S02]  /*afd0*/  ISETP.GE.AND P6, PT, R13.reuse, R221, PT ;  /* 0x000000dd0d00720c */ /* 0x040fe40003fc6270 */
[----:B------:R-:W-:Y:S02]  /*afe0*/  HMMA.16816.F32 R24, R176, R30, R24 ;  /* 0x0000001eb018723c */ /* 0x000fe40000001818 */
[----:B-1----:R-:W-:Y:S01]  /*aff0*/  FSEL R29, R208, -INF , !P6 ;  /* 0xff800000d01d7808 */ /* 0x002fe20007000000 */
[----:B------:R-:W1:Y:S01]  /*b000*/  MUFU.TANH R33, R33 ;  /* 0x0000002100217308 */ /* 0x000e620000002400 */
[----:B------:R-:W-:Y:S01]  /*b010*/  ISETP.GE.AND P6, PT, R13, R220, PT ;  /* 0x000000dc0d00720c */ /* 0x000fe20003fc6270 */
[----:B------:R-:W-:Y:S01]  /*b020*/  FMUL.FTZ R35, R168, UR4 ;  /* 0x00000004a8237c20 */ /* 0x000fe20008410000 */
[----:B------:R-:W-:Y:S01]  /*b030*/  FMUL.FTZ R12, R169, UR4 ;  /* 0x00000004a90c7c20 */ /* 0x000fe20008410000 */
[----:B------:R-:W-:Y:S01]  /*b040*/  FMUL.FTZ R169, R170, UR4 ;  /* 0x00000004aaa97c20 */ /* 0x000fe20008410000 */
[----:B------:R-:W-:Y:S01]  /*b050*/  HMMA.16816.F32 R192, R8, R14, R192 ;  /* 0x0000000e08c0723c */ /* 0x000fe200000018c0 */
[----:B------:R-:W-:-:S02]  /*b060*/  FMUL.FTZ R171, R171, UR4 ;  /* 0x00000004abab7c20 */ /* 0x000fc40008410000 */
[----:B------:R-:W4:Y:S05]  /*b070*/  MUFU.TANH R32, R32 ;  /* 0x0000002000207308 */ /* 0x000f2a0000002400 */
[----:B------:R-:W-:Y:S03]  /*b080*/  HMMA.16816.F32 R188, R20, R172, R188 ;  /* 0x000000ac14bc723c */ /* 0x000fe600000018bc */
[----:B------:R-:W-:Y:S01]  /*b090*/  FMUL.FTZ R24, R24, UR4 ;  /* 0x0000000418187c20 */ /* 0x000fe20008410000 */
[----:B------:R-:W-:Y:S01]  /*b0a0*/  FMUL.FTZ R245, R25, UR4 ;  /* 0x0000000419f57c20 */ /* 0x000fe20008410000 */
[----:B------:R-:W4:Y:S01]  /*b0b0*/  MUFU.TANH R34, R34 ;  /* 0x0000002200227308 */ /* 0x000f220000002400 */
[----:B------:R-:W-:-:S02]  /*b0c0*/  FMUL.FTZ R26, R26, UR4 ;  /* 0x000000041a1a7c20 */ /* 0x000fc40008410000 */
[----:B-----5:R-:W-:Y:S01]  /*b0d0*/  HMMA.16816.F32 R196, R176, R4, R196 ;  /* 0x00000004b0c4723c */ /* 0x020fe200000018c4 */
[----:B--2---:R-:W-:Y:S02]  /*b0e0*/  FSEL R5, R205, -INF , !P6 ;  /* 0xff800000cd057808 */ /* 0x004fe40007000000 */
[C---:B------:R-:W-:Y:S02]  /*b0f0*/  ISETP.GE.AND P6, PT, R3.reuse, R221, PT ;  /* 0x000000dd0300720c */ /* 0x040fe40003fc6270 */
[----:B------:R2:W-:Y:S02]  /*b100*/  MUFU.TANH R237, R24 ;  /* 0x0000001800ed7308 */ /* 0x0005e40000002400 */
[----:B------:R-:W-:Y:S01]  /*b110*/  FSEL R31, R204, -INF , !P6 ;  /* 0xff800000cc1f7808 */ /* 0x000fe20007000000 */
[----:B------:R-:W-:Y:S01]  /*b120*/  HMMA.16816.F32 R192, R200, R182, R192 ;  /* 0x000000b6c8c0723c */ /* 0x000fe200000018c0 */
[----:B------:R-:W-:Y:S01]  /*b130*/  ISETP.GE.AND P6, PT, R3, R220, PT ;  /* 0x000000dc0300720c */ /* 0x000fe20003fc6270 */
[----:B------:R-:W-:-:S03]  /*b140*/  VIADD R3, R28, 0xffffff48 ;  /* 0xffffff481c037836 */ /* 0x000fc60000000000 */
[----:B---3--:R-:W-:Y:S01]  /*b150*/  FSEL R25, R206, -INF , !P6 ;  /* 0xff800000ce197808 */ /* 0x008fe20007000000 */
[----:B------:R-:W3:Y:S01]  /*b160*/  MUFU.TANH R35, R35 ;  /* 0x0000002300237308 */ /* 0x000ee20000002400 */
[----:B------:R-:W-:Y:S01]  /*b170*/  ISETP.GE.AND P6, PT, R3, R221, PT ;  /* 0x000000dd0300720c */ /* 0x000fe20003fc6270 */
[----:B------:R-:W-:Y:S01]  /*b180*/  HMMA.16816.F32 R188, R8, R16, R188 ;  /* 0x0000001008bc723c */ /* 0x000fe200000018bc */
[----:B------:R-:W-:Y:S02]  /*b190*/  VIADD R16, R28, 0xffffff49 ;  /* 0xffffff491c107836 */ /* 0x000fe40000000000 */
[----:B------:R-:W-:Y:S01]  /*b1a0*/  FMUL.FTZ R231, R197, UR4 ;  /* 0x00000004c5e77c20 */ /* 0x000fe20008410000 */
[----:B------:R-:W-:Y:S01]  /*b1b0*/  FMUL.FTZ R4, R196, UR4 ;  /* 0x00000004c4047c20 */ /* 0x000fe20008410000 */
[----:B------:R-:W-:Y:S01]  /*b1c0*/  FMUL.FTZ R198, R198, UR4 ;  /* 0x00000004c6c67c20 */ /* 0x000fe20008410000 */
[----:B------:R5:W-:Y:S01]  /*b1d0*/  MUFU.TANH R30, R12 ;  /* 0x0000000c001e7308 */ /* 0x000be20000002400 */
[----:B--2---:R-:W-:Y:S01]  /*b1e0*/  FMUL.FTZ R24, R27, UR4 ;  /* 0x000000041b187c20 */ /* 0x004fe20008410000 */
[----:B------:R-:W-:Y:S01]  /*b1f0*/  FSEL R27, R207, -INF , !P6 ;  /* 0xff800000cf1b7808 */ /* 0x000fe20007000000 */
[----:B------:R-:W-:Y:S01]  /*b200*/  HMMA.16816.F32 R184, R20, R174, R184 ;  /* 0x000000ae14b8723c */ /* 0x000fe200000018b8 */
[----:B------:R-:W-:Y:S01]  /*b210*/  ISETP.GE.AND P6, PT, R3, R220, PT ;  /* 0x000000dc0300720c */ /* 0x000fe20003fc6270 */
[----:B------:R-:W-:Y:S01]  /*b220*/  LDSM.16.M88.4 R20, [R227+0x17800] ;  /* 0x01780000e314783b */ /* 0x000fe20000000200 */
[----:B------:R-:W-:-:S02]  /*b230*/  FMUL.FTZ R199, R199, UR4 ;  /* 0x00000004c7c77c20 */ /* 0x000fc40008410000 */
[----:B-1----:R-:W-:Y:S01]  /*b240*/  FSEL R33, R33, -INF , !P6 ;  /* 0xff80000021217808 */ /* 0x002fe20007000000 */
[----:B------:R-:W1:Y:S01]  /*b250*/  MUFU.TANH R169, R169 ;  /* 0x000000a900a97308 */ /* 0x000e620000002400 */
[----:B------:R-:W-:Y:S01]  /*b260*/  ISETP.GE.AND P6, PT, R16, R221, PT ;  /* 0x000000dd1000720c */ /* 0x000fe20003fc6270 */
[----:B------:R-:W-:Y:S01]  /*b270*/  HMMA.16816.F32 R192, R176, R6, R192 ;  /* 0x00000006b0c0723c */ /* 0x000fe200000018c0 */
[----:B------:R-:W-:Y:S02]  /*b280*/  VIADD R6, R28, 0xffffff51 ;  /* 0xffffff511c067836 */ /* 0x000fe40000000000 */
[----:B----4-:R-:W-:Y:S02]  /*b290*/  FSEL R17, R32, -INF , !P6 ;  /* 0xff80000020117808 */ /* 0x010fe40007000000 */
[----:B------:R-:W-:Y:S01]  /*b2a0*/  ISETP.GE.AND P6, PT, R16, R220, PT ;  /* 0x000000dc1000720c */ /* 0x000fe20003fc6270 */
[----:B------:R-:W-:Y:S01]  /*b2b0*/  VIADD R16, R28, 0xffffff50 ;  /* 0xffffff501c107836 */ /* 0x000fe20000000000 */
[----:B-----5:R-:W2:Y:S01]  /*b2c0*/  LDSM.16.M88.4 R12, [R164+0x17800] ;  /* 0x01780000a40c783b */ /* 0x020ea20000000200 */
[----:B------:R-:W4:Y:S01]  /*b2d0*/  MUFU.TANH R173, R171 ;  /* 0x000000ab00ad7308 */ /* 0x000f220000002400 */
[----:B------:R-:W-:Y:S01]  /*b2e0*/  FSEL R7, R34, -INF , !P6 ;  /* 0xff80000022077808 */ /* 0x000fe20007000000 */
[----:B------:R-:W-:-:S04]  /*b2f0*/  DEPBAR.LE SB0, 0x0 ;  /* 0x000080000000791a */ /* 0x000fc80000000000 */
[-C--:B------:R-:W-:Y:S01]  /*b300*/  ISETP.GE.AND P6, PT, R16, R221.reuse, PT ;  /* 0x000000dd1000720c */ /* 0x080fe20003fc6270 */
[----:B------:R-:W-:Y:S01]  /*b310*/  HMMA.16816.F32 R184, R8, R18, R184 ;  /* 0x0000001208b8723c */ /* 0x000fe200000018b8 */
[----:B------:R-:W5:Y:S02]  /*b320*/  MUFU.TANH R171, R26 ;  /* 0x0000001a00ab7308 */ /* 0x000f640000002400 */
[----:B---3--:R-:W-:Y:S01]  /*b330*/  FSEL R175, R35, -INF , !P6 ;  /* 0xff80000023af7808 */ /* 0x008fe20007000000 */
[----:B------:R-:W-:Y:S01]  /*b340*/  FMUL.FTZ R192, R192, UR4 ;  /* 0x00000004c0c07c20 */ /* 0x000fe20008410000 */
[----:B------:R-:W-:Y:S01]  /*b350*/  ISETP.GE.AND P6, PT, R16, R220, PT ;  /* 0x000000dc1000720c */ /* 0x000fe20003fc6270 */
[----:B------:R-:W-:Y:S01]  /*b360*/  FMUL.FTZ R194, R194, UR4 ;  /* 0x00000004c2c27c20 */ /* 0x000fe20008410000 */
[----:B------:R-:W-:Y:S01]  /*b370*/  FMUL.FTZ R193, R193, UR4 ;  /* 0x00000004c1c17c20 */ /* 0x000fe20008410000 */
[----:B------:R-:W-:Y:S01]  /*b380*/  FMUL.FTZ R195, R195, UR4 ;  /* 0x00000004c3c37c20 */ /* 0x000fe20008410000 */
[----:B-1----:R-:W-:Y:S01]  /*b390*/  FSEL R169, R169, -INF , !P6 ;  /* 0xff800000a9a97808 */ /* 0x002fe20007000000 */
[----:B------:R-:W1:Y:S01]  /*b3a0*/  MUFU.TANH R245, R245 ;  /* 0x000000f500f57308 */ /* 0x000e620000002400 */
[----:B------:R-:W-:-:S04]  /*b3b0*/  ISETP.GE.AND P6, PT, R6, R221, PT ;  /* 0x000000dd0600720c */ /* 0x000fc80003fc6270 */
[----:B------:R-:W-:Y:S02]  /*b3c0*/  FSEL R197, R30, -INF , !P6 ;  /* 0xff8000001ec57808 */ /* 0x000fe40007000000 */
[----:B------:R-:W-:Y:S01]  /*b3d0*/  ISETP.GE.AND P6, PT, R6, R220, PT ;  /* 0x000000dc0600720c */ /* 0x000fe20003fc6270 */
[----:B------:R-:W-:Y:S01]  /*b3e0*/  VIADD R6, R28, 0xffffff58 ;  /* 0xffffff581c067836 */ /* 0x000fe20000000000 */
[----:B------:R-:W3:Y:S02]  /*b3f0*/  MUFU.TANH R3, R24 ;  /* 0x0000001800037308 */ /* 0x000ee40000002400 */
[----:B----4-:R-:W-:Y:S02]  /*b400*/  FSEL R173, R173, -INF , !P6 ;  /* 0xff800000adad7808 */ /* 0x010fe40007000000 */
[----:B------:R-:W-:-:S04]  /*b410*/  ISETP.GE.AND P6, PT, R6, R221, PT ;  /* 0x000000dd0600720c */ /* 0x000fc80003fc6270 */
[----:B------:R-:W-:Y:S01]  /*b420*/  FSEL R237, R237, -INF , !P6 ;  /* 0xff800000eded7808 */ /* 0x000fe20007000000 */
[----:B------:R-:W4:Y:S01]  /*b430*/  MUFU.TANH R4, R4 ;  /* 0x0000000400047308 */ /* 0x000f220000002400 */
[-C--:B------:R-:W-:Y:S01]  /*b440*/  ISETP.GE.AND P6, PT, R6, R220.reuse, PT ;  /* 0x000000dc0600720c */ /* 0x080fe20003fc6270 */
[----:B------:R-:W-:Y:S01]  /*b450*/  VIADD R6, R28, 0xffffff59 ;  /* 0xffffff591c067836 */ /* 0x000fe20000000000 */
[C---:B--2---:R-:W-:Y:S02]  /*b460*/  HMMA.16816.F32 R188, R200.reuse, R12, R188 ;  /* 0x0000000cc8bc723c */ /* 0x044fe400000018bc */
[----:B-----5:R-:W-:Y:S02]  /*b470*/  FSEL R171, R171, -INF , !P6 ;  /* 0xff800000abab7808 */ /* 0x020fe40007000000 */
[C---:B------:R-:W-:Y:S01]  /*b480*/  ISETP.GE.AND P6, PT, R6.reuse, R221, PT ;  /* 0x000000dd0600720c */ /* 0x040fe20003fc6270 */
[----:B------:R-:W2:Y:S03]  /*b490*/  MUFU.TANH R211, R198 ;  /* 0x000000c600d37308 */ /* 0x000ea60000002400 */
[----:B-1----:R-:W-:Y:S01]  /*b4a0*/  FSEL R245, R245, -INF , !P6 ;  /* 0xff800000f5f57808 */ /* 0x002fe20007000000 */
[----:B------:R-:W-:Y:S01]  /*b4b0*/  HMMA.16816.F32 R184, R200, R14, R184 ;  /* 0x0000000ec8b8723c */ /* 0x000fe200000018b8 */
[----:B------:R-:W-:Y:S01]  /*b4c0*/  ISETP.GE.AND P6, PT, R6, R220, PT ;  /* 0x000000dc0600720c */ /* 0x000fe20003fc6270 */
[----:B------:R-:W-:-:S02]  /*b4d0*/  VIADD R6, R28, 0xffffff60 ;  /* 0xffffff601c067836 */ /* 0x000fc40000000000 */
[----:B------:R-:W1:Y:S08]  /*b4e0*/  MUFU.TANH R231, R231 ;  /* 0x000000e700e77308 */ /* 0x000e700000002400 */
[----:B------:R3:W5:Y:S01]  /*b4f0*/  MUFU.TANH R217, R199 ;  /* 0x000000c700d97308 */ /* 0x0007620000002400 */
[C---:B------:R-:W-:Y:S07]  /*b500*/  HMMA.16816.F32 R188, R176.reuse, R20, R188 ;  /* 0x00000014b0bc723c */ /* 0x040fee00000018bc */
[----:B------:R-:W5:Y:S01]  /*b510*/  MUFU.TANH R229, R192 ;  /* 0x000000c000e57308 */ /* 0x000f620000002400 */
[----:B------:R-:W-:Y:S07]  /*b520*/  HMMA.16816.F32 R184, R176, R22, R184 ;  /* 0x00000016b0b8723c */ /* 0x000fee00000018b8 */
[----:B------:R-:W5:Y:S01]  /*b530*/  MUFU.TANH R194, R194 ;  /* 0x000000c200c27308 */ /* 0x000f620000002400 */
[----:B---3--:R-:W-:Y:S01]  /*b540*/  FSEL R199, R3, -INF , !P6 ;  /* 0xff80000003c77808 */ /* 0x008fe20007000000 */
[----:B------:R-:W-:Y:S01]  /*b550*/  VIADD R3, R28, 0xffffff61 ;  /* 0xffffff611c037836 */ /* 0x000fe20000000000 */
[----:B------:R-:W-:Y:S01]  /*b560*/  ISETP.GE.AND P6, PT, R6, R221, PT ;  /* 0x000000dd0600720c */ /* 0x000fe20003fc6270 */
[----:B------:R-:W-:Y:S01]  /*b570*/  FMUL.FTZ R188, R188, UR4 ;  /* 0x00000004bcbc7c20 */ /* 0x000fe20008410000 */
[----:B------:R-:W-:Y:S01]  /*b580*/  FMUL.FTZ R190, R190, UR4 ;  /* 0x00000004bebe7c20 */ /* 0x000fe20008410000 */
[----:B------:R-:W-:Y:S01]  /*b590*/  FMUL.FTZ R189, R189, UR4 ;  /* 0x00000004bdbd7c20 */ /* 0x000fe20008410000 */
[----:B----4-:R-:W-:Y:S01]  /*b5a0*/  FSEL R227, R4, -INF , !P6 ;  /* 0xff80000004e37808 */ /* 0x010fe20007000000 */
[----:B------:R-:W3:Y:S01]  /*b5b0*/  MUFU.TANH R219, R193 ;  /* 0x000000c100db7308 */ /* 0x000ee20000002400 */
[----:B------:R-:W-:Y:S01]  /*b5c0*/  ISETP.GE.AND P6, PT, R6, R220, PT ;  /* 0x000000dc0600720c */ /* 0x000fe20003fc6270 */
[----:B------:R-:W-:-:S02]  /*b5d0*/  FMUL.FTZ R183, R191, UR4 ;  /* 0x00000004bfb77c20 */ /* 0x000fc40008410000 */
[----:B------:R-:W-:Y:S01]  /*b5e0*/  FMUL.FTZ R184, R184, UR4 ;  /* 0x00000004b8b87c20 */ /* 0x000fe20008410000 */
[----:B------:R-:W-:Y:S01]  /*b5f0*/  FMUL.FTZ R185, R185, UR4 ;  /* 0x00000004b9b97c20 */ /* 0x000fe20008410000 */
[----:B--2---:R-:W-:Y:S01]  /*b600*/  FSEL R211, R211, -INF , !P6 ;  /* 0xff800000d3d37808 */ /* 0x004fe20007000000 */
[----:B------:R-:W-:Y:S01]  /*b610*/  FMUL.FTZ R180, R186, UR4 ;  /* 0x00000004bab47c20 */ /* 0x000fe20008410000 */
[----:B------:R-:W-:Y:S01]  /*b620*/  ISETP.GE.AND P6, PT, R3, R221, PT ;  /* 0x000000dd0300720c */ /* 0x000fe20003fc6270 */
[----:B------:R-:W2:Y:S01]  /*b630*/  MUFU.TANH R213, R195 ;  /* 0x000000c300d57308 */ /* 0x000ea20000002400 */
[----:B------:R-:W-:Y:S01]  /*b640*/  FMNMX3.FTZ R4, R167, R29, R31, !PT ;  /* 0x0000001da7047276 */ /* 0x000fe2000781001f */
[----:B------:R-:W-:Y:S01]  /*b650*/  FMUL.FTZ R187, R187, UR4 ;  /* 0x00000004bbbb7c20 */ /* 0x000fe20008410000 */
[----:B-1----:R-:W-:Y:S02]  /*b660*/  FSEL R231, R231, -INF , !P6 ;  /* 0xff800000e7e77808 */ /* 0x002fe40007000000 */
[----:B------:R-:W-:Y:S01]  /*b670*/  ISETP.GE.AND P6, PT, R3, R220, PT ;  /* 0x000000dc0300720c */ /* 0x000fe20003fc6270 */
[----:B------:R-:W-:Y:S01]  /*b680*/  VIADD R3, R28, 0xffffff68 ;  /* 0xffffff681c037836 */ /* 0x000fe20000000000 */
[----:B------:R-:W-:Y:S01]  /*b690*/  FMNMX3.FTZ R4, R4, R27, R17, !PT ;  /* 0x0000001b04047276 */ /* 0x000fe20007810011 */
[----:B------:R-:W1:Y:S01]  /*b6a0*/  MUFU.TANH R209, R188 ;  /* 0x000000bc00d17308 */ /* 0x000e620000002400 */
[----:B-----5:R-:W-:-:S02]  /*b6b0*/  FSEL R217, R217, -INF , !P6 ;  /* 0xff800000d9d97808 */ /* 0x020fc40007000000 */
[----:B------:R-:W-:Y:S02]  /*b6c0*/  ISETP.GE.AND P6, PT, R3, R221, PT ;  /* 0x000000dd0300720c */ /* 0x000fe40003fc6270 */
[----:B------:R-:W-:Y:S02]  /*b6d0*/  FMNMX3.FTZ R6, R166, R5, R25, !PT ;  /* 0x00000005a6067276 */ /* 0x000fe40007810019 */
[----:B------:R-:W-:Y:S01]  /*b6e0*/  FSEL R229, R229, -INF , !P6 ;  /* 0xff800000e5e57808 */ /* 0x000fe20007000000 */
[----:B------:R-:W4:Y:S01]  /*b6f0*/  MUFU.TANH R203, R190 ;  /* 0x000000be00cb7308 */ /* 0x000f220000002400 */
[----:B------:R-:W-:Y:S01]  /*b700*/  ISETP.GE.AND P6, PT, R3, R220, PT ;  /* 0x000000dc0300720c */ /* 0x000fe20003fc6270 */
[----:B------:R-:W-:Y:S01]  /*b710*/  VIADD R3, R28, 0xffffff69 ;  /* 0xffffff691c037836 */ /* 0x000fe20000000000 */
[----:B------:R-:W-:Y:S02]  /*b720*/  FMNMX3.FTZ R4, R4, R175, R197, !PT ;  /* 0x000000af04047276 */ /* 0x000fe400078100c5 */
[----:B------:R-:W-:-:S02]  /*b730*/  FSEL R215, R194, -INF , !P6 ;  /* 0xff800000c2d77808 */ /* 0x000fc40007000000 */
[----:B------:R-:W-:Y:S01]  /*b740*/  ISETP.GE.AND P6, PT, R3, R221, PT ;  /* 0x000000dd0300720c */ /* 0x000fe20003fc6270 */
[----:B------:R-:W5:Y:S01]  /*b750*/  MUFU.TANH R207, R189 ;  /* 0x000000bd00cf7308 */ /* 0x000f620000002400 */
[----:B------:R-:W-:Y:S02]  /*b760*/  FMNMX3.FTZ R6, R6, R33, R7, !PT ;  /* 0x0000002106067276 */ /* 0x000fe40007810007 */
[----:B---3--:R-:W-:Y:S02]  /*b770*/  FSEL R219, R219, -INF , !P6 ;  /* 0xff800000dbdb7808 */ /* 0x008fe40007000000 */
[----:B------:R-:W-:Y:S01]  /*b780*/  ISETP.GE.AND P6, PT, R3, R220, PT ;  /* 0x000000dc0300720c */ /* 0x000fe20003fc6270 */
[----:B------:R-:W-:Y:S01]  /*b790*/  VIADD R3, R28, 0xffffff70 ;  /* 0xffffff701c037836 */ /* 0x000fe20000000000 */
[----:B------:R-:W-:Y:S01]  /*b7a0*/  FMNMX3.FTZ R4, R4, R237, R245, !PT ;  /* 0x000000ed04047276 */ /* 0x000fe200078100f5 */
[----:B------:R-:W3:Y:S01]  /*b7b0*/  MUFU.TANH R183, R183 ;  /* 0x000000b700b77308 */ /* 0x000ee20000002400 */
[----:B--2---:R-:W-:Y:S01]  /*b7c0*/  FSEL R213, R213, -INF , !P6 ;  /* 0xff800000d5d57808 */ /* 0x004fe20007000000 */
[----:B------:R-:W-:Y:S01]  /*b7d0*/  BAR.SYNC.DEFER_BLOCKING 0x0 ;  /* 0x0000000000007b1d */ /* 0x000fe20000010000 */
[----:B------:R-:W-:-:S02]  /*b7e0*/  ISETP.GE.AND P6, PT, R3, R221, PT ;  /* 0x000000dd0300720c */ /* 0x000fc40003fc6270 */
[----:B------:R-:W-:Y:S02]  /*b7f0*/  FMNMX3.FTZ R6, R6, R169, R173, !PT ;  /* 0x000000a906067276 */ /* 0x000fe400078100ad */
[----:B-1----:R-:W-:Y:S01]  /*b800*/  FSEL R209, R209, -INF , !P6 ;  /* 0xff800000d1d17808 */ /* 0x002fe20007000000 */
[----:B------:R-:W1:Y:S01]  /*b810*/  MUFU.TANH R204, R184 ;  /* 0x000000b800cc7308 */ /* 0x000e620000002400 */
[----:B------:R-:W-:Y:S01]  /*b820*/  ISETP.GE.AND P6, PT, R3, R220, PT ;  /* 0x000000dc0300720c */ /* 0x000fe20003fc6270 */
[----:B------:R-:W-:Y:S01]  /*b830*/  VIADD R3, R28, 0xffffff71 ;  /* 0xffffff711c037836 */ /* 0x000fe20000000000 */
[----:B------:R-:W-:Y:S02]  /*b840*/  FMNMX3.FTZ R4, R4, R227, R231, !PT ;  /* 0x000000e304047276 */ /* 0x000fe400078100e7 */
[----:B----4-:R-:W-:Y:S02]  /*b850*/  FSEL R203, R203, -INF , !P6 ;  /* 0xff800000cbcb7808 */ /* 0x010fe40007000000 */
[----:B------:R-:W-:Y:S01]  /*b860*/  ISETP.GE.AND P6, PT, R3, R221, PT ;  /* 0x000000dd0300720c */ /* 0x000fe20003fc6270 */
[----:B------:R-:W2:Y:S01]  /*b870*/  MUFU.TANH R205, R185 ;  /* 0x000000b900cd7308 */ /* 0x000ea20000002400 */
[----:B------:R-:W-:-:S02]  /*b880*/  FMNMX3.FTZ R6, R6, R171, R199, !PT ;  /* 0x000000ab06067276 */ /* 0x000fc400078100c7 */
[----:B-----5:R-:W-:Y:S02]  /*b890*/  FSEL R207, R207, -INF , !P6 ;  /* 0xff800000cfcf7808 */ /* 0x020fe40007000000 */
[----:B------:R-:W-:Y:S01]  /*b8a0*/  ISETP.GE.AND P6, PT, R3, R220, PT ;  /* 0x000000dc0300720c */ /* 0x000fe20003fc6270 */
[----:B------:R-:W-:Y:S01]  /*b8b0*/  VIADD R3, R28, 0xffffff78 ;  /* 0xffffff781c037836 */ /* 0x000fe20000000000 */
[----:B------:R-:W-:Y:S01]  /*b8c0*/  FMNMX3.FTZ R4, R4, R229, R219, !PT ;  /* 0x000000e504047276 */ /* 0x000fe200078100db */
[----:B------:R-:W4:Y:S01]  /*b8d0*/  MUFU.TANH R180, R180 ;  /* 0x000000b400b47308 */ /* 0x000f220000002400 */
[----:B---3--:R-:W-:Y:S01]  /*b8e0*/  FSEL R183, R183, -INF , !P6 ;  /* 0xff800000b7b77808 */ /* 0x008fe20007000000 */
[----:B------:R-:W-:Y:S01]  /*b8f0*/  VIADD R28, R28, 0xffffff79 ;  /* 0xffffff791c1c7836 */ /* 0x000fe20000000000 */
[----:B------:R-:W-:Y:S02]  /*b900*/  ISETP.GE.AND P6, PT, R3, R221, PT ;  /* 0x000000dd0300720c */ /* 0x000fe40003fc6270 */
[----:B------:R-:W-:-:S02]  /*b910*/  FMNMX3.FTZ R6, R6, R211, R217, !PT ;  /* 0x000000d306067276 */ /* 0x000fc400078100d9 */
[----:B-1----:R-:W-:Y:S01]  /*b920*/  FSEL R204, R204, -INF , !P6 ;  /* 0xff800000cccc7808 */ /* 0x002fe20007000000 */
[----:B------:R-:W1:Y:S01]  /*b930*/  MUFU.TANH R181, R187 ;  /* 0x000000bb00b57308 */ /* 0x000e620000002400 */
[----:B------:R-:W-:Y:S02]  /*b940*/  ISETP.GE.AND P6, PT, R28, R221, PT ;  /* 0x000000dd1c00720c */ /* 0x000fe40003fc6270 */
[----:B------:R-:W-:Y:S02]  /*b950*/  FMNMX3.FTZ R4, R4, R209, R207, !PT ;  /* 0x000000d104047276 */ /* 0x000fe400078100cf */
[----:B--2---:R-:W-:Y:S02]  /*b960*/  FSEL R205, R205, -INF , !P6 ;  /* 0xff800000cdcd7808 */ /* 0x004fe40007000000 */
[----:B------:R-:W-:Y:S02]  /*b970*/  ISETP.GE.AND P6, PT, R3, R220, PT ;  /* 0x000000dc0300720c */ /* 0x000fe40003fc6270 */
[----:B------:R-:W-:-:S02]  /*b980*/  FMNMX3.FTZ R6, R6, R215, R213, !PT ;  /* 0x000000d706067276 */ /* 0x000fc400078100d5 */
[----:B----4-:R-:W-:Y:S02]  /*b990*/  FSEL R180, R180, -INF , !P6 ;  /* 0xff800000b4b47808 */ /* 0x010fe40007000000 */
[----:B------:R-:W-:Y:S02]  /*b9a0*/  ISETP.GE.AND P6, PT, R28, R220, PT ;  /* 0x000000dc1c00720c */ /* 0x000fe40003fc6270 */
[----:B------:R-:W-:Y:S02]  /*b9b0*/  FMNMX3.FTZ R8, R4, R204, R205, !PT ;  /* 0x000000cc04087276 */ /* 0x000fe400078100cd */
[----:B-1----:R-:W-:Y:S01]  /*b9c0*/  FSEL R181, R181, -INF , !P6 ;  /* 0xff800000b5b57808 */ /* 0x002fe20007000000 */
        /* <DEDUP_REMOVED lines=58> */
.L_x_1056:
[----:B------:R-:W-:Y:S01]  /*bd70*/  FMNMX3.FTZ R6, R6, R203, R183, !PT ;  /* 0x000000cb06067276 */ /* 0x000fe200078100b7 */
[----:B------:R-:W2:Y:S01]  /*bd80*/  SHFL.BFLY PT, R9, R8, 0x2, 0x1f ;  /* 0x0c401f0008097f89 */ /* 0x000ea200000e0000 */
[----:B------:R-:W3:Y:S01]  /*bd90*/  LDCU UR4, c[0x0][0x45c] ;  /* 0x00008b80ff0477ac */ /* 0x000ee20008000800 */
[----:B------:R-:W-:Y:S02]  /*bda0*/  MOV R24, 0x20 ;  /* 0x0000002000187802 */ /* 0x000fe40000000f00 */
[----:B-1----:R-:W-:Y:S01]  /*bdb0*/  FMNMX3.FTZ R11, R6, R180, R181, !PT ;  /* 0x000000b4060b7276 */ /* 0x002fe200078100b5 */
[----:B------:R-:W-:Y:S01]  /*bdc0*/  LDSM.16.MT88.4 R12, [R165+0x18000] ;  /* 0x01800000a50c783b */ /* 0x000fe20000004200 */
[----:B------:R-:W-:Y:S01]  /*bdd0*/  SEL R24, R24, 0xffffffe0, !P2 ;  /* 0xffffffe018187807 */ /* 0x000fe20005000000 */
[----:B------:R-:W-:Y:S01]  /*bde0*/  UIADD3 UR6, UPT, UPT, UR20, -0x4, URZ ;  /* 0xfffffffc14067890 */ /* 0x000fe2000fffe0ff */
[----:B------:R-:W-:Y:S01]  /*bdf0*/  IADD3 R16, PT, PT, R165, 0x18000, RZ ;  /* 0x00018000a5107810 */ /* 0x000fe20007ffe0ff */
[----:B------:R-:W1:Y:S01]  /*be00*/  SHFL.BFLY PT, R4, R11, 0x2, 0x1f ;  /* 0x0c401f000b047f89 */ /* 0x000e6200000e0000 */
[----:B------:R-:W-:-:S02]  /*be10*/  IADD3 R202, PT, PT, R24, R165, RZ ;  /* 0x000000a518ca7210 */ /* 0x000fc40007ffe0ff */
[----:B------:R-:W-:Y:S01]  /*be20*/  IADD3 R201, PT, PT, R165, 0x18040, RZ ;  /* 0x00018040a5c97810 */ /* 0x000fe20007ffe0ff */
[----:B------:R-:W-:Y:S01]  /*be30*/  LDSM.16.MT88.4 R176, [R165+0x1a800] ;  /* 0x01a80000a5b0783b */ /* 0x000fe20000004200 */
[----:B------:R-:W-:-:S03]  /*be40*/  @P0 IADD3 R201, PT, PT, R16, -0x40, RZ ;  /* 0xffffffc010c90810 */ /* 0x000fc60007ffe0ff */
[----:B------:R-:W-:Y:S01]  /*be50*/  LDSM.16.MT88.4 R20, [R202+0x18000] ;  /* 0x01800000ca14783b */ /* 0x000fe20000004200 */
[----:B------:R-:W-:Y:S02]  /*be60*/  IADD3 R193, PT, PT, R24, R201, RZ ;  /* 0x000000c918c17210 */ /* 0x000fe40007ffe0ff */
[----:B--2---:R-:W-:-:S05]  /*be70*/  FMNMX.FTZ R9, R8, R9, !PT ;  /* 0x0000000908097209 */ /* 0x004fca0007810000 */
        /* <DEDUP_REMOVED lines=11> */
[----:B------:R-:W-:-:S03]  /*bf30*/  FADD.FTZ R4, R167, -R4 ;  /* 0x80000004a7047221 */ /* 0x000fc60000010000 */
[----:B------:R-:W-:Y:S01]  /*bf40*/  FSEL R182, R182, RZ, P1 ;  /* 0x000000ffb6b67208 */ /* 0x000fe20000800000 */
[----:B------:R-:W-:Y:S01]  /*bf50*/  FMUL.FTZ R192, R4, UR4 ;  /* 0x0000000404c07c20 */ /* 0x000fe20008410000 */
[--C-:B------:R-:W-:Y:S01]  /*bf60*/  FFMA.FTZ R190, R29, UR4, -R206.reuse ;  /* 0x000000041dbe7c23 */ /* 0x100fe200080108ce */
[--C-:B------:R-:W-:Y:S01]  /*bf70*/  FFMA.FTZ R187, R31, UR4, -R206.reuse ;  /* 0x000000041fbb7c23 */ /* 0x100fe200080108ce */
[----:B------:R-:W-:Y:S01]  /*bf80*/  FFMA.FTZ R188, R27, UR4, -R206 ;  /* 0x000000041bbc7c23 */ /* 0x000fe200080108ce */
[--C-:B------:R-:W-:Y:S01]  /*bf90*/  FFMA.FTZ R186, R5, UR4, -R182.reuse ;  /* 0x0000000405ba7c23 */ /* 0x100fe200080108b6 */
[----:B------:R-:W-:Y:S01]  /*bfa0*/  FSEL R5, R3, RZ, P1 ;  /* 0x000000ff03057208 */ /* 0x000fe20000800000 */
[----:B------:R-:W1:Y:S01]  /*bfb0*/  MUFU.EX2 R192, R192 ;  /* 0x000000c000c07308 */ /* 0x000e620000000800 */
[----:B------:R-:W-:Y:S01]  /*bfc0*/  FFMA.FTZ R33, R33, UR4, -R182 ;  /* 0x0000000421217c23 */ /* 0x000fe200080108b6 */
[----:B------:R-:W-:Y:S01]  /*bfd0*/  FFMA.FTZ R185, R17, UR4, -R206 ;  /* 0x0000000411b97c23 */ /* 0x000fe200080108ce */
[--C-:B------:R-:W-:Y:S01]  /*bfe0*/  FFMA.FTZ R184, R25, UR4, -R182.reuse ;  /* 0x0000000419b87c23 */ /* 0x100fe200080108b6 */
[----:B------:R-:W-:Y:S01]  /*bff0*/  FADD.FTZ R5, R166, -R5 ;  /* 0x80000005a6057221 */ /* 0x000fe20000010000 */
[----:B------:R2:W-:Y:S01]  /*c000*/  MUFU.EX2 R167, R33 ;  /* 0x0000002100a77308 */ /* 0x0005e20000000800 */
[----:B------:R-:W-:Y:S01]  /*c010*/  FFMA.FTZ R8, R7, UR4, -R182 ;  /* 0x0000000407087c23 */ /* 0x000fe200080108b6 */
[----:B------:R-:W3:Y:S01]  /*c020*/  LDSM.16.MT88.4 R28, [R201] ;  /* 0x00000000c91c783b */ /* 0x000ee20000004200 */
[----:B------:R-:W-:Y:S01]  /*c030*/  FMUL.FTZ R189, R5, UR4 ;  /* 0x0000000405bd7c20 */ /* 0x000fe20008410000 */
[----:B------:R-:W-:Y:S01]  /*c040*/  MUFU.EX2 R190, R190 ;  /* 0x000000be00be7308 */ /* 0x000fe20000000800 */
[--C-:B------:R-:W-:Y:S01]  /*c050*/  FFMA.FTZ R195, R197, UR4, -R206.reuse ;  /* 0x00000004c5c37c23 */ /* 0x100fe200080108ce */
[--C-:B------:R-:W-:Y:S01]  /*c060*/  FFMA.FTZ R198, R175, UR4, -R206.reuse ;  /* 0x00000004afc67c23 */ /* 0x100fe200080108ce */
[--C-:B------:R-:W-:Y:S01]  /*c070*/  FFMA.FTZ R194, R237, UR4, -R206.reuse ;  /* 0x00000004edc27c23 */ /* 0x100fe200080108ce */
[----:B------:R-:W4:Y:S01]  /*c080*/  MUFU.EX2 R187, R187 ;  /* 0x000000bb00bb7308 */ /* 0x000f220000000800 */
[-C--:B-1----:R-:W-:Y:S01]  /*c090*/  FMUL.FTZ R32, R136, R192.reuse ;  /* 0x000000c088207220 */ /* 0x082fe20000410000 */
[-C--:B------:R-:W-:Y:S01]  /*c0a0*/  FMUL.FTZ R44, R44, R192.reuse ;  /* 0x000000c02c2c7220 */ /* 0x080fe20000410000 */
[-C--:B------:R-:W-:Y:S01]  /*c0b0*/  FMUL.FTZ R45, R45, R192.reuse ;  /* 0x000000c02d2d7220 */ /* 0x080fe20000410000 */
[----:B------:R-:W1:Y:S01]  /*c0c0*/  MUFU.EX2 R189, R189 ;  /* 0x000000bd00bd7308 */ /* 0x000e620000000800 */
[-C--:B------:R-:W-:Y:S01]  /*c0d0*/  FMUL.FTZ R48, R48, R192.reuse ;  /* 0x000000c030307220 */ /* 0x080fe20000410000 */
[-C--:B--2---:R-:W-:Y:S01]  /*c0e0*/  FMUL.FTZ R33, R137, R192.reuse ;  /* 0x000000c089217220 */ /* 0x084fe20000410000 */
[-C--:B------:R-:W-:Y:S01]  /*c0f0*/  FMUL.FTZ R49, R49, R192.reuse ;  /* 0x000000c031317220 */ /* 0x080fe20000410000 */
[----:B------:R-:W-:Y:S01]  /*c100*/  MUFU.EX2 R188, R188 ;  /* 0x000000bc00bc7308 */ /* 0x000fe20000000800 */
[-C--:B------:R-:W-:Y:S01]  /*c110*/  FMUL.FTZ R24, R144, R192.reuse ;  /* 0x000000c090187220 */ /* 0x080fe20000410000 */
[-C--:B------:R-:W-:Y:S01]  /*c120*/  FMUL.FTZ R25, R145, R192.reuse ;  /* 0x000000c091197220 */ /* 0x080fe20000410000 */
[-C--:B------:R-:W-:Y:S01]  /*c130*/  FMUL.FTZ R140, R140, R192.reuse ;  /* 0x000000c08c8c7220 */ /* 0x080fe20000410000 */
[----:B------:R-:W2:Y:S01]  /*c140*/  MUFU.EX2 R185, R185 ;  /* 0x000000b900b97308 */ /* 0x000ea20000000800 */
[----:B------:R-:W-:Y:S01]  /*c150*/  FMUL.FTZ R141, R141, R192 ;  /* 0x000000c08d8d7220 */ /* 0x000fe20000410000 */
[----:B----4-:R-:W-:Y:S01]  /*c160*/  F2FP.F16.F32.PACK_AB R4, R187, R190 ;  /* 0x000000bebb04723e */ /* 0x010fe200000000ff */
[-C--:B------:R-:W-:Y:S01]  /*c170*/  FMUL.FTZ R68, R68, R192.reuse ;  /* 0x000000c044447220 */ /* 0x080fe20000410000 */
[----:B------:R-:W-:Y:S01]  /*c180*/  MUFU.EX2 R186, R186 ;  /* 0x000000ba00ba7308 */ /* 0x000fe20000000800 */
[----:B------:R-:W-:Y:S01]  /*c190*/  FMUL.FTZ R69, R69, R192 ;  /* 0x000000c045457220 */ /* 0x000fe20000410000 */
[-C--:B-1----:R-:W-:Y:S01]  /*c1a0*/  FMUL.FTZ R34, R138, R189.reuse ;  /* 0x000000bd8a227220 */ /* 0x082fe20000410000 */
[-C--:B------:R-:W-:Y:S01]  /*c1b0*/  FMUL.FTZ R35, R139, R189.reuse ;  /* 0x000000bd8b237220 */ /* 0x080fe20000410000 */
[----:B------:R-:W1:Y:S01]  /*c1c0*/  MUFU.EX2 R184, R184 ;  /* 0x000000b800b87308 */ /* 0x000e620000000800 */
[----:B------:R-:W4:Y:S01]  /*c1d0*/  LDSM.16.MT88.4 R136, [R202+0x1a000] ;  /* 0x01a00000ca88783b */ /* 0x000f220000004200 */
[-C--:B------:R-:W-:Y:S01]  /*c1e0*/  FMUL.FTZ R46, R46, R189.reuse ;  /* 0x000000bd2e2e7220 */ /* 0x080fe20000410000 */
[-C--:B------:R-:W-:Y:S01]  /*c1f0*/  FMUL.FTZ R47, R47, R189.reuse ;  /* 0x000000bd2f2f7220 */ /* 0x080fe20000410000 */
[----:B------:R-:W5:Y:S01]  /*c200*/  MUFU.EX2 R166, R8 ;  /* 0x0000000800a67308 */ /* 0x000f620000000800 */
[-C--:B------:R-:W-:Y:S01]  /*c210*/  FMUL.FTZ R50, R50, R189.reuse ;  /* 0x000000bd32327220 */ /* 0x080fe20000410000 */
[----:B--2---:R-:W-:Y:S01]  /*c220*/  F2FP.F16.F32.PACK_AB R6, R185, R188 ;  /* 0x000000bcb906723e */ /* 0x004fe200000000ff */
[-C--:B------:R-:W-:Y:S01]  /*c230*/  FMUL.FTZ R51, R51, R189.reuse ;  /* 0x000000bd33337220 */ /* 0x080fe20000410000 */
[-C--:B------:R-:W-:Y:S01]  /*c240*/  FMUL.FTZ R26, R146, R189.reuse ;  /* 0x000000bd921a7220 */ /* 0x080fe20000410000 */
[-C--:B------:R-:W-:Y:S01]  /*c250*/  FMUL.FTZ R27, R147, R189.reuse ;  /* 0x000000bd931b7220 */ /* 0x080fe20000410000 */
[-C--:B------:R-:W-:Y:S01]  /*c260*/  FMUL.FTZ R142, R142, R189.reuse ;  /* 0x000000bd8e8e7220 */ /* 0x080fe20000410000 */
[----:B------:R-:W2:Y:S01]  /*c270*/  LDSM.16.MT88.4 R144, [R201+0x2000] ;  /* 0x00200000c990783b */ /* 0x000ea20000004200 */
[-C--:B------:R-:W-:Y:S01]  /*c280*/  FMUL.FTZ R143, R143, R189.reuse ;  /* 0x000000bd8f8f7220 */ /* 0x080fe20000410000 */
[-C--:B------:R-:W-:Y:S01]  /*c290*/  FMUL.FTZ R70, R70, R189.reuse ;  /* 0x000000bd46467220 */ /* 0x080fe20000410000 */
[----:B-1----:R-:W-:Y:S01]  /*c2a0*/  F2FP.F16.F32.PACK_AB R5, R184, R186 ;  /* 0x000000bab805723e */ /* 0x002fe200000000ff */
[----:B------:R-:W-:Y:S01]  /*c2b0*/  FMUL.FTZ R71, R71, R189 ;  /* 0x000000bd47477220 */ /* 0x000fe20000410000 */
[-C--:B------:R-:W-:Y:S01]  /*c2c0*/  FMUL.FTZ R72, R72, R192.reuse ;  /* 0x000000c048487220 */ /* 0x080fe20000410000 */
        /* <DEDUP_REMOVED lines=29> */
[----:B------:R-:W-:Y:S01]  /*c4a0*/  LDSM.16.MT88.4 R152, [R193] ;  /* 0x00000000c198783b */ /* 0x000fe20000004200 */
        /* <DEDUP_REMOVED lines=78> */
[----:B------:R-:W-:Y:S01]  /*c990*/  FFMA.FTZ R191, R245, UR4, -R206 ;  /* 0x00000004f5bf7c23 */ /* 0x000fe200080108ce */
[--C-:B------:R-:W-:Y:S01]  /*c9a0*/  FFMA.FTZ R197, R169, UR4, -R182.reuse ;  /* 0x00000004a9c57c23 */ /* 0x100fe200080108b6 */
[--C-:B------:R-:W-:Y:S01]  /*c9b0*/  FFMA.FTZ R200, R173, UR4, -R182.reuse ;  /* 0x00000004adc87c23 */ /* 0x100fe200080108b6 */
[--C-:B------:R-:W-:Y:S01]  /*c9c0*/  FFMA.FTZ R196, R171, UR4, -R182.reuse ;  /* 0x00000004abc47c23 */ /* 0x100fe200080108b6 */
[C---:B------:R-:W-:Y:S01]  /*c9d0*/  HMMA.16816.F32 R80, R4.reuse, R146, R80 ;  /* 0x000000920450723c */ /* 0x040fe20000001850 */
[----:B------:R-:W2:Y:S01]  /*c9e0*/  LDSM.16.MT88.4 R144, [R165+0x1e000] ;  /* 0x01e00000a590783b */ /* 0x000ea20000004200 */
[--C-:B------:R-:W-:Y:S01]  /*c9f0*/  FFMA.FTZ R199, R199, UR4, -R182.reuse ;  /* 0x00000004c7c77c23 */ /* 0x100fe200080108b6 */
[----:B------:R-:W-:Y:S01]  /*ca00*/  MUFU.EX2 R198, R198 ;  /* 0x000000c600c67308 */ /* 0x000fe20000000800 */
[-C--:B------:R-:W-:Y:S01]  /*ca10*/  FMUL.FTZ R108, R108, R192.reuse ;  /* 0x000000c06c6c7220 */ /* 0x080fe20000410000 */
[-C--:B------:R-:W-:Y:S01]  /*ca20*/  FMUL.FTZ R109, R109, R192.reuse ;  /* 0x000000c06d6d7220 */ /* 0x080fe20000410000 */
[-C--:B------:R-:W-:Y:S01]  /*ca30*/  FMUL.FTZ R110, R110, R189.reuse ;  /* 0x000000bd6e6e7220 */ /* 0x080fe20000410000 */
[----:B------:R-:W4:Y:S01]  /*ca40*/  MUFU.EX2 R195, R195 ;  /* 0x000000c300c37308 */ /* 0x000f220000000800 */
        /* <DEDUP_REMOVED lines=15> */
[----:B------:R-:W5:Y:S01]  /*cb40*/  MUFU.EX2 R200, R200 ;  /* 0x000000c800c87308 */ /* 0x000f620000000800 */
[C---:B-1----:R-:W-:Y:S01]  /*cb50*/  HMMA.16816.F32 R92, R4.reuse, R136, R92 ;  /* 0x00000088045c723c */ /* 0x042fe2000000185c */
[-C--:B------:R-:W-:Y:S01]  /*cb60*/  FMUL.FTZ R128, R128, R192.reuse ;  /* 0x000000c080807220 */ /* 0x080fe20000410000 */
[-C--:B------:R-:W-:Y:S01]  /*cb70*/  FMUL.FTZ R129, R129, R192.reuse ;  /* 0x000000c081817220 */ /* 0x080fe20000410000 */
[----:B------:R-:W-:Y:S01]  /*cb80*/  MUFU.EX2 R196, R196 ;  /* 0x000000c400c47308 */ /* 0x000fe20000000800 */
[-C--:B------:R-:W-:Y:S01]  /*cb90*/  FMUL.FTZ R130, R130, R189.reuse ;  /* 0x000000bd82827220 */ /* 0x080fe20000410000 */
[-C--:B------:R-:W-:Y:S01]  /*cba0*/  FMUL.FTZ R131, R131, R189.reuse ;  /* 0x000000bd83837220 */ /* 0x080fe20000410000 */
[----:B------:R-:W-:Y:S01]  /*cbb0*/  LDSM.16.MT88.4 R172, [R202+0x1a800] ;  /* 0x01a80000caac783b */ /* 0x000fe20000004200 */
[----:B------:R-:W1:Y:S01]  /*cbc0*/  MUFU.EX2 R199, R199 ;  /* 0x000000c700c77308 */ /* 0x000e620000000800 */
[C---:B------:R-:W-:Y:S01]  /*cbd0*/  HMMA.16816.F32 R96, R4.reuse, R138, R96 ;  /* 0x0000008a0460723c */ /* 0x040fe20000001860 */
[----:B------:R-:W-:Y:S01]  /*cbe0*/  FFMA.FTZ R212, R211, UR4, -R182 ;  /* 0x00000004d3d47c23 */ /* 0x000fe200080108b6 */
[----:B------:R-:W4:Y:S01]  /*cbf0*/  LDSM.16.MT88.4 R136, [R201+0x6000] ;  /* 0x00600000c988783b */ /* 0x000f220000004200 */
[--C-:B------:R-:W-:Y:S01]  /*cc00*/  FFMA.FTZ R208, R227, UR4, -R206.reuse ;  /* 0x00000004e3d07c23 */ /* 0x100fe200080108ce */
[--C-:B------:R-:W-:Y:S01]  /*cc10*/  FFMA.FTZ R221, R231, UR4, -R206.reuse ;  /* 0x00000004e7dd7c23 */ /* 0x100fe200080108ce */
[----:B------:R-:W-:Y:S01]  /*cc20*/  FFMA.FTZ R210, R219, UR4, -R206 ;  /* 0x00000004dbd27c23 */ /* 0x000fe200080108ce */
[----:B------:R-:W-:Y:S01]  /*cc30*/  LDSM.16.MT88.4 R168, [R201+0x2800] ;  /* 0x00280000c9a8783b */ /* 0x000fe20000004200 */
[--C-:B------:R-:W-:Y:S01]  /*cc40*/  FFMA.FTZ R211, R215, UR4, -R182.reuse ;  /* 0x00000004d7d37c23 */ /* 0x100fe200080108b6 */
[C---:B------:R-:W-:Y:S01]  /*cc50*/  HMMA.16816.F32 R84, R4.reuse, R140, R84 ;  /* 0x0000008c0454723c */ /* 0x040fe20000001854 */
[----:B------:R-:W-:Y:S01]  /*cc60*/  FFMA.FTZ R214, R213, UR4, -R182 ;  /* 0x00000004d5d67c23 */ /* 0x000fe200080108b6 */
[----:B------:R-:W-:Y:S01]  /*cc70*/  LDSM.16.MT88.4 R160, [R165+0x1c800] ;  /* 0x01c80000a5a0783b */ /* 0x000fe20000004200 */
[----:B------:R-:W-:Y:S01]  /*cc80*/  FFMA.FTZ R229, R229, UR4, -R206 ;  /* 0x00000004e5e57c23 */ /* 0x000fe200080108ce */
[----:B------:R-:W-:Y:S01]  /*cc90*/  FFMA.FTZ R217, R217, UR4, -R182 ;  /* 0x00000004d9d97c23 */ /* 0x000fe200080108b6 */
[----:B------:R-:W-:Y:S01]  /*cca0*/  MUFU.EX2 R208, R208 ;  /* 0x000000d000d07308 */ /* 0x000fe20000000800 */
[----:B------:R-:W-:Y:S01]  /*ccb0*/  FFMA.FTZ R209, R209, UR4, -R206 ;  /* 0x00000004d1d17c23 */ /* 0x000fe200080108ce */
[--C-:B------:R-:W-:Y:S01]  /*ccc0*/  FFMA.FTZ R203, R203, UR4, -R182.reuse ;  /* 0x00000004cbcb7c23 */ /* 0x100fe200080108b6 */
[C---:B------:R-:W-:Y:S01]  /*ccd0*/  HMMA.16816.F32 R88, R4.reuse, R142, R88 ;  /* 0x0000008e0458723c */ /* 0x040fe20000001858 */
[----:B------:R-:W5:Y:S01]  /*cce0*/  LDSM.16.MT88.4 R140, [R202+0x1e000] ;  /* 0x01e00000ca8c783b */ /* 0x000f620000004200 */
[----:B------:R-:W1:Y:S01]  /*ccf0*/  MUFU.EX2 R221, R221 ;  /* 0x000000dd00dd7308 */ /* 0x000e620000000800 */
[--C-:B------:R-:W-:Y:S01]  /*cd00*/  FFMA.FTZ R216, R183, UR4, -R182.reuse ;  /* 0x00000004b7d87c23 */ /* 0x100fe200080108b6 */
[----:B------:R-:W-:Y:S01]  /*cd10*/  FFMA.FTZ R218, R181, UR4, -R182 ;  /* 0x00000004b5da7c23 */ /* 0x000fe200080108b6 */
[----:B------:R-:W-:Y:S01]  /*cd20*/  FFMA.FTZ R190, R243, R192, R190 ;  /* 0x000000c0f3be7223 */ /* 0x000fe200000100be */
[----:B------:R-:W-:Y:S01]  /*cd30*/  MUFU.EX2 R219, R229 ;  /* 0x000000e500db7308 */ /* 0x000fe20000000800 */
[----:B------:R-:W-:Y:S01]  /*cd40*/  FFMA.FTZ R189, R241, R189, R186 ;  /* 0x000000bdf1bd7223 */ /* 0x000fe200000100ba */
        /* <DEDUP_REMOVED lines=8> */
[----:B------:R-:W3:Y:S01]  /*cdd0*/  LDSM.16.MT88.4 R148, [R165+0x18800] ;  /* 0x01880000a594783b */ /* 0x000ee20000004200 */
[----:B------:R-:W3:Y:S01]  /*cde0*/  MUFU.EX2 R215, R217 ;  /* 0x000000d900d77308 */ /* 0x000ee20000000800 */
[----:B------:R-:W-:Y:S01]  /*cdf0*/  FADD.FTZ R185, R185, R188 ;  /* 0x000000bcb9b97221 */ /* 0x000fe20000010000 */
[----:B------:R-:W-:Y:S02]  /*ce00*/  FADD.FTZ R166, R166, R167 ;  /* 0x000000a7a6a67221 */ /* 0x000fe40000010000 */
[----:B------:R-:W-:Y:S02]  /*ce10*/  MUFU.EX2 R211, R211 ;  /* 0x000000d300d37308 */ /* 0x000fe40000000800 */
[C---:B--2---:R-:W-:Y:S02]  /*ce20*/  HMMA.16816.F32 R100, R4.reuse, R144, R100 ;  /* 0x000000900464723c */ /* 0x044fe40000001864 */
[----:B------:R-:W2:Y:S04]  /*ce30*/  MUFU.EX2 R214, R214 ;  /* 0x000000d600d67308 */ /* 0x000ea80000000800 */
[----:B------:R-:W-:Y:S02]  /*ce40*/  MUFU.EX2 R203, R203 ;  /* 0x000000cb00cb7308 */ /* 0x000fe40000000800 */
[C---:B----4-:R-:W-:Y:S02]  /*ce50*/  HMMA.16816.F32 R116, R4.reuse, R136, R116 ;  /* 0x000000880474723c */ /* 0x050fe40000001874 */
[----:B------:R-:W-:Y:S04]  /*ce60*/  MUFU.EX2 R216, R216 ;  /* 0x000000d800d87308 */ /* 0x000fe80000000800 */
[----:B------:R-:W-:Y:S02]  /*ce70*/  MUFU.EX2 R218, R218 ;  /* 0x000000da00da7308 */ /* 0x000fe40000000800 */
[C---:B------:R-:W-:Y:S01]  /*ce80*/  HMMA.16816.F32 R120, R4.reuse, R138, R120 ;  /* 0x0000008a0478723c */ /* 0x040fe20000001878 */
[----:B------:R-:W4:Y:S07]  /*ce90*/  LDSM.16.MT88.4 R136, [R193+0x800] ;  /* 0x00080000c188783b */ /* 0x000f2e0000004200 */
[C---:B------:R-:W-:Y:S01]  /*cea0*/  HMMA.16816.F32 R104, R4.reuse, R146, R104 ;  /* 0x000000920468723c */ /* 0x040fe20000001868 */
[----:B------:R-:W2:Y:S07]  /*ceb0*/  LDSM.16.MT88.4 R144, [R202+0x18800] ;  /* 0x01880000ca90783b */ /* 0x000eae0000004200 */
[C---:B------:R-:W-:Y:S08]  /*cec0*/  HMMA.16816.F32 R8, R4.reuse, R12, R8 ;  /* 0x0000000c0408723c */ /* 0x040ff00000001808 */
[C---:B------:R-:W-:Y:S01]  /*ced0*/  HMMA.16816.F32 R12, R4.reuse, R14, R156 ;  /* 0x0000000e040c723c */ /* 0x040fe2000000189c */
[----:B------:R-:W-:Y:S07]  /*cee0*/  LDSM.16.MT88.4 R156, [R202+0x1c800] ;  /* 0x01c80000ca9c783b */ /* 0x000fee0000004200 */
[C---:B-----5:R-:W-:Y:S08]  /*cef0*/  HMMA.16816.F32 R108, R4.reuse, R140, R108 ;  /* 0x0000008c046c723c */ /* 0x060ff0000000186c */
[C---:B------:R-:W-:Y:S01]  /*cf00*/  HMMA.16816.F32 R112, R4.reuse, R142, R112 ;  /* 0x0000008e0470723c */ /* 0x040fe20000001870 */
[----:B------:R-:W5:Y:S07]  /*cf10*/  LDSM.16.MT88.4 R140, [R201+0x800] ;  /* 0x00080000c98c783b */ /* 0x000f6e0000004200 */
[C---:B------:R-:W-:Y:S08]  /*cf20*/  HMMA.16816.F32 R124, R4.reuse, R152, R124 ;  /* 0x00000098047c723c */ /* 0x040ff0000000187c */
[----:B------:R-:W-:Y:S01]  /*cf30*/  HMMA.16816.F32 R4, R4, R154, R128 ;  /* 0x0000009a0404723c */ /* 0x000fe20000001880 */
[----:B------:R-:W5:Y:S01]  /*cf40*/  LDSM.16.MT88.4 R152, [R193+0x2800] ;  /* 0x00280000c198783b */ /* 0x000f620000004200 */
[----:B------:R-:W-:Y:S01]  /*cf50*/  F2FP.F16.F32.PACK_AB R128, R195, R198 ;  /* 0x000000c6c380723e */ /* 0x000fe200000000ff */
[----:B------:R-:W-:Y:S01]  /*cf60*/  FADD.FTZ R198, R198, R185 ;  /* 0x000000b9c6c67221 */ /* 0x000fe20000010000 */
[----:B------:R-:W-:-:S02]  /*cf70*/  F2FP.F16.F32.PACK_AB R129, R200, R197 ;  /* 0x000000c5c881723e */ /* 0x000fc400000000ff */
[----:B------:R-:W-:Y:S01]  /*cf80*/  F2FP.F16.F32.PACK_AB R130, R191, R194 ;  /* 0x000000c2bf82723e */ /* 0x000fe200000000ff */
[----:B------:R-:W-:Y:S01]  /*cf90*/  FADD.FTZ R195, R195, R198 ;  /* 0x000000c6c3c37221 */ /* 0x000fe20000010000 */
[----:B-1----:R-:W-:-:S03]  /*cfa0*/  F2FP.F16.F32.PACK_AB R131, R199, R196 ;  /* 0x000000c4c783723e */ /* 0x002fc600000000ff */
[----:B------:R-:W-:-:S04]  /*cfb0*/  FADD.FTZ R194, R194, R195 ;  /* 0x000000c3c2c27221 */ /* 0x000fc80000010000 */
[----:B---3--:R-:W-:Y:S01]  /*cfc0*/  HMMA.16816.F32 R8, R128, R148, R8 ;  /* 0x000000948008723c */ /* 0x008fe20000001808 */
[----:B------:R-:W-:-:S07]  /*cfd0*/  FADD.FTZ R191, R191, R194 ;  /* 0x000000c2bfbf7221 */ /* 0x000fce0000010000 */
        /* <DEDUP_REMOVED lines=8> */
[C---:B-----5:R-:W-:Y:S08]  /*d060*/  HMMA.16816.F32 R24, R128.reuse, R140, R24 ;  /* 0x0000008c8018723c */ /* 0x060ff00000001818 */
        /* <DEDUP_REMOVED lines=33> */
[C---:B------:R-:W-:Y:S01]  /*d280*/  HMMA.16816.F32 R120, R128.reuse, R154, R120 ;  /* 0x0000009a8078723c */ /* 0x040fe20000001878 */
[----:B------:R-:W-:Y:S07]  /*d290*/  LDSM.16.MT88.4 R152, [R202+0x1d000] ;  /* 0x01d00000ca98783b */ /* 0x000fee0000004200 */
[C---:B------:R-:W-:Y:S08]  /*d2a0*/  HMMA.16816.F32 R124, R128.reuse, R156, R124 ;  /* 0x0000009c807c723c */ /* 0x040ff0000000187c */
[----:B------:R-:W-:Y:S01]  /*d2b0*/  HMMA.16816.F32 R128, R128, R158, R4 ;  /* 0x0000009e8080723c */ /* 0x000fe20000001804 */
[----:B------:R-:W-:Y:S01]  /*d2c0*/  F2FP.F16.F32.PACK_AB R4, R221, R208 ;  /* 0x000000d0dd04723e */ /* 0x000fe200000000ff */
[----:B------:R-:W5:Y:S01]  /*d2d0*/  LDSM.16.MT88.4 R156, [R201+0x3000] ;  /* 0x00300000c99c783b */ /* 0x000f620000004200 */
[----:B------:R-:W-:Y:S01]  /*d2e0*/  F2FP.F16.F32.PACK_AB R5, R215, R212 ;  /* 0x000000d4d705723e */ /* 0x000fe200000000ff */
[----:B------:R-:W-:Y:S01]  /*d2f0*/  FADD.FTZ R208, R208, R191 ;  /* 0x000000bfd0d07221 */ /* 0x000fe20000010000 */
[----:B------:R-:W-:-:S02]  /*d300*/  F2FP.F16.F32.PACK_AB R6, R210, R219 ;  /* 0x000000dbd206723e */ /* 0x000fc400000000ff */
[----:B------:R-:W-:Y:S01]  /*d310*/  F2FP.F16.F32.PACK_AB R7, R214, R211 ;  /* 0x000000d3d607723e */ /* 0x000fe200000000ff */
[----:B------:R-:W-:-:S04]  /*d320*/  FADD.FTZ R208, R221, R208 ;  /* 0x000000d0ddd07221 */ /* 0x000fc80000010000 */
[----:B------:R-:W-:Y:S02]  /*d330*/  FADD.FTZ R219, R219, R208 ;  /* 0x000000d0dbdb7221 */ /* 0x000fe40000010000 */
[----:B-1----:R-:W-:Y:S02]  /*d340*/  HMMA.16816.F32 R8, R4, R148, R8 ;  /* 0x000000940408723c */ /* 0x002fe40000001808 */
[----:B------:R-:W-:-:S06]  /*d350*/  FADD.FTZ R210, R210, R219 ;  /* 0x000000dbd2d27221 */ /* 0x000fcc0000010000 */
[C---:B------:R-:W-:Y:S01]  /*d360*/  HMMA.16816.F32 R12, R4.reuse, R150, R12 ;  /* 0x00000096040c723c */ /* 0x040fe2000000180c */
[----:B------:R-:W1:Y:S07]  /*d370*/  LDSM.16.MT88.4 R148, [R201+0x5000] ;  /* 0x00500000c994783b */ /* 0x000e6e0000004200 */
[C---:B---3--:R-:W-:Y:S08]  /*d380*/  HMMA.16816.F32 R24, R4.reuse, R136, R24 ;  /* 0x000000880418723c */ /* 0x048ff00000001818 */
[C---:B------:R-:W-:Y:S08]  /*d390*/  HMMA.16816.F32 R28, R4.reuse, R138, R28 ;  /* 0x0000008a041c723c */ /* 0x040ff0000000181c */
[C---:B--2---:R-:W-:Y:S01]  /*d3a0*/  HMMA.16816.F32 R136, R4.reuse, R144, R32 ;  /* 0x000000900488723c */ /* 0x044fe20000001820 */
[----:B------:R-:W-:Y:S07]  /*d3b0*/  LDSM.16.MT88.4 R32, [R165+0x1f000] ;  /* 0x01f00000a520783b */ /* 0x000fee0000004200 */
        /* <DEDUP_REMOVED lines=14> */
[----:B------:R-:W-:Y:S01]  /*d4a0*/  HMMA.16816.F32 R100, R4, R32, R100 ;  /* 0x000000200464723c */ /* 0x000fe20000001864 */
[--C-:B------:R-:W-:Y:S01]  /*d4b0*/  FFMA.FTZ R32, R207, UR4, -R206.reuse ;  /* 0x00000004cf207c23 */ /* 0x100fe200080108ce */
[--C-:B------:R-:W-:Y:S01]  /*d4c0*/  FFMA.FTZ R33, R204, UR4, -R206.reuse ;  /* 0x00000004cc217c23 */ /* 0x100fe200080108ce */
[----:B------:R5:W-:Y:S01]  /*d4d0*/  MUFU.EX2 R207, R209 ;  /* 0x000000d100cf7308 */ /* 0x000be20000000800 */
[----:B------:R-:W-:-:S03]  /*d4e0*/  FFMA.FTZ R206, R205, UR4, -R206 ;  /* 0x00000004cdce7c23 */ /* 0x000fc600080108ce */
[----:B------:R-:W1:Y:S01]  /*d4f0*/  MUFU.EX2 R204, R32 ;  /* 0x0000002000cc7308 */ /* 0x000e620000000800 */
[C---:B------:R-:W-:Y:S03]  /*d500*/  HMMA.16816.F32 R36, R4.reuse, R176, R36 ;  /* 0x000000b00424723c */ /* 0x040fe60000001824 */
[----:B------:R4:W-:Y:S04]  /*d510*/  MUFU.EX2 R205, R33 ;  /* 0x0000002100cd7308 */ /* 0x0009e80000000800 */
[----:B------:R-:W2:Y:S01]  /*d520*/  MUFU.EX2 R206, R206 ;  /* 0x000000ce00ce7308 */ /* 0x000ea20000000800 */
[C---:B------:R-:W-:Y:S01]  /*d530*/  HMMA.16816.F32 R40, R4.reuse, R178, R40 ;  /* 0x000000b20428723c */ /* 0x040fe20000001828 */
[----:B-----5:R-:W-:Y:S01]  /*d540*/  FFMA.FTZ R209, R180, UR4, -R182 ;  /* 0x00000004b4d17c23 */ /* 0x020fe200080108b6 */
[----:B------:R-:W-:Y:S04]  /*d550*/  LDSM.16.MT88.4 R176, [R202+0x1d800] ;  /* 0x01d80000cab0783b */ /* 0x000fe80000004200 */
[----:B------:R-:W-:Y:S01]  /*d560*/  LDSM.16.MT88.4 R180, [R202+0x1b800] ;  /* 0x01b80000cab4783b */ /* 0x000fe20000004200 */
[----:B------:R-:W5:Y:S01]  /*d570*/  MUFU.EX2 R209, R209 ;  /* 0x000000d100d17308 */ /* 0x000f620000000800 */
        /* <DEDUP_REMOVED lines=10> */
[----:B------:R-:W-:Y:S07]  /*d620*/  LDSM.16.MT88.4 R152, [R165+0x1f800] ;  /* 0x01f80000a598783b */ /* 0x000fee0000004200 */
[C---:B---3--:R-:W-:Y:S08]  /*d630*/  HMMA.16816.F32 R92, R4.reuse, R140, R92 ;  /* 0x0000008c045c723c */ /* 0x048ff0000000185c */
[C---:B------:R-:W-:Y:S01]  /*d640*/  HMMA.16816.F32 R96, R4.reuse, R142, R96 ;  /* 0x0000008e0460723c */ /* 0x040fe20000001860 */
[----:B------:R-:W3:Y:S07]  /*d650*/  LDSM.16.MT88.4 R140, [R165+0x1b800] ;  /* 0x01b80000a58c783b */ /* 0x000eee0000004200 */
[C---:B------:R-:W-:Y:S01]  /*d660*/  HMMA.16816.F32 R104, R4.reuse, R34, R104 ;  /* 0x000000220468723c */ /* 0x040fe20000001868 */
[----:B----4-:R-:W4:Y:S07]  /*d670*/  LDSM.16.MT88.4 R32, [R165+0x1d800] ;  /* 0x01d80000a520783b */ /* 0x010f2e0000004200 */
[C---:B------:R-:W-:Y:S08]  /*d680*/  HMMA.16816.F32 R116, R4.reuse, R156, R116 ;  /* 0x0000009c0474723c */ /* 0x040ff00000001874 */
[C---:B------:R-:W-:Y:S08]  /*d690*/  HMMA.16816.F32 R120, R4.reuse, R158, R120 ;  /* 0x0000009e0478723c */ /* 0x040ff00000001878 */
[C---:B-1----:R-:W-:Y:S08]  /*d6a0*/  HMMA.16816.F32 R124, R4.reuse, R148, R124 ;  /* 0x00000094047c723c */ /* 0x042ff0000000187c */
[----:B------:R-:W-:Y:S01]  /*d6b0*/  HMMA.16816.F32 R128, R4, R150, R128 ;  /* 0x000000960480723c */ /* 0x000fe20000001880 */
[----:B------:R-:W-:Y:S01]  /*d6c0*/  F2FP.F16.F32.PACK_AB R4, R204, R207 ;  /* 0x000000cfcc04723e */ /* 0x000fe200000000ff */
[----:B------:R-:W1:Y:S01]  /*d6d0*/  LDSM.16.MT88.4 R148, [R202+0x19800] ;  /* 0x01980000ca94783b */ /* 0x000e620000004200 */
[----:B------:R-:W-:Y:S01]  /*d6e0*/  F2FP.F16.F32.PACK_AB R5, R216, R203 ;  /* 0x000000cbd805723e */ /* 0x000fe200000000ff */
[----:B------:R-:W-:Y:S01]  /*d6f0*/  FADD.FTZ R207, R207, R210 ;  /* 0x000000d2cfcf7221 */ /* 0x000fe20000010000 */
[----:B--2---:R-:W-:-:S02]  /*d700*/  F2FP.F16.F32.PACK_AB R6, R206, R205 ;  /* 0x000000cdce06723e */ /* 0x004fc400000000ff */
[----:B-----5:R-:W-:Y:S01]  /*d710*/  F2FP.F16.F32.PACK_AB R7, R218, R209 ;  /* 0x000000d1da07723e */ /* 0x020fe200000000ff */
[----:B------:R-:W-:-:S04]  /*d720*/  FADD.FTZ R204, R204, R207 ;  /* 0x000000cfcccc7221 */ /* 0x000fc80000010000 */
[----:B------:R-:W-:Y:S02]  /*d730*/  FADD.FTZ R205, R205, R204 ;  /* 0x000000cccdcd7221 */ /* 0x000fe40000010000 */
[----:B------:R-:W-:Y:S01]  /*d740*/  HMMA.16816.F32 R160, R4, R144, R8 ;  /* 0x0000009004a0723c */ /* 0x000fe20000001808 */
[----:B------:R-:W2:Y:S01]  /*d750*/  LDSM.16.MT88.4 R8, [R193+0x1800] ;  /* 0x00180000c108783b */ /* 0x000ea20000004200 */
[----:B------:R-:W-:-:S06]  /*d760*/  FADD.FTZ R243, R206, R205 ;  /* 0x000000cdcef37221 */ /* 0x000fcc0000010000 */
[C---:B------:R-:W-:Y:S01]  /*d770*/  HMMA.16816.F32 R156, R4.reuse, R146, R12 ;  /* 0x00000092049c723c */ /* 0x040fe2000000180c */
[----:B------:R-:W5:Y:S04]  /*d780*/  LDSM.16.MT88.4 R12, [R193+0x3800] ;  /* 0x00380000c10c783b */ /* 0x000f680000004200 */
[----:B------:R-:W5:Y:S03]  /*d790*/  LDSM.16.MT88.4 R144, [R202+0x1f800] ;  /* 0x01f80000ca90783b */ /* 0x000f660000004200 */
        /* <DEDUP_REMOVED lines=8> */
[C---:B-1----:R-:W-:Y:S01]  /*d820*/  HMMA.16816.F32 R152, R4.reuse, R148, R16 ;  /* 0x000000940498723c */ /* 0x042fe20000001810 */
[----:B------:R-:W1:Y:S07]  /*d830*/  LDSM.16.MT88.4 R16, [R193+0x5800] ;  /* 0x00580000c110783b */ /* 0x000e6e0000004200 */
[C---:B--2---:R-:W-:Y:S08]  /*d840*/  HMMA.16816.F32 R136, R4.reuse, R8, R136 ;  /* 0x000000080488723c */ /* 0x044ff00000001888 */
[C---:B------:R-:W-:Y:S01]  /*d850*/  HMMA.16816.F32 R132, R4.reuse, R10, R132 ;  /* 0x0000000a0484723c */ /* 0x040fe20000001884 */
[----:B------:R-:W2:Y:S07]  /*d860*/  LDSM.16.MT88.4 R8, [R193+0x7800] ;  /* 0x00780000c108783b */ /* 0x000eae0000004200 */
[----:B-----5:R-:W-:Y:S01]  /*d870*/  HMMA.16816.F32 R60, R4, R12, R60 ;  /* 0x0000000c043c723c */ /* 0x020fe2000000183c */
        /* <DEDUP_REMOVED lines=8> */
[----:B---3--:R-:W-:Y:S01]  /*d900*/  HMMA.16816.F32 R144, R4, R140, R24 ;  /* 0x0000008c0490723c */ /* 0x008fe20000001818 */
        /* <DEDUP_REMOVED lines=19> */
[C---:B-1----:R-:W-:Y:S08]  /*da40*/  HMMA.16816.F32 R92, R4.reuse, R16, R92 ;  /* 0x00000010045c723c */ /* 0x042ff0000000185c */
[C---:B------:R-:W-:Y:S08]  /*da50*/  HMMA.16816.F32 R96, R4.reuse, R18, R96 ;  /* 0x000000120460723c */ /* 0x040ff00000001860 */
[C---:B--2---:R-:W-:Y:S08]  /*da60*/  HMMA.16816.F32 R124, R4.reuse, R8, R124 ;  /* 0x00000008047c723c */ /* 0x044ff0000000187c */
[----:B------:R-:W-:-:S15]  /*da70*/  HMMA.16816.F32 R128, R4, R10, R128 ;  /* 0x0000000a0480723c */ /* 0x000fde0000001880 */
[----:B------:R-:W-:-:S05]  /*da80*/  NOP ;  /* 0x0000000000007918 */ /* 0x000fca0000000000 */
.L_x_1054:
        /* <DEDUP_REMOVED lines=31> */
.L_x_1060:
[----:B------:R-:W1:Y:S01]  /*dc80*/  LDC.64 R2, c[0x0][0x3b8] ;  /* 0x0000ee00ff027b82 */ /* 0x000e620000000a00 */
[----:B------:R-:W-:Y:S01]  /*dc90*/  UIADD3 UR9, UPT, UPT, UR6, -0x1, URZ ;  /* 0xffffffff06097890 */ /* 0x000fe2000fffe0ff */
[----:B------:R-:W-:Y:S05]  /*dca0*/  ISETP.GE.AND P1, PT, R223, UR10, PT ;  /* 0x0000000adf007c0c */ /* 0x000fea000bf26270 */
[----:B-1----:R-:W-:Y:S04]  /*dcb0*/  IMAD.WIDE.U32 R12, R2, UR9, RZ ;  /* 0x00000009020c7c25 */ /* 0x002fe8000f8e00ff */
[----:B------:R-:W-:Y:S02]  /*dcc0*/  IMAD.SHL.U32 R5, R12, 0x40, RZ ;  /* 0x000000400c057824 */ /* 0x000fe400078e00ff */
[----:B------:R-:W-:Y:S01]  /*dcd0*/  IMAD R8, R3, UR9, R13 ;  /* 0x0000000903087c24 */ /* 0x000fe2000f8e020d */
[----:B------:R-:W-:Y:S02]  /*dce0*/  LOP3.LUT R13, R239, 0x1f8, RZ, 0xc0, !PT ;  /* 0x000001f8ef0d7812 */ /* 0x000fe400078ec0ff */
[----:B------:R-:W-:Y:S02]  /*dcf0*/  LEA R4, P5, R2, R5, 0x5 ;  /* 0x0000000502047211 */ /* 0x000fe400078a28ff */
[----:B------:R-:W-:Y:S02]  /*dd00*/  SHF.L.U64.HI R5, R12, 0x6, R8 ;  /* 0x000000060c057819 */ /* 0x000fe40000010208 */
[----:B------:R-:W-:Y:S02]  /*dd10*/  LOP3.LUT R6, R13, 0x38, R222, 0x78, !PT ;  /* 0x000000380d067812 */ /* 0x000fe400078e78de */
[----:B------:R-:W-:Y:S02]  /*dd20*/  LEA.HI.X R5, R2, R5, R3, 0x5, P5 ;  /* 0x0000000502057211 */ /* 0x000fe400028f2c03 */
[-C--:B------:R-:W-:Y:S02]  /*dd30*/  LEA R2, P6, R12, R234.reuse, 0x7 ;  /* 0x000000ea0c027211 */ /* 0x080fe400078c38ff */
[----:B------:R-:W-:Y:S02]  /*dd40*/  LOP3.LUT R6, R6, 0x1e00, R239, 0xf8, !PT ;  /* 0x00001e0006067812 */ /* 0x000fe400078ef8ef */
[-C--:B------:R-:W-:Y:S02]  /*dd50*/  LEA.HI.X R3, R12, R233.reuse, R8, 0x7, P6 ;  /* 0x000000e90c037211 */ /* 0x080fe400030f3c08 */
[----:B------:R-:W-:Y:S02]  /*dd60*/  LEA R235, R6, UR5, 0x1 ;  /* 0x0000000506eb7c11 */ /* 0x000fe4000f8e08ff */
[C---:B------:R-:W-:Y:S03]  /*dd70*/  LEA R14, P5, R4.reuse, R234, 0x1 ;  /* 0x000000ea040e7211 */ /* 0x040fe600078a08ff */
        /* <DEDUP_REMOVED lines=43> */
.L_x_1058:
        /* <DEDUP_REMOVED lines=11> */
[C---:B------:R-:W-:Y:S02]  /*e0e0*/  LOP3.LUT R244, R223.reuse, 0x40, RZ, 0xfc, !PT ;  /* 0x00000040dff47812 */ /* 0x040fe400078efcff */
[C-C-:B------:R-:W-:Y:S02]  /*e0f0*/  SHF.L.U64.HI R165, R206.reuse, 0x6, R205.reuse ;  /* 0x00000006cea57819 */ /* 0x140fe400000102cd */
[----:B------:R-:W-:Y:S02]  /*e100*/  LEA.HI.X R205, R206, R228, R205, 0x7, P2 ;  /* 0x000000e4cecd7211 */ /* 0x000fe400010f3ccd */
[----:B------:R-:W-:Y:S02]  /*e110*/  ISETP.GE.AND P4, PT, R244, UR10, PT ;  /* 0x0000000af4007c0c */ /* 0x000fe4000bf86270 */
[C---:B------:R-:W-:Y:S02]  /*e120*/  LOP3.LUT R242, R223.reuse, 0x80, RZ, 0xfc, !PT ;  /* 0x00000080dff27812 */ /* 0x040fe400078efcff */
[C---:B------:R-:W-:Y:S02]  /*e130*/  LOP3.LUT R240, R223.reuse, 0xc0, RZ, 0xfc, !PT ;  /* 0x000000c0dff07812 */ /* 0x040fe400078efcff */
[----:B------:R-:W-:Y:S01]  /*e140*/  ISETP.GE.AND P3, PT, R242, UR10, PT ;  /* 0x0000000af2007c0c */ /* 0x000fe2000bf66270 */
[----:B------:R-:W-:Y:S01]  /*e150*/  @!PT LDS RZ, [RZ] ;  /* 0x00000000fffff984 */ /* 0x000fe20000000800 */
[----:B------:R-:W-:Y:S01]  /*e160*/  @!PT LDS RZ, [RZ] ;  /* 0x00000000fffff984 */ /* 0x000fe20000000800 */
[----:B------:R-:W-:Y:S01]  /*e170*/  @!PT LDS RZ, [RZ] ;  /* 0x00000000fffff984 */ /* 0x000fe20000000800 */
[----:B------:R-:W-:Y:S01]  /*e180*/  @!P1 LDGSTS.E.BYPASS.LTC128B.128 [R235+0x18000], desc[UR24][R204.64] ;  /* 0x18000000cceb9fae */ /* 0x000fe2000b981a18 */
[----:B------:R-:W-:Y:S01]  /*e190*/  ISETP.GE.AND P2, PT, R240, UR10, PT ;  /* 0x0000000af0007c0c */ /* 0x000fe2000bf46270 */
[----:B------:R-:W-:Y:S01]  /*e1a0*/  UMOV UR5, UR8 ;  /* 0x0000000800057c82 */ /* 0x000fe20008000000 */
[C---:B------:R-:W-:Y:S02]  /*e1b0*/  LEA R167, P0, R230.reuse, R167, 0x5 ;  /* 0x000000a7e6a77211 */ /* 0x040fe400078028ff */
[----:B------:R-:W-:Y:S01]  /*e1c0*/  @P1 STS.128 [R235+0x18000], RZ ;  /* 0x018000ffeb001388 */ /* 0x000fe20000000c00 */
[--C-:B------:R-:W-:Y:S02]  /*e1d0*/  LOP3.LUT R171, R223, 0x1c0, R218.reuse, 0xf8, !PT ;  /* 0x000001c0dfab7812 */ /* 0x100fe400078ef8da */
[----:B------:R-:W-:Y:S02]  /*e1e0*/  LEA.HI.X R165, R230, R165, R231, 0x5, P0 ;  /* 0x000000a5e6a57211 */ /* 0x000fe400000f2ce7 */
        /* <DEDUP_REMOVED lines=23> */
[----:B------:R-:W-:Y:S02]  /*e360*/  SEL R2, R219, 0xffffffc0, !P0 ;  /* 0xffffffc0db027807 */ /* 0x000fe40004000000 */
[----:B------:R-:W-:Y:S02]  /*e370*/  IADD3 R3, PT, PT, R227, UR5, RZ ;  /* 0x00000005e3037c10 */ /* 0x000fe4000fffe0ff */
[----:B------:R-:W-:Y:S01]  /*e380*/  @P2 STS.128 [R235+0x1e000], RZ ;  /* 0x01e000ffeb002388 */ /* 0x000fe20000000c00 */
[----:B------:R-:W-:Y:S01]  /*e390*/  IMAD.IADD R226, R216, 0x1, R229 ;  /* 0x00000001d8e27824 */ /* 0x000fe200078e02e5 */
[----:B------:R-:W-:Y:S03]  /*e3a0*/  IADD3 R171, PT, PT, R2, R229, RZ ;  /* 0x000000e502ab7210 */ /* 0x000fe60007ffe0ff */
[----:B------:R-:W-:Y:S01]  /*e3b0*/  @!PT LDS RZ, [RZ] ;  /* 0x00000000fffff984 */ /* 0x000fe20000000800 */
[----:B------:R-:W-:Y:S01]  /*e3c0*/  @!PT LDS RZ, [RZ] ;  /* 0x00000000fffff984 */ /* 0x000fe20000000800 */
[----:B------:R-:W-:Y:S01]  /*e3d0*/  @!PT LDS RZ, [RZ] ;  /* 0x00000000fffff984 */ /* 0x000fe20000000800 */
[----:B------:R-:W-:Y:S01]  /*e3e0*/  @!P1 LDGSTS.E.BYPASS.LTC128B.128 [R235+0x19000], desc[UR24][R166.64] ;  /* 0x19000000a6eb9fae */ /* 0x000fe2000b981a18 */
[C---:B------:R-:W-:Y:S02]  /*e3f0*/  IMAD.IADD R170, R3.reuse, 0x1, R216 ;  /* 0x0000000103aa7824 */ /* 0x040fe400078e02d8 */
[----:B------:R-:W-:Y:S02]  /*e400*/  IMAD.IADD R3, R3, 0x1, R2 ;  /* 0x0000000103037824 */ /* 0x000fe400078e0202 */
[----:B------:R-:W-:Y:S01]  /*e410*/  @P1 STS.128 [R235+0x19000], RZ ;  /* 0x019000ffeb001388 */ /* 0x000fe20000000c00 */
[C---:B------:R-:W-:Y:S04]  /*e420*/  IMAD.IADD R168, R216.reuse, 0x1, R171 ;  /* 0x00000001d8a87824 */ /* 0x040fe800078e02ab */
[----:B------:R-:W-:Y:S01]  /*e430*/  @!PT LDS RZ, [RZ] ;  /* 0x00000000fffff984 */ /* 0x000fe20000000800 */
[----:B------:R-:W-:Y:S01]  /*e440*/  @!PT LDS RZ, [RZ] ;  /* 0x00000000fffff984 */ /* 0x000fe20000000800 */
[----:B------:R-:W-:Y:S01]  /*e450*/  @!PT LDS RZ, [RZ] ;  /* 0x00000000fffff984 */ /* 0x000fe20000000800 */
[----:B------:R-:W-:Y:S01]  /*e460*/  @!P4 LDGSTS.E.BYPASS.LTC128B.128 [R235+0x1b000], desc[UR24][R166.64+0x80] ;  /* 0x1b000080a6ebcfae */ /* 0x000fe2000b981a18 */
[----:B------:R-:W-:Y:S04]  /*e470*/  IADD3 R2, PT, PT, R216, R3, RZ ;  /* 0x00000003d8027210 */ /* 0x000fe80007ffe0ff */
        /* <DEDUP_REMOVED lines=20> */
[----:B-1----:R-:W-:Y:S01]  /*e5c0*/  LDSM.16.M88.4 R164, [R171] ;  /* 0x00000000aba4783b */ /* 0x002fe20000000200 */
[C---:B--2---:R-:W-:Y:S04]  /*e5d0*/  HMMA.16816.F32 R4, R172.reuse, R176, RZ ;  /* 0x000000b0ac04723c */ /* 0x044fe800000018ff */
[----:B------:R-:W-:Y:S04]  /*e5e0*/  LDSM.16.M88.4 R204, [R2+0x10000] ;  /* 0x0100000002cc783b */ /* 0x000fe80000000200 */
[C---:B------:R-:W-:Y:S01]  /*e5f0*/  HMMA.16816.F32 R8, R172.reuse, R178, RZ ;  /* 0x000000b2ac08723c */ /* 0x040fe200000018ff */
[----:B------:R-:W-:Y:S05]  /*e600*/  LDSM.16.M88.4 R176, [R170+0x11800] ;  /* 0x01180000aab0783b */ /* 0x000fea0000000200 */
[----:B------:R-:W-:Y:S02]  /*e610*/  LDSM.16.M88.4 R208, [R3+0x12000] ;  /* 0x0120000003d0783b */ /* 0x000fe40000000200 */
[C---:B---3--:R-:W-:Y:S03]  /*e620*/  HMMA.16816.F32 R12, R172.reuse, R180, RZ ;  /* 0x000000b4ac0c723c */ /* 0x048fe600000018ff */
[----:B------:R-:W-:Y:S05]  /*e630*/  LDSM.16.M88.4 R212, [R170+0x14000] ;  /* 0x01400000aad4783b */ /* 0x000fea0000000200 */
[C---:B------:R-:W-:Y:S01]  /*e640*/  HMMA.16816.F32 R16, R172.reuse, R182, RZ ;  /* 0x000000b6ac10723c */ /* 0x040fe200000018ff */
[----:B------:R-:W-:Y:S07]  /*e650*/  LDSM.16.M88.4 R180, [R3+0x10000] ;  /* 0x0100000003b4783b */ /* 0x000fee0000000200 */
[C---:B----4-:R-:W-:Y:S08]  /*e660*/  HMMA.16816.F32 R20, R172.reuse, R184, RZ ;  /* 0x000000b8ac14723c */ /* 0x050ff000000018ff */
[C---:B------:R-:W-:Y:S01]  /*e670*/  HMMA.16816.F32 R24, R172.reuse, R186, RZ ;  /* 0x000000baac18723c */ /* 0x040fe200000018ff */
[----:B------:R-:W-:Y:S07]  /*e680*/  LDSM.16.M88.4 R184, [R3+0x10800] ;  /* 0x0108000003b8783b */ /* 0x000fee0000000200 */
[C---:B-----5:R-:W-:Y:S08]  /*e690*/  HMMA.16816.F32 R28, R172.reuse, R188, RZ ;  /* 0x000000bcac1c723c */ /* 0x060ff000000018ff */
        /* <DEDUP_REMOVED lines=192> */
[----:B------:R-:W-:Y:S01]  /*f2a0*/  FMUL.FTZ R250, R15, UR7 ;  /* 0x000000070ffa7c20 */ /* 0x000fe20008410000 */
[----:B------:R-:W-:Y:S01]  /*f2b0*/  FMUL.FTZ R251, R12, UR7 ;  /* 0x000000070cfb7c20 */ /* 0x000fe20008410000 */
[----:B------:R-:W-:Y:S03]  /*f2c0*/  FMUL.FTZ R249, R13, UR7 ;  /* 0x000000070df97c20 */ /* 0x000fe60008410000 */
[----:B------:R-:W-:Y:S01]  /*f2d0*/  MUFU.TANH R198, R207 ;  /* 0x000000cf00c67308 */ /* 0x000fe20000002400 */
[C---:B------:R-:W-:Y:S03]  /*f2e0*/  HMMA.16816.F32 R24, R200.reuse, R174, R24 ;  /* 0x000000aec818723c */ /* 0x040fe60000001818 */
[----:B--2---:R-:W-:Y:S01]  /*f2f0*/  FMUL.FTZ R168, R10, UR7 ;  /* 0x000000070aa87c20 */ /* 0x004fe20008410000 */
[----:B------:R-:W-:Y:S01]  /*f300*/  FMUL.FTZ R248, R18, UR7 ;  /* 0x0000000712f87c20 */ /* 0x000fe20008410000 */
[----:B------:R-:W-:Y:S01]  /*f310*/  FMUL.FTZ R246, R19, UR7 ;  /* 0x0000000713f67c20 */ /* 0x000fe20008410000 */
[----:B------:R-:W-:Y:S03]  /*f320*/  FMUL.FTZ R245, R16, UR7 ;  /* 0x0000000710f57c20 */ /* 0x000fe60008410000 */
[----:B------:R1:W-:Y:S01]  /*f330*/  MUFU.TANH R10, R165 ;  /* 0x000000a5000a7308 */ /* 0x0003e20000002400 */
[----:B------:R-:W-:Y:S01]  /*f340*/  FMUL.FTZ R247, R17, UR7 ;  /* 0x0000000711f77c20 */ /* 0x000fe20008410000 */
[----:B------:R-:W-:Y:S01]  /*f350*/  FMUL.FTZ R213, R20, UR7 ;  /* 0x0000000714d57c20 */ /* 0x000fe20008410000 */
[----:B------:R-:W-:Y:S01]  /*f360*/  FMUL.FTZ R215, R21, UR7 ;  /* 0x0000000715d77c20 */ /* 0x000fe20008410000 */
[----:B------:R-:W-:Y:S01]  /*f370*/  FMUL.FTZ R210, R22, UR7 ;  /* 0x0000000716d27c20 */ /* 0x000fe20008410000 */
[----:B---3--:R-:W-:Y:S05]  /*f380*/  FMUL.FTZ R208, R23, UR7 ;  /* 0x0000000717d07c20 */ /* 0x008fea0008410000 */
[----:B------:R-:W2:Y:S01]  /*f390*/  MUFU.TANH R194, R206 ;  /* 0x000000ce00c27308 */ /* 0x000ea20000002400 */
[----:B------:R-:W-:Y:S01]  /*f3a0*/  FMUL.FTZ R211, R24, UR7 ;  /* 0x0000000718d37c20 */ /* 0x000fe20008410000 */
[----:B------:R-:W-:Y:S01]  /*f3b0*/  FMUL.FTZ R209, R25, UR7 ;  /* 0x0000000719d17c20 */ /* 0x000fe20008410000 */
[----:B------:R-:W-:Y:S01]  /*f3c0*/  FMUL.FTZ R212, R26, UR7 ;  /* 0x000000071ad47c20 */ /* 0x000fe20008410000 */
[----:B------:R-:W-:Y:S06]  /*f3d0*/  FMUL.FTZ R214, R27, UR7 ;  /* 0x000000071bd67c20 */ /* 0x000fec0008410000 */
[----:B------:R-:W3:Y:S01]  /*f3e0*/  MUFU.TANH R9, R168 ;  /* 0x000000a800097308 */ /* 0x000ee20000002400 */
[----:B-1----:R-:W1:Y:S01]  /*f3f0*/  LDSM.16.M88.4 R164, [R2+0x17800] ;  /* 0x0178000002a4783b */ /* 0x002e620000000200 */
[----:B------:R-:W-:Y:S08]  /*f400*/  DEPBAR.LE SB0, 0x0 ;  /* 0x000080000000791a */ /* 0x000ff00000000000 */
[----:B------:R-:W-:Y:S01]  /*f410*/  MUFU.TANH R199, R204 ;  /* 0x000000cc00c77308 */ /* 0x000fe20000002400 */
[----:B------:R-:W-:Y:S09]  /*f420*/  BAR.SYNC.DEFER_BLOCKING 0x0 ;  /* 0x0000000000007b1d */ /* 0x000ff20000010000 */
[----:B------:R-:W-:Y:S10]  /*f430*/  MUFU.TANH R197, R205 ;  /* 0x000000cd00c57308 */ /* 0x000ff40000002400 */
[----:B------:R-:W-:Y:S10]  /*f440*/  MUFU.TANH R252, R252 ;  /* 0x000000fc00fc7308 */ /* 0x000ff40000002400 */
[----:B------:R-:W4:Y:S10]  /*f450*/  MUFU.TANH R250, R250 ;  /* 0x000000fa00fa7308 */ /* 0x000f340000002400 */
[----:B------:R-:W-:Y:S01]  /*f460*/  MUFU.TANH R248, R248 ;  /* 0x000000f800f87308 */ /* 0x000fe20000002400 */
[C---:B-1----:R-:W-:Y:S05]  /*f470*/  HMMA.16816.F32 R28, R200.reuse, R164, R28 ;  /* 0x000000a4c81c723c */ /* 0x042fea000000181c */
[----:B--2---:R-:W-:Y:S04]  /*f480*/  FMNMX3.FTZ R165, R0, R198, R194, !PT ;  /* 0x000000c600a57276 */ /* 0x004fe800078100c2 */
[----:B------:R-:W1:Y:S01]  /*f490*/  MUFU.TANH R246, R246 ;  /* 0x000000f600f67308 */ /* 0x000e620000002400 */
[----:B------:R-:W-:Y:S03]  /*f4a0*/  HMMA.16816.F32 R32, R200, R166, R32 ;  /* 0x000000a6c820723c */ /* 0x000fe60000001820 */
[----:B---3--:R-:W-:Y:S02]  /*f4b0*/  FMNMX3.FTZ R165, R165, R9, R10, !PT ;  /* 0x00000009a5a57276 */ /* 0x008fe4000781000a */
[----:B------:R-:W-:Y:S04]  /*f4c0*/  FMNMX3.FTZ R166, R169, R195, R193, !PT ;  /* 0x000000c3a9a67276 */ /* 0x000fe800078100c1 */
[----:B------:R-:W-:Y:S01]  /*f4d0*/  MUFU.TANH R251, R251 ;  /* 0x000000fb00fb7308 */ /* 0x000fe20000002400 */
[----:B----4-:R-:W-:Y:S02]  /*f4e0*/  FMNMX3.FTZ R165, R165, R252, R250, !PT ;  /* 0x000000fca5a57276 */ /* 0x010fe400078100fa */
[----:B------:R-:W-:Y:S01]  /*f4f0*/  FMNMX3.FTZ R6, R166, R199, R197, !PT ;  /* 0x000000c7a6067276 */ /* 0x000fe200078100c5 */
[----:B------:R-:W-:Y:S01]  /*f500*/  FMUL.FTZ R206, R28, UR7 ;  /* 0x000000071cce7c20 */ /* 0x000fe20008410000 */
[----:B------:R-:W-:Y:S01]  /*f510*/  FMUL.FTZ R207, R29, UR7 ;  /* 0x000000071dcf7c20 */ /* 0x000fe20008410000 */
[----:B------:R-:W-:Y:S04]  /*f520*/  FMUL.FTZ R168, R30, UR7 ;  /* 0x000000071ea87c20 */ /* 0x000fe80008410000 */
[----:B------:R-:W2:Y:S01]  /*f530*/  MUFU.TANH R249, R249 ;  /* 0x000000f900f97308 */ /* 0x000ea20000002400 */
[----:B------:R-:W-:Y:S01]  /*f540*/  FMUL.FTZ R167, R31, UR7 ;  /* 0x000000071fa77c20 */ /* 0x000fe20008410000 */
[----:B-1----:R-:W-:Y:S01]  /*f550*/  FMNMX3.FTZ R5, R165, R248, R246, !PT ;  /* 0x000000f8a5057276 */ /* 0x002fe200078100f6 */
[----:B------:R-:W-:Y:S01]  /*f560*/  FMUL.FTZ R204, R32, UR7 ;  /* 0x0000000720cc7c20 */ /* 0x000fe20008410000 */
[----:B------:R-:W-:Y:S01]  /*f570*/  FMUL.FTZ R205, R33, UR7 ;  /* 0x0000000721cd7c20 */ /* 0x000fe20008410000 */
[----:B------:R-:W-:Y:S05]  /*f580*/  FMUL.FTZ R34, R34, UR7 ;  /* 0x0000000722227c20 */ /* 0x000fea0008410000 */
        /* <DEDUP_REMOVED lines=30> */
.L_x_1059:
[----:B------:R-:W2:Y:S01]  /*f770*/  SHFL.BFLY PT, R4, R11, 0x2, 0x1f ;  /* 0x0c401f000b047f89 */ /* 0x000ea200000e0000 */
[----:B------:R-:W-:Y:S01]  /*f780*/  MOV R185, R237 ;  /* 0x000000ed00b97202 */ /* 0x000fe20000000f00 */
[----:B------:R-:W-:Y:S01]  /*f790*/  UISETP.NE.AND UP0, UPT, UR6, URZ, UPT ;  /* 0x000000ff0600728c */ /* 0x000fe2000bf05270 */
[----:B------:R-:W-:Y:S05]  /*f7a0*/  @P0 IADD3 R185, PT, PT, R238, -0x40, RZ ;  /* 0xffffffc0eeb90810 */ /* 0x000fea0007ffe0ff */
[----:B-1----:R-:W1:Y:S01]  /*f7b0*/  SHFL.BFLY PT, R2, R7, 0x2, 0x1f ;  /* 0x0c401f0007027f89 */ /* 0x002e6200000e0000 */
[----:B------:R-:W-:Y:S01]  /*f7c0*/  UIADD3 UR6, UPT, UPT, UR6, -0x1, URZ ;  /* 0xffffffff06067890 */ /* 0x000fe2000fffe0ff */
[----:B------:R-:W-:Y:S06]  /*f7d0*/  IADD3 R184, PT, PT, R216, R185, RZ ;  /* 0x000000b9d8b87210 */ /* 0x000fec0007ffe0ff */
[----:B------:R-:W-:Y:S08]  /*f7e0*/  LDSM.16.MT88.4 R12, [R221+0x18000] ;  /* 0x01800000dd0c783b */ /* 0x000ff00000004200 */
[----:B------:R-:W-:Y:S08]  /*f7f0*/  LDSM.16.MT88.4 R20, [R220+0x18000] ;  /* 0x01800000dc14783b */ /* 0x000ff00000004200 */
[----:B------:R-:W-:Y:S08]  /*f800*/  LDSM.16.MT88.4 R28, [R185] ;  /* 0x00000000b91c783b */ /* 0x000ff00000004200 */
[----:B------:R-:W-:Y:S08]  /*f810*/  LDSM.16.MT88.4 R172, [R185+0x4800] ;  /* 0x00480000b9ac783b */ /* 0x000ff00000004200 */
[----:B------:R-:W-:Y:S08]  /*f820*/  LDSM.16.MT88.4 R176, [R184+0x4800] ;  /* 0x00480000b8b0783b */ /* 0x000ff00000004200 */
[----:B------:R-:W-:Y:S01]  /*f830*/  LDSM.16.MT88.4 R180, [R220+0x1e800] ;  /* 0x01e80000dcb4783b */ /* 0x000fe20000004200 */
[----:B--2---:R-:W-:Y:S02]  /*f840*/  FMNMX.FTZ R8, R11, R4, !PT ;  /* 0x000000040b087209 */ /* 0x004fe40007810000 */
[----:B-1----:R-:W-:Y:S05]  /*f850*/  FMNMX.FTZ R6, R7, R2, !PT ;  /* 0x0000000207067209 */ /* 0x002fea0007810000 */
        /* <DEDUP_REMOVED lines=89> */
[----:B------:R-:W2:Y:S01]  /*fdf0*/  LDSM.16.MT88.4 R152, [R184] ;  /* 0x00000000b898783b */ /* 0x000ea20000004200 */
        /* <DEDUP_REMOVED lines=12> */
[----:B------:R-:W3:Y:S01]  /*fec0*/  MUFU.EX2 R196, R196 ;  /* 0x000000c400c47308 */ /* 0x000ee20000000800 */
        /* <DEDUP_REMOVED lines=113> */
[--C-:B------:R-:W-:Y:S01]  /*105e0*/  FFMA.FTZ R200, R213, UR4, -R170.reuse ;  /* 0x00000004d5c87c23 */ /* 0x100fe200080108aa */
[----:B------:R-:W-:Y:S01]  /*105f0*/  FFMA.FTZ R213, R215, UR4, -R170 ;  /* 0x00000004d7d57c23 */ /* 0x000fe200080108aa */
[--C-:B------:R-:W-:Y:S01]  /*10600*/  FFMA.FTZ R215, R210, UR4, -R169.reuse ;  /* 0x00000004d2d77c23 */ /* 0x100fe200080108a9 */
[--C-:B------:R-:W-:Y:S01]  /*10610*/  FFMA.FTZ R210, R212, UR4, -R169.reuse ;  /* 0x00000004d4d27c23 */ /* 0x100fe200080108a9 */
[C---:B------:R-:W-:Y:S01]  /*10620*/  HMMA.16816.F32 R80, R160.reuse, R134, R80 ;  /* 0x00000086a050723c */ /* 0x040fe20000001850 */
[----:B------:R-:W4:Y:S01]  /*10630*/  LDSM.16.MT88.4 R132, [R221+0x1e000] ;  /* 0x01e00000dd84783b */ /* 0x000f220000004200 */
[----:B------:R-:W-:Y:S01]  /*10640*/  MUFU.EX2 R200, R200 ;  /* 0x000000c800c87308 */ /* 0x000fe20000000800 */
[----:B------:R-:W-:Y:S01]  /*10650*/  FFMA.FTZ R167, R167, UR4, -R169 ;  /* 0x00000004a7a77c23 */ /* 0x000fe200080108a9 */
[----:B------:R-:W-:Y:S01]  /*10660*/  FFMA.FTZ R195, R2, R243, R195 ;  /* 0x000000f302c37223 */ /* 0x000fe200000100c3 */
[----:B------:R-:W-:Y:S07]  /*10670*/  FFMA.FTZ R193, R0, R241, R193 ;  /* 0x000000f100c17223 */ /* 0x000fee00000100c1 */
[----:B------:R-:W2:Y:S01]  /*10680*/  MUFU.EX2 R213, R213 ;  /* 0x000000d500d57308 */ /* 0x000ea20000000800 */
[----:B------:R-:W-:Y:S01]  /*10690*/  MOV R0, R3 ;  /* 0x0000000300007202 */ /* 0x000fe20000000f00 */
[C---:B---3--:R-:W-:Y:S08]  /*106a0*/  HMMA.16816.F32 R84, R160.reuse, R140, R84 ;  /* 0x0000008ca054723c */ /* 0x048ff00000001854 */
[----:B------:R-:W3:Y:S01]  /*106b0*/  MUFU.EX2 R215, R215 ;  /* 0x000000d700d77308 */ /* 0x000ee20000000800 */
[----:B------:R-:W-:Y:S01]  /*106c0*/  FADD.FTZ R195, R191, R195 ;  /* 0x000000c3bfc37221 */ /* 0x000fe20000010000 */
[----:B------:R-:W-:Y:S08]  /*106d0*/  FADD.FTZ R188, R188, R193 ;  /* 0x000000c1bcbc7221 */ /* 0x000ff00000010000 */
[----:B------:R-:W-:Y:S01]  /*106e0*/  MUFU.EX2 R210, R210 ;  /* 0x000000d200d27308 */ /* 0x000fe20000000800 */
[----:B------:R-:W-:Y:S01]  /*106f0*/  FADD.FTZ R190, R190, R195 ;  /* 0x000000c3bebe7221 */ /* 0x000fe20000010000 */
[C---:B------:R-:W-:Y:S01]  /*10700*/  HMMA.16816.F32 R88, R160.reuse, R142, R88 ;  /* 0x0000008ea058723c */ /* 0x040fe20000001858 */
[----:B------:R-:W5:Y:S07]  /*10710*/  LDSM.16.MT88.4 R140, [R220+0x1e000] ;  /* 0x01e00000dc8c783b */ /* 0x000f6e0000004200 */
[----:B------:R-:W-:Y:S01]  /*10720*/  MUFU.EX2 R167, R167 ;  /* 0x000000a700a77308 */ /* 0x000fe20000000800 */
[----:B------:R-:W-:Y:S01]  /*10730*/  FADD.FTZ R187, R187, R188 ;  /* 0x000000bcbbbb7221 */ /* 0x000fe20000010000 */
[----:B------:R-:W-:Y:S03]  /*10740*/  FADD.FTZ R190, R189, R190 ;  /* 0x000000bebdbe7221 */ /* 0x000fe60000010000 */
[----:B------:R-:W-:Y:S01]  /*10750*/  FADD.FTZ R186, R186, R187 ;  /* 0x000000bbbaba7221 */ /* 0x000fe20000010000 */
        /* <DEDUP_REMOVED lines=8> */
[----:B------:R-:W-:Y:S07]  /*107e0*/  LDSM.16.MT88.4 R140, [R220+0x18800] ;  /* 0x01880000dc8c783b */ /* 0x000fee0000004200 */
[C---:B-1----:R-:W-:Y:S08]  /*107f0*/  HMMA.16816.F32 R116, R160.reuse, R136, R116 ;  /* 0x00000088a074723c */ /* 0x042ff00000001874 */
[C---:B------:R-:W-:Y:S01]  /*10800*/  HMMA.16816.F32 R120, R160.reuse, R138, R120 ;  /* 0x0000008aa078723c */ /* 0x040fe20000001878 */
[----:B------:R-:W1:Y:S07]  /*10810*/  LDSM.16.MT88.4 R136, [R221+0x18800] ;  /* 0x01880000dd88783b */ /* 0x000e6e0000004200 */
[C---:B----4-:R-:W-:Y:S03]  /*10820*/  HMMA.16816.F32 R124, R160.reuse, R132, R124 ;  /* 0x00000084a07c723c */ /* 0x050fe6000000187c */
        /* <DEDUP_REMOVED lines=8> */
[----:B--2---:R-:W-:Y:S01]  /*108b0*/  F2FP.F16.F32.PACK_AB R135, R203, R198 ;  /* 0x000000c6cb87723e */ /* 0x004fe200000000ff */
        /* <DEDUP_REMOVED lines=33> */
[----:B---3--:R-:W-:Y:S07]  /*10ad0*/  LDSM.16.MT88.4 R156, [R185+0x3000] ;  /* 0x00300000b99c783b */ /* 0x008fee0000004200 */
[C---:B------:R-:W-:Y:S01]  /*10ae0*/  HMMA.16816.F32 R72, R132.reuse, R162, R72 ;  /* 0x000000a28448723c */ /* 0x040fe20000001848 */
[----:B------:R-:W-:Y:S07]  /*10af0*/  LDSM.16.MT88.4 R160, [R220+0x1d000] ;  /* 0x01d00000dca0783b */ /* 0x000fee0000004200 */
[C---:B----4-:R-:W-:Y:S08]  /*10b00*/  HMMA.16816.F32 R76, R132.reuse, R144, R76 ;  /* 0x00000090844c723c */ /* 0x050ff0000000184c */
        /* <DEDUP_REMOVED lines=147> */
.L_x_1057:
        /* <DEDUP_REMOVED lines=328> */
.L_x_1061:
        /* <DEDUP_REMOVED lines=45> */
.L_x_1063:
[----:B------:R-:W-:Y:S05]  /*12b90*/  BSYNC.RECONVERGENT B0 ;  /* 0x0000000000007941 */ /* 0x000fea0003800200 */
.L_x_1062:
        /* <DEDUP_REMOVED lines=42> */
.L_x_1065:
[----:B------:R-:W-:Y:S05]  /*12e40*/  BSYNC.RECONVERGENT B0 ;  /* 0x0000000000007941 */ /* 0x000fea0003800200 */
.L_x_1064:
        /* <DEDUP_REMOVED lines=27> */
.L_x_1067:
[----:B------:R-:W-:Y:S05]  /*13000*/  BSYNC.RECONVERGENT B0 ;  /* 0x0000000000007941 */ /* 0x000fea0003800200 */
.L_x_1066:
        /* <DEDUP_REMOVED lines=27> */
.L_x_1069:
[----:B------:R-:W-:Y:S05]  /*131c0*/  BSYNC.RECONVERGENT B0 ;  /* 0x0000000000007941 */ /* 0x000fea0003800200 */
.L_x_1068:
        /* <DEDUP_REMOVED lines=27> */
.L_x_1070:
        /* <DEDUP_REMOVED lines=16> */
.L_x_1202:


//--------------------- .text._ZN5flash16flash_fwd_kernelI23Flash_fwd_kernel_traitsILi256ELi128ELi64ELi8ELb0ELb0EN7cutlass6half_tE19Flash_kernel_traitsILi256ELi128ELi64ELi8ES3_EELb1ELb1ELb0ELb1ELb0ELb0ELb0ELb1EEEvNS_16Flash_fwd_paramsE --------------------------
	.section	.text._ZN5flash16flash_fwd_kernelI23Flash_fwd_kernel_traitsILi256ELi128ELi64ELi8ELb0ELb0EN7cutlass6half_tE19Flash_kernel_traitsILi256ELi128ELi64ELi8ES3_EELb1ELb1ELb0ELb1ELb0ELb0ELb0ELb1EEEvNS_16Flash_fwd_paramsE,"ax",@progbits
	.align	128
        .global         _ZN5flash16flash_fwd_kernelI23Flash_fwd_kernel_traitsILi256ELi128ELi64ELi8ELb0ELb0EN7cutlass6half_tE19Flash_kernel_traitsILi256ELi128ELi64ELi8ES3_EELb1ELb1ELb0ELb1ELb0ELb0ELb0ELb1EEEvNS_16Flash_fwd_paramsE
        .type           _ZN5flash16flash_fwd_kernelI23Flash_fwd_kernel_traitsILi256ELi128ELi64ELi8ELb0ELb0EN7cutlass6half_tE19Flash_kernel_traitsILi256ELi128ELi64ELi8ES3_EELb1ELb1ELb0ELb1ELb0ELb0ELb0ELb1EEEvNS_16Flash_fwd_paramsE,@function
        .size           _ZN5flash16flash_fwd_kernelI23Flash_fwd_kernel_traitsILi256ELi128ELi64ELi8ELb0ELb0EN7cutlass6half_tE19Flash_kernel_traitsILi256ELi128ELi64ELi8ES3_EELb1ELb1ELb0ELb1ELb0ELb0ELb0ELb1EEEvNS_16Flash_fwd_paramsE,(.L_x_1203 - _ZN5flash16flash_fwd_kernelI23Flash_fwd_kernel_traitsILi256ELi128ELi64ELi8ELb0ELb0EN7cutlass6half_tE19Flash_kernel_traitsILi256ELi128ELi64ELi8ES3_EELb1ELb1ELb0ELb1ELb0ELb0ELb0ELb1EEEvNS_16Flash_fwd_paramsE)
        .other          _ZN5flash16flash_fwd_kernelI23Flash_fwd_kernel_traitsILi256ELi128ELi64ELi8ELb0ELb0EN7cutlass6half_tE19Flash_kernel_traitsILi256ELi128ELi64ELi8ES3_EELb1ELb1ELb0ELb1ELb0ELb0ELb0ELb1EEEvNS_16Flash_fwd_paramsE,@"STO_CUDA_ENTRY STV_DEFAULT"
_ZN5flash16flash_fwd_kernelI23Flash_fwd_kernel_traitsILi256ELi128ELi64ELi8ELb0ELb0EN7cutlass6half_tE19Flash_kernel_traitsILi256ELi128ELi64ELi8ES3_EELb1ELb1ELb0ELb1ELb0ELb0ELb0ELb1EEEvNS_16Flash_fwd_paramsE:
.text._ZN5flash16flash_fwd_kernelI23Flash_fwd_kernel_traitsILi256ELi128ELi64ELi8ELb0ELb0EN7cutlass6half_tE19Flash_kernel_traitsILi256ELi128ELi64ELi8ES3_EELb1ELb1ELb0ELb1ELb0ELb0ELb0ELb1EEEvNS_16Flash_fwd_paramsE:
        /* <DEDUP_REMOVED lines=98> */
.L_x_1071:
        /* <DEDUP_REMOVED lines=48> */
.L_x_1073:
[----:B------:R-:W2:Y:S01]  /*0920*/  LDCU UR10, c[0x0][0x434] ;  /* 0x00008680ff0a77ac */ /* 0x000ea20008000800 */
[----:B------:R-:W-:Y:S01]  /*0930*/  IMAD.SHL.U32 R0, R207, 0x8, RZ ;  /* 0x00000008cf007824 */ /* 0x000fe200078e00ff */
[----:B------:R-:W-:Y:S01]  /*0940*/  SHF.R.U32.HI R207, RZ, 0x3, R207 ;  /* 0x00000003ffcf7819 */ /* 0x000fe200000116cf */
[----:B------:R-:W-:Y:S01]  /*0950*/  BSSY.RECONVERGENT B0, `(.L_x_1074) ;  /* 0x0000037000007945 */ /* 0x000fe20003800200 */
[----:B------:R-:W-:Y:S01]  /*0960*/  UISETP.NE.AND UP1, UPT, UR11, URZ, !UP1 ;  /* 0x000000ff0b00728c */ /* 0x000fe2000cf25270 */
[----:B------:R-:W3:Y:S01]  /*0970*/  LDCU.64 UR4, c[0x0][0x410] ;  /* 0x00008200ff0477ac */ /* 0x000ee20008000a00 */
[----:B------:R-:W-:Y:S01]  /*0980*/  LOP3.LUT R0, R0, 0x38, RZ, 0xc0, !PT ;  /* 0x0000003800007812 */ /* 0x000fe200078ec0ff */
[C---:B------:R-:W-:Y:S01]  /*0990*/  VIADD R9, R207.reuse, 0x20 ;  /* 0x00000020cf097836 */ /* 0x040fe20000000000 */
        /* <DEDUP_REMOVED lines=25> */
[----:B------:R-:W-:Y:S01]  /*0b30*/  UIADD3 UR7, UP1, UP0, UR29, UR7, UR8 ;  /* 0x000000071d077290 */ /* 0x000fe2000f83e008 */
[----:B------:R-:W-:Y:S01]  /*0b40*/  IMAD R17, R16, UR28, R3 ;  /* 0x0000001c10117c24 */ /* 0x000fe2000f8e0203 */
        /* <DEDUP_REMOVED lines=23> */
.L_x_1075:
[----:B------:R-:W-:Y:S05]  /*0cc0*/  BSYNC.RECONVERGENT B0 ;  /* 0x0000000000007941 */ /* 0x000fea0003800200 */
.L_x_1074:
        /* <DEDUP_REMOVED lines=24> */
.L_x_1077:
[----:B------:R-:W-:Y:S05]  /*0e50*/  BSYNC.RECONVERGENT B0 ;  /* 0x0000000000007941 */ /* 0x000fea0003800200 */
.L_x_1076:
        /* <DEDUP_REMOVED lines=24> */
.L_x_1079:
[----:B------:R-:W-:Y:S05]  /*0fe0*/  BSYNC.RECONVERGENT B0 ;  /* 0x0000000000007941 */ /* 0x000fea0003800200 */
.L_x_1078:
        /* <DEDUP_REMOVED lines=26> */
.L_x_1081:
[----:B------:R-:W-:Y:S05]  /*1190*/  BSYNC.RECONVERGENT B0 ;  /* 0x0000000000007941 */ /* 0x000fea0003800200 */
.L_x_1080:
        /* <DEDUP_REMOVED lines=10> */
.L_x_1083:
[----:B------:R-:W-:Y:S05]  /*1240*/  BSYNC.RECONVERGENT B0 ;  /* 0x0000000000007941 */ /* 0x000fea0003800200 */
.L_x_1082:
        /* <DEDUP_REMOVED lines=10> */
.L_x_1085:
[----:B------:R-:W-:Y:S05]  /*12f0*/  BSYNC.RECONVERGENT B0 ;  /* 0x0000000000007941 */ /* 0x000fea0003800200 */
.L_x_1084:
        /* <DEDUP_REMOVED lines=10> */
.L_x_1087:
[----:B------:R-:W-:Y:S05]  /*13a0*/  BSYNC.RECONVERGENT B0 ;  /* 0x0000000000007941 */ /* 0x000fea0003800200 */
.L_x_1086:
        /* <DEDUP_REMOVED lines=10> */
.L_x_1072:
        /* <DEDUP_REMOVED lines=24> */
.L_x_1088:
[----:B------:R-:W1:Y:S01]  /*15d0*/  LDCU.64 UR10, c[0x0][0x3b8] ;  /* 0x00007700ff0a77ac */ /* 0x000e620008000a00 */
[----:B------:R-:W-:-:S04]  /*15e0*/  UIADD3 UR13, UPT, UPT, UR12, UR14, URZ ;  /* 0x0000000e0c0d7290 */ /* 0x000fc8000fffe0ff */
[----:B-1----:R-:W-:Y:S02]  /*15f0*/  UIMAD.WIDE.U32 UR16, UR13, UR10, URZ ;  /* 0x0000000a0d1072a5 */ /* 0x002fe4000f8e00ff */
[----:B------:R-:W-:-:S04]  /*1600*/  UIMAD UR13, UR13, UR11, URZ ;  /* 0x0000000b0d0d72a4 */ /* 0x000fc8000f8e02ff */
[----:B------:R-:W-:Y:S02]  /*1610*/  UIADD3 UR13, UPT, UPT, UR17, UR13, URZ ;  /* 0x0000000d110d7290 */ /* 0x000fe4000fffe0ff */
.L_x_1089:
        /* <DEDUP_REMOVED lines=41> */
[----:B------:R-:W-:-:S03]  /*18b0*/  UIMAD UR14, UR27, UR5, UR19 ;  /* 0x000000051b0e72a4 */ /* 0x000fc6000f8e0213 */
[----:B------:R-:W-:Y:S01]  /*18c0*/  UMOV UR12, UR18 ;  /* 0x00000012000c7c82 */ /* 0x000fe20008000000 */
[----:B------:R-:W-:Y:S08]  /*18d0*/  BRA `(.L_x_1091) ;  /* 0x0000000000187947 */ /* 0x000ff00003800000 */
.L_x_1090:
[----:B------:R-:W1:Y:S01]  /*18e0*/  LDCU.64 UR8, c[0x0][0x3c0] ;  /* 0x00007800ff0877ac */ /* 0x000e620008000a00 */
[----:B------:R-:W-:-:S04]  /*18f0*/  UIADD3 UR12, UPT, UPT, UR12, UR14, URZ ;  /* 0x0000000e0c0c7290 */ /* 0x000fc8000fffe0ff */
[----:B-1----:R-:W-:Y:S02]  /*1900*/  UIMAD.WIDE.U32 UR4, UR12, UR8, URZ ;  /* 0x000000080c0472a5 */ /* 0x002fe4000f8e00ff */
[----:B------:R-:W-:-:S04]  /*1910*/  UIMAD UR12, UR12, UR9, URZ ;  /* 0x000000090c0c72a4 */ /* 0x000fc8000f8e02ff */
[----:B------:R-:W-:-:S03]  /*1920*/  UIADD3 UR14, UPT, UPT, UR5, UR12, URZ ;  /* 0x0000000c050e7290 */ /* 0x000fc6000fffe0ff */
[----:B------:R-:W-:-:S09]  /*1930*/  UMOV UR12, UR4 ;  /* 0x00000004000c7c82 */ /* 0x000fd20008000000 */
.L_x_1091:
[C---:B------:R-:W-:Y:S01]  /*1940*/  IMAD.SHL.U32 R3, R207.reuse, 0x8, RZ ;  /* 0x00000008cf037824 */ /* 0x040fe200078e00ff */
[----:B------:R-:W1:Y:S01]  /*1950*/  LDCU.64 UR18, c[0x0][0x3c8] ;  /* 0x00007900ff1277ac */ /* 0x000e620008000a00 */
[--C-:B------:R-:W-:Y:S01]  /*1960*/  SHF.R.U32.HI R6, RZ, 0x3, R207.reuse ;  /* 0x00000003ff067819 */ /* 0x100fe200000116cf */
[----:B------:R-:W-:Y:S01]  /*1970*/  IMAD.SHL.U32 R181, R207, 0x2, RZ ;  /* 0x00000002cfb57824 */ /* 0x000fe200078e00ff */
[----:B------:R-:W-:Y:S01]  /*1980*/  SHF.R.U32.HI R209, RZ, 0x1, R207 ;  /* 0x00000001ffd17819 */ /* 0x000fe200000116cf */
[----:B------:R-:W-:Y:S01]  /*1990*/  UIADD3 UR20, UPT, UPT, -UR29, UR33, URZ ;  /* 0x000000211d147290 */ /* 0x000fe2000fffe1ff */
[C---:B------:R-:W-:Y:S01]  /*19a0*/  LOP3.LUT R205, R3.reuse, 0x38, RZ, 0xc0, !PT ;  /* 0x0000003803cd7812 */ /* 0x040fe200078ec0ff */
[----:B------:R2:W-:Y:S01]  /*19b0*/  STL [R1+0x1c], R3 ;  /* 0x00001c0301007387 */ /* 0x0005e20000100800 */
[----:B------:R-:W-:Y:S01]  /*19c0*/  LOP3.LUT R251, R3, 0x1f8, RZ, 0xc0, !PT ;  /* 0x000001f803fb7812 */ /* 0x000fe200078ec0ff */
[----:B------:R-:W-:Y:S01]  /*19d0*/  USHF.R.S32.HI UR39, URZ, 0x1f, UR35 ;  /* 0x0000001fff277899 */ /* 0x000fe20008011423 */
[C---:B------:R-:W-:Y:S01]  /*19e0*/  IADD3 R14, P0, PT, R205.reuse, UR6, RZ ;  /* 0x00000006cd0e7c10 */ /* 0x040fe2000ff1e0ff */
[----:B------:R-:W-:Y:S01]  /*19f0*/  BSSY.RECONVERGENT B0, `(.L_x_1092) ;  /* 0x0000063000007945 */ /* 0x000fe20003800200 */
[----:B------:R-:W-:Y:S01]  /*1a00*/  IADD3 R10, P1, PT, R205, UR16, RZ ;  /* 0x00000010cd0a7c10 */ /* 0x000fe2000ff3e0ff */
[----:B------:R-:W3:Y:S01]  /*1a10*/  LDCU.64 UR16, c[0x0][0x388] ;  /* 0x00007100ff1077ac */ /* 0x000ee20008000a00 */
[----:B------:R-:W-:Y:S01]  /*1a20*/  LOP3.LUT R5, R3, 0x1e00, RZ, 0xc0, !PT ;  /* 0x00001e0003057812 */ /* 0x000fe200078ec0ff */
[----:B------:R-:W-:Y:S01]  /*1a30*/  IMAD.X R15, RZ, RZ, UR7, P0 ;  /* 0x00000007ff0f7e24 */ /* 0x000fe200080e06ff */
[----:B------:R-:W-:Y:S01]  /*1a40*/  SHF.R.S32.HI R247, RZ, 0x1f, R8 ;  /* 0x0000001ffff77819 */ /* 0x000fe20000011408 */
[----:B------:R-:W4:Y:S01]  /*1a50*/  LDCU.128 UR4, c[0x0][0x3d0] ;  /* 0x00007a00ff0477ac */ /* 0x000f220008000c00 */
[----:B------:R-:W-:Y:S01]  /*1a60*/  IMAD.X R11, RZ, RZ, UR13, P1 ;  /* 0x0000000dff0b7e24 */ /* 0x000fe200088e06ff */
[----:B------:R-:W-:Y:S01]  /*1a70*/  IADD3 R16, P0, PT, R205, UR12, RZ ;  /* 0x0000000ccd107c10 */ /* 0x000fe2000ff1e0ff */
[----:B-1----:R-:W-:Y:S01]  /*1a80*/  IMAD.U32 R12, RZ, RZ, UR18 ;  /* 0x00000012ff0c7e24 */ /* 0x002fe2000f8e00ff */
[----:B------:R-:W1:Y:S01]  /*1a90*/  LDCU.64 UR12, c[0x0][0x418] ;  /* 0x00008300ff0c77ac */ /* 0x000e620008000a00 */
[----:B------:R-:W-:Y:S01]  /*1aa0*/  IMAD.WIDE.U32 R10, R6, UR10, R10 ;  /* 0x0000000a060a7c25 */ /* 0x000fe2000f8e000a */
[----:B------:R-:W5:Y:S01]  /*1ab0*/  S2UR UR18, SR_CgaCtaId ;  /* 0x00000000001279c3 */ /* 0x000f620000008800 */
[----:B------:R-:W-:-:S02]  /*1ac0*/  LOP3.LUT R180, R181, 0x6, RZ, 0xc0, !PT ;  /* 0x00000006b5b47812 */ /* 0x000fc400078ec0ff */
[----:B------:R-:W-:Y:S01]  /*1ad0*/  IMAD.WIDE.U32 R12, R12, UR28, R14 ;  /* 0x0000001c0c0c7c25 */ /* 0x000fe2000f8e000e */
[C---:B------:R-:W-:Y:S02]  /*1ae0*/  LOP3.LUT R101, R205.reuse, 0x40, RZ, 0xfc, !PT ;  /* 0x00000040cd657812 */ /* 0x040fe400078efcff */
[C---:B------:R-:W-:Y:S01]  /*1af0*/  LOP3.LUT R100, R205.reuse, 0x80, RZ, 0xfc, !PT ;  /* 0x00000080cd647812 */ /* 0x040fe200078efcff */
[C---:B------:R-:W-:Y:S01]  /*1b00*/  IMAD R15, R6.reuse, UR11, R11 ;  /* 0x0000000b060f7c24 */ /* 0x040fe2000f8e020b */
[----:B------:R-:W-:Y:S01]  /*1b10*/  LOP3.LUT R99, R205, 0xc0, RZ, 0xfc, !PT ;  /* 0x000000c0cd637812 */ /* 0x000fe200078efcff */
[----:B--2---:R-:W-:Y:S01]  /*1b20*/  VIADD R3, R6, 0x40 ;  /* 0x0000004006037836 */ /* 0x004fe20000000000 */
[----:B------:R-:W-:Y:S01]  /*1b30*/  LOP3.LUT R251, R251, 0x38, R207, 0x78, !PT ;  /* 0x00000038fbfb7812 */ /* 0x000fe200078e78cf */
[----:B------:R-:W-:Y:S01]  /*1b40*/  IMAD.MOV.U32 R14, RZ, RZ, R10 ;  /* 0x000000ffff0e7224 */ /* 0x000fe200078e000a */
[----:B------:R2:W-:Y:S01]  /*1b50*/  STL [R1+0x30], R101 ;  /* 0x0000306501007387 */ /* 0x0005e20000100800 */
[----:B----4-:R-:W-:Y:S01]  /*1b60*/  IMAD R249, R247, UR4, RZ ;  /* 0x00000004f7f97c24 */ /* 0x010fe2000f8e02ff */
[----:B------:R-:W-:Y:S01]  /*1b70*/  ISETP.GE.AND P1, PT, R3, UR20, PT ;  /* 0x0000001403007c0c */ /* 0x000fe2000bf26270 */
[----:B------:R-:W-:Y:S01]  /*1b80*/  IMAD.X R17, RZ, RZ, UR14, P0 ;  /* 0x0000000eff117e24 */ /* 0x000fe200080e06ff */
[----:B------:R-:W-:Y:S01]  /*1b90*/  LOP3.LUT R3, R209, 0x70, RZ, 0xc0, !PT ;  /* 0x00000070d1037812 */ /* 0x000fe200078ec0ff */
[----:B------:R-:W4:Y:S01]  /*1ba0*/  LDCU.64 UR14, c[0x0][0x390] ;  /* 0x00007200ff0e77ac */ /* 0x000f220008000a00 */
[----:B------:R-:W-:Y:S01]  /*1bb0*/  IMAD R249, R8, UR5, R249 ;  /* 0x0000000508f97c24 */ /* 0x000fe2000f8e02f9 */
[----:B------:R2:W-:Y:S01]  /*1bc0*/  STL [R1+0x2c], R100 ;  /* 0x00002c6401007387 */ /* 0x0005e20000100800 */
[----:B------:R-:W-:Y:S01]  /*1bd0*/  LEA.HI R3, R4, R3, RZ, 0x1e ;  /* 0x0000000304037211 */ /* 0x000fe200078ff0ff */
[----:B------:R-:W-:Y:S01]  /*1be0*/  IMAD.WIDE.U32 R14, R8, UR4, R14 ;  /* 0x00000004080e7c25 */ /* 0x000fe2000f8e000e */
[----:B------:R-:W-:Y:S01]  /*1bf0*/  LOP3.LUT R251, R251, R5, RZ, 0xfc, !PT ;  /* 0x00000005fbfb7212 */ /* 0x000fe200078efcff */
[----:B------:R2:W-:Y:S01]  /*1c00*/  STL [R1+0x28], R99 ;  /* 0x0000286301007387 */ /* 0x0005e20000100800 */
[----:B------:R-:W-:Y:S01]  /*1c10*/  UMOV UR5, 0x400 ;  /* 0x0000040000057882 */ /* 0x000fe20000000000 */
[----:B------:R-:W-:Y:S01]  /*1c20*/  IMAD R3, R3, UR25, R180 ;  /* 0x0000001903037c24 */ /* 0x000fe2000f8e02b4 */
[----:B---3--:R-:W-:Y:S01]  /*1c30*/  LEA R250, P2, R14, UR16, 0x1 ;  /* 0x000000100efa7c11 */ /* 0x008fe2000f8408ff */
[----:B------:R-:W-:Y:S01]  /*1c40*/  IMAD.WIDE.U32 R16, R6, UR8, R16 ;  /* 0x0000000806107c25 */ /* 0x000fe2000f8e0010 */
[----:B-----5:R-:W-:-:S02]  /*1c50*/  ULEA UR5, UR18, UR5, 0x18 ;  /* 0x0000000512057291 */ /* 0x020fc4000f8ec0ff */
[----:B------:R-:W-:Y:S01]  /*1c60*/  IADD3 R5, P0, PT, R3, UR35, RZ ;  /* 0x0000002303057c10 */ /* 0x000fe2000ff1e0ff */
[----:B------:R-:W-:Y:S01]  /*1c70*/  IMAD.IADD R249, R15, 0x1, R249 ;  /* 0x000000010ff97824 */ /* 0x000fe200078e02f9 */
[----:B------:R-:W-:Y:S01]  /*1c80*/  USHF.L.U64.HI UR4, UR10, 0x6, UR11 ;  /* 0x000000060a047899 */ /* 0x000fe2000801020b */
[----:B------:R-:W-:Y:S01]  /*1c90*/  IMAD R247, R247, UR6, RZ ;  /* 0x00000006f7f77c24 */ /* 0x000fe2000f8e02ff */
[----:B------:R-:W-:Y:S01]  /*1ca0*/  LEA.HI.X.SX32 R3, R3, UR39, 0x1, P0 ;  /* 0x0000002703037c11 */ /* 0x000fe200080f0eff */
[----:B------:R-:W-:Y:S01]  /*1cb0*/  IMAD R17, R6, UR9, R17 ;  /* 0x0000000906117c24 */ /* 0x000fe2000f8e0211 */
[----:B------:R-:W-:Y:S01]  /*1cc0*/  LEA.HI.X R249, R14, UR17, R249, 0x1, P2 ;  /* 0x000000110ef97c11 */ /* 0x000fe200090f0cf9 */
[----:B------:R-:W-:Y:S01]  /*1cd0*/  IMAD R247, R8, UR7, R247 ;  /* 0x0000000708f77c24 */ /* 0x000fe2000f8e02f7 */
[----:B------:R-:W-:Y:S01]  /*1ce0*/  ISETP.GE.AND P2, PT, R6, UR20, PT ;  /* 0x0000001406007c0c */ /* 0x000fe2000bf46270 */
[----:B------:R-:W-:Y:S01]  /*1cf0*/  IMAD.WIDE.U32 R8, R8, UR6, R16 ;  /* 0x0000000608087c25 */ /* 0x000fe2000f8e0010 */
[----:B-1----:R-:W-:Y:S01]  /*1d00*/  LEA R10, P0, R5, UR12, 0x1 ;  /* 0x0000000c050a7c11 */ /* 0x002fe2000f8008ff */
[----:B------:R-:W-:Y:S01]  /*1d10*/  UIMAD.WIDE.U32 UR38, UR38, 0x80, URZ ;  /* 0x00000080262678a5 */ /* 0x000fe2000f8e00ff */
[----:B------:R-:W-:Y:S01]  /*1d20*/  LEA R251, R251, UR5, 0x1 ;  /* 0x00000005fbfb7c11 */ /* 0x000fe2000f8e08ff */
[----:B------:R-:W-:Y:S01]  /*1d30*/  IMAD.IADD R247, R9, 0x1, R247 ;  /* 0x0000000109f77824 */ /* 0x000fe200078e02f7 */
[----:B------:R-:W-:Y:S01]  /*1d40*/  LEA.HI.X R11, R5, UR13, R3, 0x1, P0 ;  /* 0x0000000d050b7c11 */ /* 0x000fe200080f0c03 */
[----:B------:R-:W-:Y:S01]  /*1d50*/  VIADD R5, R6, 0x20 ;  /* 0x0000002006057836 */ /* 0x000fe20000000000 */
[----:B----4-:R-:W-:Y:S01]  /*1d60*/  LEA R248, P0, R8, UR14, 0x1 ;  /* 0x0000000e08f87c11 */ /* 0x010fe2000f8008ff */
[----:B------:R-:W-:Y:S01]  /*1d70*/  IMAD.U32 R14, RZ, RZ, UR19 ;  /* 0x00000013ff0e7e24 */ /* 0x000fe2000f8e00ff */
[----:B------:R-:W-:-:S02]  /*1d80*/  USHF.L.U32 UR14, UR10, 0x6, URZ ;  /* 0x000000060a0e7899 */ /* 0x000fc400080006ff */
[----:B------:R-:W-:Y:S01]  /*1d90*/  LEA.HI.X R247, R8, UR15, R247, 0x1, P0 ;  /* 0x0000000f08f77c11 */ /* 0x000fe200080f0cf7 */
[----:B------:R-:W-:Y:S01]  /*1da0*/  UIADD3 UR15, UPT, UPT, -UR22, UR32, URZ ;  /* 0x00000020160f7290 */ /* 0x000fe2000fffe1ff */
[----:B------:R-:W-:Y:S01]  /*1db0*/  ISETP.GE.AND P0, PT, R5, UR20, PT ;  /* 0x0000001405007c0c */ /* 0x000fe2000bf06270 */
[----:B------:R-:W-:Y:S01]  /*1dc0*/  IMAD R15, R14, UR28, R13 ;  /* 0x0000001c0e0f7c24 */ /* 0x000fe2000f8e020d */
[----:B------:R-:W-:Y:S01]  /*1dd0*/  LOP3.LUT R8, R6, UR38, RZ, 0xfc, !PT ;  /* 0x0000002606087c12 */ /* 0x000fe2000f8efcff */
[----:B--2---:R-:W-:Y:S10]  /*1de0*/  @P2 BRA `(.L_x_1093) ;  /* 0x00000000008c2947 */ /* 0x004ff40003800000 */
        /* <DEDUP_REMOVED lines=35> */
.L_x_1093:
[----:B------:R-:W-:Y:S05]  /*2020*/  BSYNC.RECONVERGENT B0 ;  /* 0x0000000000007941 */ /* 0x000fea0003800200 */
.L_x_1092:
        /* <DEDUP_REMOVED lines=42> */
.L_x_1095:
[----:B------:R-:W-:Y:S05]  /*22d0*/  BSYNC.RECONVERGENT B0 ;  /* 0x0000000000007941 */ /* 0x000fea0003800200 */
.L_x_1094:
        /* <DEDUP_REMOVED lines=41> */
.L_x_1097:
[----:B------:R-:W-:Y:S05]  /*2570*/  BSYNC.RECONVERGENT B0 ;  /* 0x0000000000007941 */ /* 0x000fea0003800200 */
.L_x_1096:
[----:B------:R-:W-:Y:S01]  /*2580*/  UIMAD.WIDE.U32 UR40, UR14, UR23, URZ ;  /* 0x000000170e2872a5 */ /* 0x000fe2000f8e00ff */
[----:B------:R-:W-:Y:S01]  /*2590*/  BSSY.RECONVERGENT B0, `(.L_x_1098) ;  /* 0x0000028000007945 */ /* 0x000fe20003800200 */
[----:B------:R-:W-:-:S03]  /*25a0*/  ISETP.GE.AND P5, PT, R5, UR15, PT ;  /* 0x0000000f05007c0c */ /* 0x000fc6000bfa6270 */
[----:B------:R-:W-:Y:S10]  /*25b0*/  @P0 BRA `(.L_x_1099) ;  /* 0x0000000000940947 */ /* 0x000ff40003800000 */
[----:B------:R-:W4:Y:S01]  /*25c0*/  LDCU.64 UR12, c[0x0][0x3b0] ;  /* 0x00007600ff0c77ac */ /* 0x000f220008000a00 */
[----:B------:R-:W-:Y:S01]  /*25d0*/  IADD3 R8, P0, PT, R8, 0x60, RZ ;  /* 0x0000006008087810 */ /* 0x000fe20007f1e0ff */
[----:B---3--:R-:W-:Y:S01]  /*25e0*/  IMAD.MOV.U32 R6, RZ, RZ, R12 ;  /* 0x000000ffff067224 */ /* 0x008fe200078e000c */
[----:B------:R-:W3:Y:S01]  /*25f0*/  LDCU UR18, c[0x0][0x440] ;  /* 0x00008800ff1277ac */ /* 0x000ee20008000800 */
[----:B------:R-:W-:Y:S02]  /*2600*/  IMAD.MOV.U32 R7, RZ, RZ, R15 ;  /* 0x000000ffff077224 */ /* 0x000fe400078e000f */
[----:B------:R-:W-:Y:S01]  /*2610*/  IMAD.X R3, RZ, RZ, UR39, P0 ;  /* 0x00000027ff037e24 */ /* 0x000fe200080e06ff */
[----:B------:R-:W5:Y:S03]  /*2620*/  LDCU.64 UR6, c[0x0][0x380] ;  /* 0x00007000ff0677ac */ /* 0x000f660008000a00 */
[----:B----4-:R-:W-:-:S02]  /*2630*/  IMAD R3, R3, UR12, RZ ;  /* 0x0000000c03037c24 */ /* 0x010fc4000f8e02ff */
[----:B------:R-:W-:Y:S01]  /*2640*/  IMAD.WIDE.U32 R6, R8, UR12, R6 ;  /* 0x0000000c08067c25 */ /* 0x000fe2000f8e0006 */
[----:B---3--:R-:W-:-:S03]  /*2650*/  ISETP.GE.AND P3, PT, R205, UR18, PT ;  /* 0x00000012cd007c0c */ /* 0x008fc6000bf66270 */
        /* <DEDUP_REMOVED lines=27> */
.L_x_1099:
[----:B------:R-:W-:Y:S05]  /*2810*/  BSYNC.RECONVERGENT B0 ;  /* 0x0000000000007941 */ /* 0x000fea0003800200 */
.L_x_1098:
[----:B------:R-:W-:Y:S01]  /*2820*/  UIMAD UR7, UR4, UR23, URZ ;  /* 0x00000017040772a4 */ /* 0x000fe2000f8e02ff */
[----:B------:R-:W-:Y:S03]  /*2830*/  BSSY.RECONVERGENT B0, `(.L_x_1100) ;  /* 0x0000021000007945 */ /* 0x000fe60003800200 */
[----:B------:R-:W-:Y:S01]  /*2840*/  UIADD3 UR7, UPT, UPT, UR41, UR7, URZ ;  /* 0x0000000729077290 */ /* 0x000fe2000fffe0ff */
[----:B------:R-:W-:Y:S11]  /*2850*/  @P6 BRA `(.L_x_1101) ;  /* 0x0000000000786947 */ /* 0x000ff60003800000 */
[----:B------:R-:W5:Y:S01]  /*2860*/  LDCU UR6, c[0x0][0x440] ;  /* 0x00008800ff0677ac */ /* 0x000f620008000800 */
[----:B---3--:R-:W-:Y:S02]  /*2870*/  IMAD.U32 R6, RZ, RZ, UR40 ;  /* 0x00000028ff067e24 */ /* 0x008fe4000f8e00ff */
        /* <DEDUP_REMOVED lines=28> */
.L_x_1101:
[----:B------:R-:W-:Y:S05]  /*2a40*/  BSYNC.RECONVERGENT B0 ;  /* 0x0000000000007941 */ /* 0x000fea0003800200 */
.L_x_1100:
[----:B------:R-:W-:Y:S04]  /*2a50*/  BSSY.RECONVERGENT B0, `(.L_x_1102) ;  /* 0x0000021000007945 */ /* 0x000fe80003800200 */
[----:B------:R-:W-:Y:S05]  /*2a60*/  @P5 BRA `(.L_x_1103) ;  /* 0x00000000007c5947 */ /* 0x000fea0003800000 */
[----:B------:R-:W5:Y:S01]  /*2a70*/  LDCU UR6, c[0x0][0x440] ;  /* 0x00008800ff0677ac */ /* 0x000f620008000800 */
[----:B------:R-:W-:-:S04]  /*2a80*/  UIADD3 UR13, UP0, UPT, UR17, UR40, URZ ;  /* 0x00000028110d7290 */ /* 0x000fc8000ff1e0ff */
[----:B------:R-:W-:Y:S02]  /*2a90*/  UIADD3.X UR12, UPT, UPT, UR16, UR7, URZ, UP0, !UPT ;  /* 0x00000007100c7290 */ /* 0x000fe400087fe4ff */
[----:B---3--:R-:W-:-:S04]  /*2aa0*/  IMAD.U32 R6, RZ, RZ, UR13 ;  /* 0x0000000dff067e24 */ /* 0x008fc8000f8e00ff */
[----:B------:R-:W-:Y:S01]  /*2ab0*/  IMAD.U32 R3, RZ, RZ, UR12 ;  /* 0x0000000cff037e24 */ /* 0x000fe2000f8e00ff */
[----:B----4-:R-:W-:Y:S02]  /*2ac0*/  LEA R8, P4, R6, R250, 0x1 ;  /* 0x000000fa06087211 */ /* 0x010fe400078808ff */
        /* <DEDUP_REMOVED lines=25> */
.L_x_1103:
[----:B------:R-:W-:Y:S05]  /*2c60*/  BSYNC.RECONVERGENT B0 ;  /* 0x0000000000007941 */ /* 0x000fea0003800200 */
.L_x_1102:
[----:B------:R-:W5:Y:S01]  /*2c70*/  LDCU.64 UR12, c[0x0][0x538] ;  /* 0x0000a700ff0c77ac */ /* 0x000f620008000a00 */
[----:B------:R-:W0:Y:S01]  /*2c80*/  LDGDEPBAR ;  /* 0x00000000000079af */ /* 0x000e220000000000 */
[----:B-----5:R-:W-:-:S04]  /*2c90*/  UISETP.NE.U32.AND UP1, UPT, UR12, URZ, UPT ;  /* 0x000000ff0c00728c */ /* 0x020fc8000bf25070 */
[----:B------:R-:W-:Y:S01]  /*2ca0*/  UISETP.NE.AND.EX UP1, UPT, UR13, URZ, UPT, UP1 ;  /* 0x000000ff0d00728c */ /* 0x000fe2000bf25310 */
[----:B------:R-:W5:Y:S01]  /*2cb0*/  S2R R3, SR_CTAID.X ;  /* 0x0000000000037919 */ /* 0x000f620000002500 */
[----:B------:R-:W-:Y:S01]  /*2cc0*/  IMAD.U32 R25, RZ, RZ, UR29 ;  /* 0x0000001dff197e24 */ /* 0x000fe2000f8e00ff */
[----:B---34-:R-:W-:Y:S01]  /*2cd0*/  LOP3.LUT R8, R209, 0x1f0, RZ, 0xc0, !PT ;  /* 0x000001f0d1087812 */ /* 0x018fe200078ec0ff */
[----:B------:R-:W-:Y:S01]  /*2ce0*/  IMAD.SHL.U32 R206, R207, 0x20, RZ ;  /* 0x00000020cfce7824 */ /* 0x000fe200078e00ff */
[----:B------:R-:W-:-:S04]  /*2cf0*/  DEPBAR.LE SB0, 0x0 ;  /* 0x000080000000791a */ /* 0x000fc80000000000 */
[----:B------:R-:W-:Y:S02]  /*2d00*/  PLOP3.LUT P0, PT, PT, PT, UP1, 0x80, 0x8 ;  /* 0x000000000008781c */ /* 0x000fe40003f0f018 */
[----:B------:R-:W3:Y:S01]  /*2d10*/  @UP1 LDCU.64 UR6, c[0x0][0x540] ;  /* 0x0000a800ff0617ac */ /* 0x000ee20008000a00 */
[----:B------:R-:W-:Y:S01]  /*2d20*/  @UP1 UMOV UR18, UR28 ;  /* 0x0000001c00121c82 */ /* 0x000fe20008000000 */
[----:B------:R-:W-:Y:S02]  /*2d30*/  @UP1 UMOV UR19, URZ ;  /* 0x000000ff00131c82 */ /* 0x000fe40008000000 */
[----:B---3--:R-:W-:Y:S01]  /*2d40*/  @UP1 UIMAD.WIDE.U32 UR18, UR27, UR6, UR18 ;  /* 0x000000061b1212a5 */ /* 0x008fe2000f8e0012 */
[----:B------:R-:W3:Y:S03]  /*2d50*/  @UP1 LDCU UR6, c[0x0][0x458] ;  /* 0x00008b00ff0617ac */ /* 0x000ee60008000800 */
[----:B------:R-:W-:-:S02]  /*2d60*/  @UP1 UIMAD UR7, UR27, UR7, UR19 ;  /* 0x000000071b0712a4 */ /* 0x000fc4000f8e0213 */
[----:B------:R-:W-:-:S04]  /*2d70*/  @UP1 ULEA UR12, UP0, UR18, UR12, 0x2 ;  /* 0x0000000c120c1291 */ /* 0x000fc8000f8010ff */
[----:B------:R-:W-:Y:S02]  /*2d80*/  @UP1 ULEA.HI.X UR13, UR18, UR13, UR7, 0x2, UP0 ;  /* 0x0000000d120d1291 */ /* 0x000fe400080f1407 */
[----:B------:R-:W-:-:S04]  /*2d90*/  IMAD.U32 R6, RZ, RZ, UR12 ;  /* 0x0000000cff067e24 */ /* 0x000fc8000f8e00ff */
[----:B------:R-:W-:-:S05]  /*2da0*/  IMAD.U32 R7, RZ, RZ, UR13 ;  /* 0x0000000dff077e24 */ /* 0x000fca000f8e00ff */
[----:B------:R3:W4:Y:S01]  /*2db0*/  @P0 LDG.E R9, desc[UR30][R6.64] ;  /* 0x0000001e06090981 */ /* 0x000722000c1e1900 */
[----:B------:R-:W-:Y:S01]  /*2dc0*/  USHF.L.U32 UR12, UR34, 0x5, URZ ;  /* 0x00000005220c7899 */ /* 0x000fe200080006ff */
[----:B------:R-:W-:Y:S01]  /*2dd0*/  IADD3 R25, PT, PT, R8, 0x1, R25 ;  /* 0x0000000108197810 */ /* 0x000fe20007ffe019 */
[----:B------:R-:W-:Y:S01]  /*2de0*/  USHF.L.U32 UR18, UR8, 0x6, URZ ;  /* 0x0000000608127899 */ /* 0x000fe200080006ff */
[--C-:B------:R-:W-:Y:S01]  /*2df0*/  SHF.R.U32.HI R8, RZ, 0x5, R207.reuse ;  /* 0x00000005ff087819 */ /* 0x100fe200000116cf */
[----:B------:R-:W-:Y:S01]  /*2e00*/  USHF.L.U64.HI UR7, UR8, 0x6, UR9 ;  /* 0x0000000608077899 */ /* 0x000fe20008010209 */
[----:B------:R-:W-:Y:S01]  /*2e10*/  LOP3.LUT R206, R206, 0x7c00, RZ, 0xc0, !PT ;  /* 0x00007c00cece7812 */ /* 0x000fe200078ec0ff */
[----:B------:R-:W-:Y:S01]  /*2e20*/  UIMAD.WIDE.U32 UR18, UR18, UR23, URZ ;  /* 0x00000017121272a5 */ /* 0x000fe2000f8e00ff */
[----:B------:R-:W-:Y:S01]  /*2e30*/  BAR.SYNC.DEFER_BLOCKING 0x0 ;  /* 0x0000000000007b1d */ /* 0x000fe20000010000 */
[----:B------:R-:W-:Y:S01]  /*2e40*/  IADD3 R2, P2, P1, R2, UR12, R4 ;  /* 0x0000000c02027c10 */ /* 0x000fe2000f95e004 */
[----:B------:R-:W-:Y:S01]  /*2e50*/  USHF.R.S32.HI UR12, URZ, 0x1f, UR12 ;  /* 0x0000001fff0c7899 */ /* 0x000fe2000801140c */
[----:B-----5:R-:W-:Y:S01]  /*2e60*/  IMAD R3, R3, 0x8, R8 ;  /* 0x0000000803037824 */ /* 0x020fe200078e0208 */
[----:B------:R-:W-:Y:S01]  /*2e70*/  UIMAD UR7, UR7, UR23, URZ ;  /* 0x00000017070772a4 */ /* 0x000fe2000f8e02ff */
[----:B------:R-:W-:Y:S01]  /*2e80*/  IMAD.U32 R4, RZ, RZ, UR32 ;  /* 0x00000020ff047e24 */ /* 0x000fe2000f8e00ff */
[----:B------:R-:W-:Y:S01]  /*2e90*/  LOP3.LUT R33, R209, 0x8, RZ, 0xc0, !PT ;  /* 0x00000008d1217812 */ /* 0x000fe200078ec0ff */
[----:B------:R-:W-:Y:S01]  /*2ea0*/  BSSY.RECONVERGENT B0, `(.L_x_1104) ;  /* 0x0000034000007945 */ /* 0x000fe20003800200 */
[----:B------:R-:W-:Y:S01]  /*2eb0*/  UIADD3 UR7, UPT, UPT, UR19, UR7, URZ ;  /* 0x0000000713077290 */ /* 0x000fe2000fffe0ff */
[----:B------:R-:W-:Y:S01]  /*2ec0*/  IADD3.X R0, PT, PT, R0, UR12, RZ, P2, P1 ;  /* 0x0000000c00007c10 */ /* 0x000fe200097e24ff */
[----:B---3--:R-:W4:Y:S01]  /*2ed0*/  @P0 MUFU.RCP R6, UR6 ;  /* 0x0000000600060d08 */ /* 0x008f220008001000 */
[----:B------:R-:W-:Y:S01]  /*2ee0*/  SHF.R.U32.HI R7, RZ, 0x2, R207 ;  /* 0x00000002ff077819 */ /* 0x000fe200000116cf */
[----:B------:R-:W-:-:S03]  /*2ef0*/  UMOV UR6, URZ ;  /* 0x000000ff00067c82 */ /* 0x000fc60008000000 */
[----:B------:R-:W-:-:S04]  /*2f00*/  LOP3.LUT R7, R7, 0x7, RZ, 0xc0, !PT ;  /* 0x0000000707077812 */ /* 0x000fc800078ec0ff */
[----:B------:R-:W-:-:S04]  /*2f10*/  IADD3 R25, PT, PT, R25, -UR33, R7 ;  /* 0x8000002119197c10 */ /* 0x000fc8000fffe007 */
[----:B------:R-:W-:Y:S01]  /*2f20*/  IADD3 R25, PT, PT, R25, UR26, R4 ;  /* 0x0000001a19197c10 */ /* 0x000fe2000fffe004 */
[----:B----4-:R-:W-:Y:S01]  /*2f30*/  @P0 FMUL.FTZ R6, R9, R6 ;  /* 0x0000000609060220 */ /* 0x010fe20000410000 */
[----:B------:R-:W-:-:S04]  /*2f40*/  IMAD.SHL.U32 R9, R207, 0x40, RZ ;  /* 0x00000040cf097824 */ /* 0x000fc800078e00ff */
[----:B------:R-:W-:Y:S02]  /*2f50*/  @P0 R2UR UR13, R6 ;  /* 0x00000000060d02ca */ /* 0x000fe400000e0000 */
[--C-:B------:R-:W-:Y:S02]  /*2f60*/  LOP3.LUT R8, R205, 0x1c0, R9.reuse, 0xf8, !PT ;  /* 0x000001c0cd087812 */ /* 0x100fe400078ef809 */
[----:B------:R-:W-:Y:S02]  /*2f70*/  LOP3.LUT R32, R206, 0x200, R9, 0xf8, !PT ;  /* 0x00000200ce207812 */ /* 0x000fe400078ef809 */
[----:B------:R-:W-:-:S07]  /*2f80*/  LOP3.LUT R33, R8, R33, RZ, 0x3c, !PT ;  /* 0x0000002108217212 */ /* 0x000fce00078e3cff */
[----:B------:R-:W-:Y:S01]  /*2f90*/  @UP1 UMOV UR6, UR13 ;  /* 0x0000000d00061c82 */ /* 0x000fe20008000000 */
[----:B------:R-:W-:Y:S05]  /*2fa0*/  @P6 BRA `(.L_x_1105) ;  /* 0x00000000007c6947 */ /* 0x000fea0003800000 */
[----:B------:R-:W3:Y:S01]  /*2fb0*/  LDCU UR12, c[0x0][0x440] ;  /* 0x00008800ff0c77ac */ /* 0x000ee20008000800 */
[----:B------:R-:W-:Y:S02]  /*2fc0*/  IMAD.U32 R6, RZ, RZ, UR18 ;  /* 0x00000012ff067e24 */ /* 0x000fe4000f8e00ff */
[----:B------:R-:W-:Y:S02]  /*2fd0*/  IMAD.U32 R4, RZ, RZ, UR7 ;  /* 0x00000007ff047e24 */ /* 0x000fe4000f8e00ff */
[----:B------:R-:W-:Y:S01]  /*2fe0*/  IMAD.U32 R7, RZ, RZ, UR19 ;  /* 0x00000013ff077e24 */ /* 0x000fe2000f8e00ff */
[----:B------:R-:W-:-:S04]  /*2ff0*/  LEA R12, P4, R6, R248, 0x1 ;  /* 0x000000f8060c7211 */ /* 0x000fc800078808ff */
[----:B------:R-:W-:Y:S02]  /*3000*/  LEA.HI.X R13, R6, R247, R4, 0x1, P4 ;  /* 0x000000f7060d7211 */ /* 0x000fe400020f0c04 */
[----:B---3--:R-:W-:Y:S02]  /*3010*/  ISETP.GE.AND P3, PT, R205, UR12, PT ;  /* 0x0000000ccd007c0c */ /* 0x008fe4000bf66270 */
        /* <DEDUP_REMOVED lines=24> */
.L_x_1105:
[----:B------:R4:W-:Y:S04]  /*31a0*/  STS.128 [R251+0x18000], RZ ;  /* 0x018000fffb007388 */ /* 0x0009e80000000c00 */
[----:B------:R4:W-:Y:S04]  /*31b0*/  STS.128 [R251+0x1a000], RZ ;  /* 0x01a000fffb007388 */ /* 0x0009e80000000c00 */
[----:B------:R4:W-:Y:S04]  /*31c0*/  STS.128 [R251+0x1c000], RZ ;  /* 0x01c000fffb007388 */ /* 0x0009e80000000c00 */
[----:B------:R4:W-:Y:S02]  /*31d0*/  STS.128 [R251+0x1e000], RZ ;  /* 0x01e000fffb007388 */ /* 0x0009e40000000c00 */
.L_x_1106:
[----:B------:R-:W-:Y:S05]  /*31e0*/  BSYNC.RECONVERGENT B0 ;  /* 0x0000000000007941 */ /* 0x000fea0003800200 */
.L_x_1104:
        /* <DEDUP_REMOVED lines=44> */
.L_x_1108:
[----:B------:R-:W-:Y:S05]  /*34b0*/  BSYNC.RECONVERGENT B0 ;  /* 0x0000000000007941 */ /* 0x000fea0003800200 */
.L_x_1107:
        /* <DEDUP_REMOVED lines=8> */
[----:B------:R-:W4:Y:S01]  /*3540*/  LDSM.16.M88.4 R48, [R97+UR5+0x10800] ;  /* 0x010800056130783b */ /* 0x000f220008000200 */
[----:B------:R-:W-:Y:S01]  /*3550*/  ISETP.NE.AND P0, PT, R16, RZ, PT ;  /* 0x000000ff1000720c */ /* 0x000fe20003f05270 */
[----:B------:R-:W-:Y:S01]  /*3560*/  IMAD.U32 R182, RZ, RZ, UR32 ;  /* 0x00000020ffb67e24 */ /* 0x000fe2000f8e00ff */
[C---:B------:R-:W-:Y:S01]  /*3570*/  VIMNMX R183, PT, PT, R25.reuse, UR32, PT ;  /* 0x0000002019b77c48 */ /* 0x040fe2000bfe0100 */
[--C-:B------:R-:W-:Y:S01]  /*3580*/  IMAD.IADD R96, R98, 0x1, R24.reuse ;  /* 0x0000000162607824 */ /* 0x100fe200078e0218 */
[----:B------:R-:W4:Y:S01]  /*3590*/  LDSM.16.M88.4 R40, [R97+UR5+0x11000] ;  /* 0x011000056128783b */ /* 0x000f220008000200 */
[----:B------:R-:W-:Y:S01]  /*35a0*/  IMAD.IADD R35, R212, 0x1, R24 ;  /* 0x00000001d4237824 */ /* 0x000fe200078e0218 */
[----:B------:R-:W-:Y:S01]  /*35b0*/  SEL R188, R188, 0xffffffc0, !P0 ;  /* 0xffffffc0bcbc7807 */ /* 0x000fe20004000000 */
[----:B------:R-:W-:Y:S01]  /*35c0*/  UISETP.NE.AND UP1, UPT, UR24, 0x1, UPT ;  /* 0x000000011800788c */ /* 0x000fe2000bf25270 */
[----:B------:R-:W4:Y:S01]  /*35d0*/  LDSM.16.M88.4 R72, [R97+UR5+0x11800] ;  /* 0x011800056148783b */ /* 0x000f220008000200 */
[----:B------:R-:W-:Y:S01]  /*35e0*/  VIADDMNMX R182, R25, 0x8, R182, PT ;  /* 0x0000000819b67846 */ /* 0x000fe200038001b6 */
[----:B------:R-:W2:Y:S01]  /*35f0*/  LDCU.U8 UR7, c[0x0][0x4f8] ;  /* 0x00009f00ff0777ac */ /* 0x000ea20008000000 */
[--C-:B------:R-:W-:Y:S01]  /*3600*/  IMAD.IADD R34, R98, 0x1, R188.reuse ;  /* 0x0000000162227824 */ /* 0x100fe200078e02bc */
[----:B-1----:R-:W-:Y:S01]  /*3610*/  LDSM.16.M88.4 R4, [R96] ;  /* 0x000000006004783b */ /* 0x002fe20000000200 */
[----:B------:R-:W-:-:S02]  /*3620*/  IMAD.IADD R213, R212, 0x1, R188 ;  /* 0x00000001d4d57824 */ /* 0x000fc400078e02bc */
[C---:B------:R-:W-:Y:S01]  /*3630*/  IMAD.IADD R27, R24.reuse, 0x1, R34 ;  /* 0x00000001181b7824 */ /* 0x040fe200078e0222 */
[----:B---3--:R-:W1:Y:S01]  /*3640*/  LDSM.16.M88.4 R12, [R35+0x10000] ;  /* 0x01000000230c783b */ /* 0x008e620000000200 */
[----:B------:R-:W-:-:S03]  /*3650*/  IMAD.IADD R26, R24, 0x1, R213 ;  /* 0x00000001181a7824 */ /* 0x000fc600078e02d5 */
[----:B------:R-:W3:Y:S04]  /*3660*/  LDSM.16.M88.4 R68, [R35+0x10800] ;  /* 0x010800002344783b */ /* 0x000ee80000000200 */
[----:B------:R-:W3:Y:S04]  /*3670*/  LDSM.16.M88.4 R64, [R35+0x11000] ;  /* 0x011000002340783b */ /* 0x000ee80000000200 */
[----:B--2---:R-:W2:Y:S04]  /*3680*/  LDSM.16.M88.4 R16, [R35+0x11800] ;  /* 0x011800002310783b */ /* 0x004ea80000000200 */
[----:B------:R-:W-:Y:S01]  /*3690*/  LDSM.16.M88.4 R20, [R34] ;  /* 0x000000002214783b */ /* 0x000fe20000000200 */
[C---:B-----5:R-:W-:Y:S03]  /*36a0*/  HMMA.16816.F32 R60, R36.reuse, R56, RZ ;  /* 0x00000038243c723c */ /* 0x060fe600000018ff */
[----:B------:R-:W5:Y:S04]  /*36b0*/  LDSM.16.M88.4 R28, [R213+0x10000] ;  /* 0x01000000d51c783b */ /* 0x000f680000000200 */
[----:B------:R-:W-:Y:S01]  /*36c0*/  LDSM.16.M88.4 R80, [R213+0x11000] ;  /* 0x01100000d550783b */ /* 0x000fe20000000200 */
[C---:B------:R-:W-:Y:S03]  /*36d0*/  HMMA.16816.F32 R56, R36.reuse, R58, RZ ;  /* 0x0000003a2438723c */ /* 0x040fe600000018ff */
[----:B------:R-:W-:Y:S04]  /*36e0*/  LDSM.16.M88.4 R76, [R213+0x11800] ;  /* 0x01180000d54c783b */ /* 0x000fe80000000200 */
[----:B------:R-:W-:Y:S01]  /*36f0*/  LDSM.16.M88.4 R88, [R35+0x13000] ;  /* 0x013000002358783b */ /* 0x000fe20000000200 */
[C---:B----4-:R-:W-:Y:S03]  /*3700*/  HMMA.16816.F32 R52, R36.reuse, R48, RZ ;  /* 0x000000302434723c */ /* 0x050fe600000018ff */
[----:B------:R-:W-:Y:S04]  /*3710*/  LDSM.16.M88.4 R92, [R35+0x15000] ;  /* 0x01500000235c783b */ /* 0x000fe80000000200 */
[----:B------:R-:W0:Y:S01]  /*3720*/  LDGDEPBAR ;  /* 0x00000000000079af */ /* 0x000e220000000000 */
[C---:B------:R-:W-:Y:S08]  /*3730*/  HMMA.16816.F32 R44, R36.reuse, R40, RZ ;  /* 0x00000028242c723c */ /* 0x040ff000000018ff */
        /* <DEDUP_REMOVED lines=8> */
[C---:B---3--:R-:W-:Y:S08]  /*37c0*/  HMMA.16816.F32 R52, R4.reuse, R68, R52 ;  /* 0x000000440434723c */ /* 0x048ff00000001834 */
[C---:B------:R-:W-:Y:S01]  /*37d0*/  HMMA.16816.F32 R48, R4.reuse, R70, R48 ;  /* 0x000000460430723c */ /* 0x040fe20000001830 */
[----:B------:R-:W-:Y:S07]  /*37e0*/  LDSM.16.M88.4 R68, [R26+0x11000] ;  /* 0x011000001a44783b */ /* 0x000fee0000000200 */
[C---:B------:R-:W-:Y:S08]  /*37f0*/  HMMA.16816.F32 R44, R4.reuse, R64, R44 ;  /* 0x00000040042c723c */ /* 0x040ff0000000182c */
[C---:B------:R-:W-:Y:S01]  /*3800*/  HMMA.16816.F32 R40, R4.reuse, R66, R40 ;  /* 0x000000420428723c */ /* 0x040fe20000001828 */
[----:B------:R-:W-:Y:S07]  /*3810*/  LDSM.16.M88.4 R64, [R26+0x11800] ;  /* 0x011800001a40783b */ /* 0x000fee0000000200 */
[C---:B--2---:R-:W-:Y:S08]  /*3820*/  HMMA.16816.F32 R84, R4.reuse, R16, R84 ;  /* 0x000000100454723c */ /* 0x044ff00000001854 */
        /* <DEDUP_REMOVED lines=118> */
[----:B------:R-:W3:Y:S04]  /*3f90*/  LDSM.16.M88.4 R68, [R97+UR5+0x16800] ;  /* 0x016800056144783b */ /* 0x000ee80008000200 */
[----:B------:R-:W-:Y:S03]  /*3fa0*/  LDSM.16.M88.4 R76, [R213+0x16000] ;  /* 0x01600000d54c783b */ /* 0x000fe60000000200 */
[C---:B--2---:R-:W-:Y:S08]  /*3fb0*/  HMMA.16816.F32 R60, R4.reuse, R64, R60 ;  /* 0x00000040043c723c */ /* 0x044ff0000000183c */
[C---:B------:R-:W-:Y:S01]  /*3fc0*/  HMMA.16816.F32 R56, R4.reuse, R66, R56 ;  /* 0x000000420438723c */ /* 0x040fe20000001838 */
[----:B------:R-:W2:Y:S07]  /*3fd0*/  LDSM.16.M88.4 R64, [R97+UR5+0x17000] ;  /* 0x017000056140783b */ /* 0x000eae0008000200 */
[C---:B------:R-:W-:Y:S08]  /*3fe0*/  HMMA.16816.F32 R52, R4.reuse, R28, R52 ;  /* 0x0000001c0434723c */ /* 0x040ff00000001834 */
[C---:B------:R-:W-:Y:S01]  /*3ff0*/  HMMA.16816.F32 R48, R4.reuse, R30, R48 ;  /* 0x0000001e0430723c */ /* 0x040fe20000001830 */
[----:B------:R-:W5:Y:S07]  /*4000*/  LDSM.16.M88.4 R28, [R97+UR5+0x17800] ;  /* 0x01780005611c783b */ /* 0x000f6e0008000200 */
[C---:B----4-:R-:W-:Y:S08]  /*4010*/  HMMA.16816.F32 R44, R4.reuse, R16, R44 ;  /* 0x00000010042c723c */ /* 0x050ff0000000182c */
[C---:B------:R-:W-:Y:S01]  /*4020*/  HMMA.16816.F32 R40, R4.reuse, R18, R40 ;  /* 0x000000120428723c */ /* 0x040fe20000001828 */
[----:B------:R-:W-:Y:S07]  /*4030*/  LDSM.16.M88.4 R16, [R35+0x16000] ;  /* 0x016000002310783b */ /* 0x000fee0000000200 */
[C---:B-1----:R-:W-:Y:S08]  /*4040*/  HMMA.16816.F32 R84, R4.reuse, R12, R84 ;  /* 0x0000000c0454723c */ /* 0x042ff00000001854 */
[----:B------:R-:W-:Y:S01]  /*4050*/  HMMA.16816.F32 R36, R4, R14, R36 ;  /* 0x0000000e0424723c */ /* 0x000fe20000001824 */
[----:B------:R-:W1:Y:S04]  /*4060*/  LDSM.16.M88.4 R12, [R35+0x16800] ;  /* 0x01680000230c783b */ /* 0x000e680000000200 */
[----:B------:R-:W4:Y:S03]  /*4070*/  LDSM.16.M88.4 R4, [R35+0x17000] ;  /* 0x017000002304783b */ /* 0x000f260000000200 */
[C---:B---3--:R-:W-:Y:S08]  /*4080*/  HMMA.16816.F32 R52, R20.reuse, R68, R52 ;  /* 0x000000441434723c */ /* 0x048ff00000001834 */
[C---:B------:R-:W-:Y:S01]  /*4090*/  HMMA.16816.F32 R48, R20.reuse, R70, R48 ;  /* 0x000000461430723c */ /* 0x040fe20000001830 */
[----:B------:R-:W-:Y:S07]  /*40a0*/  LDSM.16.M88.4 R68, [R213+0x17000] ;  /* 0x01700000d544783b */ /* 0x000fee0000000200 */
[C---:B--2---:R-:W-:Y:S08]  /*40b0*/  HMMA.16816.F32 R44, R20.reuse, R64, R44 ;  /* 0x00000040142c723c */ /* 0x044ff0000000182c */
[C---:B------:R-:W-:Y:S01]  /*40c0*/  HMMA.16816.F32 R40, R20.reuse, R66, R40 ;  /* 0x000000421428723c */ /* 0x040fe20000001828 */
[----:B------:R-:W2:Y:S07]  /*40d0*/  LDSM.16.M88.4 R64, [R213+0x17800] ;  /* 0x01780000d540783b */ /* 0x000eae0000000200 */
[C---:B------:R-:W-:Y:S08]  /*40e0*/  HMMA.16816.F32 R60, R20.reuse, R72, R60 ;  /* 0x00000048143c723c */ /* 0x040ff0000000183c */
[C---:B------:R-:W-:Y:S01]  /*40f0*/  HMMA.16816.F32 R56, R20.reuse, R74, R56 ;  /* 0x0000004a1438723c */ /* 0x040fe20000001838 */
[----:B------:R-:W3:Y:S07]  /*4100*/  LDSM.16.M88.4 R72, [R213+0x16800] ;  /* 0x01680000d548783b */ /* 0x000eee0000000200 */
[C---:B-----5:R-:W-:Y:S08]  /*4110*/  HMMA.16816.F32 R36, R20.reuse, R30, R36 ;  /* 0x0000001e1424723c */ /* 0x060ff00000001824 */
[----:B------:R-:W-:Y:S01]  /*4120*/  HMMA.16816.F32 R84, R20, R28, R84 ;  /* 0x0000001c1454723c */ /* 0x000fe20000001854 */
[----:B------:R-:W-:Y:S04]  /*4130*/  LDSM.16.M88.4 R28, [R26+0x16000] ;  /* 0x016000001a1c783b */ /* 0x000fe80000000200 */
[----:B------:R-:W-:Y:S03]  /*4140*/  LDSM.16.M88.4 R20, [R26+0x16800] ;  /* 0x016800001a14783b */ /* 0x000fe60000000200 */
[C---:B-1----:R-:W-:Y:S08]  /*4150*/  HMMA.16816.F32 R52, R88.reuse, R12, R52 ;  /* 0x0000000c5834723c */ /* 0x042ff00000001834 */
[C---:B------:R-:W-:Y:S01]  /*4160*/  HMMA.16816.F32 R48, R88.reuse, R14, R48 ;  /* 0x0000000e5830723c */ /* 0x040fe20000001830 */
[----:B------:R-:W-:Y:S07]  /*4170*/  LDSM.16.M88.4 R12, [R26+0x17800] ;  /* 0x017800001a0c783b */ /* 0x000fee0000000200 */
[C---:B----4-:R-:W-:Y:S08]  /*4180*/  HMMA.16816.F32 R44, R88.reuse, R4, R44 ;  /* 0x00000004582c723c */ /* 0x050ff0000000182c */
[C---:B------:R-:W-:Y:S01]  /*4190*/  HMMA.16816.F32 R40, R88.reuse, R6, R40 ;  /* 0x000000065828723c */ /* 0x040fe20000001828 */
[----:B------:R-:W1:Y:S07]  /*41a0*/  LDSM.16.M88.4 R4, [R27+0xc000] ;  /* 0x00c000001b04783b */ /* 0x000e6e0000000200 */
[C---:B------:R-:W-:Y:S08]  /*41b0*/  HMMA.16816.F32 R60, R88.reuse, R16, R60 ;  /* 0x00000010583c723c */ /* 0x040ff0000000183c */
[----:B------:R-:W-:Y:S01]  /*41c0*/  HMMA.16816.F32 R56, R88, R18, R56 ;  /* 0x000000125838723c */ /* 0x000fe20000001838 */
[----:B------:R4:W5:Y:S01]  /*41d0*/  LDSM.16.M88.4 R16, [R26+0x17000] ;  /* 0x017000001a10783b */ /* 0x0009620000000200 */
[----:B------:R-:W-:-:S06]  /*41e0*/  DEPBAR.LE SB0, 0x0 ;  /* 0x000080000000791a */ /* 0x000fcc0000000000 */
[C---:B------:R-:W-:Y:S08]  /*41f0*/  HMMA.16816.F32 R36, R88.reuse, R94, R36 ;  /* 0x0000005e5824723c */ /* 0x040ff00000001824 */
[----:B------:R-:W-:Y:S08]  /*4200*/  HMMA.16816.F32 R84, R88, R92, R84 ;  /* 0x0000005c5854723c */ /* 0x000ff00000001854 */
[C---:B------:R-:W-:Y:S08]  /*4210*/  HMMA.16816.F32 R60, R80.reuse, R76, R60 ;  /* 0x0000004c503c723c */ /* 0x040ff0000000183c */
[C---:B------:R-:W-:Y:S08]  /*4220*/  HMMA.16816.F32 R56, R80.reuse, R78, R56 ;  /* 0x0000004e5038723c */ /* 0x040ff00000001838 */
[C---:B--2---:R-:W-:Y:S08]  /*4230*/  HMMA.16816.F32 R36, R80.reuse, R66, R36 ;  /* 0x000000425024723c */ /* 0x044ff00000001824 */
[C---:B---3--:R-:W-:Y:S08]  /*4240*/  HMMA.16816.F32 R52, R80.reuse, R72, R52 ;  /* 0x000000485034723c */ /* 0x048ff00000001834 */
[C---:B------:R-:W-:Y:S08]  /*4250*/  HMMA.16816.F32 R48, R80.reuse, R74, R48 ;  /* 0x0000004a5030723c */ /* 0x040ff00000001830 */
[C---:B------:R-:W-:Y:S08]  /*4260*/  HMMA.16816.F32 R44, R80.reuse, R68, R44 ;  /* 0x00000044502c723c */ /* 0x040ff0000000182c */
[C---:B------:R-:W-:Y:S08]  /*4270*/  HMMA.16816.F32 R40, R80.reuse, R70, R40 ;  /* 0x000000465028723c */ /* 0x040ff00000001828 */
[----:B------:R-:W-:Y:S08]  /*4280*/  HMMA.16816.F32 R84, R80, R64, R84 ;  /* 0x000000405054723c */ /* 0x000ff00000001854 */
[C---:B-1----:R-:W-:Y:S08]  /*4290*/  HMMA.16816.F32 R60, R4.reuse, R28, R60 ;  /* 0x0000001c043c723c */ /* 0x042ff0000000183c */
[C---:B------:R-:W-:Y:S08]  /*42a0*/  HMMA.16816.F32 R56, R4.reuse, R30, R56 ;  /* 0x0000001e0438723c */ /* 0x040ff00000001838 */
[----:B------:R-:W-:Y:S01]  /*42b0*/  HMMA.16816.F32 R36, R4, R14, R36 ;  /* 0x0000000e0424723c */ /* 0x000fe20000001824 */
[----:B------:R-:W-:-:S04]  /*42c0*/  VIADD R14, R180, UR22 ;  /* 0x00000016b40e7c36 */ /* 0x000fc80008000000 */
[C---:B------:R-:W-:Y:S02]  /*42d0*/  VIADD R35, R14.reuse, 0x38 ;  /* 0x000000380e237836 */ /* 0x040fe40000000000 */
[C---:B----4-:R-:W-:Y:S01]  /*42e0*/  VIADD R26, R14.reuse, 0x20 ;  /* 0x000000200e1a7836 */ /* 0x050fe20000000000 */
[C---:B------:R-:W-:Y:S01]  /*42f0*/  HMMA.16816.F32 R52, R4.reuse, R20, R52 ;  /* 0x000000140434723c */ /* 0x040fe20000001834 */
[C---:B------:R-:W-:Y:S01]  /*4300*/  VIADD R15, R14.reuse, 0x28 ;  /* 0x000000280e0f7836 */ /* 0x040fe20000000000 */
[----:B------:R-:W-:Y:S01]  /*4310*/  BAR.SYNC.DEFER_BLOCKING 0x0 ;  /* 0x0000000000007b1d */ /* 0x000fe20000010000 */
[C---:B------:R-:W-:Y:S02]  /*4320*/  ISETP.GE.AND P1, PT, R35.reuse, R183, PT ;  /* 0x000000b72300720c */ /* 0x040fe40003f26270 */
[----:B------:R-:W-:Y:S02]  /*4330*/  ISETP.GE.AND P4, PT, R35, R182, PT ;  /* 0x000000b62300720c */ /* 0x000fe40003f86270 */
[----:B------:R-:W-:Y:S01]  /*4340*/  I2FP.F32.U32 R35, R35 ;  /* 0x0000002300237245 */ /* 0x000fe20000201000 */
[----:B------:R-:W-:Y:S04]  /*4350*/  HMMA.16816.F32 R48, R4, R22, R48 ;  /* 0x000000160430723c */ /* 0x000fe80000001830 */
[----:B------:R-:W-:Y:S01]  /*4360*/  FFMA.FTZ R25, R35, UR6, R36 ;  /* 0x0000000623197c23 */ /* 0x000fe20008010024 */
[----:B------:R-:W-:-:S03]  /*4370*/  VIADD R36, R14, 0x29 ;  /* 0x000000290e247836 */ /* 0x000fc60000000000 */
[----:B-----5:R-:W-:Y:S01]  /*4380*/  HMMA.16816.F32 R44, R4, R16, R44 ;  /* 0x00000010042c723c */ /* 0x020fe2000000182c */
[----:B------:R-:W-:Y:S01]  /*4390*/  FSEL R25, R25, -INF , !P1 ;  /* 0xff80000019197808 */ /* 0x000fe20004800000 */
[C---:B------:R-:W-:Y:S02]  /*43a0*/  VIADD R16, R14.reuse, 0x21 ;  /* 0x000000210e107836 */ /* 0x040fe40000000000 */
[----:B------:R-:W-:-:S04]  /*43b0*/  VIADD R17, R14, 0x31 ;  /* 0x000000310e117836 */ /* 0x000fc80000000000 */
[----:B------:R-:W-:Y:S01]  /*43c0*/  HMMA.16816.F32 R40, R4, R18, R40 ;  /* 0x000000120428723c */ /* 0x000fe20000001828 */
[----:B------:R-:W-:-:S07]  /*43d0*/  VIADD R18, R14, 0x30 ;  /* 0x000000300e127836 */ /* 0x000fce0000000000 */
[----:B------:R-:W-:Y:S01]  /*43e0*/  HMMA.16816.F32 R84, R4, R12, R84 ;  /* 0x0000000c0454723c */ /* 0x000fe20000001854 */
[C---:B------:R-:W-:Y:S02]  /*43f0*/  VIADD R5, R14.reuse, 0x1 ;  /* 0x000000010e057836 */ /* 0x040fe40000000000 */
[C---:B------:R-:W-:Y:S02]  /*4400*/  VIADD R4, R14.reuse, 0x8 ;  /* 0x000000080e047836 */ /* 0x040fe40000000000 */
[----:B------:R-:W-:Y:S01]  /*4410*/  VIADD R6, R14, 0x9 ;  /* 0x000000090e067836 */ /* 0x000fe20000000000 */
[CC--:B------:R-:W-:Y:S02]  /*4420*/  ISETP.GE.AND P6, PT, R5.reuse, R183.reuse, PT ;  /* 0x000000b70500720c */ /* 0x0c0fe40003fc6270 */
[----:B------:R-:W-:Y:S02]  /*4430*/  ISETP.GE.AND P5, PT, R5, R182, PT ;  /* 0x000000b60500720c */ /* 0x000fe40003fa6270 */
[----:B------:R-:W-:-:S02]  /*4440*/  ISETP.GE.AND P3, PT, R4, R183, PT ;  /* 0x000000b70400720c */ /* 0x000fc40003f66270 */
[----:B------:R-:W-:Y:S02]  /*4450*/  ISETP.GE.AND P2, PT, R4, R182, PT ;  /* 0x000000b60400720c */ /* 0x000fe40003f46270 */
[----:B------:R-:W-:Y:S02]  /*4460*/  I2FP.F32.U32 R5, R5 ;  /* 0x0000000500057245 */ /* 0x000fe40000201000 */
[----:B------:R-:W-:Y:S02]  /*4470*/  I2FP.F32.U32 R4, R4 ;  /* 0x0000000400047245 */ /* 0x000fe40000201000 */
[----:B------:R-:W-:Y:S01]  /*4480*/  ISETP.GE.AND P0, PT, R6, R183, PT ;  /* 0x000000b70600720c */ /* 0x000fe20003f06270 */
[C---:B------:R-:W-:Y:S01]  /*4490*/  FFMA.FTZ R61, R5.reuse, UR6, R61 ;  /* 0x00000006053d7c23 */ /* 0x040fe2000801003d */
[----:B------:R-:W-:Y:S01]  /*44a0*/  FFMA.FTZ R63, R5, UR6, R63 ;  /* 0x00000006053f7c23 */ /* 0x000fe2000801003f */
[C---:B------:R-:W-:Y:S01]  /*44b0*/  FFMA.FTZ R56, R4.reuse, UR6, R56 ;  /* 0x0000000604387c23 */ /* 0x040fe20008010038 */
[----:B------:R-:W-:Y:S01]  /*44c0*/  FFMA.FTZ R58, R4, UR6, R58 ;  /* 0x00000006043a7c23 */ /* 0x000fe2000801003a */
[C---:B------:R-:W-:Y:S01]  /*44d0*/  VIADD R5, R14.reuse, 0x10 ;  /* 0x000000100e057836 */ /* 0x040fe20000000000 */
[----:B------:R-:W-:Y:S01]  /*44e0*/  FSEL R104, R61, -INF , !P6 ;  /* 0xff8000003d687808 */ /* 0x000fe20007000000 */
[----:B------:R-:W-:Y:S01]  /*44f0*/  VIADD R4, R14, 0x11 ;  /* 0x000000110e047836 */ /* 0x000fe20000000000 */
[----:B------:R-:W-:-:S02]  /*4500*/  FSEL R103, R63, -INF , !P5 ;  /* 0xff8000003f677808 */ /* 0x000fc40006800000 */
[----:B------:R-:W-:Y:S02]  /*4510*/  FSEL R235, R56, -INF , !P3 ;  /* 0xff80000038eb7808 */ /* 0x000fe40005800000 */
[----:B------:R-:W-:Y:S02]  /*4520*/  FSEL R234, R58, -INF , !P2 ;  /* 0xff8000003aea7808 */ /* 0x000fe40005000000 */
[-C--:B------:R-:W-:Y:S02]  /*4530*/  ISETP.GE.AND P1, PT, R6, R182.reuse, PT ;  /* 0x000000b60600720c */ /* 0x080fe40003f26270 */
[CC--:B------:R-:W-:Y:S02]  /*4540*/  ISETP.GE.AND P6, PT, R5.reuse, R183.reuse, PT ;  /* 0x000000b70500720c */ /* 0x0c0fe40003fc6270 */
[----:B------:R-:W-:Y:S02]  /*4550*/  ISETP.GE.AND P5, PT, R5, R182, PT ;  /* 0x000000b60500720c */ /* 0x000fe40003fa6270 */
[----:B------:R-:W-:-:S02]  /*4560*/  ISETP.GE.AND P3, PT, R4, R183, PT ;  /* 0x000000b70400720c */ /* 0x000fc40003f66270 */
[----:B------:R-:W-:Y:S02]  /*4570*/  ISETP.GE.AND P2, PT, R4, R182, PT ;  /* 0x000000b60400720c */ /* 0x000fe40003f46270 */
[----:B------:R-:W-:Y:S02]  /*4580*/  I2FP.F32.U32 R6, R6 ;  /* 0x0000000600067245 */ /* 0x000fe40000201000 */
[----:B------:R-:W-:Y:S02]  /*4590*/  I2FP.F32.U32 R5, R5 ;  /* 0x0000000500057245 */ /* 0x000fe40000201000 */
[----:B------:R-:W-:Y:S01]  /*45a0*/  I2FP.F32.U32 R4, R4 ;  /* 0x0000000400047245 */ /* 0x000fe20000201000 */
[C---:B------:R-:W-:Y:S01]  /*45b0*/  FFMA.FTZ R57, R6.reuse, UR6, R57 ;  /* 0x0000000606397c23 */ /* 0x040fe20008010039 */
[----:B------:R-:W-:Y:S01]  /*45c0*/  FFMA.FTZ R59, R6, UR6, R59 ;  /* 0x00000006063b7c23 */ /* 0x000fe2000801003b */
        /* <DEDUP_REMOVED lines=24> */
[----:B------:R-:W-:-:S02]  /*4750*/  I2FP.F32.U32 R26, R26 ;  /* 0x0000001a001a7245 */ /* 0x000fc40000201000 */
[----:B------:R-:W-:Y:S02]  /*4760*/  I2FP.F32.U32 R4, R14 ;  /* 0x0000000e00047245 */ /* 0x000fe40000201000 */
[----:B------:R-:W-:Y:S01]  /*4770*/  FSEL R225, R50, -INF , !P1 ;  /* 0xff80000032e17808 */ /* 0x000fe20004800000 */
[C---:B------:R-:W-:Y:S01]  /*4780*/  FFMA.FTZ R28, R26.reuse, UR6, R44 ;  /* 0x000000061a1c7c23 */ /* 0x040fe2000801002c */
[----:B------:R-:W-:Y:S01]  /*4790*/  FSEL R223, R49, -INF , !P6 ;  /* 0xff80000031df7808 */ /* 0x000fe20007000000 */
[----:B------:R-:W-:Y:S01]  /*47a0*/  FFMA.FTZ R26, R26, UR6, R46 ;  /* 0x000000061a1a7c23 */ /* 0x000fe2000801002e */
[----:B------:R-:W-:Y:S01]  /*47b0*/  ISETP.GE.AND P1, PT, R16, R183, PT ;  /* 0x000000b71000720c */ /* 0x000fe20003f26270 */
[----:B------:R-:W-:Y:S01]  /*47c0*/  FFMA.FTZ R60, R4, UR6, R60 ;  /* 0x00000006043c7c23 */ /* 0x000fe2000801003c */
[----:B------:R-:W-:Y:S01]  /*47d0*/  ISETP.GE.AND P6, PT, R16, R182, PT ;  /* 0x000000b61000720c */ /* 0x000fe20003fc6270 */
[----:B------:R-:W-:Y:S01]  /*47e0*/  FFMA.FTZ R4, R4, UR6, R62 ;  /* 0x0000000604047c23 */ /* 0x000fe2000801003e */
[----:B------:R-:W-:-:S02]  /*47f0*/  FSEL R226, R48, -INF , !P0 ;  /* 0xff80000030e27808 */ /* 0x000fc40004000000 */
[----:B------:R-:W-:Y:S02]  /*4800*/  I2FP.F32.U32 R16, R16 ;  /* 0x0000001000107245 */ /* 0x000fe40000201000 */
[-C--:B------:R-:W-:Y:S02]  /*4810*/  ISETP.GE.AND P0, PT, R14, R183.reuse, PT ;  /* 0x000000b70e00720c */ /* 0x080fe40003f06270 */
[----:B------:R-:W-:Y:S01]  /*4820*/  P2R R6, PR, RZ, 0x40 ;  /* 0x00000040ff067803 */ /* 0x000fe20000000000 */
[----:B------:R-:W-:Y:S01]  /*4830*/  FFMA.FTZ R27, R16, UR6, R45 ;  /* 0x00000006101b7c23 */ /* 0x000fe2000801002d */
[----:B------:R-:W-:Y:S02]  /*4840*/  FSEL R218, R51, -INF , !P5 ;  /* 0xff80000033da7808 */ /* 0x000fe40006800000 */
[C---:B------:R-:W-:Y:S02]  /*4850*/  ISETP.GE.AND P5, PT, R15.reuse, R183, PT ;  /* 0x000000b70f00720c */ /* 0x040fe40003fa6270 */
[----:B------:R-:W-:-:S02]  /*4860*/  ISETP.GE.AND P6, PT, R15, R182, PT ;  /* 0x000000b60f00720c */ /* 0x000fc40003fc6270 */
[----:B------:R-:W-:Y:S02]  /*4870*/  I2FP.F32.U32 R15, R15 ;  /* 0x0000000f000f7245 */ /* 0x000fe40000201000 */
[----:B------:R-:W-:Y:S02]  /*4880*/  FSEL R26, R26, -INF , !P2 ;  /* 0xff8000001a1a7808 */ /* 0x000fe40005000000 */
[----:B------:R-:W-:Y:S01]  /*4890*/  FSEL R105, R60, -INF , !P0 ;  /* 0xff8000003c697808 */ /* 0x000fe20004000000 */
[----:B------:R-:W-:Y:S01]  /*48a0*/  FFMA.FTZ R40, R15, UR6, R40 ;  /* 0x000000060f287c23 */ /* 0x000fe20008010028 */
[----:B------:R-:W-:Y:S02]  /*48b0*/  ISETP.GE.AND P2, PT, R36, R183, PT ;  /* 0x000000b72400720c */ /* 0x000fe40003f46270 */
[----:B------:R-:W-:Y:S02]  /*48c0*/  ISETP.GE.AND P0, PT, R14, R182, PT ;  /* 0x000000b60e00720c */ /* 0x000fe40003f06270 */
[----:B------:R-:W-:-:S02]  /*48d0*/  P2R R12, PR, RZ, 0x20 ;  /* 0x00000020ff0c7803 */ /* 0x000fc40000000000 */
[----:B------:R-:W-:Y:S02]  /*48e0*/  ISETP.GE.AND P5, PT, R36, R182, PT ;  /* 0x000000b62400720c */ /* 0x000fe40003fa6270 */
[----:B------:R-:W-:Y:S02]  /*48f0*/  FSEL R28, R28, -INF , !P3 ;  /* 0xff8000001c1c7808 */ /* 0x000fe40005800000 */
[----:B------:R-:W-:Y:S02]  /*4900*/  FSEL R27, R27, -INF , !P1 ;  /* 0xff8000001b1b7808 */ /* 0x000fe40004800000 */
[----:B------:R-:W-:Y:S02]  /*4910*/  P2R R7, PR, RZ, 0x4 ;  /* 0x00000004ff077803 */ /* 0x000fe40000000000 */
[----:B------:R-:W-:Y:S02]  /*4920*/  I2FP.F32.U32 R36, R36 ;  /* 0x0000002400247245 */ /* 0x000fe40000201000 */
[----:B------:R-:W-:Y:S01]  /*4930*/  P2R R5, PR, RZ, 0x1 ;  /* 0x00000001ff057803 */ /* 0x000fe20000000000 */
[----:B------:R-:W-:Y:S06]  /*4940*/  BRA.U !UP1, `(.L_x_1109) ;  /* 0x0000000109f47547 */ /* 0x000fec000b800000 */
        /* <DEDUP_REMOVED lines=8> */
[----:B------:R-:W-:Y:S01]  /*49d0*/  UIADD3.X UR4, UPT, UPT, UR16, UR4, URZ, UP0, !UPT ;  /* 0x0000000410047290 */ /* 0x000fe200087fe4ff */
[----:B------:R-:W-:Y:S01]  /*49e0*/  LEA R20, P0, R22, R250, 0x1 ;  /* 0x000000fa16147211 */ /* 0x000fe200078008ff */
[----:B------:R-:W-:-:S03]  /*49f0*/  IMAD.U32 R19, RZ, RZ, UR14 ;  /* 0x0000000eff137e24 */ /* 0x000fc6000f8e00ff */
[----:B------:R-:W-:Y:S01]  /*4a00*/  LEA.HI.X R21, R22, R249, R13, 0x1, P0 ;  /* 0x000000f916157211 */ /* 0x000fe200000f0c0d */
[----:B------:R-:W-:Y:S01]  /*4a10*/  IMAD.U32 R13, RZ, RZ, UR4 ;  /* 0x00000004ff0d7e24 */ /* 0x000fe2000f8e00ff */
[----:B------:R-:W-:-:S04]  /*4a20*/  LEA R22, P0, R19, R250, 0x1 ;  /* 0x000000fa13167211 */ /* 0x000fc800078008ff */
[----:B------:R-:W1:Y:S01]  /*4a30*/  LDCU UR4, c[0x0][0x440] ;  /* 0x00008800ff0477ac */ /* 0x000e620008000800 */
        /* <DEDUP_REMOVED lines=46> */
.L_x_1109:
[----:B------:R-:W-:Y:S01]  /*4d20*/  ISETP.NE.AND P0, PT, R12, RZ, PT ;  /* 0x000000ff0c00720c */ /* 0x000fe20003f05270 */
[----:B------:R-:W-:Y:S01]  /*4d30*/  FFMA.FTZ R41, R36, UR6, R41 ;  /* 0x0000000624297c23 */ /* 0x000fe20008010029 */
[----:B------:R-:W-:Y:S01]  /*4d40*/  FMNMX3.FTZ R12, R105, R104, R235, !PT ;  /* 0x00000068690c7276 */ /* 0x000fe200078100eb */
[----:B------:R-:W-:Y:S01]  /*4d50*/  FFMA.FTZ R35, R35, UR6, R38 ;  /* 0x0000000623237c23 */ /* 0x000fe20008010026 */
[----:B------:R-:W-:Y:S01]  /*4d60*/  ISETP.NE.AND P2, PT, R5, RZ, PT ;  /* 0x000000ff0500720c */ /* 0x000fe20003f45270 */
[----:B------:R-:W-:Y:S01]  /*4d70*/  VIADD R5, R14, 0x39 ;  /* 0x000000390e057836 */ /* 0x000fe20000000000 */
[----:B------:R-:W-:Y:S01]  /*4d80*/  I2FP.F32.U32 R13, R18 ;  /* 0x00000012000d7245 */ /* 0x000fe20000201000 */
[----:B------:R-:W-:Y:S01]  /*4d90*/  FFMA.FTZ R38, R16, UR6, R47 ;  /* 0x0000000610267c23 */ /* 0x000fe2000801002f */
[----:B------:R-:W-:Y:S01]  /*4da0*/  FMNMX3.FTZ R12, R12, R127, R233, !PT ;  /* 0x0000007f0c0c7276 */ /* 0x000fe200078100e9 */
[----:B------:R-:W-:Y:S01]  /*4db0*/  FFMA.FTZ R36, R36, UR6, R43 ;  /* 0x0000000624247c23 */ /* 0x000fe2000801002b */
[----:B------:R-:W-:Y:S01]  /*4dc0*/  ISETP.NE.AND P3, PT, R6, RZ, PT ;  /* 0x000000ff0600720c */ /* 0x000fe20003f65270 */
[C---:B------:R-:W-:Y:S01]  /*4dd0*/  FFMA.FTZ R58, R13.reuse, UR6, R84 ;  /* 0x000000060d3a7c23 */ /* 0x040fe20008010054 */
[----:B------:R-:W-:Y:S01]  /*4de0*/  FSEL R67, R40, -INF , !P0 ;  /* 0xff80000028437808 */ /* 0x000fe20004000000 */
[----:B------:R-:W-:Y:S01]  /*4df0*/  FFMA.FTZ R54, R13, UR6, R86 ;  /* 0x000000060d367c23 */ /* 0x000fe20008010056 */
[----:B------:R-:W-:Y:S01]  /*4e00*/  I2FP.F32.U32 R6, R5 ;  /* 0x0000000500067245 */ /* 0x000fe20000201000 */
[----:B------:R-:W-:Y:S01]  /*4e10*/  USHF.L.U32 UR23, UR23, 0x1, URZ ;  /* 0x0000000117177899 */ /* 0x000fe200080006ff */
[----:B------:R-:W-:Y:S01]  /*4e20*/  FSEL R4, R4, -INF , !P2 ;  /* 0xff80000004047808 */ /* 0x000fe20005000000 */
[----:B------:R-:W-:Y:S01]  /*4e30*/  IMAD.WIDE.U32 R108, R3, -0x326172a9, RZ ;  /* 0xcd9e8d57036c7825 */ /* 0x000fe200078e00ff */
[----:B------:R-:W-:-:S03]  /*4e40*/  ISETP.GE.AND P0, PT, R18, R183, PT ;  /* 0x000000b71200720c */ /* 0x000fc60003f06270 */
[----:B------:R-:W-:Y:S01]  /*4e50*/  FFMA.FTZ R37, R6, UR6, R37 ;  /* 0x0000000606257c23 */ /* 0x000fe20008010025 */
[----:B------:R-:W-:Y:S01]  /*4e60*/  FMNMX3.FTZ R12, R12, R229, R226, !PT ;  /* 0x000000e50c0c7276 */ /* 0x000fe200078100e2 */
[----:B------:R-:W-:Y:S01]  /*4e70*/  FFMA.FTZ R34, R6, UR6, R39 ;  /* 0x0000000606227c23 */ /* 0x000fe20008010027 */
[----:B------:R-:W-:Y:S01]  /*4e80*/  ISETP.NE.AND P1, PT, R7, RZ, PT ;  /* 0x000000ff0700720c */ /* 0x000fe20003f25270 */
[----:B------:R-:W-:Y:S01]  /*4e90*/  IMAD.WIDE.U32 R110, R2, -0x2daee0ad, RZ ;  /* 0xd2511f53026e7825 */ /* 0x000fe200078e00ff */
[----:B------:R-:W-:Y:S01]  /*4ea0*/  I2FP.F32.U32 R7, R17 ;  /* 0x0000001100077245 */ /* 0x000fe20000201000 */
[----:B------:R-:W-:Y:S01]  /*4eb0*/  UIADD3 UR17, UPT, UPT, UR36, -0x61c88647, URZ ;  /* 0x9e3779b924117890 */ /* 0x000fe2000fffe0ff */
[----:B------:R-:W-:Y:S01]  /*4ec0*/  FMNMX3.FTZ R14, R4, R103, R234, !PT ;  /* 0x00000067040e7276 */ /* 0x000fe200078100ea */
[----:B------:R-:W-:Y:S01]  /*4ed0*/  IMAD.U32 R60, RZ, RZ, UR37 ;  /* 0x00000025ff3c7e24 */ /* 0x000fe2000f8e00ff */
[----:B------:R-:W-:Y:S01]  /*4ee0*/  FMNMX3.FTZ R12, R12, R223, R28, !PT ;  /* 0x000000df0c0c7276 */ /* 0x000fe2000781001c */
[C---:B------:R-:W-:Y:S01]  /*4ef0*/  FFMA.FTZ R57, R7.reuse, UR6, R85 ;  /* 0x0000000607397c23 */ /* 0x040fe20008010055 */
[----:B------:R-:W-:Y:S01]  /*4f00*/  FSEL R58, R58, -INF , !P0 ;  /* 0xff8000003a3a7808 */ /* 0x000fe20004000000 */
[----:B------:R-:W-:Y:S01]  /*4f10*/  FFMA.FTZ R53, R7, UR6, R87 ;  /* 0x0000000607357c23 */ /* 0x000fe20008010057 */
[-C--:B------:R-:W-:Y:S01]  /*4f20*/  ISETP.GE.AND P0, PT, R5, R183.reuse, PT ;  /* 0x000000b70500720c */ /* 0x080fe20003f06270 */
[----:B------:R-:W-:Y:S01]  /*4f30*/  UIADD3 UR4, UPT, UPT, UR37, -0x4498517b, URZ ;  /* 0xbb67ae8525047890 */ /* 0x000fe2000fffe0ff */
[----:B------:R-:W-:Y:S01]  /*4f40*/  FSEL R59, R41, -INF , !P1 ;  /* 0xff800000293b7808 */ /* 0x000fe20004800000 */
[----:B------:R-:W-:Y:S01]  /*4f50*/  UIADD3 UR27, UPT, UPT, UR37, 0x76cf5d0a, URZ ;  /* 0x76cf5d0a251b7890 */ /* 0x000fe2000fffe0ff */
[----:B------:R-:W-:Y:S01]  /*4f60*/  FMNMX3.FTZ R14, R14, R126, R231, !PT ;  /* 0x0000007e0e0e7276 */ /* 0x000fe200078100e7 */
[----:B------:R-:W-:Y:S01]  /*4f70*/  UIADD3 UR16, UPT, UPT, UR36, 0x3c6ef372, URZ ;  /* 0x3c6ef37224107890 */ /* 0x000fe2000fffe0ff */
[----:B------:R-:W-:Y:S01]  /*4f80*/  ISETP.GE.AND P1, PT, R17, R183, PT ;  /* 0x000000b71100720c */ /* 0x000fe20003f26270 */
[----:B------:R-:W-:Y:S01]  /*4f90*/  UIADD3 UR15, UPT, UPT, UR36, -0x255992d5, URZ ;  /* 0xdaa66d2b240f7890 */ /* 0x000fe2000fffe0ff */
[----:B------:R-:W-:Y:S01]  /*4fa0*/  FMNMX3.FTZ R12, R12, R27, R67, !PT ;  /* 0x0000001b0c0c7276 */ /* 0x000fe20007810043 */
[----:B------:R-:W-:Y:S01]  /*4fb0*/  UIADD3 UR26, UPT, UPT, UR37, 0x32370b8f, URZ ;  /* 0x32370b8f251a7890 */ /* 0x000fe2000fffe0ff */
[----:B------:R-:W-:Y:S01]  /*4fc0*/  FSEL R55, R37, -INF , !P0 ;  /* 0xff80000025377808 */ /* 0x000fe20004000000 */
[----:B------:R-:W-:Y:S01]  /*4fd0*/  FFMA.FTZ R37, R15, UR6, R42 ;  /* 0x000000060f257c23 */ /* 0x000fe2000801002a */
[----:B------:R-:W-:Y:S01]  /*4fe0*/  FMNMX3.FTZ R14, R14, R228, R225, !PT ;  /* 0x000000e40e0e7276 */ /* 0x000fe200078100e1 */
[----:B------:R-:W-:Y:S01]  /*4ff0*/  UIADD3 UR22, UPT, UPT, UR37, -0x126145ec, URZ ;  /* 0xed9eba1425167890 */ /* 0x000fe2000fffe0ff */
[----:B------:R-:W-:Y:S01]  /*5000*/  FSEL R57, R57, -INF , !P1 ;  /* 0xff80000039397808 */ /* 0x000fe20004800000 */
[----:B------:R-:W2:Y:S01]  /*5010*/  LDCU UR18, c[0x0][0x45c] ;  /* 0x00008b80ff1277ac */ /* 0x000ea20008000800 */
[----:B------:R-:W-:Y:S01]  /*5020*/  FMNMX3.FTZ R12, R12, R59, R58, !PT ;  /* 0x0000003b0c0c7276 */ /* 0x000fe2000781003a */
[----:B------:R-:W-:Y:S01]  /*5030*/  STL.64 [R1+0x50], R206 ;  /* 0x000050ce01007387 */ /* 0x000fe20000100a00 */
[----:B------:R-:W-:Y:S01]  /*5040*/  ISETP.GE.AND P1, PT, R18, R182, PT ;  /* 0x000000b61200720c */ /* 0x000fe20003f26270 */
[----:B------:R-:W-:Y:S01]  /*5050*/  UIADD3 UR13, UPT, UPT, UR36, 0x1715609d, URZ ;  /* 0x1715609d240d7890 */ /* 0x000fe2000fffe0ff */
[----:B------:R-:W-:Y:S01]  /*5060*/  FSEL R38, R38, -INF , !P3 ;  /* 0xff80000026267808 */ /* 0x000fe20005800000 */
[----:B------:R-:W-:Y:S01]  /*5070*/  UIADD3 UR14, UPT, UPT, UR36, 0x78dde6e4, URZ ;  /* 0x78dde6e4240e7890 */ /* 0x000fe2000fffe0ff */
[----:B------:R-:W-:Y:S01]  /*5080*/  FSEL R37, R37, -INF , !P6 ;  /* 0xff80000025257808 */ /* 0x000fe20007000000 */
[----:B------:R-:W-:Y:S01]  /*5090*/  UIADD3 UR19, UPT, UPT, UR37, -0x56f99767, URZ ;  /* 0xa906689925137890 */ /* 0x000fe2000fffe0ff */
[----:B------:R-:W-:Y:S01]  /*50a0*/  FMNMX3.FTZ R14, R14, R218, R26, !PT ;  /* 0x000000da0e0e7276 */ /* 0x000fe2000781001a */
[----:B------:R-:W-:Y:S01]  /*50b0*/  UIADD3 UR12, UPT, UPT, UR36, -0x4ab325aa, URZ ;  /* 0xb54cda56240c7890 */ /* 0x000fe2000fffe0ff */
[----:B------:R-:W-:Y:S01]  /*50c0*/  FMNMX3.FTZ R12, R12, R57, R25, !PT ;  /* 0x000000390c0c7276 */ /* 0x000fe20007810019 */
[----:B------:R-:W-:Y:S01]  /*50d0*/  UIADD3 UR28, UPT, UPT, UR23, 0x1, URZ ;  /* 0x00000001171c7890 */ /* 0x000fe2000fffe0ff */
[-C--:B------:R-:W-:Y:S01]  /*50e0*/  ISETP.GE.AND P2, PT, R17, R182.reuse, PT ;  /* 0x000000b61100720c */ /* 0x080fe20003f46270 */
[----:B------:R-:W-:Y:S01]  /*50f0*/  STL.64 [R1+0x48], R180 ;  /* 0x000048b401007387 */ /* 0x000fe20000100a00 */
[----:B------:R-:W-:-:S02]  /*5100*/  ISETP.GE.AND P0, PT, R5, R182, PT ;  /* 0x000000b60500720c */ /* 0x000fc40003f06270 */
[----:B------:R-:W-:Y:S01]  /*5110*/  FSEL R36, R36, -INF , !P5 ;  /* 0xff80000024247808 */ /* 0x000fe20006800000 */
[----:B------:R-:W-:Y:S01]  /*5120*/  STL.64 [R1+0x20], R108 ;  /* 0x0000206c01007387 */ /* 0x000fe20000100a00 */
[----:B------:R-:W-:Y:S02]  /*5130*/  FSEL R54, R54, -INF , !P1 ;  /* 0xff80000036367808 */ /* 0x000fe40004800000 */
[----:B------:R-:W-:Y:S01]  /*5140*/  FMNMX3.FTZ R14, R14, R38, R37, !PT ;  /* 0x000000260e0e7276 */ /* 0x000fe20007810025 */
[----:B------:R-:W-:Y:S01]  /*5150*/  STL.64 [R1+0x10], R110 ;  /* 0x0000106e01007387 */ /* 0x000fe20000100a00 */
[----:B------:R-:W-:Y:S02]  /*5160*/  FMNMX.FTZ R5, R55, R12, !PT ;  /* 0x0000000c37057209 */ /* 0x000fe40007810000 */
[----:B------:R-:W-:Y:S02]  /*5170*/  FSEL R35, R35, -INF , !P4 ;  /* 0xff80000023237808 */ /* 0x000fe40006000000 */
[----:B------:R-:W-:Y:S01]  /*5180*/  FSEL R53, R53, -INF , !P2 ;  /* 0xff80000035357808 */ /* 0x000fe20005000000 */
[----:B------:R-:W3:Y:S01]  /*5190*/  SHFL.BFLY PT, R12, R5, 0x2, 0x1f ;  /* 0x0c401f00050c7f89 */ /* 0x000ee200000e0000 */
[----:B------:R-:W-:-:S02]  /*51a0*/  FMNMX3.FTZ R14, R14, R36, R54, !PT ;  /* 0x000000240e0e7276 */ /* 0x000fc40007810036 */
[----:B------:R-:W-:Y:S02]  /*51b0*/  FSEL R34, R34, -INF , !P0 ;  /* 0xff80000022227808 */ /* 0x000fe40004000000 */
[----:B------:R-:W-:Y:S02]  /*51c0*/  FMNMX3.FTZ R7, R14, R53, R35, !PT ;  /* 0x000000350e077276 */ /* 0x000fe40007810023 */
[----:B------:R-:W-:Y:S02]  /*51d0*/  LOP3.LUT R60, R60, UR23, R111, 0x96, !PT ;  /* 0x000000173c3c7c12 */ /* 0x000fe4000f8e966f */
[----:B------:R-:W-:Y:S02]  /*51e0*/  FMNMX.FTZ R7, R34, R7, !PT ;  /* 0x0000000722077209 */ /* 0x000fe40007810000 */
[----:B------:R-:W-:Y:S01]  /*51f0*/  LOP3.LUT R0, R0, UR36, R109, 0x96, !PT ;  /* 0x0000002400007c12 */ /* 0x000fe2000f8e966d */
[----:B------:R-:W-:Y:S02]  /*5200*/  IMAD.WIDE.U32 R60, R60, -0x326172a9, RZ ;  /* 0xcd9e8d573c3c7825 */ /* 0x000fe400078e00ff */
[----:B------:R-:W4:Y:S02]  /*5210*/  SHFL.BFLY PT, R3, R7, 0x2, 0x1f ;  /* 0x0c401f0007037f89 */ /* 0x000f2400000e0000 */
[----:B------:R-:W-:-:S05]  /*5220*/  IMAD.WIDE.U32 R132, R0, -0x2daee0ad, RZ ;  /* 0xd2511f5300847825 */ /* 0x000fca00078e00ff */
[----:B------:R-:W-:Y:S01]  /*5230*/  LOP3.LUT R0, R110, UR4, R133, 0x96, !PT ;  /* 0x000000046e007c12 */ /* 0x000fe2000f8e9685 */
[----:B------:R-:W-:Y:S01]  /*5240*/  UIADD3 UR4, UPT, UPT, UR37, 0x646e171e, URZ ;  /* 0x646e171e25047890 */ /* 0x000fe2000fffe0ff */
[----:B------:R-:W-:Y:S01]  /*5250*/  STL.64 [R1+0x8], R132 ;  /* 0x0000088401007387 */ /* 0x000fe20000100a00 */
[----:B---3--:R-:W-:Y:S02]  /*5260*/  FMNMX.FTZ R5, R5, R12, !PT ;  /* 0x0000000c05057209 */ /* 0x008fe40007810000 */
[----:B------:R-:W-:Y:S01]  /*5270*/  LOP3.LUT R12, R108, UR17, R61, 0x96, !PT ;  /* 0x000000116c0c7c12 */ /* 0x000fe2000f8e963d */
[----:B------:R-:W-:Y:S02]  /*5280*/  IMAD.WIDE.U32 R152, R0, -0x326172a9, RZ ;  /* 0xcd9e8d5700987825 */ /* 0x000fe400078e00ff */
[----:B------:R-:W3:Y:S02]  /*5290*/  SHFL.BFLY PT, R6, R5, 0x1, 0x1f ;  /* 0x0c201f0005067f89 */ /* 0x000ee400000e0000 */
[----:B------:R-:W-:Y:S01]  /*52a0*/  IMAD.WIDE.U32 R12, R12, -0x2daee0ad, RZ ;  /* 0xd2511f530c0c7825 */ /* 0x000fe200078e00ff */
[----:B------:R-:W-:Y:S01]  /*52b0*/  LOP3.LUT R60, R60, UR16, R153, 0x96, !PT ;  /* 0x000000103c3c7c12 */ /* 0x000fe2000f8e9699 */
[----:B------:R-:W-:Y:S03]  /*52c0*/  STL.64 [R1], R152 ;  /* 0x0000009801007387 */ /* 0x000fe60000100a00 */
[----:B------:R-:W-:Y:S01]  /*52d0*/  LOP3.LUT R106, R132, UR27, R13, 0x96, !PT ;  /* 0x0000001b846a7c12 */ /* 0x000fe2000f8e960d */
[----:B------:R-:W-:Y:S01]  /*52e0*/  IMAD.WIDE.U32 R60, R60, -0x2daee0ad, RZ ;  /* 0xd2511f533c3c7825 */ /* 0x000fe200078e00ff */
[----:B----4-:R-:W-:-:S03]  /*52f0*/  FMNMX.FTZ R3, R7, R3, !PT ;  /* 0x0000000307037209 */ /* 0x010fc60007810000 */
[----:B------:R-:W-:Y:S02]  /*5300*/  IMAD.WIDE.U32 R106, R106, -0x326172a9, RZ ;  /* 0xcd9e8d576a6a7825 */ /* 0x000fe400078e00ff */
[----:B------:R-:W4:Y:S03]  /*5310*/  SHFL.BFLY PT, R0, R3, 0x1, 0x1f ;  /* 0x0c201f0003007f89 */ /* 0x000f2600000e0000 */
[----:B------:R-:W-:-:S05]  /*5320*/  LOP3.LUT R64, R152, UR15, R107, 0x96, !PT ;  /* 0x0000000f98407c12 */ /* 0x000fca000f8e966b */
[----:B------:R-:W-:Y:S01]  /*5330*/  IMAD.WIDE.U32 R64, R64, -0x2daee0ad, RZ ;  /* 0xd2511f5340407825 */ /* 0x000fe200078e00ff */
[----:B---3--:R-:W-:Y:S02]  /*5340*/  FMNMX.FTZ R2, R5, R6, !PT ;  /* 0x0000000605027209 */ /* 0x008fe40007810000 */
[----:B------:R-:W-:Y:S02]  /*5350*/  LOP3.LUT R6, R12, UR26, R61, 0x96, !PT ;  /* 0x0000001a0c067c12 */ /* 0x000fe4000f8e963d */
[----:B------:R-:W-:Y:S01]  /*5360*/  LOP3.LUT R60, R60, UR22, R65, 0x96, !PT ;  /* 0x000000163c3c7c12 */ /* 0x000fe2000f8e9641 */
[C---:B--2---:R-:W-:Y:S01]  /*5370*/  FMUL.FTZ R56, R2.reuse, UR18 ;  /* 0x0000001202387c20 */ /* 0x044fe20008410000 */
[----:B------:R-:W-:Y:S01]  /*5380*/  FSETP.NEU.FTZ.AND P0, PT, R2, -INF , PT ;  /* 0xff8000000200780b */ /* 0x000fe20003f1d000 */
[----:B------:R-:W-:-:S03]  /*5390*/  IMAD.WIDE.U32 R6, R6, -0x326172a9, RZ ;  /* 0xcd9e8d5706067825 */ /* 0x000fc600078e00ff */
[----:B------:R-:W-:Y:S01]  /*53a0*/  FSEL R56, R56, RZ, P0 ;  /* 0x000000ff38387208 */ /* 0x000fe20000000000 */
[----:B------:R-:W-:Y:S01]  /*53b0*/  IMAD.WIDE.U32 R60, R60, -0x326172a9, RZ ;  /* 0xcd9e8d573c3c7825 */ /* 0x000fe200078e00ff */
[----:B------:R-:W-:Y:S02]  /*53c0*/  LOP3.LUT R106, R106, UR14, R7, 0x96, !PT ;  /* 0x0000000e6a6a7c12 */ /* 0x000fe4000f8e9607 */
[----:B----4-:R-:W-:Y:S01]  /*53d0*/  FMNMX.FTZ R0, R3, R0, !PT ;  /* 0x0000000003007209 */ /* 0x010fe20007810000 */
[----:B------:R-:W-:Y:S01]  /*53e0*/  FFMA.FTZ R105, R105, UR18, -R56 ;  /* 0x0000001269697c23 */ /* 0x000fe20008010838 */
[----:B------:R-:W-:Y:S01]  /*53f0*/  LOP3.LUT R3, R6, UR13, R61, 0x96, !PT ;  /* 0x0000000d06037c12 */ /* 0x000fe2000f8e963d */
[----:B------:R-:W-:-:S04]  /*5400*/  IMAD.WIDE.U32 R106, R106, -0x2daee0ad, RZ ;  /* 0xd2511f536a6a7825 */ /* 0x000fc800078e00ff */
[--C-:B------:R-:W-:Y:S01]  /*5410*/  FFMA.FTZ R104, R104, UR18, -R56.reuse ;  /* 0x0000001268687c23 */ /* 0x100fe20008010838 */
[C---:B------:R-:W-:Y:S01]  /*5420*/  FMUL.FTZ R52, R0.reuse, UR18 ;  /* 0x0000001200347c20 */ /* 0x040fe20008410000 */
[----:B------:R-:W-:Y:S01]  /*5430*/  FSETP.NEU.FTZ.AND P0, PT, R0, -INF , PT ;  /* 0xff8000000000780b */ /* 0x000fe20003f1d000 */
[----:B------:R-:W-:Y:S01]  /*5440*/  IMAD.WIDE.U32 R206, R3, -0x2daee0ad, RZ ;  /* 0xd2511f5303ce7825 */ /* 0x000fe200078e00ff */
[----:B------:R-:W-:Y:S01]  /*5450*/  LOP3.LUT R64, R64, UR19, R107, 0x96, !PT ;  /* 0x0000001340407c12 */ /* 0x000fe2000f8e966b */
[----:B------:R-:W2:Y:S01]  /*5460*/  LDC R3, c[0x0][0x4f8] ;  /* 0x00013e00ff037b82 */ /* 0x000ea20000000800 */
[----:B------:R-:W-:Y:S01]  /*5470*/  FSEL R52, R52, RZ, P0 ;  /* 0x000000ff34347208 */ /* 0x000fe20000000000 */
[----:B------:R-:W-:Y:S01]  /*5480*/  MUFU.EX2 R105, R105 ;  /* 0x0000006900697308 */ /* 0x000fe20000000800 */
[----:B------:R-:W-:Y:S01]  /*5490*/  FFMA.FTZ R235, R235, UR18, -R56 ;  /* 0x00000012ebeb7c23 */ /* 0x000fe20008010838 */
[----:B------:R-:W-:-:S04]  /*54a0*/  IMAD.WIDE.U32 R64, R64, -0x326172a9, RZ ;  /* 0xcd9e8d5740407825 */ /* 0x000fc800078e00ff */
[----:B------:R-:W-:Y:S01]  /*54b0*/  FFMA.FTZ R127, R127, UR18, -R56 ;  /* 0x000000127f7f7c23 */ /* 0x000fe20008010838 */
[----:B------:R-:W3:Y:S01]  /*54c0*/  MUFU.EX2 R104, R104 ;  /* 0x0000006800687308 */ /* 0x000ee20000000800 */
[--C-:B------:R-:W-:Y:S01]  /*54d0*/  FFMA.FTZ R120, R4, UR18, -R52.reuse ;  /* 0x0000001204787c23 */ /* 0x100fe20008010834 */
[----:B------:R-:W-:Y:S01]  /*54e0*/  LOP3.LUT R4, R33, 0x200, R9, 0xf8, !PT ;  /* 0x0000020021047812 */ /* 0x000fe200078ef809 */
[--C-:B------:R-:W-:Y:S01]  /*54f0*/  FFMA.FTZ R103, R103, UR18, -R52.reuse ;  /* 0x0000001267677c23 */ /* 0x100fe20008010834 */
[----:B------:R-:W-:Y:S01]  /*5500*/  LOP3.LUT R60, R60, UR12, R65, 0x96, !PT ;  /* 0x0000000c3c3c7c12 */ /* 0x000fe2000f8e9641 */
[--C-:B------:R-:W-:Y:S01]  /*5510*/  FFMA.FTZ R234, R234, UR18, -R52.reuse ;  /* 0x00000012eaea7c23 */ /* 0x100fe20008010834 */
[----:B------:R-:W-:Y:S01]  /*5520*/  FFMA.FTZ R126, R126, UR18, -R52 ;  /* 0x000000127e7e7c23 */ /* 0x000fe20008010834 */
[--C-:B------:R-:W-:Y:S01]  /*5530*/  FFMA.FTZ R233, R233, UR18, -R56.reuse ;  /* 0x00000012e9e97c23 */ /* 0x100fe20008010838 */
[C---:B------:R-:W-:Y:S01]  /*5540*/  LOP3.LUT R73, R60.reuse, 0xffff, RZ, 0xc0, !PT ;  /* 0x0000ffff3c497812 */ /* 0x040fe200078ec0ff */
[----:B------:R-:W-:Y:S01]  /*5550*/  FFMA.FTZ R229, R229, UR18, -R56 ;  /* 0x00000012e5e57c23 */ /* 0x000fe20008010838 */
[----:B------:R-:W-:Y:S01]  /*5560*/  LOP3.LUT R74, R60, 0xff, RZ, 0xc0, !PT ;  /* 0x000000ff3c4a7812 */ /* 0x000fe200078ec0ff */
[----:B------:R-:W-:Y:S01]  /*5570*/  MUFU.EX2 R235, R235 ;  /* 0x000000eb00eb7308 */ /* 0x000fe20000000800 */
[----:B------:R-:W-:Y:S01]  /*5580*/  SHF.R.U32.HI R73, RZ, 0x8, R73 ;  /* 0x00000008ff497819 */ /* 0x000fe20000011649 */
[--C-:B------:R-:W-:Y:S01]  /*5590*/  FFMA.FTZ R231, R231, UR18, -R52.reuse ;  /* 0x00000012e7e77c23 */ /* 0x100fe20008010834 */
[----:B---3--:R-:W-:Y:S01]  /*55a0*/  F2FP.F16.F32.PACK_AB R227, R104, R105 ;  /* 0x0000006968e3723e */ /* 0x008fe200000000ff */
[----:B------:R-:W-:Y:S01]  /*55b0*/  MUFU.EX2 R127, R127 ;  /* 0x0000007f007f7308 */ /* 0x000fe20000000800 */
[----:B------:R-:W-:Y:S01]  /*55c0*/  PRMT R128, R74, 0x5410, R73 ;  /* 0x000054104a807816 */ /* 0x000fe20000000049 */
[----:B------:R-:W-:Y:S01]  /*55d0*/  FFMA.FTZ R228, R228, UR18, -R52 ;  /* 0x00000012e4e47c23 */ /* 0x000fe20008010834 */
[----:B--2---:R-:W-:Y:S01]  /*55e0*/  LOP3.LUT R66, R3, 0xff, RZ, 0xc0, !PT ;  /* 0x000000ff03427812 */ /* 0x004fe200078ec0ff */
[----:B------:R-:W-:Y:S01]  /*55f0*/  MUFU.EX2 R120, R120 ;  /* 0x0000007800787308 */ /* 0x000fe20000000800 */
[----:B------:R-:W-:Y:S01]  /*5600*/  LEA R3, R4, UR5, 0x1 ;  /* 0x0000000504037c11 */ /* 0x000fe2000f8e08ff */
[----:B------:R-:W-:Y:S01]  /*5610*/  FFMA.FTZ R226, R226, UR18, -R56 ;  /* 0x00000012e2e27c23 */ /* 0x000fe20008010838 */
[----:B------:R-:W-:Y:S01]  /*5620*/  PRMT R224, R227, 0x7632, R224 ;  /* 0x00007632e3e07816 */ /* 0x000fe200000000e0 */
[----:B------:R-:W2:Y:S01]  /*5630*/  MUFU.EX2 R103, R103 ;  /* 0x0000006700677308 */ /* 0x000ea20000000800 */
[----:B------:R-:W-:-:S02]  /*5640*/  IMAD R66, R66, 0x10000, R66 ;  /* 0x0001000042427824 */ /* 0x000fc400078e0242 */
[----:B------:R-:W-:Y:S01]  /*5650*/  FFMA.FTZ R223, R223, UR18, -R56 ;  /* 0x00000012dfdf7c23 */ /* 0x000fe20008010838 */
[----:B------:R-:W-:Y:S01]  /*5660*/  IMAD.IADD R65, R24, 0x1, R3 ;  /* 0x0000000118417824 */ /* 0x000fe200078e0203 */
[----:B------:R-:W-:Y:S01]  /*5670*/  MUFU.EX2 R234, R234 ;  /* 0x000000ea00ea7308 */ /* 0x000fe20000000800 */
[----:B------:R-:W-:Y:S01]  /*5680*/  PRMT R4, R227, 0x5410, R224 ;  /* 0x00005410e3047816 */ /* 0x000fe200000000e0 */
[----:B------:R-:W-:Y:S01]  /*5690*/  IMAD.MOV.U32 R5, RZ, RZ, R64 ;  /* 0x000000ffff057224 */ /* 0x000fe200078e0040 */
[--C-:B------:R-:W-:Y:S01]  /*56a0*/  HSET2.LE.AND R128, R128, R66.reuse, PT ;  /* 0x0000004280807233 */ /* 0x100fe20003803000 */
[----:B------:R-:W3:Y:S01]  /*56b0*/  MUFU.EX2 R126, R126 ;  /* 0x0000007e007e7308 */ /* 0x000ee20000000800 */
[----:B------:R-:W4:Y:S01]  /*56c0*/  LDSM.16.MT88.4 R144, [R65+0x18000] ;  /* 0x018000004190783b */ /* 0x000f220000004200 */
[C---:B------:R-:W-:Y:S01]  /*56d0*/  PRMT R63, R64.reuse, 0x7773, RZ ;  /* 0x00007773403f7816 */ /* 0x040fe200000000ff */
[----:B------:R-:W-:Y:S01]  /*56e0*/  IMAD.MOV.U32 R12, RZ, RZ, R206 ;  /* 0x000000ffff0c7224 */ /* 0x000fe200078e00ce */
[----:B------:R-:W-:Y:S01]  /*56f0*/  MUFU.EX2 R233, R233 ;  /* 0x000000e900e97308 */ /* 0x000fe20000000800 */
[----:B------:R-:W4:Y:S01]  /*5700*/  LDSM.16.MT88.4 R48, [R65+0x1a000] ;  /* 0x01a000004130783b */ /* 0x000f220000004200 */
[----:B------:R-:W-:Y:S01]  /*5710*/  PRMT R62, R64, 0x7772, RZ ;  /* 0x00007772403e7816 */ /* 0x000fe200000000ff */
[----:B------:R-:W-:Y:S01]  /*5720*/  FFMA.FTZ R225, R225, UR18, -R52 ;  /* 0x00000012e1e17c23 */ /* 0x000fe20008010834 */
[----:B------:R-:W3:Y:S01]  /*5730*/  MUFU.EX2 R229, R229 ;  /* 0x000000e500e57308 */ /* 0x000ee20000000800 */
[----:B------:R-:W-:Y:S01]  /*5740*/  PRMT R72, R60, 0x7632, R72 ;  /* 0x000076323c487816 */ /* 0x000fe20000000048 */
[----:B------:R-:W4:Y:S01]  /*5750*/  LDSM.16.MT88.4 R80, [R65+0x1c000] ;  /* 0x01c000004150783b */ /* 0x000f220000004200 */
[----:B------:R-:W-:Y:S01]  /*5760*/  LOP3.LUT R106, R106, UR4, R207, 0x96, !PT ;  /* 0x000000046a6a7c12 */ /* 0x000fe2000f8e96cf */
[----:B------:R-:W-:Y:S01]  /*5770*/  MUFU.EX2 R231, R231 ;  /* 0x000000e700e77308 */ /* 0x000fe20000000800 */
[----:B------:R-:W-:Y:S01]  /*5780*/  LOP3.LUT R128, R4, R128, RZ, 0xc0, !PT ;  /* 0x0000008004807212 */ /* 0x000fe200078ec0ff */
[----:B-1----:R-:W1:Y:S01]  /*5790*/  LDSM.16.MT88.4 R20, [R65+0x18800] ;  /* 0x018800004114783b */ /* 0x002e620000004200 */
[----:B------:R-:W-:Y:S01]  /*57a0*/  SHF.R.U32.HI R60, RZ, 0x18, R60 ;  /* 0x00000018ff3c7819 */ /* 0x000fe2000001163c */
[----:B------:R-:W4:Y:S01]  /*57b0*/  MUFU.EX2 R228, R228 ;  /* 0x000000e400e47308 */ /* 0x000f220000000800 */
[----:B------:R-:W-:Y:S01]  /*57c0*/  PRMT R4, R62, 0x5410, R63 ;  /* 0x000054103e047816 */ /* 0x000fe2000000003f */
[----:B------:R-:W-:Y:S01]  /*57d0*/  FFMA.FTZ R218, R218, UR18, -R52 ;  /* 0x00000012dada7c23 */ /* 0x000fe20008010834 */
[----:B------:R-:W-:Y:S01]  /*57e0*/  LOP3.LUT R72, R72, 0xff, RZ, 0xc0, !PT ;  /* 0x000000ff48487812 */ /* 0x000fe200078ec0ff */
[----:B------:R-:W-:Y:S01]  /*57f0*/  MUFU.EX2 R226, R226 ;  /* 0x000000e200e27308 */ /* 0x000fe20000000800 */
[----:B------:R-:W-:Y:S01]  /*5800*/  PRMT R61, R64, 0x7771, RZ ;  /* 0x00007771403d7816 */ /* 0x000fe200000000ff */
[----:B------:R-:W-:Y:S01]  /*5810*/  LDSM.16.MT88.4 R112, [R65+0x1e000] ;  /* 0x01e000004170783b */ /* 0x000fe20000004200 */
[----:B------:R-:W-:Y:S01]  /*5820*/  LOP3.LUT R5, R5, 0xff, RZ, 0xc0, !PT ;  /* 0x000000ff05057812 */ /* 0x000fe200078ec0ff */
[----:B------:R-:W4:Y:S01]  /*5830*/  MUFU.EX2 R223, R223 ;  /* 0x000000df00df7308 */ /* 0x000f220000000800 */
[----:B------:R-:W-:Y:S01]  /*5840*/  LOP3.LUT R90, R106, 0xffff, RZ, 0xc0, !PT ;  /* 0x0000ffff6a5a7812 */ /* 0x000fe200078ec0ff */
[----:B------:R-:W-:Y:S01]  /*5850*/  LDSM.16.MT88.4 R136, [R3+0x18000] ;  /* 0x018000000388783b */ /* 0x000fe20000004200 */
[----:B--2---:R-:W-:Y:S01]  /*5860*/  F2FP.F16.F32.PACK_AB R222, R103, R120 ;  /* 0x0000007867de723e */ /* 0x004fe200000000ff */
[----:B------:R-:W-:Y:S01]  /*5870*/  MUFU.EX2 R225, R225 ;  /* 0x000000e100e17308 */ /* 0x000fe20000000800 */
[----:B------:R-:W-:Y:S01]  /*5880*/  F2FP.F16.F32.PACK_AB R215, R127, R235 ;  /* 0x000000eb7fd7723e */ /* 0x000fe200000000ff */
[--C-:B------:R-:W-:Y:S01]  /*5890*/  FFMA.FTZ R219, R28, UR18, -R56.reuse ;  /* 0x000000121cdb7c23 */ /* 0x100fe20008010838 */
[----:B---3--:R-:W-:Y:S01]  /*58a0*/  F2FP.F16.F32.PACK_AB R204, R126, R234 ;  /* 0x000000ea7ecc723e */ /* 0x008fe200000000ff */
[----:B------:R-:W2:Y:S01]  /*58b0*/  MUFU.EX2 R218, R218 ;  /* 0x000000da00da7308 */ /* 0x000ea20000000800 */
[----:B------:R-:W-:Y:S01]  /*58c0*/  LOP3.LUT R4, R4, 0xff00ff, RZ, 0xc0, !PT ;  /* 0x00ff00ff04047812 */ /* 0x000fe200078ec0ff */
[----:B------:R-:W-:Y:S01]  /*58d0*/  FFMA.FTZ R211, R27, UR18, -R56 ;  /* 0x000000121bd37c23 */ /* 0x000fe20008010838 */
[----:B------:R-:W-:Y:S01]  /*58e0*/  PRMT R6, R72, 0x5410, R60 ;  /* 0x0000541048067816 */ /* 0x000fe2000000003c */
[----:B------:R-:W-:Y:S01]  /*58f0*/  LDSM.16.MT88.4 R40, [R3+0x18800] ;  /* 0x018800000328783b */ /* 0x000fe20000004200 */
[----:B------:R-:W-:Y:S01]  /*5900*/  PRMT R5, R5, 0x5410, R61 ;  /* 0x0000541005057816 */ /* 0x000fe2000000003d */
[----:B------:R-:W-:Y:S01]  /*5910*/  MUFU.EX2 R219, R219 ;  /* 0x000000db00db7308 */ /* 0x000fe20000000800 */
[----:B------:R-:W-:Y:S01]  /*5920*/  LOP3.LUT R91, R106, 0xff, RZ, 0xc0, !PT ;  /* 0x000000ff6a5b7812 */ /* 0x000fe200078ec0ff */
[----:B------:R-:W-:Y:S01]  /*5930*/  FFMA.FTZ R217, R26, UR18, -R52 ;  /* 0x000000121ad97c23 */ /* 0x000fe20008010834 */
[----:B------:R-:W-:Y:S01]  /*5940*/  SHF.R.U32.HI R90, RZ, 0x8, R90 ;  /* 0x00000008ff5a7819 */ /* 0x000fe2000001165a */
[----:B------:R-:W3:Y:S01]  /*5950*/  MUFU.EX2 R211, R211 ;  /* 0x000000d300d37308 */ /* 0x000ee20000000800 */
[----:B------:R-:W-:Y:S01]  /*5960*/  PRMT R221, R222, 0x7632, R221 ;  /* 0x00007632dedd7816 */ /* 0x000fe200000000dd */
[----:B------:R-:W-:Y:S01]  /*5970*/  FFMA.FTZ R208, R38, UR18, -R52 ;  /* 0x0000001226d07c23 */ /* 0x000fe20008010834 */
[----:B------:R-:W-:Y:S01]  /*5980*/  PRMT R214, R215, 0x7632, R214 ;  /* 0x00007632d7d67816 */ /* 0x000fe200000000d6 */
[--C-:B------:R-:W-:Y:S01]  /*5990*/  FFMA.FTZ R210, R67, UR18, -R56.reuse ;  /* 0x0000001243d27c23 */ /* 0x100fe20008010838 */
[----:B------:R-:W-:Y:S01]  /*59a0*/  PRMT R203, R204, 0x7632, R203 ;  /* 0x00007632cccb7816 */ /* 0x000fe200000000cb */
[----:B------:R-:W-:Y:S01]  /*59b0*/  FFMA.FTZ R200, R59, UR18, -R56 ;  /* 0x000000123bc87c23 */ /* 0x000fe20008010838 */
[----:B------:R-:W-:Y:S01]  /*59c0*/  F2FP.F16.F32.PACK_AB R202, R229, R233 ;  /* 0x000000e9e5ca723e */ /* 0x000fe200000000ff */
[----:B------:R-:W-:Y:S01]  /*59d0*/  MUFU.EX2 R217, R217 ;  /* 0x000000d900d97308 */ /* 0x000fe20000000800 */
[----:B------:R-:W-:Y:S01]  /*59e0*/  PRMT R97, R106, 0x7632, R97 ;  /* 0x000076326a617816 */ /* 0x000fe20000000061 */
[--C-:B------:R-:W-:Y:S01]  /*59f0*/  FFMA.FTZ R199, R37, UR18, -R52.reuse ;  /* 0x0000001225c77c23 */ /* 0x100fe20008010834 */
[--C-:B------:R-:W-:Y:S01]  /*5a00*/  HSET2.LE.AND R6, R6, R66.reuse, PT ;  /* 0x0000004206067233 */ /* 0x100fe20003803000 */
[----:B------:R-:W1:Y:S01]  /*5a10*/  MUFU.EX2 R208, R208 ;  /* 0x000000d000d07308 */ /* 0x000e620000000800 */
[--C-:B------:R-:W-:Y:S01]  /*5a20*/  HSET2.LE.AND R5, R5, R66.reuse, PT ;  /* 0x0000004205057233 */ /* 0x100fe20003803000 */
[----:B------:R-:W-:Y:S01]  /*5a30*/  FFMA.FTZ R198, R36, UR18, -R52 ;  /* 0x0000001224c67c23 */ /* 0x000fe20008010834 */
[--C-:B------:R-:W-:Y:S01]  /*5a40*/  HSET2.LE.AND R4, R4, R66.reuse, PT ;  /* 0x0000004204047233 */ /* 0x100fe20003803000 */
[----:B------:R-:W-:Y:S01]  /*5a50*/  MUFU.EX2 R210, R210 ;  /* 0x000000d200d27308 */ /* 0x000fe20000000800 */
[----:B------:R-:W-:Y:S01]  /*5a60*/  PRMT R16, R91, 0x5410, R90 ;  /* 0x000054105b107816 */ /* 0x000fe2000000005a */
[----:B------:R-:W-:Y:S01]  /*5a70*/  FFMA.FTZ R167, R25, UR18, -R56 ;  /* 0x0000001219a77c23 */ /* 0x000fe20008010838 */
[----:B------:R-:W-:Y:S01]  /*5a80*/  PRMT R129, R222, 0x5410, R221 ;  /* 0x00005410de817816 */ /* 0x000fe200000000dd */
[----:B------:R-:W1:Y:S01]  /*5a90*/  MUFU.EX2 R200, R200 ;  /* 0x000000c800c87308 */ /* 0x000e620000000800 */
[----:B------:R-:W-:Y:S01]  /*5aa0*/  PRMT R130, R215, 0x5410, R214 ;  /* 0x00005410d7827816 */ /* 0x000fe200000000d6 */
[----:B------:R-:W-:Y:S01]  /*5ab0*/  FFMA.FTZ R165, R55, UR18, -R56 ;  /* 0x0000001237a57c23 */ /* 0x000fe20008010838 */
[----:B------:R-:W-:Y:S01]  /*5ac0*/  PRMT R131, R204, 0x5410, R203 ;  /* 0x00005410cc837816 */ /* 0x000fe200000000cb */
[----:B------:R-:W-:Y:S01]  /*5ad0*/  MUFU.EX2 R199, R199 ;  /* 0x000000c700c77308 */ /* 0x000fe20000000800 */
[----:B------:R-:W-:Y:S01]  /*5ae0*/  PRMT R201, R202, 0x7632, R201 ;  /* 0x00007632cac97816 */ /* 0x000fe200000000c9 */
[----:B------:R-:W-:Y:S01]  /*5af0*/  FFMA.FTZ R35, R35, UR18, -R52 ;  /* 0x0000001223237c23 */ /* 0x000fe20008010834 */
[----:B------:R-:W-:Y:S01]  /*5b00*/  PRMT R107, R206, 0x7771, RZ ;  /* 0x00007771ce6b7816 */ /* 0x000fe200000000ff */
[----:B------:R-:W1:Y:S01]  /*5b10*/  MUFU.EX2 R198, R198 ;  /* 0x000000c600c67308 */ /* 0x000e620000000800 */
[----:B------:R-:W-:Y:S01]  /*5b20*/  SHF.R.U32.HI R106, RZ, 0x18, R106 ;  /* 0x00000018ff6a7819 */ /* 0x000fe2000001166a */
[----:B------:R-:W-:Y:S01]  /*5b30*/  FFMA.FTZ R34, R34, UR18, -R52 ;  /* 0x0000001222227c23 */ /* 0x000fe20008010834 */
[----:B------:R-:W-:Y:S01]  /*5b40*/  LOP3.LUT R97, R97, 0xff, RZ, 0xc0, !PT ;  /* 0x000000ff61617812 */ /* 0x000fe200078ec0ff */
[----:B------:R-:W-:Y:S01]  /*5b50*/  MUFU.EX2 R167, R167 ;  /* 0x000000a700a77308 */ /* 0x000fe20000000800 */
[----:B------:R-:W-:Y:S01]  /*5b60*/  LOP3.LUT R12, R12, 0xff, RZ, 0xc0, !PT ;  /* 0x000000ff0c0c7812 */ /* 0x000fe200078ec0ff */
[--C-:B------:R-:W-:Y:S01]  /*5b70*/  FFMA.FTZ R174, R58, UR18, -R56.reuse ;  /* 0x000000123aae7c23 */ /* 0x100fe20008010838 */
[----:B----4-:R-:W-:Y:S01]  /*5b80*/  F2FP.F16.F32.PACK_AB R197, R228, R231 ;  /* 0x000000e7e4c5723e */ /* 0x010fe200000000ff */
[----:B------:R-:W4:Y:S01]  /*5b90*/  MUFU.EX2 R165, R165 ;  /* 0x000000a500a57308 */ /* 0x000f220000000800 */
[----:B------:R-:W-:Y:S01]  /*5ba0*/  F2FP.F16.F32.PACK_AB R195, R223, R226 ;  /* 0x000000e2dfc3723e */ /* 0x000fe200000000ff */
[----:B------:R-:W-:Y:S01]  /*5bb0*/  FFMA.FTZ R168, R57, UR18, -R56 ;  /* 0x0000001239a87c23 */ /* 0x000fe20008010838 */
[----:B------:R-:W-:Y:S01]  /*5bc0*/  LOP3.LUT R129, R129, R6, RZ, 0xc0, !PT ;  /* 0x0000000681817212 */ /* 0x000fe200078ec0ff */
[----:B------:R-:W-:Y:S01]  /*5bd0*/  MUFU.EX2 R35, R35 ;  /* 0x0000002300237308 */ /* 0x000fe20000000800 */
[----:B------:R-:W-:Y:S01]  /*5be0*/  LOP3.LUT R130, R130, R5, RZ, 0xc0, !PT ;  /* 0x0000000582827212 */ /* 0x000fe200078ec0ff */
[----:B------:R-:W-:Y:S01]  /*5bf0*/  LDSM.16.MT88.4 R56, [R65+0x1f000] ;  /* 0x01f000004138783b */ /* 0x000fe20000004200 */
[----:B------:R-:W-:Y:S01]  /*5c00*/  LOP3.LUT R131, R131, R4, RZ, 0xc0, !PT ;  /* 0x0000000483837212 */ /* 0x000fe200078ec0ff */
[----:B------:R-:W4:Y:S01]  /*5c10*/  MUFU.EX2 R34, R34 ;  /* 0x0000002200227308 */ /* 0x000f220000000800 */
[--C-:B------:R-:W-:Y:S01]  /*5c20*/  HSET2.LE.AND R16, R16, R66.reuse, PT ;  /* 0x0000004210107233 */ /* 0x100fe20003803000 */
[----:B------:R-:W4:Y:S01]  /*5c30*/  LDSM.16.MT88.4 R4, [R65+0x1a800] ;  /* 0x01a800004104783b */ /* 0x000f220000004200 */
[----:B------:R-:W-:Y:S01]  /*5c40*/  PRMT R13, R202, 0x5410, R201 ;  /* 0x00005410ca0d7816 */ /* 0x000fe200000000c9 */
[----:B------:R-:W-:Y:S01]  /*5c50*/  FFMA.FTZ R173, R54, UR18, -R52 ;  /* 0x0000001236ad7c23 */ /* 0x000fe20008010834 */
[----:B------:R-:W-:Y:S01]  /*5c60*/  PRMT R17, R97, 0x5410, R106 ;  /* 0x0000541061117816 */ /* 0x000fe2000000006a */
[C---:B------:R-:W-:Y:S01]  /*5c70*/  HMMA.16816.F32 R140, R128.reuse, R144, RZ ;  /* 0x00000090808c723c */ /* 0x040fe200000018ff */
[----:B------:R-:W-:Y:S01]  /*5c80*/  PRMT R12, R12, 0x5410, R107 ;  /* 0x000054100c0c7816 */ /* 0x000fe2000000006b */
[----:B------:R-:W-:Y:S01]  /*5c90*/  FFMA.FTZ R166, R53, UR18, -R52 ;  /* 0x0000001235a67c23 */ /* 0x000fe20008010834 */
[----:B------:R-:W-:Y:S01]  /*5ca0*/  PRMT R196, R197, 0x7632, R196 ;  /* 0x00007632c5c47816 */ /* 0x000fe200000000c4 */
[----:B------:R-:W-:Y:S01]  /*5cb0*/  MUFU.EX2 R174, R174 ;  /* 0x000000ae00ae7308 */ /* 0x000fe20000000800 */
[----:B------:R-:W-:Y:S01]  /*5cc0*/  PRMT R194, R195, 0x7632, R194 ;  /* 0x00007632c3c27816 */ /* 0x000fe200000000c2 */
[----:B------:R-:W-:Y:S01]  /*5cd0*/  IMAD.IADD R232, R188, 0x1, R3 ;  /* 0x00000001bce87824 */ /* 0x000fe200078e0203 */
[----:B------:R-:W-:Y:S01]  /*5ce0*/  LOP3.LUT R16, R13, R16, RZ, 0xc0, !PT ;  /* 0x000000100d107212 */ /* 0x000fe200078ec0ff */
[C---:B------:R-:W-:Y:S01]  /*5cf0*/  HMMA.16816.F32 R44, R128.reuse, R48, RZ ;  /* 0x00000030802c723c */ /* 0x040fe200000018ff */
[--C-:B------:R-:W-:Y:S01]  /*5d00*/  HSET2.LE.AND R17, R17, R66.reuse, PT ;  /* 0x0000004211117233 */ /* 0x100fe20003803000 */
[----:B------:R-:W4:Y:S01]  /*5d10*/  MUFU.EX2 R168, R168 ;  /* 0x000000a800a87308 */ /* 0x000f220000000800 */
[----:B------:R-:W-:Y:S01]  /*5d20*/  HSET2.LE.AND R12, R12, R66, PT ;  /* 0x000000420c0c7233 */ /* 0x000fe20003803000 */
[----:B------:R-:W-:Y:S01]  /*5d30*/  IMAD.IADD R220, R24, 0x1, R232 ;  /* 0x0000000118dc7824 */ /* 0x000fe200078e02e8 */
[----:B------:R-:W-:Y:S01]  /*5d40*/  PRMT R13, R197, 0x5410, R196 ;  /* 0x00005410c50d7816 */ /* 0x000fe200000000c4 */
[----:B------:R-:W-:Y:S01]  /*5d50*/  MUFU.EX2 R173, R173 ;  /* 0x000000ad00ad7308 */ /* 0x000fe20000000800 */
[----:B------:R-:W-:Y:S01]  /*5d60*/  PRMT R18, R195, 0x5410, R194 ;  /* 0x00005410c3127816 */ /* 0x000fe200000000c2 */
[----:B------:R-:W-:Y:S01]  /*5d70*/  HMMA.16816.F32 R48, R128, R50, RZ ;  /* 0x000000328030723c */ /* 0x000fe200000018ff */
[----:B------:R-:W-:Y:S01]  /*5d80*/  LOP3.LUT R17, R13, R17, RZ, 0xc0, !PT ;  /* 0x000000110d117212 */ /* 0x000fe200078ec0ff */
[----:B------:R-:W4:Y:S01]  /*5d90*/  MUFU.EX2 R166, R166 ;  /* 0x000000a600a67308 */ /* 0x000f220000000800 */
[----:B------:R-:W-:Y:S01]  /*5da0*/  LOP3.LUT R18, R18, R12, RZ, 0xc0, !PT ;  /* 0x0000000c12127212 */ /* 0x000fe200078ec0ff */
[----:B------:R-:W-:Y:S01]  /*5db0*/  LDSM.16.MT88.4 R52, [R65+0x19800] ;  /* 0x019800004134783b */ /* 0x000fe20000004200 */
[----:B------:R-:W-:-:S02]  /*5dc0*/  PRMT R99, R206, 0x7772, RZ ;  /* 0x00007772ce637816 */ /* 0x000fc400000000ff */
[----:B------:R-:W-:Y:S01]  /*5dd0*/  PRMT R98, R206, 0x7773, RZ ;  /* 0x00007773ce627816 */ /* 0x000fe200000000ff */
[----:B------:R-:W4:Y:S01]  /*5de0*/  LDSM.16.MT88.4 R12, [R65+0x1c800] ;  /* 0x01c80000410c783b */ /* 0x000f220000004200 */
[----:B--2---:R-:W-:Y:S01]  /*5df0*/  F2FP.F16.F32.PACK_AB R193, R218, R225 ;  /* 0x000000e1dac1723e */ /* 0x004fe200000000ff */
[C---:B------:R-:W-:Y:S01]  /*5e00*/  HMMA.16816.F32 R76, R128.reuse, R80, RZ ;  /* 0x00000050804c723c */ /* 0x040fe200000018ff */
[----:B------:R-:W-:Y:S01]  /*5e10*/  PRMT R19, R99, 0x5410, R98 ;  /* 0x0000541063137816 */ /* 0x000fe20000000062 */
[----:B------:R-:W-:Y:S01]  /*5e20*/  LDSM.16.MT88.4 R160, [R220+0x18000] ;  /* 0x01800000dca0783b */ /* 0x000fe20000004200 */
[----:B------:R-:W-:Y:S02]  /*5e30*/  PRMT R192, R193, 0x7632, R192 ;  /* 0x00007632c1c07816 */ /* 0x000fe400000000c0 */
[----:B------:R-:W-:Y:S02]  /*5e40*/  LOP3.LUT R19, R19, 0xff00ff, RZ, 0xc0, !PT ;  /* 0x00ff00ff13137812 */ /* 0x000fe400078ec0ff */
[----:B------:R-:W-:Y:S01]  /*5e50*/  PRMT R39, R193, 0x5410, R192 ;  /* 0x00005410c1277816 */ /* 0x000fe200000000c0 */
[----:B------:R-:W-:Y:S01]  /*5e60*/  HMMA.16816.F32 R144, R128, R146, RZ ;  /* 0x000000928090723c */ /* 0x000fe200000018ff */
[----:B---3--:R-:W-:-:S02]  /*5e70*/  F2FP.F16.F32.PACK_AB R191, R211, R219 ;  /* 0x000000dbd3bf723e */ /* 0x008fc400000000ff */
[----:B------:R-:W-:Y:S02]  /*5e80*/  HSET2.LE.AND R19, R19, R66, PT ;  /* 0x0000004213137233 */ /* 0x000fe40003803000 */
[----:B------:R-:W-:Y:S02]  /*5e90*/  PRMT R190, R191, 0x7632, R190 ;  /* 0x00007632bfbe7816 */ /* 0x000fe400000000be */
[----:B-1----:R-:W-:Y:S01]  /*5ea0*/  F2FP.F16.F32.PACK_AB R189, R208, R217 ;  /* 0x000000d9d0bd723e */ /* 0x002fe200000000ff */
[----:B------:R-:W-:Y:S01]  /*5eb0*/  HMMA.16816.F32 R80, R128, R82, RZ ;  /* 0x000000528050723c */ /* 0x000fe200000018ff */
[----:B------:R-:W-:Y:S02]  /*5ec0*/  LOP3.LUT R19, R39, R19, RZ, 0xc0, !PT ;  /* 0x0000001327137212 */ /* 0x000fe400078ec0ff */
[----:B------:R-:W-:Y:S01]  /*5ed0*/  PRMT R187, R189, 0x7632, R187 ;  /* 0x00007632bdbb7816 */ /* 0x000fe200000000bb */
[----:B------:R-:W-:Y:S01]  /*5ee0*/  LDSM.16.MT88.4 R36, [R65+0x19000] ;  /* 0x019000004124783b */ /* 0x000fe20000004200 */
[----:B------:R-:W-:-:S02]  /*5ef0*/  F2FP.F16.F32.PACK_AB R186, R200, R210 ;  /* 0x000000d2c8ba723e */ /* 0x000fc400000000ff */
[----:B------:R-:W-:Y:S01]  /*5f00*/  F2FP.F16.F32.PACK_AB R184, R198, R199 ;  /* 0x000000c7c6b8723e */ /* 0x000fe200000000ff */
[C---:B------:R-:W-:Y:S01]  /*5f10*/  HMMA.16816.F32 R140, R16.reuse, R20, R140 ;  /* 0x00000014108c723c */ /* 0x040fe2000000188c */
[----:B------:R-:W-:Y:S01]  /*5f20*/  IMAD.U32 R20, RZ, RZ, UR28 ;  /* 0x0000001cff147e24 */ /* 0x000fe2000f8e00ff */
[----:B------:R-:W-:Y:S02]  /*5f30*/  PRMT R185, R186, 0x7632, R185 ;  /* 0x00007632bab97816 */ /* 0x000fe400000000b9 */
[----:B------:R-:W-:Y:S02]  /*5f40*/  PRMT R179, R184, 0x7632, R179 ;  /* 0x00007632b8b37816 */ /* 0x000fe400000000b3 */
[----:B------:R-:W-:Y:S02]  /*5f50*/  LOP3.LUT R20, R20, UR37, R111, 0x96, !PT ;  /* 0x0000002514147c12 */ /* 0x000fe4000f8e966f */
[----:B----4-:R-:W-:Y:S01]  /*5f60*/  HMMA.16816.F32 R44, R16, R4, R44 ;  /* 0x00000004102c723c */ /* 0x010fe2000000182c */
[----:B------:R-:W-:-:S02]  /*5f70*/  F2FP.F16.F32.PACK_AB R172, R165, R167 ;  /* 0x000000a7a5ac723e */ /* 0x000fc400000000ff */
[----:B------:R-:W-:Y:S01]  /*5f80*/  IMAD.WIDE.U32 R20, R20, -0x326172a9, RZ ;  /* 0xcd9e8d5714147825 */ /* 0x000fe200078e00ff */
[----:B------:R-:W-:Y:S02]  /*5f90*/  F2FP.F16.F32.PACK_AB R170, R34, R35 ;  /* 0x0000002322aa723e */ /* 0x000fe400000000ff */
[----:B------:R-:W-:Y:S02]  /*5fa0*/  PRMT R171, R172, 0x7632, R171 ;  /* 0x00007632acab7816 */ /* 0x000fe400000000ab */
[C---:B------:R-:W-:Y:S01]  /*5fb0*/  HMMA.16816.F32 R48, R16.reuse, R6, R48 ;  /* 0x000000061030723c */ /* 0x040fe20000001830 */
[----:B------:R-:W1:Y:S01]  /*5fc0*/  LDSM.16.MT88.4 R4, [R65+0x1e800] ;  /* 0x01e800004104783b */ /* 0x000e620000004200 */
[----:B------:R-:W-:Y:S02]  /*5fd0*/  LOP3.LUT R122, R20, UR16, R153, 0x96, !PT ;  /* 0x00000010147a7c12 */ /* 0x000fe4000f8e9699 */
[----:B------:R-:W-:Y:S02]  /*5fe0*/  PRMT R169, R170, 0x7632, R169 ;  /* 0x00007632aaa97816 */ /* 0x000fe400000000a9 */
[----:B------:R-:W-:Y:S01]  /*5ff0*/  F2FP.F16.F32.PACK_AB R178, R168, R174 ;  /* 0x000000aea8b2723e */ /* 0x000fe200000000ff */
[----:B------:R-:W-:Y:S01]  /*6000*/  IMAD.WIDE.U32 R122, R122, -0x2daee0ad, RZ ;  /* 0xd2511f537a7a7825 */ /* 0x000fe200078e00ff */
[----:B------:R-:W-:Y:S01]  /*6010*/  HMMA.16816.F32 R76, R16, R12, R76 ;  /* 0x0000000c104c723c */ /* 0x000fe2000000184c */
[----:B------:R-:W-:-:S02]  /*6020*/  LOP3.LUT R12, R108, UR17, R21, 0x96, !PT ;  /* 0x000000116c0c7c12 */ /* 0x000fc4000f8e9615 */
[----:B------:R-:W-:Y:S02]  /*6030*/  PRMT R177, R178, 0x7632, R177 ;  /* 0x00007632b2b17816 */ /* 0x000fe400000000b1 */
[----:B------:R-:W-:Y:S01]  /*6040*/  F2FP.F16.F32.PACK_AB R176, R166, R173 ;  /* 0x000000ada6b0723e */ /* 0x000fe200000000ff */
[----:B------:R-:W-:Y:S01]  /*6050*/  IMAD.WIDE.U32 R150, R12, -0x2daee0ad, RZ ;  /* 0xd2511f530c967825 */ /* 0x000fe200078e00ff */
[----:B------:R-:W-:Y:S01]  /*6060*/  PRMT R64, R64, 0x7770, RZ ;  /* 0x0000777040407816 */ /* 0x000fe200000000ff */
[----:B------:R-:W-:Y:S01]  /*6070*/  HMMA.16816.F32 R108, R128, R112, RZ ;  /* 0x00000070806c723c */ /* 0x000fe200000018ff */
[----:B------:R-:W-:Y:S02]  /*6080*/  PRMT R175, R176, 0x7632, R175 ;  /* 0x00007632b0af7816 */ /* 0x000fe400000000af */
[----:B------:R-:W-:Y:S02]  /*6090*/  LOP3.LUT R12, R132, UR27, R151, 0x96, !PT ;  /* 0x0000001b840c7c12 */ /* 0x000fe4000f8e9697 */
[----:B------:R-:W-:-:S03]  /*60a0*/  LOP3.LUT R150, R150, UR26, R123, 0x96, !PT ;  /* 0x0000001a96967c12 */ /* 0x000fc6000f8e967b */
[----:B------:R-:W-:Y:S01]  /*60b0*/  IMAD.WIDE.U32 R148, R12, -0x326172a9, RZ ;  /* 0xcd9e8d570c947825 */ /* 0x000fe200078e00ff */
[----:B------:R-:W-:Y:S03]  /*60c0*/  HMMA.16816.F32 R112, R128, R114, RZ ;  /* 0x000000728070723c */ /* 0x000fe600000018ff */
[----:B------:R-:W-:Y:S01]  /*60d0*/  IMAD.WIDE.U32 R150, R150, -0x326172a9, RZ ;  /* 0xcd9e8d5796967825 */ /* 0x000fe200078e00ff */
[----:B------:R-:W-:-:S04]  /*60e0*/  LOP3.LUT R12, R152, UR15, R149, 0x96, !PT ;  /* 0x0000000f980c7c12 */ /* 0x000fc8000f8e9695 */
[----:B------:R-:W-:Y:S01]  /*60f0*/  LOP3.LUT R148, R148, UR14, R151, 0x96, !PT ;  /* 0x0000000e94947c12 */ /* 0x000fe2000f8e9697 */
[----:B------:R-:W-:Y:S01]  /*6100*/  IMAD.WIDE.U32 R12, R12, -0x2daee0ad, RZ ;  /* 0xd2511f530c0c7825 */ /* 0x000fe200078e00ff */
[----:B------:R-:W-:Y:S03]  /*6110*/  HMMA.16816.F32 R132, R128, R136, RZ ;  /* 0x000000888084723c */ /* 0x000fe600000018ff */
[----:B------:R-:W-:Y:S01]  /*6120*/  IMAD.WIDE.U32 R148, R148, -0x2daee0ad, RZ ;  /* 0xd2511f5394947825 */ /* 0x000fe200078e00ff */
[----:B------:R-:W-:-:S04]  /*6130*/  LOP3.LUT R122, R122, UR22, R13, 0x96, !PT ;  /* 0x000000167a7a7c12 */ /* 0x000fc8000f8e960d */
[----:B-1----:R-:W-:Y:S01]  /*6140*/  HMMA.16816.F32 R108, R16, R4, R108 ;  /* 0x00000004106c723c */ /* 0x002fe2000000186c */
[----:B------:R-:W-:Y:S01]  /*6150*/  LOP3.LUT R4, R12, UR19, R149, 0x96, !PT ;  /* 0x000000130c047c12 */ /* 0x000fe2000f8e9695 */
[----:B------:R-:W-:-:S04]  /*6160*/  IMAD.WIDE.U32 R122, R122, -0x326172a9, RZ ;  /* 0xcd9e8d577a7a7825 */ /* 0x000fc800078e00ff */
[----:B------:R-:W-:Y:S01]  /*6170*/  IMAD.WIDE.U32 R152, R4, -0x326172a9, RZ ;  /* 0xcd9e8d5704987825 */ /* 0x000fe200078e00ff */
[----:B------:R-:W-:Y:S01]  /*6180*/  PRMT R4, R191, 0x5410, R190 ;  /* 0x00005410bf047816 */ /* 0x000fe200000000be */
[C---:B------:R-:W-:Y:S01]  /*6190*/  HMMA.16816.F32 R112, R16.reuse, R6, R112 ;  /* 0x000000061070723c */ /* 0x040fe20000001870 */
[----:B------:R-:W-:Y:S01]  /*61a0*/  LOP3.LUT R123, R150, UR13, R123, 0x96, !PT ;  /* 0x0000000d967b7c12 */ /* 0x000fe2000f8e967b */
[----:B------:R-:W-:Y:S01]  /*61b0*/  IMAD.MOV.U32 R13, RZ, RZ, R152 ;  /* 0x000000ffff0d7224 */ /* 0x000fe200078e0098 */
[--C-:B------:R-:W-:Y:S01]  /*61c0*/  LOP3.LUT R242, R122, UR12, R153.reuse, 0x96, !PT ;  /* 0x0000000c7af27c12 */ /* 0x100fe2000f8e9699 */
[----:B------:R-:W-:Y:S01]  /*61d0*/  IMAD.MOV.U32 R67, RZ, RZ, R153 ;  /* 0x000000ffff437224 */ /* 0x000fe200078e0099 */
[----:B------:R-:W-:Y:S01]  /*61e0*/  PRMT R245, R152, 0x7771, RZ ;  /* 0x0000777198f57816 */ /* 0x000fe200000000ff */
[----:B------:R-:W-:Y:S01]  /*61f0*/  IMAD.WIDE.U32 R180, R123, -0x2daee0ad, RZ ;  /* 0xd2511f537bb47825 */ /* 0x000fe200078e00ff */
[C---:B------:R-:W-:Y:S01]  /*6200*/  LOP3.LUT R121, R242.reuse, 0xffff, RZ, 0xc0, !PT ;  /* 0x0000fffff2797812 */ /* 0x040fe200078ec0ff */
[----:B------:R-:W-:Y:S01]  /*6210*/  HMMA.16816.F32 R132, R16, R40, R132 ;  /* 0x000000281084723c */ /* 0x000fe20000001884 */
[----:B------:R-:W-:-:S02]  /*6220*/  LOP3.LUT R241, R242, 0xff, RZ, 0xc0, !PT ;  /* 0x000000fff2f17812 */ /* 0x000fc400078ec0ff */
[----:B------:R-:W-:Y:S02]  /*6230*/  SHF.R.U32.HI R121, RZ, 0x8, R121 ;  /* 0x00000008ff797819 */ /* 0x000fe40000011679 */
[----:B------:R-:W-:Y:S02]  /*6240*/  PRMT R122, R242, 0x7632, R122 ;  /* 0x00007632f27a7816 */ /* 0x000fe4000000007a */
[----:B------:R-:W-:Y:S01]  /*6250*/  PRMT R12, R241, 0x5410, R121 ;  /* 0x00005410f10c7816 */ /* 0x000fe20000000079 */
[----:B------:R-:W-:Y:S01]  /*6260*/  HMMA.16816.F32 R144, R16, R22, R144 ;  /* 0x000000161090723c */ /* 0x000fe20000001890 */
[----:B------:R-:W-:Y:S01]  /*6270*/  SHF.R.U32.HI R242, RZ, 0x18, R242 ;  /* 0x00000018fff27819 */ /* 0x000fe200000116f2 */
[----:B------:R-:W1:Y:S01]  /*6280*/  LDSM.16.MT88.4 R20, [R65+0x1b000] ;  /* 0x01b000004114783b */ /* 0x000e620000004200 */
[----:B------:R-:W-:Y:S02]  /*6290*/  LOP3.LUT R122, R122, 0xff, RZ, 0xc0, !PT ;  /* 0x000000ff7a7a7812 */ /* 0x000fe400078ec0ff */
[----:B------:R-:W-:-:S02]  /*62a0*/  HSET2.LE.AND R12, R12, R66, PT ;  /* 0x000000420c0c7233 */ /* 0x000fc40003803000 */
[----:B------:R-:W-:Y:S01]  /*62b0*/  LOP3.LUT R13, R13, 0xff, RZ, 0xc0, !PT ;  /* 0x000000ff0d0d7812 */ /* 0x000fe200078ec0ff */
[----:B------:R-:W-:Y:S01]  /*62c0*/  HMMA.16816.F32 R80, R16, R14, R80 ;  /* 0x0000000e1050723c */ /* 0x000fe20000001850 */
[----:B------:R-:W-:Y:S02]  /*62d0*/  PRMT R40, R122, 0x5410, R242 ;  /* 0x000054107a287816 */ /* 0x000fe400000000f2 */
[----:B------:R-:W-:Y:S02]  /*62e0*/  LOP3.LUT R12, R4, R12, RZ, 0xc0, !PT ;  /* 0x0000000c040c7212 */ /* 0x000fe400078ec0ff */
[----:B------:R-:W2:Y:S01]  /*62f0*/  LDSM.16.MT88.4 R4, [R65+0x1d000] ;  /* 0x01d000004104783b */ /* 0x000ea20000004200 */
[----:B------:R-:W-:Y:S02]  /*6300*/  PRMT R13, R13, 0x5410, R245 ;  /* 0x000054100d0d7816 */ /* 0x000fe400000000f5 */
[C---:B------:R-:W-:Y:S01]  /*6310*/  PRMT R244, R152.reuse, 0x7773, RZ ;  /* 0x0000777398f47816 */ /* 0x040fe200000000ff */
[----:B------:R-:W-:Y:S01]  /*6320*/  HMMA.16816.F32 R136, R128, R138, RZ ;  /* 0x0000008a8088723c */ /* 0x000fe200000018ff */
[----:B------:R-:W-:-:S02]  /*6330*/  PRMT R243, R152, 0x7772, RZ ;  /* 0x0000777298f37816 */ /* 0x000fc400000000ff */
[--C-:B------:R-:W-:Y:S02]  /*6340*/  HSET2.LE.AND R40, R40, R66.reuse, PT ;  /* 0x0000004228287233 */ /* 0x100fe40003803000 */
[----:B------:R-:W-:Y:S02]  /*6350*/  HSET2.LE.AND R14, R13, R66, PT ;  /* 0x000000420d0e7233 */ /* 0x000fe40003803000 */
[----:B------:R-:W-:Y:S01]  /*6360*/  PRMT R15, R243, 0x5410, R244 ;  /* 0x00005410f30f7816 */ /* 0x000fe200000000f4 */
[----:B------:R-:W-:Y:S01]  /*6370*/  HMMA.16816.F32 R156, R128, R160, RZ ;  /* 0x000000a0809c723c */ /* 0x000fe200000018ff */
[----:B------:R-:W-:Y:S02]  /*6380*/  PRMT R13, R189, 0x5410, R187 ;  /* 0x00005410bd0d7816 */ /* 0x000fe400000000bb */
[----:B------:R-:W-:Y:S02]  /*6390*/  LOP3.LUT R15, R15, 0xff00ff, RZ, 0xc0, !PT ;  /* 0x00ff00ff0f0f7812 */ /* 0x000fe400078ec0ff */
[----:B------:R-:W-:-:S02]  /*63a0*/  LOP3.LUT R13, R13, R40, RZ, 0xc0, !PT ;  /* 0x000000280d0d7212 */ /* 0x000fc400078ec0ff */
[----:B------:R-:W-:Y:S01]  /*63b0*/  PRMT R40, R186, 0x5410, R185 ;  /* 0x00005410ba287816 */ /* 0x000fe200000000b9 */
[----:B------:R-:W-:Y:S01]  /*63c0*/  HMMA.16816.F32 R160, R128, R162, RZ ;  /* 0x000000a280a0723c */ /* 0x000fe200000018ff */
[----:B------:R-:W-:Y:S02]  /*63d0*/  HSET2.LE.AND R15, R15, R66, PT ;  /* 0x000000420f0f7233 */ /* 0x000fe40003803000 */
[----:B------:R-:W-:Y:S02]  /*63e0*/  LOP3.LUT R14, R40, R14, RZ, 0xc0, !PT ;  /* 0x0000000e280e7212 */ /* 0x000fe400078ec0ff */
[----:B------:R-:W-:Y:S02]  /*63f0*/  PRMT R40, R184, 0x5410, R179 ;  /* 0x00005410b8287816 */ /* 0x000fe400000000b3 */
[----:B------:R-:W-:Y:S01]  /*6400*/  PRMT R123, R180, 0x7771, RZ ;  /* 0x00007771b47b7816 */ /* 0x000fe200000000ff */
[----:B------:R-:W-:Y:S01]  /*6410*/  HMMA.16816.F32 R136, R16, R42, R136 ;  /* 0x0000002a1088723c */ /* 0x000fe20000001888 */
[----:B------:R-:W-:-:S02]  /*6420*/  LOP3.LUT R15, R40, R15, RZ, 0xc0, !PT ;  /* 0x0000000f280f7212 */ /* 0x000fc400078ec0ff */
[C---:B------:R-:W-:Y:S01]  /*6430*/  PRMT R239, R180.reuse, 0x7772, RZ ;  /* 0x00007772b4ef7816 */ /* 0x040fe200000000ff */
[----:B------:R-:W3:Y:S01]  /*6440*/  LDSM.16.MT88.4 R40, [R65+0x1b800] ;  /* 0x01b800004128783b */ /* 0x000ee20000004200 */
[----:B------:R-:W-:Y:S02]  /*6450*/  PRMT R240, R180, 0x7773, RZ ;  /* 0x00007773b4f07816 */ /* 0x000fe400000000ff */
[----:B------:R-:W-:Y:S01]  /*6460*/  LOP3.LUT R148, R148, UR4, R181, 0x96, !PT ;  /* 0x0000000494947c12 */ /* 0x000fe2000f8e96b5 */
[----:B-1----:R-:W-:Y:S01]  /*6470*/  HMMA.16816.F32 R44, R12, R20, R44 ;  /* 0x000000140c2c723c */ /* 0x002fe2000000182c */
[----:B------:R-:W-:Y:S02]  /*6480*/  PRMT R20, R172, 0x5410, R171 ;  /* 0x00005410ac147816 */ /* 0x000fe400000000ab */
[C---:B------:R-:W-:Y:S02]  /*6490*/  LOP3.LUT R230, R148.reuse, 0xffff, RZ, 0xc0, !PT ;  /* 0x0000ffff94e67812 */ /* 0x040fe400078ec0ff */
[----:B------:R-:W-:-:S02]  /*64a0*/  LOP3.LUT R238, R148, 0xff, RZ, 0xc0, !PT ;  /* 0x000000ff94ee7812 */ /* 0x000fc400078ec0ff */
[----:B------:R-:W-:Y:S01]  /*64b0*/  SHF.R.U32.HI R230, RZ, 0x8, R230 ;  /* 0x00000008ffe67819 */ /* 0x000fe200000116e6 */
[C---:B--2---:R-:W-:Y:S01]  /*64c0*/  HMMA.16816.F32 R76, R12.reuse, R4, R76 ;  /* 0x000000040c4c723c */ /* 0x044fe2000000184c */
[----:B------:R-:W-:Y:S01]  /*64d0*/  IMAD.MOV.U32 R4, RZ, RZ, R180 ;  /* 0x000000ffff047224 */ /* 0x000fe200078e00b4 */
[----:B------:R-:W-:Y:S02]  /*64e0*/  PRMT R236, R148, 0x7632, R236 ;  /* 0x0000763294ec7816 */ /* 0x000fe400000000ec */
[----:B------:R-:W-:Y:S02]  /*64f0*/  SHF.R.U32.HI R237, RZ, 0x18, R148 ;  /* 0x00000018ffed7819 */ /* 0x000fe40000011694 */
[----:B------:R-:W-:Y:S02]  /*6500*/  LOP3.LUT R236, R236, 0xff, RZ, 0xc0, !PT ;  /* 0x000000ffecec7812 */ /* 0x000fe400078ec0ff */
[----:B------:R-:W-:Y:S01]  /*6510*/  HMMA.16816.F32 R80, R12, R6, R80 ;  /* 0x000000060c50723c */ /* 0x000fe20000001850 */
[----:B------:R-:W-:-:S02]  /*6520*/  LOP3.LUT R6, R4, 0xff, RZ, 0xc0, !PT ;  /* 0x000000ff04067812 */ /* 0x000fc400078ec0ff */
[----:B------:R-:W-:Y:S02]  /*6530*/  PRMT R7, R239, 0x5410, R240 ;  /* 0x00005410ef077816 */ /* 0x000fe400000000f0 */
[----:B------:R-:W-:Y:S02]  /*6540*/  PRMT R6, R6, 0x5410, R123 ;  /* 0x0000541006067816 */ /* 0x000fe4000000007b */
[----:B------:R-:W-:Y:S01]  /*6550*/  LOP3.LUT R7, R7, 0xff00ff, RZ, 0xc0, !PT ;  /* 0x00ff00ff07077812 */ /* 0x000fe200078ec0ff */
[----:B------:R-:W-:Y:S01]  /*6560*/  HMMA.16816.F32 R48, R12, R22, R48 ;  /* 0x000000160c30723c */ /* 0x000fe20000001830 */
[----:B------:R-:W-:Y:S02]  /*6570*/  PRMT R4, R238, 0x5410, R230 ;  /* 0x00005410ee047816 */ /* 0x000fe400000000e6 */
[--C-:B------:R-:W-:Y:S02]  /*6580*/  HSET2.LE.AND R6, R6, R66.reuse, PT ;  /* 0x0000004206067233 */ /* 0x100fe40003803000 */
[----:B------:R-:W-:-:S02]  /*6590*/  HSET2.LE.AND R7, R7, R66, PT ;  /* 0x0000004207077233 */ /* 0x000fc40003803000 */
[----:B------:R-:W-:Y:S01]  /*65a0*/  PRMT R5, R236, 0x5410, R237 ;  /* 0x00005410ec057816 */ /* 0x000fe200000000ed */
[C---:B------:R-:W-:Y:S01]  /*65b0*/  HMMA.16816.F32 R108, R12.reuse, R56, R108 ;  /* 0x000000380c6c723c */ /* 0x040fe2000000186c */
[----:B------:R-:W-:Y:S02]  /*65c0*/  LOP3.LUT R6, R20, R6, RZ, 0xc0, !PT ;  /* 0x0000000614067212 */ /* 0x000fe400078ec0ff */
[----:B------:R-:W-:Y:S02]  /*65d0*/  PRMT R20, R170, 0x5410, R169 ;  /* 0x00005410aa147816 */ /* 0x000fe400000000a9 */
[----:B------:R-:W-:Y:S02]  /*65e0*/  HSET2.LE.AND R4, R4, R66, PT ;  /* 0x0000004204047233 */ /* 0x000fe40003803000 */
[----:B------:R-:W-:Y:S01]  /*65f0*/  LOP3.LUT R7, R20, R7, RZ, 0xc0, !PT ;  /* 0x0000000714077212 */ /* 0x000fe200078ec0ff */
[----:B------:R-:W-:Y:S01]  /*6600*/  HMMA.16816.F32 R112, R12, R58, R112 ;  /* 0x0000003a0c70723c */ /* 0x000fe20000001870 */
[----:B------:R-:W1:Y:S01]  /*6610*/  LDSM.16.MT88.4 R20, [R65+0x1f800] ;  /* 0x01f800004114783b */ /* 0x000e620000004200 */
[----:B------:R-:W-:-:S02]  /*6620*/  PRMT R56, R178, 0x5410, R177 ;  /* 0x00005410b2387816 */ /* 0x000fc400000000b1 */
[----:B------:R-:W-:Y:S01]  /*6630*/  HSET2.LE.AND R5, R5, R66, PT ;  /* 0x0000004205057233 */ /* 0x000fe20003803000 */
[----:B------:R-:W-:Y:S01]  /*6640*/  IMAD.MOV.U32 R66, RZ, RZ, R152 ;  /* 0x000000ffff427224 */ /* 0x000fe200078e0098 */
[----:B------:R-:W-:Y:S01]  /*6650*/  LOP3.LUT R4, R56, R4, RZ, 0xc0, !PT ;  /* 0x0000000438047212 */ /* 0x000fe200078ec0ff */
[----:B------:R-:W2:Y:S01]  /*6660*/  LDSM.16.MT88.4 R152, [R232+0x18000] ;  /* 0x01800000e898783b */ /* 0x000ea20000004200 */
[----:B------:R-:W-:Y:S01]  /*6670*/  PRMT R56, R176, 0x5410, R175 ;  /* 0x00005410b0387816 */ /* 0x000fe200000000af */
[C---:B------:R-:W-:Y:S03]  /*6680*/  HMMA.16816.F32 R140, R12.reuse, R36, R140 ;  /* 0x000000240c8c723c */ /* 0x040fe6000000188c */
[----:B------:R-:W-:Y:S02]  /*6690*/  LOP3.LUT R5, R56, R5, RZ, 0xc0, !PT ;  /* 0x0000000538057212 */ /* 0x000fe400078ec0ff */
[----:B------:R-:W-:Y:S03]  /*66a0*/  LDSM.16.MT88.4 R56, [R232+0x18800] ;  /* 0x01880000e838783b */ /* 0x000fe60000004200 */
[----:B------:R-:W-:Y:S01]  /*66b0*/  HMMA.16816.F32 R144, R12, R38, R144 ;  /* 0x000000260c90723c */ /* 0x000fe20000001890 */
[----:B------:R-:W4:Y:S07]  /*66c0*/  LDSM.16.MT88.4 R36, [R65+0x1d800] ;  /* 0x01d800004124783b */ /* 0x000f2e0000004200 */
[C---:B---3--:R-:W-:Y:S08]  /*66d0*/  HMMA.16816.F32 R44, R4.reuse, R40, R44 ;  /* 0x00000028042c723c */ /* 0x048ff0000000182c */
[C---:B------:R-:W-:Y:S08]  /*66e0*/  HMMA.16816.F32 R140, R4.reuse, R52, R140 ;  /* 0x00000034048c723c */ /* 0x040ff0000000188c */
[C---:B-1----:R-:W-:Y:S08]  /*66f0*/  HMMA.16816.F32 R108, R4.reuse, R20, R108 ;  /* 0x00000014046c723c */ /* 0x042ff0000000186c */
[C---:B------:R-:W-:Y:S01]  /*6700*/  HMMA.16816.F32 R112, R4.reuse, R22, R112 ;  /* 0x000000160470723c */ /* 0x040fe20000001870 */
[----:B------:R-:W1:Y:S07]  /*6710*/  LDSM.16.MT88.4 R20, [R220+0x18800] ;  /* 0x01880000dc14783b */ /* 0x000e6e0000004200 */
[C---:B------:R-:W-:Y:S01]  /*6720*/  HMMA.16816.F32 R144, R4.reuse, R54, R144 ;  /* 0x000000360490723c */ /* 0x040fe20000001890 */
[----:B------:R-:W3:Y:S07]  /*6730*/  LDSM.16.MT88.4 R52, [R3+0x1a000] ;  /* 0x01a000000334783b */ /* 0x000eee0000004200 */
[----:B------:R-:W-:Y:S01]  /*6740*/  HMMA.16816.F32 R48, R4, R42, R48 ;  /* 0x0000002a0430723c */ /* 0x000fe20000001830 */
[----:B------:R-:W3:Y:S07]  /*6750*/  LDSM.16.MT88.4 R40, [R3+0x1a800] ;  /* 0x01a800000328783b */ /* 0x000eee0000004200 */
[C---:B--2---:R-:W-:Y:S08]  /*6760*/  HMMA.16816.F32 R148, R128.reuse, R152, RZ ;  /* 0x000000988094723c */ /* 0x044ff000000018ff */
[----:B------:R-:W-:Y:S08]  /*6770*/  HMMA.16816.F32 R152, R128, R154, RZ ;  /* 0x0000009a8098723c */ /* 0x000ff000000018ff */
[----:B----4-:R-:W-:Y:S08]  /*6780*/  HMMA.16816.F32 R76, R4, R36, R76 ;  /* 0x00000024044c723c */ /* 0x010ff0000000184c */
[C---:B-1----:R-:W-:Y:S08]  /*6790*/  HMMA.16816.F32 R156, R16.reuse, R20, R156 ;  /* 0x00000014109c723c */ /* 0x042ff0000000189c */
[----:B------:R-:W-:Y:S01]  /*67a0*/  HMMA.16816.F32 R160, R16, R22, R160 ;  /* 0x0000001610a0723c */ /* 0x000fe200000018a0 */
[----:B------:R-:W1:Y:S07]  /*67b0*/  LDSM.16.MT88.4 R20, [R232+0x1a000] ;  /* 0x01a00000e814783b */ /* 0x000e6e0000004200 */
[----:B------:R-:W-:Y:S08]  /*67c0*/  HMMA.16816.F32 R80, R4, R38, R80 ;  /* 0x000000260450723c */ /* 0x000ff00000001850 */
[----:B---3--:R-:W-:Y:S08]  /*67d0*/  HMMA.16816.F32 R36, R128, R52, RZ ;  /* 0x000000348024723c */ /* 0x008ff000000018ff */
[C---:B------:R-:W-:Y:S08]  /*67e0*/  HMMA.16816.F32 R148, R16.reuse, R56, R148 ;  /* 0x000000381094723c */ /* 0x040ff00000001894 */
[----:B------:R-:W-:Y:S01]  /*67f0*/  HMMA.16816.F32 R152, R16, R58, R152 ;  /* 0x0000003a1098723c */ /* 0x000fe20000001898 */
[----:B------:R-:W2:Y:S07]  /*6800*/  LDSM.16.MT88.4 R56, [R232+0x1a800] ;  /* 0x01a80000e838783b */ /* 0x000eae0000004200 */
[----:B------:R-:W-:Y:S08]  /*6810*/  HMMA.16816.F32 R52, R128, R54, RZ ;  /* 0x000000368034723c */ /* 0x000ff000000018ff */
[----:B------:R-:W-:-:S12]  /*6820*/  HMMA.16816.F32 R36, R16, R40, R36 ;  /* 0x000000281024723c */ /* 0x000fd80000001824 */
[----:B------:R-:W-:Y:S08]  /*6830*/  HMMA.16816.F32 R40, R16, R42, R52 ;  /* 0x0000002a1028723c */ /* 0x000ff00000001834 */
[C---:B-1----:R-:W-:Y:S08]  /*6840*/  HMMA.16816.F32 R52, R128.reuse, R20, RZ ;  /* 0x000000148034723c */ /* 0x042ff000000018ff */
[----:B------:R-:W-:Y:S01]  /*6850*/  HMMA.16816.F32 R20, R128, R22, RZ ;  /* 0x000000168014723c */ /* 0x000fe200000018ff */
[----:B------:R-:W-:-:S11]  /*6860*/  ISETP.LE.U32.AND P0, PT, R64, UR7, PT ;  /* 0x0000000740007c0c */ /* 0x000fd6000bf03070 */
[C---:B--2---:R-:W-:Y:S08]  /*6870*/  HMMA.16816.F32 R52, R16.reuse, R56, R52 ;  /* 0x000000381034723c */ /* 0x044ff00000001834 */
[----:B------:R-:W-:Y:S01]  /*6880*/  HMMA.16816.F32 R56, R16, R58, R20 ;  /* 0x0000003a1038723c */ /* 0x000fe20000001814 */
[----:B------:R-:W-:Y:S02]  /*6890*/  IMAD.MOV.U32 R22, RZ, RZ, R66 ;  /* 0x000000ffff167224 */ /* 0x000fe400078e0042 */
[----:B------:R-:W-:-:S02]  /*68a0*/  IMAD.MOV.U32 R23, RZ, RZ, R67 ;  /* 0x000000ffff177224 */ /* 0x000fc400078e0043 */
[----:B------:R-:W1:Y:S01]  /*68b0*/  LDSM.16.MT88.4 R64, [R220+0x1a000] ;  /* 0x01a00000dc40783b */ /* 0x000e620000004200 */
[----:B------:R-:W-:Y:S02]  /*68c0*/  IMAD.MOV.U32 R20, RZ, RZ, R206 ;  /* 0x000000ffff147224 */ /* 0x000fe400078e00ce */
[----:B------:R-:W-:Y:S01]  /*68d0*/  IMAD.MOV.U32 R21, RZ, RZ, R207 ;  /* 0x000000ffff157224 */ /* 0x000fe200078e00cf */
[----:B------:R-:W-:Y:S01]  /*68e0*/  ISETP.GT.U32.AND P2, PT, R63, UR7, PT ;  /* 0x000000073f007c0c */ /* 0x000fe2000bf44070 */
[----:B------:R-:W-:Y:S01]  /*68f0*/  IMAD.MOV.U32 R75, RZ, RZ, R23 ;  /* 0x000000ffff4b7224 */ /* 0x000fe200078e0017 */
[----:B------:R-:W-:Y:S01]  /*6900*/  ISETP.GT.U32.AND P4, PT, R62, UR7, PT ;  /* 0x000000073e007c0c */ /* 0x000fe2000bf84070 */
[----:B------:R-:W-:Y:S01]  /*6910*/  IMAD.MOV.U32 R62, RZ, RZ, R20 ;  /* 0x000000ffff3e7224 */ /* 0x000fe200078e0014 */
[----:B------:R-:W-:Y:S01]  /*6920*/  ISETP.LE.U32.AND P3, PT, R74, UR7, PT ;  /* 0x000000074a007c0c */ /* 0x000fe2000bf63070 */
[----:B------:R-:W-:Y:S01]  /*6930*/  IMAD.MOV.U32 R63, RZ, RZ, R21 ;  /* 0x000000ffff3f7224 */ /* 0x000fe200078e0015 */
[----:B------:R-:W-:Y:S01]  /*6940*/  ISETP.GT.U32.AND P1, PT, R61, UR7, PT ;  /* 0x000000073d007c0c */ /* 0x000fe2000bf24070 */
[----:B------:R-:W-:Y:S01]  /*6950*/  IMAD.MOV.U32 R74, RZ, RZ, R22 ;  /* 0x000000ffff4a7224 */ /* 0x000fe200078e0016 */
[----:B------:R-:W-:Y:S01]  /*6960*/  ISETP.LE.U32.AND P6, PT, R60, UR7, PT ;  /* 0x000000073c007c0c */ /* 0x000fe2000bfc3070 */
[----:B------:R-:W2:Y:S01]  /*6970*/  LDSM.16.MT88.4 R20, [R220+0x1a800] ;  /* 0x01a80000dc14783b */ /* 0x000ea20000004200 */
[----:B------:R-:W-:-:S02]  /*6980*/  PRMT R252, R62, 0x7770, RZ ;  /* 0x000077703efc7816 */ /* 0x000fc400000000ff */
[----:B------:R-:W-:Y:S01]  /*6990*/  LOP3.LUT R73, R73, 0xffff, RZ, 0xc0, !PT ;  /* 0x0000ffff49497812 */ /* 0x000fe200078ec0ff */
[----:B------:R-:W-:Y:S01]  /*69a0*/  @!P0 HADD2 R89, -R215.H0_H0, -RZ.H0_H0 ;  /* 0xa00000ffd7598230 */ /* 0x000fe20000000900 */
[----:B------:R-:W-:Y:S01]  /*69b0*/  LOP3.LUT R90, R90, 0xffff, RZ, 0xc0, !PT ;  /* 0x0000ffff5a5a7812 */ /* 0x000fe200078ec0ff */
[----:B------:R-:W-:Y:S01]  /*69c0*/  USHF.L.U32 UR25, UR25, 0x3, URZ ;  /* 0x0000000319197899 */ /* 0x000fe200080006ff */
[----:B------:R-:W-:Y:S01]  /*69d0*/  LOP3.LUT R121, R121, 0xffff, RZ, 0xc0, !PT ;  /* 0x0000ffff79797812 */ /* 0x000fe200078ec0ff */
[----:B------:R-:W-:Y:S01]  /*69e0*/  @!P3 HADD2 R71, -R227.H0_H0, -RZ.H0_H0 ;  /* 0xa00000ffe347b230 */ /* 0x000fe20000000900 */
[----:B------:R-:W-:Y:S01]  /*69f0*/  LOP3.LUT R230, R230, 0xffff, RZ, 0xc0, !PT ;  /* 0x0000ffffe6e67812 */ /* 0x000fe200078ec0ff */
[----:B------:R3:W5:Y:S01]  /*6a00*/  LDL.LU.64 R206, [R1+0x50] ;  /* 0x0000500001ce7983 */ /* 0x0007620000300a00 */
[----:B------:R-:W-:Y:S01]  /*6a10*/  ISETP.LE.U32.AND P5, PT, R73, UR7, PT ;  /* 0x0000000749007c0c */ /* 0x000fe2000bfa3070 */
[----:B------:R-:W-:Y:S01]  /*6a20*/  @!P6 HADD2 R68, -R221.H0_H0, -RZ.H0_H0 ;  /* 0xa00000ffdd44e230 */ /* 0x000fe20000000900 */
[----:B------:R-:W-:-:S02]  /*6a30*/  @!P3 PRMT R227, R71, 0x5410, RZ ;  /* 0x0000541047e3b816 */ /* 0x000fc400000000ff */
[----:B------:R-:W-:Y:S02]  /*6a40*/  ISETP.LE.U32.AND P3, PT, R72, UR7, PT ;  /* 0x0000000748007c0c */ /* 0x000fe4000bf63070 */
[----:B------:R-:W-:Y:S01]  /*6a50*/  @!P6 PRMT R221, R68, 0x5410, RZ ;  /* 0x0000541044dde816 */ /* 0x000fe200000000ff */
[C---:B-1----:R-:W-:Y:S06]  /*6a60*/  HMMA.16816.F32 R60, R128.reuse, R64, RZ ;  /* 0x00000040803c723c */ /* 0x042fec00000018ff */
[----:B------:R-:W-:Y:S02]  /*6a70*/  @!P5 HADD2 R70, -R224.H0_H0, -RZ.H0_H0 ;  /* 0xa00000ffe046d230 */ /* 0x000fe40000000900 */
[----:B------:R-:W-:Y:S01]  /*6a80*/  @P1 HADD2 R88, -R214.H0_H0, -RZ.H0_H0 ;  /* 0xa00000ffd6581230 */ /* 0x000fe20000000900 */
[----:B------:R-:W-:Y:S01]  /*6a90*/  @!P0 PRMT R215, R89, 0x5410, RZ ;  /* 0x0000541059d78816 */ /* 0x000fe200000000ff */
[----:B------:R-:W-:Y:S01]  /*6aa0*/  @!P3 HADD2 R69, -R222.H0_H0, -RZ.H0_H0 ;  /* 0xa00000ffde45b230 */ /* 0x000fe20000000900 */
[----:B------:R-:W-:Y:S01]  /*6ab0*/  @!P5 PRMT R224, R70, 0x5410, RZ ;  /* 0x0000541046e0d816 */ /* 0x000fe200000000ff */
[----:B------:R-:W-:Y:S01]  /*6ac0*/  HMMA.16816.F32 R64, R128, R66, RZ ;  /* 0x000000428040723c */ /* 0x000fe200000018ff */
[----:B------:R-:W-:-:S02]  /*6ad0*/  ISETP.LE.U32.AND P6, PT, R91, UR7, PT ;  /* 0x000000075b007c0c */ /* 0x000fc4000bfc3070 */
[----:B------:R-:W-:-:S05]  /*6ae0*/  @!P3 PRMT R222, R69, 0x5410, RZ ;  /* 0x0000541045deb816 */ /* 0x000fca00000000ff */
[----:B--2---:R-:W-:Y:S01]  /*6af0*/  HMMA.16816.F32 R60, R16, R20, R60 ;  /* 0x00000014103c723c */ /* 0x004fe2000000183c */
[----:B------:R-:W-:Y:S01]  /*6b00*/  IMAD.MOV.U32 R20, RZ, RZ, R74 ;  /* 0x000000ffff147224 */ /* 0x000fe200078e004a */
[----:B------:R-:W-:Y:S01]  /*6b10*/  ISETP.LE.U32.AND P0, PT, R90, UR7, PT ;  /* 0x000000075a007c0c */ /* 0x000fe2000bf03070 */
[----:B------:R-:W-:Y:S01]  /*6b20*/  IMAD.MOV.U32 R21, RZ, RZ, R75 ;  /* 0x000000ffff157224 */ /* 0x000fe200078e004b */
[----:B------:R-:W-:Y:S01]  /*6b30*/  @P1 PRMT R214, R88, 0x5410, RZ ;  /* 0x0000541058d61816 */ /* 0x000fe200000000ff */
[----:B------:R-:W1:Y:S01]  /*6b40*/  LDSM.16.MT88.4 R72, [R3+0x1c000] ;  /* 0x01c000000348783b */ /* 0x000e620000004200 */
[----:B------:R-:W-:-:S06]  /*6b50*/  PRMT R246, R20, 0x7770, RZ ;  /* 0x0000777014f67816 */ /* 0x000fcc00000000ff */
[----:B------:R-:W-:Y:S01]  /*6b60*/  HMMA.16816.F32 R64, R16, R22, R64 ;  /* 0x000000161040723c */ /* 0x000fe20000001840 */
[----:B------:R-:W2:Y:S01]  /*6b70*/  LDSM.16.MT88.4 R20, [R3+0x1c800] ;  /* 0x01c800000314783b */ /* 0x000ea20000004200 */
[----:B------:R-:W-:Y:S01]  /*6b80*/  @P4 HADD2 R87, -R204.H0_H0, -RZ.H0_H0 ;  /* 0xa00000ffcc574230 */ /* 0x000fe20000000900 */
[----:B------:R-:W-:Y:S02]  /*6b90*/  ISETP.GT.U32.AND P3, PT, R107, UR7, PT ;  /* 0x000000076b007c0c */ /* 0x000fe4000bf64070 */
[----:B------:R-:W4:Y:S01]  /*6ba0*/  LDSM.16.MT88.4 R88, [R232+0x1c000] ;  /* 0x01c00000e858783b */ /* 0x000f220000004200 */
[----:B------:R-:W-:Y:S01]  /*6bb0*/  @P2 HADD2 R86, -R203.H0_H0, -RZ.H0_H0 ;  /* 0xa00000ffcb562230 */ /* 0x000fe20000000900 */
[----:B------:R-:W-:Y:S01]  /*6bc0*/  ISETP.LE.U32.AND P5, PT, R252, UR7, PT ;  /* 0x00000007fc007c0c */ /* 0x000fe2000bfa3070 */
[----:B-1----:R-:W-:Y:S01]  /*6bd0*/  HMMA.16816.F32 R68, R128, R72, RZ ;  /* 0x000000488044723c */ /* 0x002fe200000018ff */
[----:B------:R-:W-:Y:S02]  /*6be0*/  IMAD.MOV.U32 R72, RZ, RZ, R180 ;  /* 0x000000ffff487224 */ /* 0x000fe400078e00b4 */
[----:B------:R-:W-:-:S02]  /*6bf0*/  IMAD.MOV.U32 R73, RZ, RZ, R181 ;  /* 0x000000ffff497224 */ /* 0x000fc400078e00b5 */
[----:B------:R-:W-:Y:S01]  /*6c00*/  @!P6 HADD2 R85, -R202.H0_H0, -RZ.H0_H0 ;  /* 0xa00000ffca55e230 */ /* 0x000fe20000000900 */
[----:B------:R-:W-:Y:S01]  /*6c10*/  @P4 PRMT R204, R87, 0x5410, RZ ;  /* 0x0000541057cc4816 */ /* 0x000fe200000000ff */
[----:B------:R-:W-:-:S13]  /*6c20*/  @!P0 HADD2 R84, -R201.H0_H0, -RZ.H0_H0 ;  /* 0xa00000ffc9548230 */ /* 0x000fda0000000900 */
[----:B--2---:R-:W-:Y:S01]  /*6c30*/  HMMA.16816.F32 R68, R16, R20, R68 ;  /* 0x000000141044723c */ /* 0x004fe20000001844 */
[----:B------:R-:W-:Y:S01]  /*6c40*/  IMAD.MOV.U32 R20, RZ, RZ, R72 ;  /* 0x000000ffff147224 */ /* 0x000fe200078e0048 */
[----:B------:R-:W-:Y:S01]  /*6c50*/  @P2 PRMT R203, R86, 0x5410, RZ ;  /* 0x0000541056cb2816 */ /* 0x000fe200000000ff */
[----:B------:R-:W-:Y:S01]  /*6c60*/  IMAD.MOV.U32 R21, RZ, RZ, R73 ;  /* 0x000000ffff157224 */ /* 0x000fe200078e0049 */
[----:B------:R-:W-:Y:S01]  /*6c70*/  ISETP.GT.U32.AND P1, PT, R99, UR7, PT ;  /* 0x0000000763007c0c */ /* 0x000fe2000bf24070 */
[----:B------:R-:W-:Y:S01]  /*6c80*/  @!P5 HADD2 R94, -R195.H0_H0, -RZ.H0_H0 ;  /* 0xa00000ffc35ed230 */ /* 0x000fe20000000900 */
[----:B------:R-:W-:Y:S02]  /*6c90*/  STG.E.U16 desc[UR30][R10.64], R227 ;  /* 0x000000e30a007986 */ /* 0x000fe4000c10151e */
[C---:B------:R-:W-:Y:S01]  /*6ca0*/  HMMA.16816.F32 R72, R128.reuse, R74, RZ ;  /* 0x0000004a8048723c */ /* 0x040fe200000018ff */
[----:B------:R-:W-:Y:S01]  /*6cb0*/  ISETP.LE.U32.AND P4, PT, R106, UR7, PT ;  /* 0x000000076a007c0c */ /* 0x000fe2000bf83070 */
[----:B------:R-:W-:Y:S01]  /*6cc0*/  IMAD.MOV.U32 R106, RZ, RZ, R20 ;  /* 0x000000ffff6a7224 */ /* 0x000fe200078e0014 */
[----:B------:R-:W-:Y:S01]  /*6cd0*/  @!P6 PRMT R202, R85, 0x5410, RZ ;  /* 0x0000541055cae816 */ /* 0x000fe200000000ff */
[----:B------:R-:W-:Y:S01]  /*6ce0*/  IMAD.MOV.U32 R107, RZ, RZ, R21 ;  /* 0x000000ffff6b7224 */ /* 0x000fe200078e0015 */
[----:B------:R-:W-:Y:S01]  /*6cf0*/  ISETP.LE.U32.AND P6, PT, R97, UR7, PT ;  /* 0x0000000761007c0c */ /* 0x000fe2000bfc3070 */
[----:B------:R-:W-:Y:S01]  /*6d00*/  @P3 HADD2 R93, -R194.H0_H0, -RZ.H0_H0 ;  /* 0xa00000ffc25d3230 */ /* 0x000fe20000000900 */
[----:B------:R-:W-:Y:S04]  /*6d10*/  STG.E.U16 desc[UR30][R10.64+0x2], R224 ;  /* 0x000002e00a007986 */ /* 0x000fe8000c10151e */
[----:B------:R3:W5:Y:S01]  /*6d20*/  LDL.LU.64 R180, [R1+0x48] ;  /* 0x0000480001b47983 */ /* 0x0007620000300a00 */
[----:B------:R-:W-:Y:S01]  /*6d30*/  @!P0 PRMT R201, R84, 0x5410, RZ ;  /* 0x0000541054c98816 */ /* 0x000fe200000000ff */
[----:B------:R-:W-:Y:S01]  /*6d40*/  @P1 HADD2 R92, -R193.H0_H0, -RZ.H0_H0 ;  /* 0xa00000ffc15c1230 */ /* 0x000fe20000000900 */
[----:B------:R-:W-:Y:S01]  /*6d50*/  ISETP.GT.U32.AND P2, PT, R98, UR7, PT ;  /* 0x0000000762007c0c */ /* 0x000fe2000bf44070 */
[----:B----4-:R-:W-:Y:S01]  /*6d60*/  HMMA.16816.F32 R84, R128, R88, RZ ;  /* 0x000000588054723c */ /* 0x010fe200000018ff */
[----:B------:R-:W-:Y:S01]  /*6d70*/  @!P4 HADD2 R95, -R196.H0_H0, -RZ.H0_H0 ;  /* 0xa00000ffc45fc230 */ /* 0x000fe20000000900 */
[----:B------:R-:W-:Y:S01]  /*6d80*/  @!P5 PRMT R195, R94, 0x5410, RZ ;  /* 0x000054105ec3d816 */ /* 0x000fe200000000ff */
[----:B------:R-:W-:Y:S01]  /*6d90*/  @!P6 HADD2 R96, -R197.H0_H0, -RZ.H0_H0 ;  /* 0xa00000ffc560e230 */ /* 0x000fe20000000900 */
[----:B------:R-:W-:Y:S01]  /*6da0*/  @P3 PRMT R194, R93, 0x5410, RZ ;  /* 0x000054105dc23816 */ /* 0x000fe200000000ff */
[----:B------:R-:W-:Y:S01]  /*6db0*/  UMOV UR19, 0xffffffff ;  /* 0xffffffff00137882 */ /* 0x000fe20000000000 */
[----:B------:R-:W-:-:S02]  /*6dc0*/  @!P4 PRMT R196, R95, 0x5410, RZ ;  /* 0x000054105fc4c816 */ /* 0x000fc400000000ff */
[----:B------:R-:W-:Y:S01]  /*6dd0*/  HMMA.16816.F32 R72, R16, R22, R72 ;  /* 0x000000161048723c */ /* 0x000fe20000001848 */
[----:B------:R-:W1:Y:S01]  /*6de0*/  LDSM.16.MT88.4 R20, [R232+0x1c800] ;  /* 0x01c80000e814783b */ /* 0x000e620000004200 */
[----:B------:R-:W-:Y:S02]  /*6df0*/  @!P6 PRMT R197, R96, 0x5410, RZ ;  /* 0x0000541060c5e816 */ /* 0x000fe400000000ff */
[----:B------:R-:W-:Y:S01]  /*6e00*/  ISETP.GT.U32.AND P5, PT, R243, UR7, PT ;  /* 0x00000007f3007c0c */ /* 0x000fe2000bfa4070 */
[----:B------:R-:W2:Y:S01]  /*6e10*/  LDSM.16.MT88.4 R96, [R220+0x1c000] ;  /* 0x01c00000dc60783b */ /* 0x000ea20000004200 */
[----:B------:R-:W-:Y:S01]  /*6e20*/  ISETP.LE.U32.AND P3, PT, R241, UR7, PT ;  /* 0x00000007f1007c0c */ /* 0x000fe2000bf63070 */
[----:B------:R-:W-:Y:S01]  /*6e30*/  FADD.FTZ R241, R105, R104 ;  /* 0x0000006869f17221 */ /* 0x000fe20000010000 */
[----:B------:R-:W-:Y:S01]  /*6e40*/  HMMA.16816.F32 R88, R128, R90, RZ ;  /* 0x0000005a8058723c */ /* 0x000fe200000018ff */
[----:B------:R-:W-:Y:S01]  /*6e50*/  @P1 PRMT R193, R92, 0x5410, RZ ;  /* 0x000054105cc11816 */ /* 0x000fe200000000ff */
[----:B------:R-:W-:Y:S01]  /*6e60*/  @P2 HADD2 R102, -R192.H0_H0, -RZ.H0_H0 ;  /* 0xa00000ffc0662230 */ /* 0x000fe20000000900 */
[----:B------:R-:W-:Y:S01]  /*6e70*/  PRMT R243, R106, 0x7770, RZ ;  /* 0x000077706af37816 */ /* 0x000fe200000000ff */
[----:B------:R-:W-:Y:S01]  /*6e80*/  FADD.FTZ R241, R235, R241 ;  /* 0x000000f1ebf17221 */ /* 0x000fe20000010000 */
[----:B------:R-:W4:Y:S01]  /*6e90*/  LDSM.16.MT88.4 R104, [R3+0x1e000] ;  /* 0x01e000000368783b */ /* 0x000f220000004200 */
[----:B------:R-:W-:Y:S01]  /*6ea0*/  ISETP.LE.U32.AND P1, PT, R242, UR7, PT ;  /* 0x00000007f2007c0c */ /* 0x000fe2000bf23070 */
[----:B------:R-:W-:Y:S01]  /*6eb0*/  FADD.FTZ R242, R120, R103 ;  /* 0x0000006778f27221 */ /* 0x000fe20000010000 */
[----:B------:R-:W-:Y:S01]  /*6ec0*/  @P2 PRMT R192, R102, 0x5410, RZ ;  /* 0x0000541066c02816 */ /* 0x000fe200000000ff */
[----:B------:R-:W-:Y:S01]  /*6ed0*/  @P5 HADD2 R124, -R184.H0_H0, -RZ.H0_H0 ;  /* 0xa00000ffb87c5230 */ /* 0x000fe20000000900 */
[----:B------:R-:W-:Y:S01]  /*6ee0*/  ISETP.LE.U32.AND P2, PT, R122, UR7, PT ;  /* 0x000000077a007c0c */ /* 0x000fe2000bf43070 */
[----:B------:R-:W-:Y:S01]  /*6ef0*/  @!P3 HADD2 R101, -R191.H0_H0, -RZ.H0_H0 ;  /* 0xa00000ffbf65b230 */ /* 0x000fe20000000900 */
[----:B------:R-:W-:Y:S01]  /*6f00*/  ISETP.LE.U32.AND P0, PT, R246, UR7, PT ;  /* 0x00000007f6007c0c */ /* 0x000fe2000bf03070 */
[----:B------:R-:W-:Y:S01]  /*6f10*/  FADD.FTZ R234, R234, R242 ;  /* 0x000000f2eaea7221 */ /* 0x000fe20000010000 */
[----:B------:R-:W-:Y:S01]  /*6f20*/  ISETP.GT.U32.AND P6, PT, R245, UR7, PT ;  /* 0x00000007f5007c0c */ /* 0x000fe2000bfc4070 */
[----:B------:R-:W-:Y:S01]  /*6f30*/  FADD.FTZ R241, R127, R241 ;  /* 0x000000f17ff17221 */ /* 0x000fe20000010000 */
[----:B------:R-:W-:Y:S01]  /*6f40*/  @!P3 PRMT R191, R101, 0x5410, RZ ;  /* 0x0000541065bfb816 */ /* 0x000fe200000000ff */
[----:B------:R-:W-:Y:S01]  /*6f50*/  FADD.FTZ R234, R126, R234 ;  /* 0x000000ea7eea7221 */ /* 0x000fe20000010000 */
[----:B------:R-:W-:Y:S01]  /*6f60*/  ISETP.LE.U32.AND P3, PT, R121, UR7, PT ;  /* 0x0000000779007c0c */ /* 0x000fe2000bf63070 */
[----:B------:R-:W-:Y:S01]  /*6f70*/  @!P1 HADD2 R118, -R187.H0_H0, -RZ.H0_H0 ;  /* 0xa00000ffbb769230 */ /* 0x000fe20000000900 */
[----:B------:R-:W-:Y:S01]  /*6f80*/  ISETP.GT.U32.AND P4, PT, R244, UR7, PT ;  /* 0x00000007f4007c0c */ /* 0x000fe2000bf84070 */
[----:B------:R-:W-:Y:S01]  /*6f90*/  FADD.FTZ R233, R233, R241 ;  /* 0x000000f1e9e97221 */ /* 0x000fe20000010000 */
[----:B------:R-:W-:Y:S01]  /*6fa0*/  @P5 PRMT R184, R124, 0x5410, RZ ;  /* 0x000054107cb85816 */ /* 0x000fe200000000ff */
[----:B------:R-:W-:Y:S01]  /*6fb0*/  @!P2 HADD2 R119, -R189.H0_H0, -RZ.H0_H0 ;  /* 0xa00000ffbd77a230 */ /* 0x000fe20000000900 */
[----:B------:R-:W-:Y:S01]  /*6fc0*/  @!P1 PRMT R187, R118, 0x5410, RZ ;  /* 0x0000541076bb9816 */ /* 0x000fe200000000ff */
[----:B------:R-:W-:-:S02]  /*6fd0*/  @!P0 HADD2 R117, -R186.H0_H0, -RZ.H0_H0 ;  /* 0xa00000ffba758230 */ /* 0x000fc40000000900 */
[----:B------:R-:W-:Y:S01]  /*6fe0*/  FADD.FTZ R234, R231, R234 ;  /* 0x000000eae7ea7221 */ /* 0x000fe20000010000 */
[----:B------:R-:W-:Y:S01]  /*6ff0*/  @P6 HADD2 R116, -R185.H0_H0, -RZ.H0_H0 ;  /* 0xa00000ffb9746230 */ /* 0x000fe20000000900 */
[----:B------:R-:W-:Y:S01]  /*7000*/  @!P2 PRMT R189, R119, 0x5410, RZ ;  /* 0x0000541077bda816 */ /* 0x000fe200000000ff */
[----:B------:R-:W-:Y:S01]  /*7010*/  FADD.FTZ R233, R229, R233 ;  /* 0x000000e9e5e97221 */ /* 0x000fe20000010000 */
[----:B------:R-:W-:Y:S01]  /*7020*/  ISETP.GT.U32.AND P2, PT, R123, UR7, PT ;  /* 0x000000077b007c0c */ /* 0x000fe2000bf44070 */
[----:B------:R-:W-:Y:S01]  /*7030*/  @!P3 HADD2 R100, -R190.H0_H0, -RZ.H0_H0 ;  /* 0xa00000ffbe64b230 */ /* 0x000fe20000000900 */
[----:B------:R-:W3:Y:S01]  /*7040*/  LDSM.16.MT88.4 R120, [R232+0x1e000] ;  /* 0x01e00000e878783b */ /* 0x000ee20000004200 */
[C---:B-1----:R-:W-:Y:S01]  /*7050*/  HMMA.16816.F32 R84, R16.reuse, R20, R84 ;  /* 0x000000141054723c */ /* 0x042fe20000001854 */
[----:B------:R-:W-:Y:S01]  /*7060*/  @!P0 PRMT R186, R117, 0x5410, RZ ;  /* 0x0000541075ba8816 */ /* 0x000fe200000000ff */
[----:B------:R-:W-:Y:S01]  /*7070*/  @P4 HADD2 R125, -R179.H0_H0, -RZ.H0_H0 ;  /* 0xa00000ffb37d4230 */ /* 0x000fe20000000900 */
[----:B------:R-:W-:Y:S01]  /*7080*/  @!P3 PRMT R190, R100, 0x5410, RZ ;  /* 0x0000541064beb816 */ /* 0x000fe200000000ff */
[----:B------:R-:W-:Y:S01]  /*7090*/  FADD.FTZ R234, R228, R234 ;  /* 0x000000eae4ea7221 */ /* 0x000fe20000010000 */
[----:B------:R-:W-:Y:S01]  /*70a0*/  @P6 PRMT R185, R116, 0x5410, RZ ;  /* 0x0000541074b96816 */ /* 0x000fe200000000ff */
[----:B------:R-:W-:Y:S01]  /*70b0*/  FADD.FTZ R226, R226, R233 ;  /* 0x000000e9e2e27221 */ /* 0x000fe20000010000 */
[----:B------:R-:W-:Y:S01]  /*70c0*/  @P4 PRMT R179, R125, 0x5410, RZ ;  /* 0x000054107db34816 */ /* 0x000fe200000000ff */
[----:B------:R-:W-:Y:S01]  /*70d0*/  HMMA.16816.F32 R88, R16, R22, R88 ;  /* 0x000000161058723c */ /* 0x000fe20000001858 */
[----:B------:R-:W1:Y:S01]  /*70e0*/  LDSM.16.MT88.4 R20, [R220+0x1c800] ;  /* 0x01c80000dc14783b */ /* 0x000e620000004200 */
[----:B------:R-:W-:Y:S01]  /*70f0*/  ISETP.LE.U32.AND P6, PT, R238, UR7, PT ;  /* 0x00000007ee007c0c */ /* 0x000fe2000bfc3070 */
[----:B------:R-:W-:Y:S01]  /*7100*/  FADD.FTZ R225, R225, R234 ;  /* 0x000000eae1e17221 */ /* 0x000fe20000010000 */
[----:B------:R-:W-:Y:S01]  /*7110*/  ISETP.GT.U32.AND P0, PT, R240, UR7, PT ;  /* 0x00000007f0007c0c */ /* 0x000fe2000bf04070 */
[----:B------:R-:W-:Y:S01]  /*7120*/  FADD.FTZ R226, R223, R226 ;  /* 0x000000e2dfe27221 */ /* 0x000fe20000010000 */
[----:B------:R-:W-:Y:S01]  /*7130*/  ISETP.GT.U32.AND P1, PT, R239, UR7, PT ;  /* 0x00000007ef007c0c */ /* 0x000fe2000bf24070 */
[----:B------:R-:W-:Y:S01]  /*7140*/  FADD.FTZ R225, R218, R225 ;  /* 0x000000e1dae17221 */ /* 0x000fe20000010000 */
[C---:B--2---:R-:W-:Y:S01]  /*7150*/  HMMA.16816.F32 R92, R128.reuse, R96, RZ ;  /* 0x00000060805c723c */ /* 0x044fe200000018ff */
[----:B------:R-:W-:Y:S01]  /*7160*/  FADD.FTZ R226, R219, R226 ;  /* 0x000000e2dbe27221 */ /* 0x000fe20000010000 */
[----:B------:R-:W-:Y:S01]  /*7170*/  ISETP.LE.U32.AND P4, PT, R237, UR7, PT ;  /* 0x00000007ed007c0c */ /* 0x000fe2000bf83070 */
[----:B------:R-:W-:Y:S01]  /*7180*/  FADD.FTZ R225, R217, R225 ;  /* 0x000000e1d9e17221 */ /* 0x000fe20000010000 */
[----:B------:R-:W-:Y:S01]  /*7190*/  ISETP.LE.U32.AND P5, PT, R236, UR7, PT ;  /* 0x00000007ec007c0c */ /* 0x000fe2000bfa3070 */
[----:B------:R-:W-:Y:S01]  /*71a0*/  FADD.FTZ R226, R211, R226 ;  /* 0x000000e2d3e27221 */ /* 0x000fe20000010000 */
[----:B------:R-:W-:Y:S01]  /*71b0*/  ISETP.LE.U32.AND P3, PT, R243, UR7, PT ;  /* 0x00000007f3007c0c */ /* 0x000fe2000bf63070 */
[----:B------:R-:W-:Y:S01]  /*71c0*/  @!P6 HADD2 R31, -R178.H0_H0, -RZ.H0_H0 ;  /* 0xa00000ffb21fe230 */ /* 0x000fe20000000900 */
[----:B------:R-:W-:Y:S01]  /*71d0*/  HMMA.16816.F32 R96, R128, R98, RZ ;  /* 0x000000628060723c */ /* 0x000fe200000018ff */
[----:B------:R-:W-:-:S02]  /*71e0*/  @P0 HADD2 R26, -R169.H0_H0, -RZ.H0_H0 ;  /* 0xa00000ffa91a0230 */ /* 0x000fc40000000900 */
[----:B------:R-:W-:Y:S01]  /*71f0*/  FADD.FTZ R225, R208, R225 ;  /* 0x000000e1d0e17221 */ /* 0x000fe20000010000 */
[----:B------:R-:W-:Y:S01]  /*7200*/  FADD.FTZ R226, R210, R226 ;  /* 0x000000e2d2e27221 */ /* 0x000fe20000010000 */
[----:B------:R-:W-:Y:S01]  /*7210*/  @!P6 PRMT R178, R31, 0x5410, RZ ;  /* 0x000054101fb2e816 */ /* 0x000fe200000000ff */
[----:B------:R-:W-:Y:S01]  /*7220*/  @P1 HADD2 R27, -R170.H0_H0, -RZ.H0_H0 ;  /* 0xa00000ffaa1b1230 */ /* 0x000fe20000000900 */
[----:B------:R-:W-:Y:S01]  /*7230*/  ISETP.LE.U32.AND P6, PT, R230, UR7, PT ;  /* 0x00000007e6007c0c */ /* 0x000fe2000bfc3070 */
[----:B------:R-:W-:Y:S01]  /*7240*/  FADD.FTZ R225, R199, R225 ;  /* 0x000000e1c7e17221 */ /* 0x000fe20000010000 */
[----:B----4-:R-:W-:Y:S01]  /*7250*/  HMMA.16816.F32 R100, R128, R104, RZ ;  /* 0x000000688064723c */ /* 0x010fe200000018ff */
[----:B------:R-:W-:Y:S01]  /*7260*/  @P0 PRMT R169, R26, 0x5410, RZ ;  /* 0x000054101aa90816 */ /* 0x000fe200000000ff */
[----:B------:R-:W-:Y:S02]  /*7270*/  IMAD.U32 R26, RZ, RZ, UR25 ;  /* 0x00000019ff1a7e24 */ /* 0x000fe4000f8e00ff */
[----:B------:R-:W-:Y:S01]  /*7280*/  FADD.FTZ R200, R200, R226 ;  /* 0x000000e2c8c87221 */ /* 0x000fe20000010000 */
[----:B------:R-:W-:Y:S01]  /*7290*/  FADD.FTZ R198, R198, R225 ;  /* 0x000000e1c6c67221 */ /* 0x000fe20000010000 */
[----:B------:R-:W-:Y:S01]  /*72a0*/  @P1 PRMT R170, R27, 0x5410, RZ ;  /* 0x000054101baa1816 */ /* 0x000fe200000000ff */
[----:B------:R-:W-:-:S04]  /*72b0*/  IMAD.WIDE R26, R26, 0x2, R10 ;  /* 0x000000021a1a7825 */ /* 0x000fc800078e020a */
[----:B------:R-:W-:Y:S01]  /*72c0*/  FADD.FTZ R200, R174, R200 ;  /* 0x000000c8aec87221 */ /* 0x000fe20000010000 */
[C---:B------:R-:W-:Y:S01]  /*72d0*/  HMMA.16816.F32 R104, R128.reuse, R106, RZ ;  /* 0x0000006a8068723c */ /* 0x040fe200000018ff */
[----:B------:R-:W-:Y:S01]  /*72e0*/  FADD.FTZ R198, R173, R198 ;  /* 0x000000c6adc67221 */ /* 0x000fe20000010000 */
[----:B------:R-:W-:Y:S02]  /*72f0*/  @!P4 HADD2 R30, -R175.H0_H0, -RZ.H0_H0 ;  /* 0xa00000ffaf1ec230 */ /* 0x000fe40000000900 */
[----:B------:R-:W-:Y:S01]  /*7300*/  FADD.FTZ R200, R168, R200 ;  /* 0x000000c8a8c87221 */ /* 0x000fe20000010000 */
[----:B------:R-:W-:Y:S01]  /*7310*/  STG.E.U16 desc[UR30][R26.64], R222 ;  /* 0x000000de1a007986 */ /* 0x000fe2000c10151e */
[----:B------:R-:W-:Y:S02]  /*7320*/  @!P6 HADD2 R25, -R177.H0_H0, -RZ.H0_H0 ;  /* 0xa00000ffb119e230 */ /* 0x000fe40000000900 */
[----:B------:R-:W-:Y:S01]  /*7330*/  FADD.FTZ R198, R166, R198 ;  /* 0x000000c6a6c67221 */ /* 0x000fe20000010000 */
[----:B------:R-:W-:Y:S01]  /*7340*/  @!P5 HADD2 R24, -R176.H0_H0, -RZ.H0_H0 ;  /* 0xa00000ffb018d230 */ /* 0x000fe20000000900 */
[----:B---3--:R-:W-:Y:S01]  /*7350*/  HMMA.16816.F32 R116, R128, R120, RZ ;  /* 0x000000788074723c */ /* 0x008fe200000018ff */
[----:B------:R-:W-:Y:S01]  /*7360*/  STG.E.U16 desc[UR30][R26.64+0x2], R221 ;  /* 0x000002dd1a007986 */ /* 0x000fe2000c10151e */
[----:B------:R-:W-:-:S02]  /*7370*/  @!P3 HADD2 R29, -R172.H0_H0, -RZ.H0_H0 ;  /* 0xa00000ffac1db230 */ /* 0x000fc40000000900 */
[----:B------:R-:W-:Y:S01]  /*7380*/  FADD.FTZ R200, R167, R200 ;  /* 0x000000c8a7c87221 */ /* 0x000fe20000010000 */
[----:B------:R-:W-:Y:S01]  /*7390*/  @P2 HADD2 R28, -R171.H0_H0, -RZ.H0_H0 ;  /* 0xa00000ffab1c2230 */ /* 0x000fe20000000900 */
[----:B------:R-:W-:Y:S01]  /*73a0*/  STG.E.U16 desc[UR30][R10.64+0x10], R215 ;  /* 0x000010d70a007986 */ /* 0x000fe2000c10151e */
[----:B------:R-:W-:Y:S01]  /*73b0*/  FADD.FTZ R198, R35, R198 ;  /* 0x000000c623c67221 */ /* 0x000fe20000010000 */
[----:B------:R-:W-:Y:S01]  /*73c0*/  @!P6 PRMT R177, R25, 0x5410, RZ ;  /* 0x0000541019b1e816 */ /* 0x000fe200000000ff */
[C---:B-1----:R-:W-:Y:S01]  /*73d0*/  HMMA.16816.F32 R92, R16.reuse, R20, R92 ;  /* 0x00000014105c723c */ /* 0x042fe2000000185c */
[----:B------:R-:W-:Y:S01]  /*73e0*/  STG.E.U16 desc[UR30][R10.64+0x12], R214 ;  /* 0x000012d60a007986 */ /* 0x000fe2000c10151e */
[----:B------:R-:W-:Y:S01]  /*73f0*/  @!P4 PRMT R175, R30, 0x5410, RZ ;  /* 0x000054101eafc816 */ /* 0x000fe200000000ff */
[----:B------:R-:W-:Y:S01]  /*7400*/  FADD.FTZ R234, R165, R200 ;  /* 0x000000c8a5ea7221 */ /* 0x000fe20000010000 */
[----:B------:R-:W-:Y:S01]  /*7410*/  @!P5 PRMT R176, R24, 0x5410, RZ ;  /* 0x0000541018b0d816 */ /* 0x000fe200000000ff */
[----:B------:R-:W-:Y:S01]  /*7420*/  STG.E.U16 desc[UR30][R26.64+0x12], R203 ;  /* 0x000012cb1a007986 */ /* 0x000fe2000c10151e */
[----:B------:R-:W-:Y:S01]  /*7430*/  @!P3 PRMT R172, R29, 0x5410, RZ ;  /* 0x000054101dacb816 */ /* 0x000fe200000000ff */
[----:B------:R-:W-:Y:S01]  /*7440*/  FADD.FTZ R230, R34, R198 ;  /* 0x000000c622e67221 */ /* 0x000fe20000010000 */
[----:B------:R-:W-:Y:S01]  /*7450*/  HMMA.16816.F32 R96, R16, R22, R96 ;  /* 0x000000161060723c */ /* 0x000fe20000001860 */
[----:B------:R-:W1:Y:S01]  /*7460*/  LDSM.16.MT88.4 R20, [R3+0x1e800] ;  /* 0x01e800000314783b */ /* 0x000e620000004200 */
[----:B------:R-:W-:-:S03]  /*7470*/  @P2 PRMT R171, R28, 0x5410, RZ ;  /* 0x000054101cab2816 */ /* 0x000fc600000000ff */
[----:B------:R-:W-:Y:S03]  /*7480*/  STG.E.U16 desc[UR30][R26.64+0x10], R204 ;  /* 0x000010cc1a007986 */ /* 0x000fe6000c10151e */
[----:B------:R-:W-:Y:S01]  /*7490*/  HMMA.16816.F32 R120, R128, R122, RZ ;  /* 0x0000007a8078723c */ /* 0x000fe200000018ff */
[----:B------:R-:W-:Y:S04]  /*74a0*/  STG.E.U16 desc[UR30][R10.64+0x20], R202 ;  /* 0x000020ca0a007986 */ /* 0x000fe8000c10151e */
[----:B------:R-:W-:Y:S04]  /*74b0*/  STG.E.U16 desc[UR30][R10.64+0x22], R201 ;  /* 0x000022c90a007986 */ /* 0x000fe8000c10151e */
[----:B------:R-:W-:Y:S04]  /*74c0*/  STG.E.U16 desc[UR30][R26.64+0x20], R197 ;  /* 0x000020c51a007986 */ /* 0x000fe8000c10151e */
[----:B------:R-:W-:Y:S04]  /*74d0*/  STG.E.U16 desc[UR30][R26.64+0x22], R196 ;  /* 0x000022c41a007986 */ /* 0x000fe8000c10151e */
[----:B------:R-:W-:Y:S04]  /*74e0*/  STG.E.U16 desc[UR30][R10.64+0x30], R195 ;  /* 0x000030c30a007986 */ /* 0x000fe8000c10151e */
[----:B------:R-:W-:Y:S04]  /*74f0*/  STG.E.U16 desc[UR30][R10.64+0x32], R194 ;  /* 0x000032c20a007986 */ /* 0x000fe8000c10151e */
[----:B------:R-:W-:Y:S04]  /*7500*/  STG.E.U16 desc[UR30][R26.64+0x30], R193 ;  /* 0x000030c11a007986 */ /* 0x000fe8000c10151e */
[----:B------:R-:W-:Y:S01]  /*7510*/  STG.E.U16 desc[UR30][R26.64+0x32], R192 ;  /* 0x000032c01a007986 */ /* 0x000fe2000c10151e */
[C---:B-1----:R-:W-:Y:S03]  /*7520*/  HMMA.16816.F32 R100, R16.reuse, R20, R100 ;  /* 0x000000141064723c */ /* 0x042fe60000001864 */
[----:B------:R-:W-:Y:S04]  /*7530*/  STG.E.U16 desc[UR30][R10.64+0x40], R191 ;  /* 0x000040bf0a007986 */ /* 0x000fe8000c10151e */
[----:B------:R-:W-:Y:S01]  /*7540*/  STG.E.U16 desc[UR30][R10.64+0x42], R190 ;  /* 0x000042be0a007986 */ /* 0x000fe2000c10151e */
[C---:B------:R-:W-:Y:S03]  /*7550*/  HMMA.16816.F32 R104, R16.reuse, R22, R104 ;  /* 0x000000161068723c */ /* 0x040fe60000001868 */
[----:B------:R-:W1:Y:S04]  /*7560*/  LDSM.16.MT88.4 R20, [R232+0x1e800] ;  /* 0x01e80000e814783b */ /* 0x000e680000004200 */
        /* <DEDUP_REMOVED lines=12> */
[----:B------:R-:W-:Y:S03]  /*7630*/  HMMA.16816.F32 R120, R16, R22, R120 ;  /* 0x000000161078723c */ /* 0x000fe60000001878 */
[----:B------:R-:W1:Y:S04]  /*7640*/  LDSM.16.MT88.4 R20, [R220+0x1e000] ;  /* 0x01e00000dc14783b */ /* 0x000e680000004200 */
[----:B------:R-:W-:Y:S04]  /*7650*/  STG.E.U16 desc[UR30][R10.64+0x72], R171 ;  /* 0x000072ab0a007986 */ /* 0x000fe8000c10151e */
[----:B------:R-:W-:Y:S04]  /*7660*/  STG.E.U16 desc[UR30][R26.64+0x70], R170 ;  /* 0x000070aa1a007986 */ /* 0x000fe8000c10151e */
[----:B------:R-:W-:Y:S01]  /*7670*/  STG.E.U16 desc[UR30][R26.64+0x72], R169 ;  /* 0x000072a91a007986 */ /* 0x000fe2000c10151e */
[C---:B-1----:R-:W-:Y:S08]  /*7680*/  HMMA.16816.F32 R124, R128.reuse, R20, RZ ;  /* 0x00000014807c723c */ /* 0x042ff000000018ff */
[----:B------:R-:W-:Y:S01]  /*7690*/  HMMA.16816.F32 R128, R128, R22, RZ ;  /* 0x000000168080723c */ /* 0x000fe200000018ff */
[----:B------:R-:W1:Y:S11]  /*76a0*/  LDSM.16.MT88.4 R20, [R220+0x1e800] ;  /* 0x01e80000dc14783b */ /* 0x000e760000004200 */
[C---:B-1----:R-:W-:Y:S08]  /*76b0*/  HMMA.16816.F32 R124, R16.reuse, R20, R124 ;  /* 0x00000014107c723c */ /* 0x042ff0000000187c */
[----:B------:R-:W-:Y:S01]  /*76c0*/  HMMA.16816.F32 R128, R16, R22, R128 ;  /* 0x000000161080723c */ /* 0x000fe20000001880 */
[----:B------:R-:W1:Y:S04]  /*76d0*/  LDSM.16.MT88.4 R20, [R3+0x19000] ;  /* 0x019000000314783b */ /* 0x000e680000004200 */
[----:B------:R-:W2:Y:S03]  /*76e0*/  LDSM.16.MT88.4 R16, [R232+0x19000] ;  /* 0x01900000e810783b */ /* 0x000ea60000004200 */
        /* <DEDUP_REMOVED lines=34> */
[----:B------:R-:W-:Y:S01]  /*7910*/  HMMA.16816.F32 R128, R12, R18, R128 ;  /* 0x000000120c80723c */ /* 0x000fe20000001880 */
[----:B------:R-:W2:Y:S04]  /*7920*/  LDSM.16.MT88.4 R12, [R232+0x1b800] ;  /* 0x01b80000e80c783b */ /* 0x000ea80000004200 */
[----:B------:R-:W3:Y:S03]  /*7930*/  LDSM.16.MT88.4 R16, [R232+0x19800] ;  /* 0x01980000e810783b */ /* 0x000ee60000004200 */
        /* <DEDUP_REMOVED lines=19> */
[C---:B------:R-:W-:Y:S08]  /*7a70*/  HMMA.16816.F32 R96, R4.reuse, R22, R96 ;  /* 0x000000160460723c */ /* 0x040ff00000001860 */
        /* <DEDUP_REMOVED lines=10> */
[C---:B------:R-:W-:Y:S08]  /*7b20*/  HMMA.16816.F32 R104, R4.reuse, R18, R104 ;  /* 0x000000120468723c */ /* 0x040ff00000001868 */
[C---:B-1----:R-:W-:Y:S08]  /*7b30*/  HMMA.16816.F32 R124, R4.reuse, R12, R124 ;  /* 0x0000000c047c723c */ /* 0x042ff0000000187c */
[----:B------:R-:W-:Y:S01]  /*7b40*/  HMMA.16816.F32 R128, R4, R14, R128 ;  /* 0x0000000e0480723c */ /* 0x000fe20000001880 */
[----:B------:R-:W-:-:S05]  /*7b50*/  IADD3 R4, P0, PT, R10, -0x80, RZ ;  /* 0xffffff800a047810 */ /* 0x000fca0007f1e0ff */
[----:B------:R1:W-:Y:S04]  /*7b60*/  STL [R1+0x38], R4 ;  /* 0x0000380401007387 */ /* 0x0003e80000100800 */
[----:B------:R2:W-:Y:S01]  /*7b70*/  STL [R1+0x40], R234 ;  /* 0x000040ea01007387 */ /* 0x0005e20000100800 */
[----:B-1----:R-:W-:-:S05]  /*7b80*/  IADD3.X R4, PT, PT, R11, -0x1, RZ, P0, !PT ;  /* 0xffffffff0b047810 */ /* 0x002fca00007fe4ff */
[----:B------:R2:W-:Y:S04]  /*7b90*/  STL [R1+0x34], R4 ;  /* 0x0000340401007387 */ /* 0x0005e80000100800 */
[----:B------:R2:W-:Y:S01]  /*7ba0*/  STL [R1+0x3c], R230 ;  /* 0x00003ce601007387 */ /* 0x0005e20000100800 */
[----:B------:R-:W-:Y:S05]  /*7bb0*/  BRA.U !UP1, `(.L_x_1110) ;  /* 0x000000a509c87547 */ /* 0x000fea000b800000 */
[----:B------:R-:W3:Y:S04]  /*7bc0*/  LDL R245, [R1+0x30] ;  /* 0x0000300001f57983 */ /* 0x000ee80000100800 */
[----:B------:R-:W4:Y:S04]  /*7bd0*/  LDL R246, [R1+0x2c] ;  /* 0x00002c0001f67983 */ /* 0x000f280000100800 */
[----:B------:R-:W4:Y:S01]  /*7be0*/  LDL R252, [R1+0x28] ;  /* 0x0000280001fc7983 */ /* 0x000f220000100800 */
[----:B------:R-:W-:Y:S01]  /*7bf0*/  UIADD3 UR27, UPT, UPT, UR24, -0x2, URZ ;  /* 0xfffffffe181b7890 */ /* 0x000fe2000fffe0ff */
[----:B------:R-:W-:-:S04]  /*7c00*/  DEPBAR.LE SB0, 0x0 ;  /* 0x000080000000791a */ /* 0x000fc80000000000 */
[----:B------:R-:W-:Y:S01]  /*7c10*/  UIMAD.WIDE.U32 UR28, UR27, UR8, URZ ;  /* 0x000000081b1c72a5 */ /* 0x000fe2000f8e00ff */
[----:B------:R-:W-:Y:S01]  /*7c20*/  LOP3.LUT R210, R32, R33, RZ, 0xfc, !PT ;  /* 0x0000002120d27212 */ /* 0x000fe200078efcff */
[----:B------:R-:W1:Y:S01]  /*7c30*/  LDCU UR22, c[0x0][0x440] ;  /* 0x00008800ff1677ac */ /* 0x000e620008000800 */
[----:B------:R-:W-:Y:S02]  /*7c40*/  ISETP.NE.AND P4, PT, R164, RZ, PT ;  /* 0x000000ffa400720c */ /* 0x000fe40003f85270 */
[----:B------:R-:W-:Y:S01]  /*7c50*/  LEA R210, R210, UR5, 0x1 ;  /* 0x00000005d2d27c11 */ /* 0x000fe2000f8e08ff */
[----:B------:R-:W-:Y:S01]  /*7c60*/  UIMAD UR27, UR27, UR9, UR29 ;  /* 0x000000091b1b72a4 */ /* 0x000fe2000f8e021d */
[----:B------:R-:W-:Y:S01]  /*7c70*/  IMAD.U32 R16, RZ, RZ, UR28 ;  /* 0x0000001cff107e24 */ /* 0x000fe2000f8e00ff */
[----:B------:R-:W-:Y:S01]  /*7c80*/  USHF.L.U32 UR25, UR28, 0x6, URZ ;  /* 0x000000061c197899 */ /* 0x000fe200080006ff */
[----:B------:R-:W-:Y:S01]  /*7c90*/  SEL R211, R216, 0xffffffe0, !P4 ;  /* 0xffffffe0d8d37807 */ /* 0x000fe20006000000 */
[----:B------:R-:W-:Y:S01]  /*7ca0*/  USHF.L.U64.HI UR26, UR28, 0x6, UR27 ;  /* 0x000000061c1a7899 */ /* 0x000fe2000801021b */
[----:B------:R-:W-:Y:S01]  /*7cb0*/  IMAD.U32 R17, RZ, RZ, UR29 ;  /* 0x0000001dff117e24 */ /* 0x000fe2000f8e00ff */
[----:B------:R-:W-:Y:S01]  /*7cc0*/  ULEA UR25, UP0, UR8, UR25, 0x5 ;  /* 0x0000001908197291 */ /* 0x000fe2000f8028ff */
[----:B------:R-:W-:Y:S01]  /*7cd0*/  IMAD.U32 R6, RZ, RZ, UR27 ;  /* 0x0000001bff067e24 */ /* 0x000fe2000f8e00ff */
[-C--:B------:R-:W-:Y:S01]  /*7ce0*/  LEA R14, P1, R16, R248.reuse, 0x7 ;  /* 0x000000f8100e7211 */ /* 0x080fe200078238ff */
[----:B------:R-:W-:Y:S01]  /*7cf0*/  IMAD.IADD R208, R211, 0x1, R210 ;  /* 0x00000001d3d07824 */ /* 0x000fe200078e02d2 */
[----:B------:R-:W-:Y:S01]  /*7d00*/  ULEA.HI.X UR26, UR8, UR26, UR9, 0x5, UP0 ;  /* 0x0000001a081a7291 */ /* 0x000fe200080f2c09 */
[----:B------:R-:W-:Y:S01]  /*7d10*/  IMAD.IADD R204, R212, 0x1, R211 ;  /* 0x00000001d4cc7824 */ /* 0x000fe200078e02d3 */
[----:B------:R-:W-:Y:S01]  /*7d20*/  LEA.HI.X R15, R16, R247, R6, 0x7, P1 ;  /* 0x000000f7100f7211 */ /* 0x000fe200008f3c06 */
[----:B------:R-:W-:Y:S01]  /*7d30*/  IMAD.U32 R5, RZ, RZ, UR25 ;  /* 0x00000019ff057e24 */ /* 0x000fe2000f8e00ff */
[----:B-1----:R-:W-:Y:S01]  /*7d40*/  ISETP.GE.AND P3, PT, R205, UR22, PT ;  /* 0x00000016cd007c0c */ /* 0x002fe2000bf66270 */
[----:B------:R-:W-:Y:S01]  /*7d50*/  BAR.SYNC.DEFER_BLOCKING 0x0 ;  /* 0x0000000000007b1d */ /* 0x000fe20000010000 */
[----:B--2---:R-:W-:Y:S01]  /*7d60*/  IMAD.U32 R4, RZ, RZ, UR26 ;  /* 0x0000001aff047e24 */ /* 0x004fe2000f8e00ff */
[----:B------:R-:W-:Y:S01]  /*7d70*/  UISETP.GE.U32.AND UP1, UPT, UR24, 0x3, UPT ;  /* 0x000000031800788c */ /* 0x000fe2000bf26070 */
[----:B------:R-:W-:Y:S01]  /*7d80*/  LEA R12, P0, R5, R248, 0x1 ;  /* 0x000000f8050c7211 */ /* 0x000fe200078008ff */
[----:B------:R-:W-:-:S02]  /*7d90*/  IMAD.IADD R200, R188, 0x1, R210 ;  /* 0x00000001bcc87824 */ /* 0x000fc400078e02d2 */
[----:B------:R-:W-:Y:S01]  /*7da0*/  IMAD.IADD R214, R211, 0x1, R213 ;  /* 0x00000001d3d67824 */ /* 0x000fe200078e02d5 */
[----:B------:R-:W-:Y:S01]  /*7db0*/  LEA.HI.X R13, R5, R247, R4, 0x1, P0 ;  /* 0x000000f7050d7211 */ /* 0x000fe200000f0c04 */
[----:B------:R-:W-:-:S04]  /*7dc0*/  IMAD.IADD R215, R211, 0x1, R200 ;  /* 0x00000001d3d77824 */ /* 0x000fc800078e02c8 */
[----:B------:R-:W-:Y:S01]  /*7dd0*/  @!PT LDS RZ, [RZ] ;  /* 0x00000000fffff984 */ /* 0x000fe20000000800 */
[----:B------:R-:W-:Y:S01]  /*7de0*/  @!PT LDS RZ, [RZ] ;  /* 0x00000000fffff984 */ /* 0x000fe20000000800 */
[----:B------:R-:W-:Y:S01]  /*7df0*/  @!PT LDS RZ, [RZ] ;  /* 0x00000000fffff984 */ /* 0x000fe20000000800 */
[----:B------:R-:W-:Y:S04]  /*7e00*/  @!P3 LDGSTS.E.BYPASS.LTC128B.128 [R251+0x18000], desc[UR30][R14.64] ;  /* 0x180000000efbbfae */ /* 0x000fe8000b981a1e */
[----:B------:R-:W-:Y:S01]  /*7e10*/  @P3 STS.128 [R251+0x18000], RZ ;  /* 0x018000fffb003388 */ /* 0x000fe20000000c00 */
[----:B---3--:R-:W-:Y:S02]  /*7e20*/  ISETP.GE.AND P2, PT, R245, UR22, PT ;  /* 0x00000016f5007c0c */ /* 0x008fe4000bf46270 */
[----:B----4-:R-:W-:Y:S02]  /*7e30*/  ISETP.GE.AND P1, PT, R246, UR22, PT ;  /* 0x00000016f6007c0c */ /* 0x010fe4000bf26270 */
[----:B------:R-:W-:-:S09]  /*7e40*/  ISETP.GE.AND P0, PT, R252, UR22, PT ;  /* 0x00000016fc007c0c */ /* 0x000fd2000bf06270 */
        /* <DEDUP_REMOVED lines=38> */
[----:B------:R-:W1:Y:S04]  /*80b0*/  LDSM.16.M88.4 R4, [R212+0x10000] ;  /* 0x01000000d404783b */ /* 0x000e680000000200 */
[----:B------:R-:W4:Y:S04]  /*80c0*/  LDSM.16.M88.4 R28, [R212+0x11800] ;  /* 0x01180000d41c783b */ /* 0x000f280000000200 */
[----:B------:R-:W-:Y:S04]  /*80d0*/  LDSM.16.M88.4 R192, [R208] ;  /* 0x00000000d0c0783b */ /* 0x000fe80000000200 */
[----:B------:R-:W4:Y:S04]  /*80e0*/  LDSM.16.M88.4 R20, [R204+0x10800] ;  /* 0x01080000cc14783b */ /* 0x000f280000000200 */
[----:B------:R-:W4:Y:S04]  /*80f0*/  LDSM.16.M88.4 R16, [R204+0x11000] ;  /* 0x01100000cc10783b */ /* 0x000f280000000200 */
[----:B------:R-:W4:Y:S04]  /*8100*/  LDSM.16.M88.4 R24, [R204+0x10000] ;  /* 0x01000000cc18783b */ /* 0x000f280000000200 */
[----:B------:R-:W4:Y:S04]  /*8110*/  LDSM.16.M88.4 R196, [R204+0x11800] ;  /* 0x01180000ccc4783b */ /* 0x000f280000000200 */
[----:B------:R-:W-:Y:S01]  /*8120*/  LDSM.16.M88.4 R188, [R213+0x10000] ;  /* 0x01000000d5bc783b */ /* 0x000fe20000000200 */
[C---:B--2---:R-:W-:Y:S03]  /*8130*/  HMMA.16816.F32 R184, R32.reuse, R176, RZ ;  /* 0x000000b020b8723c */ /* 0x044fe600000018ff */
[----:B------:R-:W0:Y:S05]  /*8140*/  LDGDEPBAR ;  /* 0x00000000000079af */ /* 0x000e2a0000000000 */
[C---:B---3--:R-:W-:Y:S08]  /*8150*/  HMMA.16816.F32 R172, R32.reuse, R168, RZ ;  /* 0x000000a820ac723c */ /* 0x048ff000000018ff */
[C---:B------:R-:W-:Y:S08]  /*8160*/  HMMA.16816.F32 R176, R32.reuse, R178, RZ ;  /* 0x000000b220b0723c */ /* 0x040ff000000018ff */
[C---:B------:R-:W-:Y:S08]  /*8170*/  HMMA.16816.F32 R168, R32.reuse, R170, RZ ;  /* 0x000000aa20a8723c */ /* 0x040ff000000018ff */
[C---:B-1----:R-:W-:Y:S08]  /*8180*/  HMMA.16816.F32 R12, R32.reuse, R4, RZ ;  /* 0x00000004200c723c */ /* 0x042ff000000018ff */
[C---:B------:R-:W-:Y:S08]  /*8190*/  HMMA.16816.F32 R4, R32.reuse, R6, RZ ;  /* 0x000000062004723c */ /* 0x040ff000000018ff */
[----:B----4-:R-:W-:Y:S08]  /*81a0*/  HMMA.16816.F32 R164, R32, R28, RZ ;  /* 0x0000001c20a4723c */ /* 0x010ff000000018ff */
[C---:B------:R-:W-:Y:S08]  /*81b0*/  HMMA.16816.F32 R184, R192.reuse, R20, R184 ;  /* 0x00000014c0b8723c */ /* 0x040ff000000018b8 */
[C---:B------:R-:W-:Y:S01]  /*81c0*/  HMMA.16816.F32 R176, R192.reuse, R22, R176 ;  /* 0x00000016c0b0723c */ /* 0x040fe200000018b0 */
[----:B------:R-:W-:Y:S07]  /*81d0*/  LDSM.16.M88.4 R20, [R213+0x11800] ;  /* 0x01180000d514783b */ /* 0x000fee0000000200 */
[C---:B------:R-:W-:Y:S08]  /*81e0*/  HMMA.16816.F32 R172, R192.reuse, R16, R172 ;  /* 0x00000010c0ac723c */ /* 0x040ff000000018ac */
[----:B------:R-:W-:Y:S01]  /*81f0*/  HMMA.16816.F32 R168, R192, R18, R168 ;  /* 0x00000012c0a8723c */ /* 0x000fe200000018a8 */
[----:B------:R-:W1:Y:S07]  /*8200*/  LDSM.16.M88.4 R16, [R200] ;  /* 0x00000000c810783b */ /* 0x000e6e0000000200 */
[----:B------:R-:W-:Y:S01]  /*8210*/  HMMA.16816.F32 R32, R32, R30, RZ ;  /* 0x0000001e2020723c */ /* 0x000fe200000018ff */
[----:B------:R-:W2:Y:S07]  /*8220*/  LDSM.16.M88.4 R28, [R213+0x10800] ;  /* 0x01080000d51c783b */ /* 0x000eae0000000200 */
[C---:B------:R-:W-:Y:S08]  /*8230*/  HMMA.16816.F32 R12, R192.reuse, R24, R12 ;  /* 0x00000018c00c723c */ /* 0x040ff0000000180c */
[C---:B------:R-:W-:Y:S01]  /*8240*/  HMMA.16816.F32 R4, R192.reuse, R26, R4 ;  /* 0x0000001ac004723c */ /* 0x040fe20000001804 */
[----:B------:R-:W3:Y:S07]  /*8250*/  LDSM.16.M88.4 R24, [R213+0x11000] ;  /* 0x01100000d518783b */ /* 0x000eee0000000200 */
[C---:B------:R-:W-:Y:S08]  /*8260*/  HMMA.16816.F32 R164, R192.reuse, R196, R164 ;  /* 0x000000c4c0a4723c */ /* 0x040ff000000018a4 */
[----:B------:R-:W-:Y:S01]  /*8270*/  HMMA.16816.F32 R32, R192, R198, R32 ;  /* 0x000000c6c020723c */ /* 0x000fe20000001820 */
[----:B------:R-:W-:Y:S04]  /*8280*/  LDSM.16.M88.4 R196, [R214+0x10000] ;  /* 0x01000000d6c4783b */ /* 0x000fe80000000200 */
[----:B------:R-:W-:Y:S03]  /*8290*/  LDSM.16.M88.4 R192, [R214+0x10800] ;  /* 0x01080000d6c0783b */ /* 0x000fe60000000200 */
[C---:B-1----:R-:W-:Y:S08]  /*82a0*/  HMMA.16816.F32 R12, R16.reuse, R188, R12 ;  /* 0x000000bc100c723c */ /* 0x042ff0000000180c */
[C---:B------:R-:W-:Y:S08]  /*82b0*/  HMMA.16816.F32 R164, R16.reuse, R20, R164 ;  /* 0x0000001410a4723c */ /* 0x040ff000000018a4 */
[C---:B------:R-:W-:Y:S01]  /*82c0*/  HMMA.16816.F32 R32, R16.reuse, R22, R32 ;  /* 0x000000161020723c */ /* 0x040fe20000001820 */
[----:B------:R-:W1:Y:S07]  /*82d0*/  LDSM.16.M88.4 R20, [R215] ;  /* 0x00000000d714783b */ /* 0x000e6e0000000200 */
        /* <DEDUP_REMOVED lines=14> */
[----:B------:R-:W1:Y:S07]  /*83c0*/  LDSM.16.M88.4 R192, [R212+0x13000] ;  /* 0x01300000d4c0783b */ /* 0x000e6e0000000200 */
[C---:B----4-:R-:W-:Y:S08]  /*83d0*/  HMMA.16816.F32 R172, R20.reuse, R188, R172 ;  /* 0x000000bc14ac723c */ /* 0x050ff000000018ac */
        /* <DEDUP_REMOVED lines=33> */
[----:B------:R-:W-:Y:S07]  /*85f0*/  LDSM.16.M88.4 R16, [R215+0x4000] ;  /* 0x00400000d710783b */ /* 0x000fee0000000200 */
[C---:B----4-:R-:W-:Y:S08]  /*8600*/  HMMA.16816.F32 R164, R28.reuse, R188, R164 ;  /* 0x000000bc1ca4723c */ /* 0x050ff000000018a4 */
[----:B------:R-:W-:Y:S01]  /*8610*/  HMMA.16816.F32 R32, R28, R190, R32 ;  /* 0x000000be1c20723c */ /* 0x000fe20000001820 */
[----:B------:R-:W2:Y:S04]  /*8620*/  LDSM.16.M88.4 R188, [R214+0x12000] ;  /* 0x01200000d6bc783b */ /* 0x000ea80000000200 */
[----:B------:R-:W3:Y:S03]  /*8630*/  LDSM.16.M88.4 R28, [R214+0x12800] ;  /* 0x01280000d61c783b */ /* 0x000ee60000000200 */
        /* <DEDUP_REMOVED lines=8> */
[C---:B------:R-:W-:Y:S08]  /*86c0*/  HMMA.16816.F32 R164, R16.reuse, R20, R164 ;  /* 0x0000001410a4723c */ /* 0x040ff000000018a4 */
[C---:B------:R-:W-:Y:S01]  /*86d0*/  HMMA.16816.F32 R32, R16.reuse, R22, R32 ;  /* 0x000000161020723c */ /* 0x040fe20000001820 */
[----:B------:R-:W1:Y:S07]  /*86e0*/  LDSM.16.M88.4 R20, [R210+0x8000] ;  /* 0x00800000d214783b */ /* 0x000e6e0000000200 */
        /* <DEDUP_REMOVED lines=22> */
[C---:B----4-:R-:W-:Y:S01]  /*8850*/  HMMA.16816.F32 R12, R24.reuse, R16, R12 ;  /* 0x00000010180c723c */ /* 0x050fe2000000180c */
[----:B------:R-:W-:Y:S07]  /*8860*/  LDSM.16.M88.4 R200, [R200+0xc000] ;  /* 0x00c00000c8c8783b */ /* 0x000fee0000000200 */
        /* <DEDUP_REMOVED lines=25> */
[C---:B---3--:R-:W-:Y:S08]  /*8a00*/  HMMA.16816.F32 R184, R192.reuse, R20, R184 ;  /* 0x00000014c0b8723c */ /* 0x048ff000000018b8 */
[C---:B------:R-:W-:Y:S01]  /*8a10*/  HMMA.16816.F32 R176, R192.reuse, R22, R176 ;  /* 0x00000016c0b0723c */ /* 0x040fe200000018b0 */
[----:B------:R-:W-:Y:S07]  /*8a20*/  LDSM.16.M88.4 R20, [R212+0x17000] ;  /* 0x01700000d414783b */ /* 0x000fee0000000200 */
[C---:B----4-:R-:W-:Y:S08]  /*8a30*/  HMMA.16816.F32 R172, R192.reuse, R16, R172 ;  /* 0x00000010c0ac723c */ /* 0x050ff000000018ac */
[C---:B------:R-:W-:Y:S01]  /*8a40*/  HMMA.16816.F32 R168, R192.reuse, R18, R168 ;  /* 0x00000012c0a8723c */ /* 0x040fe200000018a8 */
[----:B------:R-:W2:Y:S07]  /*8a50*/  LDSM.16.M88.4 R16, [R210+0xc000] ;  /* 0x00c00000d210783b */ /* 0x000eae0000000200 */
[C---:B------:R-:W-:Y:S08]  /*8a60*/  HMMA.16816.F32 R12, R192.reuse, R24, R12 ;  /* 0x00000018c00c723c */ /* 0x040ff0000000180c */
        /* <DEDUP_REMOVED lines=35> */
[C---:B-1----:R-:W-:Y:S08]  /*8ca0*/  HMMA.16816.F32 R32, R200.reuse, R190, R32 ;  /* 0x000000bec820723c */ /* 0x042ff00000001820 */
[----:B------:R-:W-:Y:S01]  /*8cb0*/  HMMA.16816.F32 R168, R200, R194, R168 ;  /* 0x000000c2c8a8723c */ /* 0x000fe200000018a8 */
[----:B------:R-:W-:-:S04]  /*8cc0*/  IMAD.U32 R194, RZ, RZ, UR24 ;  /* 0x00000018ffc27e24 */ /* 0x000fc8000f8e00ff */
[----:B-----5:R-:W-:-:S03]  /*8cd0*/  IMAD R194, R194, 0x40, R180 ;  /* 0x00000040c2c27824 */ /* 0x020fc600078e02b4 */
[----:B------:R-:W-:Y:S08]  /*8ce0*/  HMMA.16816.F32 R184, R200, R196, R184 ;  /* 0x000000c4c8b8723c */ /* 0x000ff000000018b8 */
[C---:B--2---:R-:W-:Y:S08]  /*8cf0*/  HMMA.16816.F32 R12, R28.reuse, R24, R12 ;  /* 0x000000181c0c723c */ /* 0x044ff0000000180c */
[----:B------:R-:W-:Y:S01]  /*8d00*/  HMMA.16816.F32 R4, R28, R26, R4 ;  /* 0x0000001a1c04723c */ /* 0x000fe20000001804 */
[----:B------:R-:W1:Y:S01]  /*8d10*/  LDSM.16.M88.4 R24, [R214+0x17000] ;  /* 0x01700000d618783b */ /* 0x000e620000000200 */
[----:B------:R-:W-:-:S06]  /*8d20*/  DEPBAR.LE SB0, 0x0 ;  /* 0x000080000000791a */ /* 0x000fcc0000000000 */
[----:B---3--:R-:W-:Y:S01]  /*8d30*/  HMMA.16816.F32 R32, R28, R18, R32 ;  /* 0x000000121c20723c */ /* 0x008fe20000001820 */
[----:B------:R-:W-:-:S05]  /*8d40*/  VIADD R18, R194, 0xffffff80 ;  /* 0xffffff80c2127836 */ /* 0x000fca0000000000 */
[----:B------:R-:W-:Y:S02]  /*8d50*/  I2FP.F32.U32 R19, R18 ;  /* 0x0000001200137245 */ /* 0x000fe40000201000 */
[CC--:B------:R-:W-:Y:S01]  /*8d60*/  ISETP.GE.AND P4, PT, R18.reuse, R183.reuse, PT ;  /* 0x000000b71200720c */ /* 0x0c0fe20003f86270 */
[C---:B------:R-:W-:Y:S01]  /*8d70*/  HMMA.16816.F32 R172, R200.reuse, R192, R172 ;  /* 0x000000c0c8ac723c */ /* 0x040fe200000018ac */
[-C--:B------:R-:W-:Y:S01]  /*8d80*/  ISETP.GE.AND P5, PT, R18, R182.reuse, PT ;  /* 0x000000b61200720c */ /* 0x080fe20003fa6270 */
[C---:B------:R-:W-:Y:S01]  /*8d90*/  FFMA.FTZ R12, R19.reuse, UR6, R12 ;  /* 0x00000006130c7c23 */ /* 0x040fe2000801000c */
[C---:B------:R-:W-:Y:S02]  /*8da0*/  VIADD R18, R194.reuse, 0xffffff81 ;  /* 0xffffff81c2127836 */ /* 0x040fe40000000000 */
[----:B------:R-:W-:Y:S01]  /*8db0*/  FFMA.FTZ R14, R19, UR6, R14 ;  /* 0x00000006130e7c23 */ /* 0x000fe2000801000e */
[----:B------:R-:W-:Y:S01]  /*8dc0*/  VIADD R193, R194, 0xffffffb8 ;  /* 0xffffffb8c2c17836 */ /* 0x000fe20000000000 */
[----:B------:R-:W-:Y:S01]  /*8dd0*/  FSEL R192, R12, -INF , !P4 ;  /* 0xff8000000cc07808 */ /* 0x000fe20006000000 */
[----:B------:R-:W-:Y:S01]  /*8de0*/  HMMA.16816.F32 R176, R200, R198, R176 ;  /* 0x000000c6c8b0723c */ /* 0x000fe200000018b0 */
[----:B------:R-:W-:Y:S01]  /*8df0*/  ISETP.GE.AND P6, PT, R18, R183, PT ;  /* 0x000000b71200720c */ /* 0x000fe20003fc6270 */
[----:B------:R-:W-:Y:S01]  /*8e00*/  VIADD R19, R194, 0xffffff88 ;  /* 0xffffff88c2137836 */ /* 0x000fe20000000000 */
[----:B------:R-:W-:Y:S01]  /*8e10*/  BAR.SYNC.DEFER_BLOCKING 0x0 ;  /* 0x0000000000007b1d */ /* 0x000fe20000010000 */
[----:B------:R-:W-:-:S02]  /*8e20*/  ISETP.GE.AND P4, PT, R18, R182, PT ;  /* 0x000000b61200720c */ /* 0x000fc40003f86270 */
[----:B------:R-:W-:Y:S02]  /*8e30*/  I2FP.F32.U32 R18, R18 ;  /* 0x0000001200127245 */ /* 0x000fe40000201000 */
[----:B------:R-:W-:Y:S01]  /*8e40*/  HMMA.16816.F32 R164, R200, R188, R164 ;  /* 0x000000bcc8a4723c */ /* 0x000fe200000018a4 */
[----:B------:R-:W-:Y:S01]  /*8e50*/  FSEL R189, R14, -INF , !P5 ;  /* 0xff8000000ebd7808 */ /* 0x000fe20006800000 */
[----:B------:R-:W-:Y:S02]  /*8e60*/  VIADD R14, R194, 0xffffff89 ;  /* 0xffffff89c20e7836 */ /* 0x000fe40000000000 */
[C---:B------:R-:W-:Y:S01]  /*8e70*/  FFMA.FTZ R13, R18.reuse, UR6, R13 ;  /* 0x00000006120d7c23 */ /* 0x040fe2000801000d */
[----:B------:R-:W-:Y:S01]  /*8e80*/  I2FP.F32.U32 R196, R193 ;  /* 0x000000c100c47245 */ /* 0x000fe20000201000 */
[----:B------:R-:W-:Y:S01]  /*8e90*/  FFMA.FTZ R15, R18, UR6, R15 ;  /* 0x00000006120f7c23 */ /* 0x000fe2000801000f */
[----:B------:R-:W-:Y:S01]  /*8ea0*/  ISETP.GE.AND P5, PT, R193, R183, PT ;  /* 0x000000b7c100720c */ /* 0x000fe20003fa6270 */
[----:B------:R-:W-:Y:S01]  /*8eb0*/  HMMA.16816.F32 R184, R28, R20, R184 ;  /* 0x000000141cb8723c */ /* 0x000fe200000018b8 */
[----:B------:R-:W-:Y:S01]  /*8ec0*/  I2FP.F32.U32 R21, R19 ;  /* 0x0000001300157245 */ /* 0x000fe20000201000 */
[----:B------:R-:W-:Y:S01]  /*8ed0*/  FFMA.FTZ R12, R196, UR6, R32 ;  /* 0x00000006c40c7c23 */ /* 0x000fe20008010020 */
[----:B------:R-:W-:-:S02]  /*8ee0*/  FSEL R191, R13, -INF , !P6 ;  /* 0xff8000000dbf7808 */ /* 0x000fc40007000000 */
[----:B------:R-:W-:Y:S01]  /*8ef0*/  I2FP.F32.U32 R13, R14 ;  /* 0x0000000e000d7245 */ /* 0x000fe20000201000 */
[C---:B------:R-:W-:Y:S01]  /*8f00*/  FFMA.FTZ R4, R21.reuse, UR6, R4 ;  /* 0x0000000615047c23 */ /* 0x040fe20008010004 */
[----:B------:R-:W-:Y:S01]  /*8f10*/  FSEL R12, R12, -INF , !P5 ;  /* 0xff8000000c0c7808 */ /* 0x000fe20006800000 */
[----:B------:R-:W-:Y:S01]  /*8f20*/  FFMA.FTZ R21, R21, UR6, R6 ;  /* 0x0000000615157c23 */ /* 0x000fe20008010006 */
[----:B------:R-:W-:Y:S01]  /*8f30*/  FSEL R190, R15, -INF , !P4 ;  /* 0xff8000000fbe7808 */ /* 0x000fe20006000000 */
[----:B------:R-:W-:Y:S01]  /*8f40*/  FFMA.FTZ R5, R13, UR6, R5 ;  /* 0x000000060d057c23 */ /* 0x000fe20008010005 */
[CC--:B------:R-:W-:Y:S01]  /*8f50*/  ISETP.GE.AND P5, PT, R19.reuse, R183.reuse, PT ;  /* 0x000000b71300720c */ /* 0x0c0fe20003fa6270 */
[----:B------:R-:W-:Y:S01]  /*8f60*/  VIADD R6, R194, 0xffffff90 ;  /* 0xffffff90c2067836 */ /* 0x000fe20000000000 */
[----:B------:R-:W-:Y:S01]  /*8f70*/  ISETP.GE.AND P6, PT, R19, R182, PT ;  /* 0x000000b61300720c */ /* 0x000fe20003fc6270 */
[----:B------:R-:W-:Y:S01]  /*8f80*/  FFMA.FTZ R7, R13, UR6, R7 ;  /* 0x000000060d077c23 */ /* 0x000fe20008010007 */
[----:B------:R-:W-:Y:S01]  /*8f90*/  ISETP.GE.AND P4, PT, R14, R183, PT ;  /* 0x000000b70e00720c */ /* 0x000fe20003f86270 */
[----:B------:R-:W-:Y:S01]  /*8fa0*/  VIADD R13, R194, 0xffffff91 ;  /* 0xffffff91c20d7836 */ /* 0x000fe20000000000 */
[----:B------:R-:W-:Y:S01]  /*8fb0*/  HMMA.16816.F32 R176, R28, R22, R176 ;  /* 0x000000161cb0723c */ /* 0x000fe200000018b0 */
[----:B------:R-:W-:-:S02]  /*8fc0*/  FSEL R188, R4, -INF , !P5 ;  /* 0xff80000004bc7808 */ /* 0x000fc40006800000 */
[----:B------:R-:W-:Y:S02]  /*8fd0*/  FSEL R21, R21, -INF , !P6 ;  /* 0xff80000015157808 */ /* 0x000fe40007000000 */
[----:B------:R-:W-:Y:S01]  /*8fe0*/  FSEL R32, R5, -INF , !P4 ;  /* 0xff80000005207808 */ /* 0x000fe20006000000 */
[----:B------:R-:W-:Y:S01]  /*8ff0*/  VIADD R5, R194, 0xffffff98 ;  /* 0xffffff98c2057836 */ /* 0x000fe20000000000 */
[----:B------:R-:W-:Y:S01]  /*9000*/  ISETP.GE.AND P6, PT, R6, R183, PT ;  /* 0x000000b70600720c */ /* 0x000fe20003fc6270 */
[C---:B-1----:R-:W-:Y:S01]  /*9010*/  HMMA.16816.F32 R172, R28.reuse, R24, R172 ;  /* 0x000000181cac723c */ /* 0x042fe200000018ac */
[----:B------:R-:W-:Y:S01]  /*9020*/  I2FP.F32.U32 R4, R6 ;  /* 0x0000000600047245 */ /* 0x000fe20000201000 */
[----:B------:R-:W-:Y:S01]  /*9030*/  VIADD R24, R194, 0xffffffa1 ;  /* 0xffffffa1c2187836 */ /* 0x000fe20000000000 */
[-C--:B------:R-:W-:Y:S01]  /*9040*/  ISETP.GE.AND P4, PT, R6, R182.reuse, PT ;  /* 0x000000b60600720c */ /* 0x080fe20003f86270 */
[----:B------:R-:W-:Y:S01]  /*9050*/  VIADD R25, R194, 0xffffffb0 ;  /* 0xffffffb0c2197836 */ /* 0x000fe20000000000 */
[----:B------:R-:W-:Y:S01]  /*9060*/  I2FP.F32.U32 R6, R13 ;  /* 0x0000000d00067245 */ /* 0x000fe20000201000 */
[----:B------:R-:W-:Y:S01]  /*9070*/  FFMA.FTZ R15, R4, UR6, R186 ;  /* 0x00000006040f7c23 */ /* 0x000fe200080100ba */
[-C--:B------:R-:W-:Y:S01]  /*9080*/  ISETP.GE.AND P5, PT, R14, R182.reuse, PT ;  /* 0x000000b60e00720c */ /* 0x080fe20003fa6270 */
[----:B------:R-:W-:Y:S01]  /*9090*/  FFMA.FTZ R18, R4, UR6, R184 ;  /* 0x0000000604127c23 */ /* 0x000fe200080100b8 */
[C---:B------:R-:W-:Y:S01]  /*90a0*/  HMMA.16816.F32 R168, R28.reuse, R26, R168 ;  /* 0x0000001a1ca8723c */ /* 0x040fe200000018a8 */
[----:B------:R-:W-:Y:S01]  /*90b0*/  FFMA.FTZ R22, R6, UR6, R185 ;  /* 0x0000000606167c23 */ /* 0x000fe200080100b9 */
[----:B------:R-:W-:Y:S01]  /*90c0*/  FSEL R23, R7, -INF , !P5 ;  /* 0xff80000007177808 */ /* 0x000fe20006800000 */
[----:B------:R-:W-:Y:S01]  /*90d0*/  VIADD R7, R194, 0xffffff99 ;  /* 0xffffff99c2077836 */ /* 0x000fe20000000000 */
[----:B------:R-:W-:Y:S01]  /*90e0*/  ISETP.GE.AND P5, PT, R13, R183, PT ;  /* 0x000000b70d00720c */ /* 0x000fe20003fa6270 */
[----:B------:R-:W-:Y:S01]  /*90f0*/  FFMA.FTZ R19, R6, UR6, R187 ;  /* 0x0000000606137c23 */ /* 0x000fe200080100bb */
[----:B------:R-:W-:Y:S01]  /*9100*/  FSEL R15, R15, -INF , !P4 ;  /* 0xff8000000f0f7808 */ /* 0x000fe20006000000 */
[----:B------:R-:W-:Y:S01]  /*9110*/  VIADD R14, R194, 0xffffffa0 ;  /* 0xffffffa0c20e7836 */ /* 0x000fe20000000000 */
[----:B------:R-:W-:Y:S01]  /*9120*/  FSEL R22, R22, -INF , !P5 ;  /* 0xff80000016167808 */ /* 0x000fe20006800000 */
[----:B------:R-:W-:Y:S01]  /*9130*/  HMMA.16816.F32 R164, R28, R16, R164 ;  /* 0x000000101ca4723c */ /* 0x000fe200000018a4 */
[----:B------:R-:W-:Y:S01]  /*9140*/  I2FP.F32.U32 R4, R5 ;  /* 0x0000000500047245 */ /* 0x000fe20000201000 */
[C---:B------:R-:W-:Y:S01]  /*9150*/  VIADD R29, R194.reuse, 0xffffffa8 ;  /* 0xffffffa8c21d7836 */ /* 0x040fe20000000000 */
[C---:B------:R-:W-:Y:S01]  /*9160*/  ISETP.GE.AND P4, PT, R5.reuse, R183, PT ;  /* 0x000000b70500720c */ /* 0x040fe20003f86270 */
[----:B------:R-:W-:Y:S01]  /*9170*/  VIADD R26, R194, 0xffffffa9 ;  /* 0xffffffa9c21a7836 */ /* 0x000fe20000000000 */
[-C--:B------:R-:W-:Y:S01]  /*9180*/  ISETP.GE.AND P5, PT, R5, R182.reuse, PT ;  /* 0x000000b60500720c */ /* 0x080fe20003fa6270 */
[----:B------:R-:W-:Y:S01]  /*9190*/  FFMA.FTZ R6, R4, UR6, R176 ;  /* 0x0000000604067c23 */ /* 0x000fe200080100b0 */
[----:B------:R-:W-:Y:S01]  /*91a0*/  FSEL R18, R18, -INF , !P6 ;  /* 0xff80000012127808 */ /* 0x000fe20007000000 */
[----:B------:R-:W-:Y:S01]  /*91b0*/  FFMA.FTZ R4, R4, UR6, R178 ;  /* 0x0000000604047c23 */ /* 0x000fe200080100b2 */
[----:B------:R-:W-:Y:S01]  /*91c0*/  I2FP.F32.U32 R5, R7 ;  /* 0x0000000700057245 */ /* 0x000fe20000201000 */
[C---:B------:R-:W-:Y:S01]  /*91d0*/  VIADD R17, R194.reuse, 0xffffffb1 ;  /* 0xffffffb1c2117836 */ /* 0x040fe20000000000 */
[----:B------:R-:W-:Y:S01]  /*91e0*/  ISETP.GE.AND P6, PT, R13, R182, PT ;  /* 0x000000b60d00720c */ /* 0x000fe20003fc6270 */
[----:B------:R-:W-:Y:S01]  /*91f0*/  VIADD R194, R194, 0xffffffb9 ;  /* 0xffffffb9c2c27836 */ /* 0x000fe20000000000 */
[----:B------:R-:W-:Y:S01]  /*9200*/  FSEL R4, R4, -INF , !P5 ;  /* 0xff80000004047808 */ /* 0x000fe20006800000 */
[----:B------:R-:W-:Y:S01]  /*9210*/  FFMA.FTZ R20, R5, UR6, R177 ;  /* 0x0000000605147c23 */ /* 0x000fe200080100b1 */
[----:B------:R-:W-:Y:S01]  /*9220*/  FSEL R19, R19, -INF , !P6 ;  /* 0xff80000013137808 */ /* 0x000fe20007000000 */
[----:B------:R-:W-:Y:S01]  /*9230*/  FFMA.FTZ R5, R5, UR6, R179 ;  /* 0x0000000605057c23 */ /* 0x000fe200080100b3 */
[----:B------:R-:W-:-:S02]  /*9240*/  ISETP.GE.AND P6, PT, R7, R183, PT ;  /* 0x000000b70700720c */ /* 0x000fc40003fc6270 */
[----:B------:R-:W-:Y:S02]  /*9250*/  ISETP.GE.AND P5, PT, R14, R183, PT ;  /* 0x000000b70e00720c */ /* 0x000fe40003fa6270 */
[----:B------:R-:W-:Y:S02]  /*9260*/  FSEL R20, R20, -INF , !P6 ;  /* 0xff80000014147808 */ /* 0x000fe40007000000 */
[----:B------:R-:W-:Y:S02]  /*9270*/  ISETP.GE.AND P6, PT, R14, R182, PT ;  /* 0x000000b60e00720c */ /* 0x000fe40003fc6270 */
[----:B------:R-:W-:Y:S02]  /*9280*/  I2FP.F32.U32 R14, R14 ;  /* 0x0000000e000e7245 */ /* 0x000fe40000201000 */
[----:B------:R-:W-:Y:S02]  /*9290*/  I2FP.F32.U32 R31, R29 ;  /* 0x0000001d001f7245 */ /* 0x000fe40000201000 */
[----:B------:R-:W-:Y:S01]  /*92a0*/  FSEL R6, R6, -INF , !P4 ;  /* 0xff80000006067808 */ /* 0x000fe20006000000 */
[C---:B------:R-:W-:Y:S01]  /*92b0*/  FFMA.FTZ R13, R14.reuse, UR6, R172 ;  /* 0x000000060e0d7c23 */ /* 0x040fe200080100ac */
[----:B------:R-:W-:Y:S01]  /*92c0*/  I2FP.F32.U32 R30, R24 ;  /* 0x00000018001e7245 */ /* 0x000fe20000201000 */
[----:B------:R-:W-:Y:S01]  /*92d0*/  FFMA.FTZ R215, R31, UR6, R168 ;  /* 0x000000061fd77c23 */ /* 0x000fe200080100a8 */
[----:B------:R-:W-:Y:S01]  /*92e0*/  ISETP.GE.AND P4, PT, R7, R182, PT ;  /* 0x000000b60700720c */ /* 0x000fe20003f86270 */
[----:B------:R-:W-:Y:S01]  /*92f0*/  FFMA.FTZ R174, R14, UR6, R174 ;  /* 0x000000060eae7c23 */ /* 0x000fe200080100ae */
[----:B------:R-:W-:Y:S01]  /*9300*/  FMNMX3.FTZ R168, R2, R192, R191, !PT ;  /* 0x000000c002a87276 */ /* 0x000fe200078100bf */
[----:B------:R-:W-:Y:S01]  /*9310*/  FFMA.FTZ R7, R30, UR6, R173 ;  /* 0x000000061e077c23 */ /* 0x000fe200080100ad */
[----:B------:R-:W-:-:S02]  /*9320*/  I2FP.F32.U32 R27, R25 ;  /* 0x00000019001b7245 */ /* 0x000fc40000201000 */
[----:B------:R-:W-:Y:S02]  /*9330*/  FSEL R5, R5, -INF , !P4 ;  /* 0xff80000005057808 */ /* 0x000fe40006000000 */
[----:B------:R-:W-:Y:S01]  /*9340*/  FSEL R13, R13, -INF , !P5 ;  /* 0xff8000000d0d7808 */ /* 0x000fe20006800000 */
[----:B------:R-:W-:Y:S01]  /*9350*/  FFMA.FTZ R231, R27, UR6, R164 ;  /* 0x000000061be77c23 */ /* 0x000fe200080100a4 */
[----:B------:R-:W-:Y:S02]  /*9360*/  I2FP.F32.U32 R28, R26 ;  /* 0x0000001a001c7245 */ /* 0x000fe40000201000 */
[----:B------:R-:W-:Y:S02]  /*9370*/  FMNMX3.FTZ R168, R168, R188, R32, !PT ;  /* 0x000000bca8a87276 */ /* 0x000fe40007810020 */
[-C--:B------:R-:W-:Y:S01]  /*9380*/  ISETP.GE.AND P4, PT, R24, R183.reuse, PT ;  /* 0x000000b71800720c */ /* 0x080fe20003f86270 */
[----:B------:R-:W-:Y:S01]  /*9390*/  FFMA.FTZ R169, R28, UR6, R169 ;  /* 0x000000061ca97c23 */ /* 0x000fe200080100a9 */
[----:B------:R-:W-:-:S02]  /*93a0*/  ISETP.GE.AND P5, PT, R29, R183, PT ;  /* 0x000000b71d00720c */ /* 0x000fc40003fa6270 */
[----:B------:R-:W-:Y:S02]  /*93b0*/  FMNMX3.FTZ R164, R168, R18, R22, !PT ;  /* 0x00000012a8a47276 */ /* 0x000fe40007810016 */
[----:B------:R-:W-:Y:S02]  /*93c0*/  FSEL R7, R7, -INF , !P4 ;  /* 0xff80000007077808 */ /* 0x000fe40006000000 */
[----:B------:R-:W-:Y:S02]  /*93d0*/  FSEL R215, R215, -INF , !P5 ;  /* 0xff800000d7d77808 */ /* 0x000fe40006800000 */
[----:B------:R-:W-:Y:S02]  /*93e0*/  I2FP.F32.U32 R16, R17 ;  /* 0x0000001100107245 */ /* 0x000fe40000201000 */
[-C--:B------:R-:W-:Y:S02]  /*93f0*/  ISETP.GE.AND P4, PT, R26, R183.reuse, PT ;  /* 0x000000b71a00720c */ /* 0x080fe40003f86270 */
[----:B------:R-:W-:Y:S01]  /*9400*/  ISETP.GE.AND P5, PT, R25, R183, PT ;  /* 0x000000b71900720c */ /* 0x000fe20003fa6270 */
[----:B------:R-:W-:Y:S01]  /*9410*/  FFMA.FTZ R165, R16, UR6, R165 ;  /* 0x0000000610a57c23 */ /* 0x000fe200080100a5 */
[----:B------:R-:W-:-:S02]  /*9420*/  FMNMX3.FTZ R164, R164, R6, R20, !PT ;  /* 0x00000006a4a47276 */ /* 0x000fc40007810014 */
[----:B------:R-:W-:Y:S02]  /*9430*/  FSEL R213, R169, -INF , !P4 ;  /* 0xff800000a9d57808 */ /* 0x000fe40006000000 */
[----:B------:R-:W-:Y:S02]  /*9440*/  I2FP.F32.U32 R220, R194 ;  /* 0x000000c200dc7245 */ /* 0x000fe40000201000 */
[----:B------:R-:W-:Y:S02]  /*9450*/  FSEL R231, R231, -INF , !P5 ;  /* 0xff800000e7e77808 */ /* 0x000fe40006800000 */
[----:B------:R-:W-:Y:S01]  /*9460*/  ISETP.GE.AND P4, PT, R17, R183, PT ;  /* 0x000000b71100720c */ /* 0x000fe20003f86270 */
[----:B------:R-:W-:Y:S01]  /*9470*/  FFMA.FTZ R33, R220, UR6, R33 ;  /* 0x00000006dc217c23 */ /* 0x000fe20008010021 */
[----:B------:R-:W-:Y:S02]  /*9480*/  ISETP.GE.AND P5, PT, R24, R182, PT ;  /* 0x000000b61800720c */ /* 0x000fe40003fa6270 */
[----:B------:R-:W-:-:S02]  /*9490*/  FMNMX3.FTZ R24, R164, R13, R7, !PT ;  /* 0x0000000da4187276 */ /* 0x000fc40007810007 */
[----:B------:R-:W-:Y:S02]  /*94a0*/  FSEL R195, R165, -INF , !P4 ;  /* 0xff800000a5c37808 */ /* 0x000fe40006000000 */
[----:B------:R-:W-:Y:S02]  /*94b0*/  ISETP.GE.AND P4, PT, R194, R183, PT ;  /* 0x000000b7c200720c */ /* 0x000fe40003f86270 */
[----:B------:R-:W-:Y:S02]  /*94c0*/  FMNMX3.FTZ R24, R24, R215, R213, !PT ;  /* 0x000000d718187276 */ /* 0x000fe400078100d5 */
[----:B------:R-:W-:Y:S02]  /*94d0*/  FSEL R14, R33, -INF , !P4 ;  /* 0xff800000210e7808 */ /* 0x000fe40006000000 */
[----:B------:R-:W-:-:S04]  /*94e0*/  FMNMX3.FTZ R24, R24, R231, R195, !PT ;  /* 0x000000e718187276 */ /* 0x000fc800078100c3 */
[----:B------:R-:W-:Y:S01]  /*94f0*/  FMNMX3.FTZ R24, R24, R12, R14, !PT ;  /* 0x0000000c18187276 */ /* 0x000fe2000781000e */
[----:B------:R-:W-:Y:S06]  /*9500*/  BRA.U !UP1, `(.L_x_1111) ;  /* 0x0000000109e47547 */ /* 0x000fec000b800000 */
        /* <DEDUP_REMOVED lines=8> */
[----:B------:R-:W-:Y:S02]  /*9590*/  MOV R33, UR26 ;  /* 0x0000001a00217c02 */ /* 0x000fe40008000f00 */
[----:B------:R-:W-:Y:S01]  /*95a0*/  LEA R168, P4, R164, R250, 0x7 ;  /* 0x000000faa4a87211 */ /* 0x000fe200078838ff */
[----:B------:R-:W-:-:S03]  /*95b0*/  ULEA.HI.X UR25, UR10, UR25, UR11, 0x5, UP0 ;  /* 0x000000190a197291 */ /* 0x000fc600080f2c0b */
[----:B------:R-:W-:Y:S01]  /*95c0*/  LEA.HI.X R169, R164, R249, R33, 0x7, P4 ;  /* 0x000000f9a4a97211 */ /* 0x000fe200020f3c21 */
[----:B------:R-:W-:Y:S02]  /*95d0*/  IMAD.U32 R164, RZ, RZ, UR22 ;  /* 0x00000016ffa47e24 */ /* 0x000fe4000f8e00ff */
[----:B------:R-:W-:Y:S02]  /*95e0*/  MOV R33, UR25 ;  /* 0x0000001900217c02 */ /* 0x000fe40008000f00 */
[----:B------:R-:W-:Y:S01]  /*95f0*/  @!PT LDS RZ, [RZ] ;  /* 0x00000000fffff984 */ /* 0x000fe20000000800 */
[----:B------:R-:W-:Y:S01]  /*9600*/  @!PT LDS RZ, [RZ] ;  /* 0x00000000fffff984 */ /* 0x000fe20000000800 */
[----:B------:R-:W-:Y:S01]  /*9610*/  @!PT LDS RZ, [RZ] ;  /* 0x00000000fffff984 */ /* 0x000fe20000000800 */
[----:B------:R1:W-:Y:S01]  /*9620*/  @!P3 LDGSTS.E.BYPASS.LTC128B.128 [R251+0x10000], desc[UR30][R168.64] ;  /* 0x10000000a8fbbfae */ /* 0x0003e2000b981a1e */
[----:B------:R-:W-:-:S03]  /*9630*/  LEA R172, P4, R164, R250, 0x1 ;  /* 0x000000faa4ac7211 */ /* 0x000fc600078808ff */
[----:B------:R1:W-:Y:S01]  /*9640*/  @P3 STS.128 [R251+0x10000], RZ ;  /* 0x010000fffb003388 */ /* 0x0003e20000000c00 */
[----:B------:R-:W-:-:S03]  /*9650*/  LEA.HI.X R173, R164, R249, R33, 0x1, P4 ;  /* 0x000000f9a4ad7211 */ /* 0x000fc600020f0c21 */
        /* <DEDUP_REMOVED lines=36> */
.L_x_1111:
[----:B------:R-:W2:Y:S04]  /*98a0*/  LDL.64 R244, [R1+0x10] ;  /* 0x0000100001f47983 */ /* 0x000ea80000100a00 */
[----:B------:R-:W3:Y:S04]  /*98b0*/  LDL.64 R242, [R1] ;  /* 0x0000000001f27983 */ /* 0x000ee80000100a00 */
[----:B------:R-:W4:Y:S01]  /*98c0*/  LDL.64 R240, [R1+0x8] ;  /* 0x0000080001f07983 */ /* 0x000f220000100a00 */
[----:B------:R-:W5:Y:S01]  /*98d0*/  S2R R232, SR_CTAID.X ;  /* 0x0000000000e87919 */ /* 0x000f620000002500 */
[----:B------:R-:W-:-:S02]  /*98e0*/  ISETP.GE.AND P4, PT, R29, R182, PT ;  /* 0x000000b61d00720c */ /* 0x000fc40003f86270 */
[----:B------:R-:W5:Y:S01]  /*98f0*/  SHFL.BFLY PT, R29, R24, 0x2, 0x1f ;  /* 0x0c401f00181d7f89 */ /* 0x000f6200000e0000 */
[----:B------:R-:W-:Y:S01]  /*9900*/  FMNMX3.FTZ R165, R0, R189, R190, !PT ;  /* 0x000000bd00a57276 */ /* 0x000fe200078100be */
[----:B------:R-:W-:-:S03]  /*9910*/  FFMA.FTZ R175, R30, UR6, R175 ;  /* 0x000000061eaf7c23 */ /* 0x000fc600080100af */
[----:B------:R-:W-:Y:S01]  /*9920*/  FMNMX3.FTZ R165, R165, R21, R23, !PT ;  /* 0x00000015a5a57276 */ /* 0x000fe20007810017 */
[----:B------:R-:W-:Y:S01]  /*9930*/  FFMA.FTZ R170, R31, UR6, R170 ;  /* 0x000000061faa7c23 */ /* 0x000fe200080100aa */
[----:B------:R-:W-:Y:S02]  /*9940*/  FSEL R202, R175, -INF , !P5 ;  /* 0xff800000afca7808 */ /* 0x000fe40006800000 */
[----:B------:R-:W-:Y:S01]  /*9950*/  FMNMX3.FTZ R165, R165, R15, R19, !PT ;  /* 0x0000000fa5a57276 */ /* 0x000fe20007810013 */
[----:B------:R-:W-:Y:S01]  /*9960*/  FFMA.FTZ R171, R28, UR6, R171 ;  /* 0x000000061cab7c23 */ /* 0x000fe200080100ab */
[----:B------:R-:W-:Y:S01]  /*9970*/  ISETP.GE.AND P5, PT, R26, R182, PT ;  /* 0x000000b61a00720c */ /* 0x000fe20003fa6270 */
[----:B------:R-:W-:Y:S01]  /*9980*/  UIADD3 UR22, UPT, UPT, UR23, -0x2, URZ ;  /* 0xfffffffe17167890 */ /* 0x000fe2000fffe0ff */
[----:B------:R-:W-:Y:S01]  /*9990*/  FSEL R198, R174, -INF , !P6 ;  /* 0xff800000aec67808 */ /* 0x000fe20007000000 */
[----:B-1----:R-:W-:Y:S01]  /*99a0*/  IMAD.U32 R168, RZ, RZ, UR37 ;  /* 0x00000025ffa87e24 */ /* 0x002fe2000f8e00ff */
[----:B------:R-:W-:Y:S01]  /*99b0*/  FMNMX3.FTZ R165, R165, R4, R5, !PT ;  /* 0x00000004a5a57276 */ /* 0x000fe20007810005 */
[----:B------:R-:W-:Y:S01]  /*99c0*/  FFMA.FTZ R166, R27, UR6, R166 ;  /* 0x000000061ba67c23 */ /* 0x000fe200080100a6 */
[----:B------:R-:W-:Y:S01]  /*99d0*/  SHF.R.U32.HI R199, RZ, 0x5, R207 ;  /* 0x00000005ffc77819 */ /* 0x000fe200000116cf */
[----:B------:R-:W-:Y:S01]  /*99e0*/  FFMA.FTZ R167, R16, UR6, R167 ;  /* 0x0000000610a77c23 */ /* 0x000fe200080100a7 */
[----:B------:R-:W-:-:S02]  /*99f0*/  FSEL R214, R170, -INF , !P4 ;  /* 0xff800000aad67808 */ /* 0x000fc40006000000 */
[-C--:B------:R-:W-:Y:S02]  /*9a00*/  ISETP.GE.AND P4, PT, R25, R182.reuse, PT ;  /* 0x000000b61900720c */ /* 0x080fe40003f86270 */
[----:B------:R-:W-:Y:S02]  /*9a10*/  FSEL R203, R171, -INF , !P5 ;  /* 0xff800000abcb7808 */ /* 0x000fe40006800000 */
[----:B------:R-:W-:Y:S02]  /*9a20*/  ISETP.GE.AND P5, PT, R17, R182, PT ;  /* 0x000000b61100720c */ /* 0x000fe40003fa6270 */
[----:B------:R-:W-:Y:S01]  /*9a30*/  FMNMX3.FTZ R165, R165, R198, R202, !PT ;  /* 0x000000c6a5a57276 */ /* 0x000fe200078100ca */
[----:B-----5:R-:W-:Y:S01]  /*9a40*/  IMAD R232, R232, 0x8, R199 ;  /* 0x00000008e8e87824 */ /* 0x020fe200078e02c7 */
[----:B------:R-:W-:Y:S01]  /*9a50*/  FSEL R175, R166, -INF , !P4 ;  /* 0xff800000a6af7808 */ /* 0x000fe20006000000 */
[----:B------:R-:W-:Y:S01]  /*9a60*/  FFMA.FTZ R221, R196, UR6, R34 ;  /* 0x00000006c4dd7c23 */ /* 0x000fe20008010022 */
[----:B------:R-:W-:Y:S01]  /*9a70*/  FMNMX.FTZ R29, R24, R29, !PT ;  /* 0x0000001d181d7209 */ /* 0x000fe20007810000 */
[----:B------:R-:W-:Y:S01]  /*9a80*/  FFMA.FTZ R220, R220, UR6, R35 ;  /* 0x00000006dcdc7c23 */ /* 0x000fe20008010023 */
[----:B------:R-:W-:-:S02]  /*9a90*/  ISETP.GE.AND P6, PT, R193, R182, PT ;  /* 0x000000b6c100720c */ /* 0x000fc40003fc6270 */
[----:B------:R-:W-:Y:S02]  /*9aa0*/  ISETP.GE.AND P4, PT, R194, R182, PT ;  /* 0x000000b6c200720c */ /* 0x000fe40003f86270 */
[----:B------:R-:W-:Y:S02]  /*9ab0*/  FSEL R226, R167, -INF , !P5 ;  /* 0xff800000a7e27808 */ /* 0x000fe40006800000 */
[----:B------:R-:W-:Y:S01]  /*9ac0*/  FMNMX3.FTZ R165, R165, R214, R203, !PT ;  /* 0x000000d6a5a57276 */ /* 0x000fe200078100cb */
[----:B------:R-:W-:Y:S01]  /*9ad0*/  IMAD.WIDE.U32 R232, R232, -0x326172a9, RZ ;  /* 0xcd9e8d57e8e87825 */ /* 0x000fe200078e00ff */
[----:B------:R-:W1:Y:S01]  /*9ae0*/  SHFL.BFLY PT, R167, R29, 0x1, 0x1f ;  /* 0x0c201f001da77f89 */ /* 0x000e6200000e0000 */
[----:B------:R-:W-:Y:S02]  /*9af0*/  FSEL R221, R221, -INF , !P6 ;  /* 0xff800000dddd7808 */ /* 0x000fe40007000000 */
[----:B------:R-:W-:Y:S02]  /*9b00*/  FSEL R220, R220, -INF , !P4 ;  /* 0xff800000dcdc7808 */ /* 0x000fe40006000000 */
[----:B------:R-:W-:Y:S01]  /*9b10*/  FMNMX3.FTZ R165, R165, R175, R226, !PT ;  /* 0x000000afa5a57276 */ /* 0x000fe200078100e2 */
[----:B------:R-:W-:-:S03]  /*9b20*/  UIADD3 UR26, UPT, UPT, UR37, 0x76cf5d0a, URZ ;  /* 0x76cf5d0a251a7890 */ /* 0x000fc6000fffe0ff */
[----:B------:R-:W-:Y:S01]  /*9b30*/  FMNMX3.FTZ R165, R165, R221, R220, !PT ;  /* 0x000000dda5a57276 */ /* 0x000fe200078100dc */
[----:B------:R-:W-:Y:S02]  /*9b40*/  UIADD3 UR25, UPT, UPT, UR37, 0x32370b8f, URZ ;  /* 0x32370b8f25197890 */ /* 0x000fe4000fffe0ff */
[----:B------:R-:W-:Y:S01]  /*9b50*/  UIADD3 UR27, UPT, UPT, UR37, -0x56f99767, URZ ;  /* 0xa9066899251b7890 */ /* 0x000fe2000fffe0ff */
[----:B-1----:R-:W-:-:S04]  /*9b60*/  FMNMX.FTZ R29, R29, R167, !PT ;  /* 0x000000a71d1d7209 */ /* 0x002fc80007810000 */
[C---:B------:R-:W-:Y:S01]  /*9b70*/  FSETP.NEU.FTZ.AND P6, PT, R29.reuse, -INF , PT ;  /* 0xff8000001d00780b */ /* 0x040fe20003fdd000 */
[----:B------:R-:W-:-:S05]  /*9b80*/  FMUL.FTZ R224, R29, UR18 ;  /* 0x000000121de07c20 */ /* 0x000fca0008410000 */
[----:B------:R-:W-:-:S05]  /*9b90*/  FSEL R224, R224, RZ, P6 ;  /* 0x000000ffe0e07208 */ /* 0x000fca0003000000 */
[--C-:B------:R-:W-:Y:S01]  /*9ba0*/  FFMA.FTZ R174, R192, UR18, -R224.reuse ;  /* 0x00000012c0ae7c23 */ /* 0x100fe200080108e0 */
[----:B------:R-:W-:-:S05]  /*9bb0*/  FFMA.FTZ R194, R191, UR18, -R224 ;  /* 0x00000012bfc27c23 */ /* 0x000fca00080108e0 */
[----:B------:R-:W-:Y:S04]  /*9bc0*/  MUFU.EX2 R174, R174 ;  /* 0x000000ae00ae7308 */ /* 0x000fe80000000800 */
[----:B------:R-:W1:Y:S02]  /*9bd0*/  MUFU.EX2 R194, R194 ;  /* 0x000000c200c27308 */ /* 0x000e640000000800 */
[----:B-1----:R-:W-:-:S04]  /*9be0*/  F2FP.F16.F32.PACK_AB R173, R194, R174 ;  /* 0x000000aec2ad723e */ /* 0x002fc800000000ff */
[----:B------:R-:W-:-:S04]  /*9bf0*/  PRMT R172, R173, 0x7632, R172 ;  /* 0x00007632adac7816 */ /* 0x000fc800000000ac */
[----:B------:R-:W-:Y:S02]  /*9c00*/  PRMT R235, R173, 0x5410, R172 ;  /* 0x00005410adeb7816 */ /* 0x000fe400000000ac */
[----:B--2---:R-:W-:-:S05]  /*9c10*/  LOP3.LUT R168, R168, UR22, R245, 0x96, !PT ;  /* 0x00000016a8a87c12 */ /* 0x004fca000f8e96f5 */
[----:B------:R-:W-:-:S05]  /*9c20*/  IMAD.WIDE.U32 R168, R168, -0x326172a9, RZ ;  /* 0xcd9e8d57a8a87825 */ /* 0x000fca00078e00ff */
[----:B------:R-:W-:Y:S02]  /*9c30*/  LOP3.LUT R28, R232, UR17, R169, 0x96, !PT ;  /* 0x00000011e81c7c12 */ /* 0x000fe4000f8e96a9 */
[----:B---3--:R-:W-:-:S03]  /*9c40*/  LOP3.LUT R186, R168, UR16, R243, 0x96, !PT ;  /* 0x00000010a8ba7c12 */ /* 0x008fc6000f8e96f3 */
[----:B------:R-:W-:Y:S02]  /*9c50*/  IMAD.WIDE.U32 R196, R28, -0x2daee0ad, RZ ;  /* 0xd2511f531cc47825 */ /* 0x000fe400078e00ff */
[----:B------:R-:W1:Y:S02]  /*9c60*/  SHFL.BFLY PT, R28, R165, 0x2, 0x1f ;  /* 0x0c401f00a51c7f89 */ /* 0x000e6400000e0000 */
[----:B------:R-:W-:Y:S01]  /*9c70*/  IMAD.WIDE.U32 R186, R186, -0x2daee0ad, RZ ;  /* 0xd2511f53baba7825 */ /* 0x000fe200078e00ff */
[----:B----4-:R-:W-:-:S04]  /*9c80*/  LOP3.LUT R166, R240, UR26, R197, 0x96, !PT ;  /* 0x0000001af0a67c12 */ /* 0x010fc8000f8e96c5 */
[----:B------:R-:W-:Y:S01]  /*9c90*/  LOP3.LUT R196, R196, UR25, R187, 0x96, !PT ;  /* 0x00000019c4c47c12 */ /* 0x000fe2000f8e96bb */
[----:B------:R-:W-:-:S04]  /*9ca0*/  IMAD.WIDE.U32 R184, R166, -0x326172a9, RZ ;  /* 0xcd9e8d57a6b87825 */ /* 0x000fc800078e00ff */
[----:B------:R-:W-:Y:S01]  /*9cb0*/  IMAD.WIDE.U32 R196, R196, -0x326172a9, RZ ;  /* 0xcd9e8d57c4c47825 */ /* 0x000fe200078e00ff */
[----:B------:R-:W-:-:S04]  /*9cc0*/  LOP3.LUT R166, R242, UR15, R185, 0x96, !PT ;  /* 0x0000000ff2a67c12 */ /* 0x000fc8000f8e96b9 */
[----:B------:R-:W-:Y:S01]  /*9cd0*/  LOP3.LUT R184, R184, UR14, R197, 0x96, !PT ;  /* 0x0000000eb8b87c12 */ /* 0x000fe2000f8e96c5 */
[----:B------:R-:W-:Y:S01]  /*9ce0*/  UIADD3 UR22, UPT, UPT, UR37, -0x126145ec, URZ ;  /* 0xed9eba1425167890 */ /* 0x000fe2000fffe0ff */
[----:B------:R-:W-:-:S04]  /*9cf0*/  IMAD.WIDE.U32 R166, R166, -0x2daee0ad, RZ ;  /* 0xd2511f53a6a67825 */ /* 0x000fc800078e00ff */
[----:B------:R-:W-:Y:S01]  /*9d00*/  IMAD.WIDE.U32 R184, R184, -0x2daee0ad, RZ ;  /* 0xd2511f53b8b87825 */ /* 0x000fe200078e00ff */
[----:B------:R-:W-:Y:S02]  /*9d10*/  LOP3.LUT R186, R186, UR22, R167, 0x96, !PT ;  /* 0x00000016baba7c12 */ /* 0x000fe4000f8e96a7 */
[----:B-1----:R-:W-:Y:S02]  /*9d20*/  FMNMX.FTZ R28, R165, R28, !PT ;  /* 0x0000001ca51c7209 */ /* 0x002fe40007810000 */
[----:B------:R-:W-:Y:S01]  /*9d30*/  LOP3.LUT R238, R166, UR27, R185, 0x96, !PT ;  /* 0x0000001ba6ee7c12 */ /* 0x000fe2000f8e96b9 */
[----:B------:R-:W-:Y:S02]  /*9d40*/  IMAD.WIDE.U32 R186, R186, -0x326172a9, RZ ;  /* 0xcd9e8d57baba7825 */ /* 0x000fe400078e00ff */
[----:B------:R-:W1:Y:S02]  /*9d50*/  SHFL.BFLY PT, R166, R28, 0x1, 0x1f ;  /* 0x0c201f001ca67f89 */ /* 0x000e6400000e0000 */
[----:B------:R-:W-:-:S05]  /*9d60*/  IMAD.WIDE.U32 R238, R238, -0x326172a9, RZ ;  /* 0xcd9e8d57eeee7825 */ /* 0x000fca00078e00ff */
[----:B------:R-:W-:-:S04]  /*9d70*/  LOP3.LUT R227, R186, UR12, R239, 0x96, !PT ;  /* 0x0000000cbae37c12 */ /* 0x000fc8000f8e96ef */
[----:B------:R-:W-:-:S04]  /*9d80*/  LOP3.LUT R165, R227, 0xff, RZ, 0xc0, !PT ;  /* 0x000000ffe3a57812 */ /* 0x000fc800078ec0ff */
[----:B------:R-:W-:Y:S02]  /*9d90*/  ISETP.LE.U32.AND P5, PT, R165, UR7, PT ;  /* 0x00000007a5007c0c */ /* 0x000fe4000bfa3070 */
[----:B------:R-:W-:-:S04]  /*9da0*/  LOP3.LUT R165, R227, 0xffff, RZ, 0xc0, !PT ;  /* 0x0000ffffe3a57812 */ /* 0x000fc800078ec0ff */
[----:B------:R-:W-:Y:S02]  /*9db0*/  SHF.R.U32.HI R165, RZ, 0x8, R165 ;  /* 0x00000008ffa57819 */ /* 0x000fe400000116a5 */
[----:B-1----:R-:W-:Y:S02]  /*9dc0*/  FMNMX.FTZ R28, R28, R166, !PT ;  /* 0x000000a61c1c7209 */ /* 0x002fe40007810000 */
[----:B------:R-:W-:-:S03]  /*9dd0*/  LOP3.LUT R165, R165, 0xffff, RZ, 0xc0, !PT ;  /* 0x0000ffffa5a57812 */ /* 0x000fc600078ec0ff */
[----:B------:R-:W-:Y:S02]  /*9de0*/  @!P5 HADD2 R164, -R173.H0_H0, -RZ.H0_H0 ;  /* 0xa00000ffada4d230 */ /* 0x000fe40000000900 */
[C---:B------:R-:W-:Y:S01]  /*9df0*/  FMUL.FTZ R200, R28.reuse, UR18 ;  /* 0x000000121cc87c20 */ /* 0x040fe20008410000 */
[----:B------:R-:W-:Y:S02]  /*9e00*/  FSETP.NEU.FTZ.AND P4, PT, R28, -INF , PT ;  /* 0xff8000001c00780b */ /* 0x000fe40003f9d000 */
[----:B------:R-:W-:Y:S02]  /*9e10*/  @!P5 PRMT R173, R164, 0x5410, RZ ;  /* 0x00005410a4add816 */ /* 0x000fe400000000ff */
[----:B------:R-:W-:Y:S02]  /*9e20*/  ISETP.LE.U32.AND P5, PT, R165, UR7, PT ;  /* 0x00000007a5007c0c */ /* 0x000fe4000bfa3070 */
        /* <DEDUP_REMOVED lines=45> */
[----:B------:R-:W-:-:S04]  /*a100*/  PRMT R185, R167, 0x5410, R166 ;  /* 0x00005410a7b97816 */ /* 0x000fc800000000a6 */
[----:B------:R-:W-:Y:S02]  /*a110*/  @P5 PRMT R167, R17, 0x5410, RZ ;  /* 0x0000541011a75816 */ /* 0x000fe400000000ff */
[----:B------:R-:W-:Y:S02]  /*a120*/  ISETP.GT.U32.AND P5, PT, R31, UR7, PT ;  /* 0x000000071f007c0c */ /* 0x000fe4000bfa4070 */
[----:B------:R-:W-:Y:S01]  /*a130*/  LOP3.LUT R236, R196, UR13, R187, 0x96, !PT ;  /* 0x0000000dc4ec7c12 */ /* 0x000fe2000f8e96bb */
[--C-:B------:R-:W-:Y:S01]  /*a140*/  FFMA.FTZ R187, R18, UR18, -R224.reuse ;  /* 0x0000001212bb7c23 */ /* 0x100fe200080108e0 */
[----:B------:R-:W-:-:S03]  /*a150*/  FFMA.FTZ R223, R22, UR18, -R224 ;  /* 0x0000001216df7c23 */ /* 0x000fc600080108e0 */
[----:B------:R-:W-:Y:S02]  /*a160*/  IMAD.WIDE.U32 R236, R236, -0x2daee0ad, RZ ;  /* 0xd2511f53ecec7825 */ /* 0x000fe400078e00ff */
[----:B------:R-:W-:Y:S04]  /*a170*/  MUFU.EX2 R187, R187 ;  /* 0x000000bb00bb7308 */ /* 0x000fe80000000800 */
[----:B------:R-:W-:Y:S01]  /*a180*/  @P5 HADD2 R18, -R166.H0_H0, -RZ.H0_H0 ;  /* 0xa00000ffa6125230 */ /* 0x000fe20000000900 */
[----:B------:R-:W-:Y:S01]  /*a190*/  LOP3.LUT R17, R184, UR4, R237, 0x96, !PT ;  /* 0x00000004b8117c12 */ /* 0x000fe2000f8e96ed */
[----:B------:R-:W1:Y:S03]  /*a1a0*/  MUFU.EX2 R223, R223 ;  /* 0x000000df00df7308 */ /* 0x000e660000000800 */
[----:B------:R-:W-:-:S02]  /*a1b0*/  @P5 PRMT R166, R18, 0x5410, RZ ;  /* 0x0000541012a65816 */ /* 0x000fc400000000ff */
[----:B------:R-:W-:-:S04]  /*a1c0*/  LOP3.LUT R18, R17, 0xff, RZ, 0xc0, !PT ;  /* 0x000000ff11127812 */ /* 0x000fc800078ec0ff */
[----:B------:R-:W-:Y:S02]  /*a1d0*/  ISETP.LE.U32.AND P5, PT, R18, UR7, PT ;  /* 0x0000000712007c0c */ /* 0x000fe4000bfa3070 */
[----:B------:R-:W-:Y:S02]  /*a1e0*/  LOP3.LUT R18, R17, 0xffff, RZ, 0xc0, !PT ;  /* 0x0000ffff11127812 */ /* 0x000fe400078ec0ff */
[----:B-1----:R-:W-:Y:S02]  /*a1f0*/  F2FP.F16.F32.PACK_AB R165, R223, R187 ;  /* 0x000000bbdfa5723e */ /* 0x002fe400000000ff */
[----:B------:R-:W-:Y:S02]  /*a200*/  SHF.R.U32.HI R18, RZ, 0x8, R18 ;  /* 0x00000008ff127819 */ /* 0x000fe40000011612 */
[----:B------:R-:W-:Y:S02]  /*a210*/  PRMT R164, R165, 0x7632, R164 ;  /* 0x00007632a5a47816 */ /* 0x000fe400000000a4 */
[----:B------:R-:W-:-:S03]  /*a220*/  LOP3.LUT R31, R18, 0xffff, RZ, 0xc0, !PT ;  /* 0x0000ffff121f7812 */ /* 0x000fc600078ec0ff */
[----:B------:R-:W-:Y:S01]  /*a230*/  @!P5 HADD2 R30, -R165.H0_H0, -RZ.H0_H0 ;  /* 0xa00000ffa51ed230 */ /* 0x000fe20000000900 */
[----:B------:R-:W-:-:S04]  /*a240*/  PRMT R18, R165, 0x5410, R164 ;  /* 0x00005410a5127816 */ /* 0x000fc800000000a4 */
[----:B------:R-:W-:Y:S02]  /*a250*/  @!P5 PRMT R165, R30, 0x5410, RZ ;  /* 0x000054101ea5d816 */ /* 0x000fe400000000ff */
[----:B------:R-:W-:Y:S01]  /*a260*/  ISETP.LE.U32.AND P5, PT, R31, UR7, PT ;  /* 0x000000071f007c0c */ /* 0x000fe2000bfa3070 */
[--C-:B------:R-:W-:Y:S01]  /*a270*/  FFMA.FTZ R186, R15, UR18, -R200.reuse ;  /* 0x000000120fba7c23 */ /* 0x100fe200080108c8 */
[----:B------:R-:W-:Y:S01]  /*a280*/  FFMA.FTZ R228, R19, UR18, -R200 ;  /* 0x0000001213e47c23 */ /* 0x000fe200080108c8 */
[----:B------:R-:W-:-:S04]  /*a290*/  PRMT R30, R17, 0x7632, R30 ;  /* 0x00007632111e7816 */ /* 0x000fc8000000001e */
[----:B------:R-:W-:Y:S01]  /*a2a0*/  MUFU.EX2 R186, R186 ;  /* 0x000000ba00ba7308 */ /* 0x000fe20000000800 */
[----:B------:R-:W-:-:S03]  /*a2b0*/  LOP3.LUT R30, R30, 0xff, RZ, 0xc0, !PT ;  /* 0x000000ff1e1e7812 */ /* 0x000fc600078ec0ff */
[----:B------:R-:W1:Y:S02]  /*a2c0*/  MUFU.EX2 R228, R228 ;  /* 0x000000e400e47308 */ /* 0x000e640000000800 */
[----:B------:R-:W-:-:S05]  /*a2d0*/  @!P5 HADD2 R16, -R164.H0_H0, -RZ.H0_H0 ;  /* 0xa00000ffa410d230 */ /* 0x000fca0000000900 */
[----:B------:R-:W-:Y:S02]  /*a2e0*/  @!P5 PRMT R164, R16, 0x5410, RZ ;  /* 0x0000541010a4d816 */ /* 0x000fe400000000ff */
[----:B------:R-:W-:Y:S02]  /*a2f0*/  ISETP.LE.U32.AND P5, PT, R30, UR7, PT ;  /* 0x000000071e007c0c */ /* 0x000fe4000bfa3070 */
[----:B-1----:R-:W-:Y:S02]  /*a300*/  F2FP.F16.F32.PACK_AB R35, R228, R186 ;  /* 0x000000bae423723e */ /* 0x002fe400000000ff */
        /* <DEDUP_REMOVED lines=19> */
[----:B------:R-:W-:Y:S01]  /*a440*/  UIADD3 UR23, UPT, UPT, UR23, -0x1, URZ ;  /* 0xffffffff17177890 */ /* 0x000fe2000fffe0ff */
[----:B------:R-:W-:Y:S01]  /*a450*/  PRMT R21, R33, 0x5410, R32 ;  /* 0x0000541021157816 */ /* 0x000fe20000000020 */
[----:B------:R-:W-:Y:S02]  /*a460*/  IMAD.U32 R27, RZ, RZ, UR37 ;  /* 0x00000025ff1b7e24 */ /* 0x000fe4000f8e00ff */
[----:B------:R-:W-:Y:S02]  /*a470*/  @!P5 PRMT R33, R26, 0x5410, RZ ;  /* 0x000054101a21d816 */ /* 0x000fe400000000ff */
[----:B------:R-:W-:Y:S02]  /*a480*/  ISETP.GT.U32.AND P5, PT, R30, UR7, PT ;  /* 0x000000071e007c0c */ /* 0x000fe4000bfa4070 */
[----:B------:R-:W-:Y:S01]  /*a490*/  LOP3.LUT R27, R27, UR23, R245, 0x96, !PT ;  /* 0x000000171b1b7c12 */ /* 0x000fe2000f8e96f5 */
[----:B------:R-:W-:-:S04]  /*a4a0*/  FFMA.FTZ R218, R4, UR18, -R200 ;  /* 0x0000001204da7c23 */ /* 0x000fc800080108c8 */
[----:B------:R-:W-:-:S04]  /*a4b0*/  IMAD.WIDE.U32 R26, R27, -0x326172a9, RZ ;  /* 0xcd9e8d571b1a7825 */ /* 0x000fc800078e00ff */
[----:B------:R-:W-:Y:S01]  /*a4c0*/  FFMA.FTZ R217, R5, UR18, -R200 ;  /* 0x0000001205d97c23 */ /* 0x000fe200080108c8 */
[----:B------:R-:W-:Y:S01]  /*a4d0*/  LOP3.LUT R27, R232, UR17, R27, 0x96, !PT ;  /* 0x00000011e81b7c12 */ /* 0x000fe2000f8e961b */
[----:B------:R-:W-:Y:S01]  /*a4e0*/  @P5 HADD2 R20, -R32.H0_H0, -RZ.H0_H0 ;  /* 0xa00000ff20145230 */ /* 0x000fe20000000900 */
[----:B------:R-:W-:Y:S03]  /*a4f0*/  MUFU.EX2 R218, R218 ;  /* 0x000000da00da7308 */ /* 0x000fe60000000800 */
[----:B------:R-:W-:Y:S01]  /*a500*/  IMAD.WIDE.U32 R30, R27, -0x2daee0ad, RZ ;  /* 0xd2511f531b1e7825 */ /* 0x000fe200078e00ff */
[----:B------:R-:W-:Y:S01]  /*a510*/  @P5 PRMT R32, R20, 0x5410, RZ ;  /* 0x0000541014205816 */ /* 0x000fe200000000ff */
[----:B------:R-:W1:Y:S01]  /*a520*/  MUFU.EX2 R217, R217 ;  /* 0x000000d900d97308 */ /* 0x000e620000000800 */
[----:B------:R-:W-:-:S04]  /*a530*/  PRMT R20, R236, 0x7772, RZ ;  /* 0x00007772ec147816 */ /* 0x000fc800000000ff */
[----:B------:R-:W-:Y:S02]  /*a540*/  ISETP.GT.U32.AND P5, PT, R20, UR7, PT ;  /* 0x0000000714007c0c */ /* 0x000fe4000bfa4070 */
[----:B------:R-:W-:Y:S02]  /*a550*/  LOP3.LUT R20, R240, UR26, R31, 0x96, !PT ;  /* 0x0000001af0147c12 */ /* 0x000fe4000f8e961f */
[----:B------:R-:W-:-:S03]  /*a560*/  LOP3.LUT R26, R26, UR16, R243, 0x96, !PT ;  /* 0x000000101a1a7c12 */ /* 0x000fc6000f8e96f3 */
[----:B------:R-:W-:Y:S01]  /*a570*/  IMAD.WIDE.U32 R240, R20, -0x326172a9, RZ ;  /* 0xcd9e8d5714f07825 */ /* 0x000fe200078e00ff */
[----:B-1----:R-:W-:-:S03]  /*a580*/  F2FP.F16.F32.PACK_AB R31, R217, R218 ;  /* 0x000000dad91f723e */ /* 0x002fc600000000ff */
[----:B------:R-:W-:Y:S01]  /*a590*/  IMAD.WIDE.U32 R232, R26, -0x2daee0ad, RZ ;  /* 0xd2511f531ae87825 */ /* 0x000fe200078e00ff */
[----:B------:R-:W-:-:S03]  /*a5a0*/  LOP3.LUT R27, R242, UR15, R241, 0x96, !PT ;  /* 0x0000000ff21b7c12 */ /* 0x000fc6000f8e96f1 */
[----:B------:R-:W-:Y:S01]  /*a5b0*/  @P5 HADD2 R25, -R31.H0_H0, -RZ.H0_H0 ;  /* 0xa00000ff1f195230 */ /* 0x000fe20000000900 */
[----:B------:R-:W-:Y:S01]  /*a5c0*/  LOP3.LUT R26, R30, UR25, R233, 0x96, !PT ;  /* 0x000000191e1a7c12 */ /* 0x000fe2000f8e96e9 */
[----:B------:R-:W-:Y:S01]  /*a5d0*/  IMAD.WIDE.U32 R242, R27, -0x2daee0ad, RZ ;  /* 0xd2511f531bf27825 */ /* 0x000fe200078e00ff */
[C---:B------:R-:W-:Y:S02]  /*a5e0*/  PRMT R30, R31.reuse, 0x7632, R30 ;  /* 0x000076321f1e7816 */ /* 0x040fe4000000001e */
[----:B------:R-:W-:Y:S02]  /*a5f0*/  PRMT R196, R236, 0x7773, RZ ;  /* 0x00007773ecc47816 */ /* 0x000fe400000000ff */
[----:B------:R-:W-:Y:S02]  /*a600*/  PRMT R20, R31, 0x5410, R30 ;  /* 0x000054101f147816 */ /* 0x000fe4000000001e */
[----:B------:R-:W-:Y:S02]  /*a610*/  @P5 PRMT R31, R25, 0x5410, RZ ;  /* 0x00005410191f5816 */ /* 0x000fe400000000ff */
[----:B------:R-:W-:Y:S01]  /*a620*/  LOP3.LUT R25, R232, UR22, R243, 0x96, !PT ;  /* 0x00000016e8197c12 */ /* 0x000fe2000f8e96f3 */
[----:B------:R-:W-:Y:S01]  /*a630*/  IMAD.WIDE.U32 R232, R26, -0x326172a9, RZ ;  /* 0xcd9e8d571ae87825 */ /* 0x000fe200078e00ff */
[----:B------:R-:W-:-:S04]  /*a640*/  ISETP.GT.U32.AND P5, PT, R196, UR7, PT ;  /* 0x00000007c4007c0c */ /* 0x000fc8000bfa4070 */
[----:B------:R-:W-:-:S05]  /*a650*/  LOP3.LUT R196, R240, UR14, R233, 0x96, !PT ;  /* 0x0000000ef0c47c12 */ /* 0x000fca000f8e96e9 */
[----:B------:R-:W-:-:S04]  /*a660*/  IMAD.WIDE.U32 R196, R196, -0x2daee0ad, RZ ;  /* 0xd2511f53c4c47825 */ /* 0x000fc800078e00ff */
[----:B------:R-:W-:Y:S01]  /*a670*/  @P5 HADD2 R24, -R30.H0_H0, -RZ.H0_H0 ;  /* 0xa00000ff1e185230 */ /* 0x000fe20000000900 */
[----:B------:R-:W-:-:S04]  /*a680*/  LOP3.LUT R26, R242, UR27, R197, 0x96, !PT ;  /* 0x0000001bf21a7c12 */ /* 0x000fc8000f8e96c5 */
[----:B------:R-:W-:Y:S01]  /*a690*/  @P5 PRMT R30, R24, 0x5410, RZ ;  /* 0x00005410181e5816 */ /* 0x000fe200000000ff */
[----:B------:R-:W-:-:S04]  /*a6a0*/  IMAD.WIDE.U32 R24, R25, -0x326172a9, RZ ;  /* 0xcd9e8d5719187825 */ /* 0x000fc800078e00ff */
[----:B------:R-:W-:Y:S01]  /*a6b0*/  IMAD.WIDE.U32 R26, R26, -0x326172a9, RZ ;  /* 0xcd9e8d571a1a7825 */ /* 0x000fe200078e00ff */
[----:B------:R-:W-:-:S04]  /*a6c0*/  FSEL R199, R29, RZ, P6 ;  /* 0x000000ff1dc77208 */ /* 0x000fc80003000000 */
[----:B------:R-:W-:Y:S01]  /*a6d0*/  LOP3.LUT R24, R24, UR12, R27, 0x96, !PT ;  /* 0x0000000c18187c12 */ /* 0x000fe2000f8e961b */
[--C-:B------:R-:W-:Y:S01]  /*a6e0*/  FFMA.FTZ R191, R13, UR18, -R224.reuse ;  /* 0x000000120dbf7c23 */ /* 0x100fe200080108e0 */
[----:B------:R-:W-:Y:S01]  /*a6f0*/  LOP3.LUT R232, R232, UR13, R25, 0x96, !PT ;  /* 0x0000000de8e87c12 */ /* 0x000fe2000f8e9619 */
[----:B------:R-:W-:Y:S01]  /*a700*/  FFMA.FTZ R184, R7, UR18, -R224 ;  /* 0x0000001207b87c23 */ /* 0x000fe200080108e0 */
[----:B------:R-:W-:Y:S01]  /*a710*/  FADD.FTZ R199, R2, -R199 ;  /* 0x800000c702c77221 */ /* 0x000fe20000010000 */
[C---:B------:R-:W-:Y:S02]  /*a720*/  LOP3.LUT R25, R24.reuse, 0xff, RZ, 0xc0, !PT ;  /* 0x000000ff18197812 */ /* 0x040fe400078ec0ff */
[----:B------:R-:W-:Y:S01]  /*a730*/  LOP3.LUT R27, R24, 0xffff, RZ, 0xc0, !PT ;  /* 0x0000ffff181b7812 */ /* 0x000fe200078ec0ff */
[----:B------:R-:W-:Y:S01]  /*a740*/  FMUL.FTZ R199, R199, UR18 ;  /* 0x00000012c7c77c20 */ /* 0x000fe20008410000 */
[----:B------:R-:W-:Y:S01]  /*a750*/  ISETP.LE.U32.AND P5, PT, R25, UR7, PT ;  /* 0x0000000719007c0c */ /* 0x000fe2000bfa3070 */
[----:B------:R-:W-:Y:S01]  /*a760*/  MUFU.EX2 R191, R191 ;  /* 0x000000bf00bf7308 */ /* 0x000fe20000000800 */
[----:B------:R-:W-:-:S03]  /*a770*/  FSEL R25, R28, RZ, P4 ;  /* 0x000000ff1c197208 */ /* 0x000fc60002000000 */
[----:B------:R-:W1:Y:S01]  /*a780*/  MUFU.EX2 R184, R184 ;  /* 0x000000b800b87308 */ /* 0x000e620000000800 */
[----:B------:R-:W-:Y:S01]  /*a790*/  SHF.R.U32.HI R27, RZ, 0x8, R27 ;  /* 0x00000008ff1b7819 */ /* 0x000fe2000001161b */
[----:B------:R-:W-:Y:S02]  /*a7a0*/  FADD.FTZ R25, R0, -R25 ;  /* 0x8000001900197221 */ /* 0x000fe40000010000 */
[----:B------:R-:W2:Y:S01]  /*a7b0*/  MUFU.EX2 R199, R199 ;  /* 0x000000c700c77308 */ /* 0x000ea20000000800 */
[----:B------:R-:W-:Y:S01]  /*a7c0*/  LOP3.LUT R27, R27, 0xffff, RZ, 0xc0, !PT ;  /* 0x0000ffff1b1b7812 */ /* 0x000fe200078ec0ff */
[----:B------:R-:W-:Y:S01]  /*a7d0*/  FMUL.FTZ R25, R25, UR18 ;  /* 0x0000001219197c20 */ /* 0x000fe20008410000 */
[--C-:B------:R-:W-:Y:S02]  /*a7e0*/  FFMA.FTZ R201, R198, UR18, -R200.reuse ;  /* 0x00000012c6c97c23 */ /* 0x100fe400080108c8 */
[----:B------:R-:W-:Y:S01]  /*a7f0*/  ISETP.LE.U32.AND P6, PT, R27, UR7, PT ;  /* 0x000000071b007c0c */ /* 0x000fe2000bfc3070 */
[----:B------:R3:W4:Y:S01]  /*a800*/  MUFU.EX2 R198, R25 ;  /* 0x0000001900c67308 */ /* 0x0007220000000800 */
[----:B------:R-:W-:Y:S01]  /*a810*/  PRMT R27, R24, 0x7632, R27 ;  /* 0x00007632181b7816 */ /* 0x000fe2000000001b */
[----:B------:R-:W-:Y:S01]  /*a820*/  FFMA.FTZ R239, R175, UR18, -R200 ;  /* 0x00000012afef7c23 */ /* 0x000fe200080108c8 */
[----:B-1----:R-:W-:-:S02]  /*a830*/  F2FP.F16.F32.PACK_AB R175, R184, R191 ;  /* 0x000000bfb8af723e */ /* 0x002fc400000000ff */
[----:B------:R-:W-:Y:S01]  /*a840*/  LOP3.LUT R27, R27, 0xff, RZ, 0xc0, !PT ;  /* 0x000000ff1b1b7812 */ /* 0x000fe200078ec0ff */
[--C-:B--2---:R-:W-:Y:S02]  /*a850*/  FFMA.FTZ R197, R234, R199, R174.reuse ;  /* 0x000000c7eac57223 */ /* 0x104fe400000100ae */
[----:B------:R-:W-:Y:S01]  /*a860*/  @!P5 HADD2 R178, -R175.H0_H0, -RZ.H0_H0 ;  /* 0xa00000ffafb2d230 */ /* 0x000fe20000000900 */
[----:B------:R-:W-:Y:S01]  /*a870*/  PRMT R174, R175, 0x7632, R174 ;  /* 0x00007632afae7816 */ /* 0x000fe200000000ae */
[----:B---3--:R-:W-:Y:S01]  /*a880*/  IMAD.MOV.U32 R25, RZ, RZ, R26 ;  /* 0x000000ffff197224 */ /* 0x008fe200078e001a */
[----:B------:R-:W-:Y:S01]  /*a890*/  ISETP.LE.U32.AND P4, PT, R27, UR7, PT ;  /* 0x000000071b007c0c */ /* 0x000fe2000bf83070 */
[----:B------:R-:W-:-:S03]  /*a8a0*/  FFMA.FTZ R202, R202, UR18, -R200 ;  /* 0x00000012caca7c23 */ /* 0x000fc600080108c8 */
[----:B------:R-:W-:Y:S02]  /*a8b0*/  LOP3.LUT R27, R25, 0xff, RZ, 0xc0, !PT ;  /* 0x000000ff191b7812 */ /* 0x000fe400078ec0ff */
[----:B------:R-:W-:Y:S02]  /*a8c0*/  PRMT R25, R175, 0x5410, R174 ;  /* 0x00005410af197816 */ /* 0x000fe400000000ae */
[----:B------:R-:W-:Y:S02]  /*a8d0*/  @!P5 PRMT R175, R178, 0x5410, RZ ;  /* 0x00005410b2afd816 */ /* 0x000fe400000000ff */
[----:B------:R-:W-:Y:S01]  /*a8e0*/  ISETP.LE.U32.AND P5, PT, R27, UR7, PT ;  /* 0x000000071b007c0c */ /* 0x000fe2000bfa3070 */
[----:B----4-:R-:W-:Y:S01]  /*a8f0*/  FFMA.FTZ R27, R230, R198, R189 ;  /* 0x000000c6e61b7223 */ /* 0x010fe200000100bd */
[----:B------:R-:W-:Y:S04]  /*a900*/  MUFU.EX2 R202, R202 ;  /* 0x000000ca00ca7308 */ /* 0x000fe80000000800 */
[----:B------:R-:W1:Y:S01]  /*a910*/  MUFU.EX2 R189, R201 ;  /* 0x000000c900bd7308 */ /* 0x000e620000000800 */
[--C-:B------:R-:W-:Y:S01]  /*a920*/  FFMA.FTZ R215, R215, UR18, -R224.reuse ;  /* 0x00000012d7d77c23 */ /* 0x100fe200080108e0 */
[----:B------:R-:W-:Y:S01]  /*a930*/  FFMA.FTZ R213, R213, UR18, -R224 ;  /* 0x00000012d5d57c23 */ /* 0x000fe200080108e0 */
[----:B------:R-:W-:-:S02]  /*a940*/  @!P6 HADD2 R177, -R174.H0_H0, -RZ.H0_H0 ;  /* 0xa00000ffaeb1e230 */ /* 0x000fc40000000900 */
[--C-:B------:R-:W-:Y:S02]  /*a950*/  FFMA.FTZ R214, R214, UR18, -R200.reuse ;  /* 0x00000012d6d67c23 */ /* 0x100fe400080108c8 */
[----:B------:R-:W-:Y:S01]  /*a960*/  MUFU.EX2 R215, R215 ;  /* 0x000000d700d77308 */ /* 0x000fe20000000800 */
[----:B------:R-:W-:-:S03]  /*a970*/  FFMA.FTZ R203, R203, UR18, -R200 ;  /* 0x00000012cbcb7c23 */ /* 0x000fc600080108c8 */
[----:B------:R-:W2:Y:S01]  /*a980*/  MUFU.EX2 R213, R213 ;  /* 0x000000d500d57308 */ /* 0x000ea20000000800 */
[----:B-1----:R-:W-:Y:S01]  /*a990*/  F2FP.F16.F32.PACK_AB R201, R202, R189 ;  /* 0x000000bdcac9723e */ /* 0x002fe200000000ff */
[--C-:B------:R-:W-:Y:S01]  /*a9a0*/  FFMA.FTZ R226, R226, UR18, -R200.reuse ;  /* 0x00000012e2e27c23 */ /* 0x100fe200080108c8 */
[--C-:B------:R-:W-:Y:S01]  /*a9b0*/  FFMA.FTZ R221, R221, UR18, -R200.reuse ;  /* 0x00000012dddd7c23 */ /* 0x100fe200080108c8 */
[--C-:B------:R-:W-:Y:S01]  /*a9c0*/  FFMA.FTZ R220, R220, UR18, -R200.reuse ;  /* 0x00000012dcdc7c23 */ /* 0x100fe200080108c8 */
[----:B------:R-:W-:Y:S01]  /*a9d0*/  PRMT R200, R201, 0x7632, R200 ;  /* 0x00007632c9c87816 */ /* 0x000fe200000000c8 */
[----:B------:R-:W-:Y:S01]  /*a9e0*/  @!P4 HADD2 R176, -R201.H0_H0, -RZ.H0_H0 ;  /* 0xa00000ffc9b0c230 */ /* 0x000fe20000000900 */
[----:B------:R-:W-:Y:S02]  /*a9f0*/  @!P6 PRMT R174, R177, 0x5410, RZ ;  /* 0x00005410b1aee816 */ /* 0x000fe400000000ff */
[----:B------:R-:W-:Y:S02]  /*aa00*/  PRMT R177, R26, 0x7771, RZ ;  /* 0x000077711ab17816 */ /* 0x000fe400000000ff */
[----:B------:R-:W-:-:S02]  /*aa10*/  PRMT R234, R201, 0x5410, R200 ;  /* 0x00005410c9ea7816 */ /* 0x000fc400000000c8 */
[----:B------:R-:W-:Y:S02]  /*aa20*/  @!P4 PRMT R201, R176, 0x5410, RZ ;  /* 0x00005410b0c9c816 */ /* 0x000fe400000000ff */
[----:B------:R-:W-:Y:S02]  /*aa30*/  SHF.R.U32.HI R178, RZ, 0x18, R24 ;  /* 0x00000018ffb27819 */ /* 0x000fe40000011618 */
[----:B------:R-:W-:Y:S01]  /*aa40*/  ISETP.GT.U32.AND P4, PT, R177, UR7, PT ;  /* 0x00000007b1007c0c */ /* 0x000fe2000bf84070 */
        /* <DEDUP_REMOVED lines=64> */
[----:B------:R-:W-:-:S02]  /*ae50*/  ISETP.LE.U32.AND P6, PT, R178, UR7, PT ;  /* 0x00000007b2007c0c */ /* 0x000fc4000bfc3070 */
[----:B--2---:R-:W-:Y:S01]  /*ae60*/  F2FP.F16.F32.PACK_AB R199, R213, R215 ;  /* 0x000000d7d5c7723e */ /* 0x004fe200000000ff */
        /* <DEDUP_REMOVED lines=64> */
[----:B------:R-:W-:Y:S01]  /*b270*/  PRMT R198, R199, 0x7632, R198 ;  /* 0x00007632c7c67816 */ /* 0x000fe200000000c6 */
[----:B------:R-:W-:-:S04]  /*b280*/  FADD.FTZ R177, R179, R27 ;  /* 0x0000001bb3b17221 */ /* 0x000fc80000010000 */
[----:B------:R-:W-:Y:S01]  /*b290*/  @P4 HADD2 R19, -R198.H0_H0, -RZ.H0_H0 ;  /* 0xa00000ffc6134230 */ /* 0x000fe20000000900 */
[----:B------:R-:W-:Y:S01]  /*b2a0*/  MUFU.EX2 R214, R214 ;  /* 0x000000d600d67308 */ /* 0x000fe20000000800 */
[----:B------:R-:W-:Y:S01]  /*b2b0*/  @!P6 HADD2 R23, -R200.H0_H0, -RZ.H0_H0 ;  /* 0xa00000ffc817e230 */ /* 0x000fe20000000900 */
[----:B------:R-:W-:Y:S02]  /*b2c0*/  PRMT R27, R199, 0x5410, R198 ;  /* 0x00005410c71b7816 */ /* 0x000fe400000000c6 */
[----:B------:R-:W1:Y:S01]  /*b2d0*/  MUFU.EX2 R203, R203 ;  /* 0x000000cb00cb7308 */ /* 0x000e620000000800 */
[----:B------:R-:W-:Y:S02]  /*b2e0*/  @P4 PRMT R198, R19, 0x5410, RZ ;  /* 0x0000541013c64816 */ /* 0x000fe400000000ff */
[----:B------:R-:W-:Y:S01]  /*b2f0*/  PRMT R19, R26, 0x7772, RZ ;  /* 0x000077721a137816 */ /* 0x000fe200000000ff */
[----:B------:R-:W-:Y:S01]  /*b300*/  IMAD.WIDE.U32 R232, R232, -0x2daee0ad, RZ ;  /* 0xd2511f53e8e87825 */ /* 0x000fe200078e00ff */
[----:B------:R-:W-:-:S02]  /*b310*/  @!P6 PRMT R200, R23, 0x5410, RZ ;  /* 0x0000541017c8e816 */ /* 0x000fc400000000ff */
[----:B------:R-:W-:Y:S01]  /*b320*/  ISETP.GT.U32.AND P6, PT, R19, UR7, PT ;  /* 0x0000000713007c0c */ /* 0x000fe2000bfc4070 */
[----:B------:R-:W-:Y:S01]  /*b330*/  FADD.FTZ R197, R194, R197 ;  /* 0x000000c5c2c57221 */ /* 0x000fe20000010000 */
[----:B------:R-:W-:Y:S02]  /*b340*/  PRMT R19, R26, 0x7773, RZ ;  /* 0x000077731a137816 */ /* 0x000fe400000000ff */
[----:B------:R-:W-:Y:S01]  /*b350*/  LOP3.LUT R230, R196, UR4, R233, 0x96, !PT ;  /* 0x00000004c4e67c12 */ /* 0x000fe2000f8e96e9 */
[--C-:B------:R-:W-:Y:S01]  /*b360*/  FFMA.FTZ R231, R231, UR18, -R224.reuse ;  /* 0x00000012e7e77c23 */ /* 0x100fe200080108e0 */
[----:B------:R-:W-:Y:S01]  /*b370*/  FFMA.FTZ R195, R195, UR18, -R224 ;  /* 0x00000012c3c37c23 */ /* 0x000fe200080108e0 */
[----:B------:R-:W-:Y:S01]  /*b380*/  @!P5 HADD2 R22, -R199.H0_H0, -RZ.H0_H0 ;  /* 0xa00000ffc716d230 */ /* 0x000fe20000000900 */
[----:B------:R-:W-:Y:S01]  /*b390*/  ISETP.GT.U32.AND P4, PT, R19, UR7, PT ;  /* 0x0000000713007c0c */ /* 0x000fe2000bf84070 */
[----:B------:R-:W-:Y:S01]  /*b3a0*/  FADD.FTZ R176, R190, R197 ;  /* 0x000000c5beb07221 */ /* 0x000fe20000010000 */
[----:B------:R-:W-:Y:S01]  /*b3b0*/  LOP3.LUT R19, R230, 0xffff, RZ, 0xc0, !PT ;  /* 0x0000ffffe6137812 */ /* 0x000fe200078ec0ff */
[----:B------:R2:W-:Y:S01]  /*b3c0*/  MUFU.EX2 R190, R231 ;  /* 0x000000e700be7308 */ /* 0x0005e20000000800 */
[----:B-1----:R-:W-:-:S02]  /*b3d0*/  F2FP.F16.F32.PACK_AB R197, R203, R214 ;  /* 0x000000d6cbc5723e */ /* 0x002fc400000000ff */
[----:B------:R-:W-:Y:S01]  /*b3e0*/  @!P5 PRMT R199, R22, 0x5410, RZ ;  /* 0x0000541016c7d816 */ /* 0x000fe200000000ff */
[----:B------:R-:W1:Y:S01]  /*b3f0*/  MUFU.EX2 R179, R195 ;  /* 0x000000c300b37308 */ /* 0x000e620000000800 */
[----:B------:R-:W-:Y:S02]  /*b400*/  SHF.R.U32.HI R19, RZ, 0x8, R19 ;  /* 0x00000008ff137819 */ /* 0x000fe40000011613 */
[----:B------:R-:W-:Y:S01]  /*b410*/  LOP3.LUT R22, R230, 0xff, RZ, 0xc0, !PT ;  /* 0x000000ffe6167812 */ /* 0x000fe200078ec0ff */
[----:B------:R-:W-:Y:S01]  /*b420*/  @P6 HADD2 R15, -R197.H0_H0, -RZ.H0_H0 ;  /* 0xa00000ffc50f6230 */ /* 0x000fe20000000900 */
[----:B------:R-:W-:Y:S02]  /*b430*/  PRMT R196, R197, 0x7632, R196 ;  /* 0x00007632c5c47816 */ /* 0x000fe400000000c4 */
[----:B------:R-:W-:Y:S02]  /*b440*/  ISETP.LE.U32.AND P5, PT, R22, UR7, PT ;  /* 0x0000000716007c0c */ /* 0x000fe4000bfa3070 */
[----:B------:R-:W-:-:S02]  /*b450*/  LOP3.LUT R19, R19, 0xffff, RZ, 0xc0, !PT ;  /* 0x0000ffff13137812 */ /* 0x000fc400078ec0ff */
[----:B--2---:R-:W-:Y:S01]  /*b460*/  PRMT R231, R197, 0x5410, R196 ;  /* 0x00005410c5e77816 */ /* 0x004fe200000000c4 */
[--C-:B------:R-:W-:Y:S01]  /*b470*/  FFMA.FTZ R237, R12, UR18, -R224.reuse ;  /* 0x000000120ced7c23 */ /* 0x100fe200080108e0 */
[----:B------:R-:W-:Y:S01]  /*b480*/  @P6 PRMT R197, R15, 0x5410, RZ ;  /* 0x000054100fc56816 */ /* 0x000fe200000000ff */
[----:B------:R-:W-:Y:S01]  /*b490*/  FFMA.FTZ R224, R14, UR18, -R224 ;  /* 0x000000120ee07c23 */ /* 0x000fe200080108e0 */
[----:B------:R-:W-:Y:S01]  /*b4a0*/  ISETP.LE.U32.AND P6, PT, R19, UR7, PT ;  /* 0x0000000713007c0c */ /* 0x000fe2000bfc3070 */
[----:B------:R-:W-:Y:S01]  /*b4b0*/  @P4 HADD2 R14, -R196.H0_H0, -RZ.H0_H0 ;  /* 0xa00000ffc40e4230 */ /* 0x000fe20000000900 */
[----:B-1----:R-:W-:Y:S01]  /*b4c0*/  F2FP.F16.F32.PACK_AB R195, R179, R190 ;  /* 0x000000beb3c3723e */ /* 0x002fe200000000ff */
[----:B------:R-:W-:-:S03]  /*b4d0*/  FADD.FTZ R193, R193, R177 ;  /* 0x000000b1c1c17221 */ /* 0x000fc60000010000 */
[----:B------:R-:W-:Y:S01]  /*b4e0*/  @P4 PRMT R196, R14, 0x5410, RZ ;  /* 0x000054100ec44816 */ /* 0x000fe200000000ff */
[----:B------:R-:W-:Y:S01]  /*b4f0*/  FADD.FTZ R14, R188, R176 ;  /* 0x000000b0bc0e7221 */ /* 0x000fe20000010000 */
[----:B------:R-:W-:Y:S01]  /*b500*/  PRMT R194, R195, 0x7632, R194 ;  /* 0x00007632c3c27816 */ /* 0x000fe200000000c2 */
[----:B------:R-:W-:Y:S01]  /*b510*/  @!P5 HADD2 R13, -R195.H0_H0, -RZ.H0_H0 ;  /* 0xa00000ffc30dd230 */ /* 0x000fe20000000900 */
[----:B------:R-:W-:Y:S01]  /*b520*/  MUFU.EX2 R188, R239 ;  /* 0x000000ef00bc7308 */ /* 0x000fe20000000800 */
[----:B------:R-:W-:-:S03]  /*b530*/  PRMT R15, R230, 0x7632, R15 ;  /* 0x00007632e60f7816 */ /* 0x000fc6000000000f */
[----:B------:R1:W2:Y:S01]  /*b540*/  MUFU.EX2 R177, R226 ;  /* 0x000000e200b17308 */ /* 0x0002a20000000800 */
[----:B------:R-:W-:Y:S01]  /*b550*/  @!P6 HADD2 R12, -R194.H0_H0, -RZ.H0_H0 ;  /* 0xa00000ffc20ce230 */ /* 0x000fe20000000900 */
[----:B------:R-:W-:-:S04]  /*b560*/  LOP3.LUT R15, R15, 0xff, RZ, 0xc0, !PT ;  /* 0x000000ff0f0f7812 */ /* 0x000fc800078ec0ff */
[----:B------:R-:W-:Y:S02]  /*b570*/  ISETP.LE.U32.AND P4, PT, R15, UR7, PT ;  /* 0x000000070f007c0c */ /* 0x000fe4000bf83070 */
[----:B-1----:R-:W-:Y:S02]  /*b580*/  PRMT R226, R195, 0x5410, R194 ;  /* 0x00005410c3e27816 */ /* 0x002fe400000000c2 */
[----:B------:R-:W-:Y:S02]  /*b590*/  @!P5 PRMT R195, R13, 0x5410, RZ ;  /* 0x000054100dc3d816 */ /* 0x000fe400000000ff */
[----:B------:R-:W-:Y:S02]  /*b5a0*/  SHF.R.U32.HI R13, RZ, 0x18, R230 ;  /* 0x00000018ff0d7819 */ /* 0x000fe400000116e6 */
[----:B------:R-:W-:Y:S02]  /*b5b0*/  @!P6 PRMT R194, R12, 0x5410, RZ ;  /* 0x000054100cc2e816 */ /* 0x000fe400000000ff */
[----:B------:R-:W-:Y:S01]  /*b5c0*/  ISETP.LE.U32.AND P6, PT, R13, UR7, PT ;  /* 0x000000070d007c0c */ /* 0x000fe2000bfc3070 */
[----:B------:R-:W-:Y:S01]  /*b5d0*/  FADD.FTZ R12, R192, R193 ;  /* 0x000000c1c00c7221 */ /* 0x000fe20000010000 */
[----:B--2---:R-:W-:Y:S01]  /*b5e0*/  F2FP.F16.F32.PACK_AB R193, R177, R188 ;  /* 0x000000bcb1c1723e */ /* 0x004fe200000000ff */
[----:B------:R-:W-:Y:S01]  /*b5f0*/  IMAD.MOV.U32 R15, RZ, RZ, R232 ;  /* 0x000000ffff0f7224 */ /* 0x000fe200078e00e8 */
[----:B------:R-:W-:Y:S02]  /*b600*/  MUFU.EX2 R178, R237 ;  /* 0x000000ed00b27308 */ /* 0x000fe40000000800 */
[----:B------:R-:W-:-:S02]  /*b610*/  PRMT R192, R193, 0x7632, R192 ;  /* 0x00007632c1c07816 */ /* 0x000fc400000000c0 */
[----:B------:R1:W2:Y:S01]  /*b620*/  MUFU.EX2 R176, R224 ;  /* 0x000000e000b07308 */ /* 0x0002a20000000800 */
[----:B------:R-:W-:Y:S01]  /*b630*/  LOP3.LUT R15, R15, 0xff, RZ, 0xc0, !PT ;  /* 0x000000ff0f0f7812 */ /* 0x000fe200078ec0ff */
[----:B------:R-:W-:-:S03]  /*b640*/  @!P4 HADD2 R7, -R193.H0_H0, -RZ.H0_H0 ;  /* 0xa00000ffc107c230 */ /* 0x000fc60000000900 */
[----:B------:R-:W-:Y:S01]  /*b650*/  @!P6 HADD2 R6, -R192.H0_H0, -RZ.H0_H0 ;  /* 0xa00000ffc006e230 */ /* 0x000fe20000000900 */
[----:B------:R-:W-:Y:S01]  /*b660*/  ISETP.LE.U32.AND P5, PT, R15, UR7, PT ;  /* 0x000000070f007c0c */ /* 0x000fe2000bfa3070 */
[----:B------:R-:W-:Y:S01]  /*b670*/  FADD.FTZ R14, R187, R14 ;  /* 0x0000000ebb0e7221 */ /* 0x000fe20000010000 */
[----:B-1----:R-:W-:Y:S02]  /*b680*/  PRMT R224, R193, 0x5410, R192 ;  /* 0x00005410c1e07816 */ /* 0x002fe400000000c0 */
[----:B------:R-:W-:Y:S02]  /*b690*/  @!P4 PRMT R193, R7, 0x5410, RZ ;  /* 0x0000541007c1c816 */ /* 0x000fe400000000ff */
[----:B------:R-:W-:Y:S02]  /*b6a0*/  @!P6 PRMT R192, R6, 0x5410, RZ ;  /* 0x0000541006c0e816 */ /* 0x000fe400000000ff */
[C---:B------:R-:W-:Y:S02]  /*b6b0*/  PRMT R6, R238.reuse, 0x7773, RZ ;  /* 0x00007773ee067816 */ /* 0x040fe400000000ff */
[----:B------:R-:W-:-:S02]  /*b6c0*/  PRMT R7, R238, 0x7772, RZ ;  /* 0x00007772ee077816 */ /* 0x000fc400000000ff */
[----:B--2---:R-:W-:Y:S02]  /*b6d0*/  F2FP.F16.F32.PACK_AB R187, R176, R178 ;  /* 0x000000b2b0bb723e */ /* 0x004fe400000000ff */
[----:B------:R-:W-:Y:S02]  /*b6e0*/  PRMT R7, R7, 0x5410, R6 ;  /* 0x0000541007077816 */ /* 0x000fe40000000006 */
[----:B------:R-:W-:Y:S01]  /*b6f0*/  PRMT R6, R232, 0x7772, RZ ;  /* 0x00007772e8067816 */ /* 0x000fe200000000ff */
[----:B------:R-:W-:Y:S01]  /*b700*/  FADD.FTZ R12, R186, R12 ;  /* 0x0000000cba0c7221 */ /* 0x000fe20000010000 */
[----:B------:R-:W-:Y:S01]  /*b710*/  PRMT R186, R187, 0x7632, R186 ;  /* 0x00007632bbba7816 */ /* 0x000fe200000000ba */
[----:B------:R-:W-:Y:S01]  /*b720*/  @!P5 HADD2 R5, -R187.H0_H0, -RZ.H0_H0 ;  /* 0xa00000ffbb05d230 */ /* 0x000fe20000000900 */
[----:B------:R-:W-:Y:S01]  /*b730*/  ISETP.GT.U32.AND P6, PT, R6, UR7, PT ;  /* 0x0000000706007c0c */ /* 0x000fe2000bfc4070 */
[----:B------:R-:W-:Y:S01]  /*b740*/  FADD.FTZ R14, R223, R14 ;  /* 0x0000000edf0e7221 */ /* 0x000fe20000010000 */
[----:B------:R-:W-:-:S02]  /*b750*/  PRMT R6, R232, 0x7773, RZ ;  /* 0x00007773e8067816 */ /* 0x000fc400000000ff */
[----:B------:R-:W-:Y:S02]  /*b760*/  PRMT R223, R187, 0x5410, R186 ;  /* 0x00005410bbdf7816 */ /* 0x000fe400000000ba */
[----:B------:R-:W-:Y:S02]  /*b770*/  @!P5 PRMT R187, R5, 0x5410, RZ ;  /* 0x0000541005bbd816 */ /* 0x000fe400000000ff */
[----:B------:R-:W-:Y:S02]  /*b780*/  ISETP.GT.U32.AND P5, PT, R6, UR7, PT ;  /* 0x0000000706007c0c */ /* 0x000fe4000bfa4070 */
[C---:B------:R-:W-:Y:S02]  /*b790*/  PRMT R6, R236.reuse, 0x7773, RZ ;  /* 0x00007773ec067816 */ /* 0x040fe400000000ff */
[----:B------:R-:W-:-:S04]  /*b7a0*/  PRMT R22, R236, 0x7772, RZ ;  /* 0x00007772ec167816 */ /* 0x000fc800000000ff */
[----:B------:R-:W-:Y:S02]  /*b7b0*/  PRMT R22, R22, 0x5410, R6 ;  /* 0x0000541016167816 */ /* 0x000fe40000000006 */
[C---:B------:R-:W-:Y:S01]  /*b7c0*/  LOP3.LUT R6, R227.reuse, 0xffff, RZ, 0xc0, !PT ;  /* 0x0000ffffe3067812 */ /* 0x040fe200078ec0ff */
[----:B------:R-:W-:Y:S01]  /*b7d0*/  FADD.FTZ R228, R228, R12 ;  /* 0x0000000ce4e47221 */ /* 0x000fe20000010000 */
[----:B------:R-:W-:Y:S02]  /*b7e0*/  LOP3.LUT R12, R227, 0xff, RZ, 0xc0, !PT ;  /* 0x000000ffe30c7812 */ /* 0x000fe400078ec0ff */
[----:B------:R-:W-:-:S04]  /*b7f0*/  SHF.R.U32.HI R6, RZ, 0x8, R6 ;  /* 0x00000008ff067819 */ /* 0x000fc80000011606 */
[----:B------:R-:W-:Y:S02]  /*b800*/  PRMT R6, R12, 0x5410, R6 ;  /* 0x000054100c067816 */ /* 0x000fe40000000006 */
[----:B------:R-:W-:Y:S02]  /*b810*/  PRMT R12, R227, 0x7632, R12 ;  /* 0x00007632e30c7816 */ /* 0x000fe4000000000c */
[----:B------:R-:W-:Y:S02]  /*b820*/  SHF.R.U32.HI R227, RZ, 0x18, R227 ;  /* 0x00000018ffe37819 */ /* 0x000fe400000116e3 */
[----:B------:R-:W-:Y:S02]  /*b830*/  LOP3.LUT R12, R12, 0xff, RZ, 0xc0, !PT ;  /* 0x000000ff0c0c7812 */ /* 0x000fe400078ec0ff */
[----:B------:R-:W-:Y:S02]  /*b840*/  PRMT R13, R232, 0x7771, RZ ;  /* 0x00007771e80d7816 */ /* 0x000fe400000000ff */
[----:B------:R-:W-:-:S02]  /*b850*/  PRMT R12, R12, 0x5410, R227 ;  /* 0x000054100c0c7816 */ /* 0x000fc400000000e3 */
[----:B------:R-:W1:Y:S01]  /*b860*/  LDC R227, c[0x0][0x4f8] ;  /* 0x00013e00ffe37b82 */ /* 0x000e620000000800 */
[----:B------:R-:W-:Y:S02]  /*b870*/  ISETP.GT.U32.AND P4, PT, R13, UR7, PT ;  /* 0x000000070d007c0c */ /* 0x000fe4000bf84070 */
[----:B------:R-:W-:-:S11]  /*b880*/  PRMT R5, R238, 0x7771, RZ ;  /* 0x00007771ee057816 */ /* 0x000fd600000000ff */
[----:B------:R-:W-:-:S05]  /*b890*/  @P4 HADD2 R4, -R186.H0_H0, -RZ.H0_H0 ;  /* 0xa00000ffba044230 */ /* 0x000fca0000000900 */
[----:B------:R-:W-:Y:S01]  /*b8a0*/  @P4 PRMT R186, R4, 0x5410, RZ ;  /* 0x0000541004ba4816 */ /* 0x000fe200000000ff */
[----:B------:R-:W-:Y:S01]  /*b8b0*/  IMAD.MOV.U32 R4, RZ, RZ, R238 ;  /* 0x000000ffff047224 */ /* 0x000fe200078e00ee */
[----:B-1----:R-:W-:-:S04]  /*b8c0*/  LOP3.LUT R227, R227, 0xff, RZ, 0xc0, !PT ;  /* 0x000000ffe3e37812 */ /* 0x002fc800078ec0ff */
[----:B------:R-:W-:Y:S01]  /*b8d0*/  LOP3.LUT R4, R4, 0xff, RZ, 0xc0, !PT ;  /* 0x000000ff04047812 */ /* 0x000fe200078ec0ff */
[----:B------:R-:W-:-:S03]  /*b8e0*/  IMAD R227, R227, 0x10000, R227 ;  /* 0x00010000e3e37824 */ /* 0x000fc600078e02e3 */
[----:B------:R-:W-:Y:S02]  /*b8f0*/  PRMT R4, R4, 0x5410, R5 ;  /* 0x0000541004047816 */ /* 0x000fe40000000005 */
[--C-:B------:R-:W-:Y:S01]  /*b900*/  HSET2.LE.AND R13, R6, R227.reuse, PT ;  /* 0x000000e3060d7233 */ /* 0x100fe20003803000 */
[----:B------:R-:W-:Y:S02]  /*b910*/  FADD.FTZ R229, R229, R14 ;  /* 0x0000000ee5e57221 */ /* 0x000fe40000010000 */
[--C-:B------:R-:W-:Y:S02]  /*b920*/  HSET2.LE.AND R6, R4, R227.reuse, PT ;  /* 0x000000e304067233 */ /* 0x100fe40003803000 */
[----:B------:R-:W-:Y:S02]  /*b930*/  HSET2.LE.AND R5, R12, R227, PT ;  /* 0x000000e30c057233 */ /* 0x000fe40003803000 */
[----:B------:R-:W-:Y:S02]  /*b940*/  LOP3.LUT R4, R235, R13, RZ, 0xc0, !PT ;  /* 0x0000000deb047212 */ /* 0x000fe400078ec0ff */
[----:B------:R-:W1:Y:S01]  /*b950*/  LDSM.16.MT88.4 R12, [R3+0x18000] ;  /* 0x01800000030c783b */ /* 0x000e620000004200 */
[----:B------:R-:W-:-:S02]  /*b960*/  LOP3.LUT R7, R7, 0xff00ff, RZ, 0xc0, !PT ;  /* 0x00ff00ff07077812 */ /* 0x000fc400078ec0ff */
[----:B------:R-:W-:-:S03]  /*b970*/  LOP3.LUT P4, RZ, R207, 0x2, RZ, 0xc0, !PT ;  /* 0x00000002cfff7812 */ /* 0x000fc6000788c0ff */
[----:B------:R-:W-:Y:S02]  /*b980*/  HSET2.LE.AND R7, R7, R227, PT ;  /* 0x000000e307077233 */ /* 0x000fe40003803000 */
[----:B------:R-:W-:Y:S02]  /*b990*/  SEL R216, R216, 0xffffffe0, !P4 ;  /* 0xffffffe0d8d87807 */ /* 0x000fe40006000000 */
[----:B------:R-:W-:Y:S02]  /*b9a0*/  LOP3.LUT R5, R225, R5, RZ, 0xc0, !PT ;  /* 0x00000005e1057212 */ /* 0x000fe400078ec0ff */
[----:B------:R-:W-:Y:S02]  /*b9b0*/  LOP3.LUT R7, R185, R7, RZ, 0xc0, !PT ;  /* 0x00000007b9077212 */ /* 0x000fe400078ec0ff */
[----:B------:R-:W-:Y:S02]  /*b9c0*/  LOP3.LUT R6, R222, R6, RZ, 0xc0, !PT ;  /* 0x00000006de067212 */ /* 0x000fe400078ec0ff */
[----:B------:R-:W-:Y:S01]  /*b9d0*/  LOP3.LUT P4, R185, R207, 0x4, RZ, 0xc0, !PT ;  /* 0x00000004cfb97812 */ /* 0x000fe2000788c0ff */
[----:B------:R-:W-:-:S02]  /*b9e0*/  IMAD.IADD R225, R216, 0x1, R3 ;  /* 0x00000001d8e17824 */ /* 0x000fc400078e0203 */
[C---:B------:R-:W-:Y:S02]  /*b9f0*/  VIADD R222, R3.reuse, 0x18040 ;  /* 0x0001804003de7836 */ /* 0x040fe40000000000 */
[----:B-1----:R-:W-:Y:S01]  /*ba00*/  HMMA.16816.F32 R132, R4, R12, R132 ;  /* 0x0000000c0484723c */ /* 0x002fe20000001884 */
[----:B------:R-:W-:-:S07]  /*ba10*/  VIADD R12, R3, 0x18000 ;  /* 0x00018000030c7836 */ /* 0x000fce0000000000 */
[----:B------:R-:W-:Y:S01]  /*ba20*/  @P4 VIADD R222, R12, 0xffffffc0 ;  /* 0xffffffc00cde4836 */ /* 0x000fe20000000000 */
[----:B------:R-:W-:Y:S01]  /*ba30*/  HMMA.16816.F32 R136, R4, R14, R136 ;  /* 0x0000000e0488723c */ /* 0x000fe20000001888 */
[----:B------:R-:W1:Y:S02]  /*ba40*/  LDSM.16.MT88.4 R12, [R225+0x18000] ;  /* 0x01800000e10c783b */ /* 0x000e640000004200 */
[----:B------:R-:W-:-:S05]  /*ba50*/  IMAD.IADD R216, R216, 0x1, R222 ;  /* 0x00000001d8d87824 */ /* 0x000fca00078e02de */
        /* <DEDUP_REMOVED lines=42> */
[----:B------:R-:W-:Y:S01]  /*bd00*/  IMAD.MOV.U32 R23, RZ, RZ, R236 ;  /* 0x000000ffff177224 */ /* 0x000fe200078e00ec */
[----:B------:R-:W-:-:S05]  /*bd10*/  PRMT R19, R236, 0x7771, RZ ;  /* 0x00007771ec137816 */ /* 0x000fca00000000ff */
        /* <DEDUP_REMOVED lines=68> */
[----:B------:R-:W-:Y:S01]  /*c160*/  HMMA.16816.F32 R128, R4, R14, R128 ;  /* 0x0000000e0480723c */ /* 0x000fe20000001880 */
[----:B------:R-:W-:Y:S02]  /*c170*/  LOP3.LUT R13, R24, 0xff, RZ, 0xc0, !PT ;  /* 0x000000ff180d7812 */ /* 0x000fe400078ec0ff */
[----:B------:R-:W-:-:S05]  /*c180*/  SHF.R.U32.HI R12, RZ, 0x8, R12 ;  /* 0x00000008ff0c7819 */ /* 0x000fca000001160c */
[C---:B-1----:R-:W-:Y:S08]  /*c190*/  HMMA.16816.F32 R116, R4.reuse, R20, R116 ;  /* 0x000000140474723c */ /* 0x042ff00000001874 */
[----:B------:R-:W-:Y:S01]  /*c1a0*/  HMMA.16816.F32 R120, R4, R22, R120 ;  /* 0x000000160478723c */ /* 0x000fe20000001878 */
[----:B------:R-:W-:Y:S01]  /*c1b0*/  IMAD.MOV.U32 R4, RZ, RZ, R26 ;  /* 0x000000ffff047224 */ /* 0x000fe200078e001a */
[C---:B------:R-:W-:Y:S01]  /*c1c0*/  PRMT R6, R26.reuse, 0x7771, RZ ;  /* 0x000077711a067816 */ /* 0x040fe200000000ff */
[----:B------:R-:W1:Y:S01]  /*c1d0*/  LDSM.16.MT88.4 R20, [R225+0x19000] ;  /* 0x01900000e114783b */ /* 0x000e620000004200 */
[----:B------:R-:W-:-:S02]  /*c1e0*/  PRMT R5, R26, 0x7773, RZ ;  /* 0x000077731a057816 */ /* 0x000fc400000000ff */
[----:B------:R-:W-:Y:S02]  /*c1f0*/  LOP3.LUT R4, R4, 0xff, RZ, 0xc0, !PT ;  /* 0x000000ff04047812 */ /* 0x000fe400078ec0ff */
[----:B------:R-:W-:Y:S02]  /*c200*/  PRMT R7, R26, 0x7772, RZ ;  /* 0x000077721a077816 */ /* 0x000fe400000000ff */
[----:B------:R-:W-:Y:S02]  /*c210*/  PRMT R4, R4, 0x5410, R6 ;  /* 0x0000541004047816 */ /* 0x000fe40000000006 */
[----:B------:R-:W-:Y:S02]  /*c220*/  PRMT R12, R13, 0x5410, R12 ;  /* 0x000054100d0c7816 */ /* 0x000fe4000000000c */
[--C-:B------:R-:W-:Y:S02]  /*c230*/  PRMT R7, R7, 0x5410, R5.reuse ;  /* 0x0000541007077816 */ /* 0x100fe40000000005 */
[----:B------:R-:W-:-:S02]  /*c240*/  PRMT R5, R24, 0x7632, R5 ;  /* 0x0000763218057816 */ /* 0x000fc40000000005 */
[----:B------:R-:W-:Y:S02]  /*c250*/  SHF.R.U32.HI R24, RZ, 0x18, R24 ;  /* 0x00000018ff187819 */ /* 0x000fe40000011618 */
[--C-:B------:R-:W-:Y:S02]  /*c260*/  HSET2.LE.AND R12, R12, R227.reuse, PT ;  /* 0x000000e30c0c7233 */ /* 0x100fe40003803000 */
[----:B------:R-:W-:Y:S02]  /*c270*/  HSET2.LE.AND R6, R4, R227, PT ;  /* 0x000000e304067233 */ /* 0x000fe40003803000 */
[----:B------:R-:W-:Y:S02]  /*c280*/  LOP3.LUT R5, R5, 0xff, RZ, 0xc0, !PT ;  /* 0x000000ff05057812 */ /* 0x000fe400078ec0ff */
[----:B------:R-:W-:Y:S02]  /*c290*/  LOP3.LUT R4, R25, R12, RZ, 0xc0, !PT ;  /* 0x0000000c19047212 */ /* 0x000fe400078ec0ff */
[----:B------:R-:W-:Y:S01]  /*c2a0*/  PRMT R5, R5, 0x5410, R24 ;  /* 0x0000541005057816 */ /* 0x000fe20000000018 */
[----:B------:R-:W-:Y:S01]  /*c2b0*/  LDSM.16.MT88.4 R12, [R216+0x1000] ;  /* 0x00100000d80c783b */ /* 0x000fe20000004200 */
[----:B------:R-:W-:-:S03]  /*c2c0*/  LOP3.LUT R6, R27, R6, RZ, 0xc0, !PT ;  /* 0x000000061b067212 */ /* 0x000fc600078ec0ff */
[----:B------:R-:W2:Y:S01]  /*c2d0*/  LDSM.16.MT88.4 R24, [R3+0x19000] ;  /* 0x019000000318783b */ /* 0x000ea20000004200 */
[----:B------:R-:W-:Y:S02]  /*c2e0*/  LOP3.LUT R7, R7, 0xff00ff, RZ, 0xc0, !PT ;  /* 0x00ff00ff07077812 */ /* 0x000fe400078ec0ff */
[----:B------:R-:W-:-:S03]  /*c2f0*/  HSET2.LE.AND R5, R5, R227, PT ;  /* 0x000000e305057233 */ /* 0x000fc60003803000 */
        /* <DEDUP_REMOVED lines=40> */
[C---:B------:R-:W-:Y:S08]  /*c580*/  HMMA.16816.F32 R104, R4.reuse, R26, R104 ;  /* 0x0000001a0468723c */ /* 0x040ff00000001868 */
[C---:B--2---:R-:W-:Y:S08]  /*c590*/  HMMA.16816.F32 R108, R4.reuse, R20, R108 ;  /* 0x00000014046c723c */ /* 0x044ff0000000186c */
[C---:B------:R-:W-:Y:S01]  /*c5a0*/  HMMA.16816.F32 R112, R4.reuse, R22, R112 ;  /* 0x000000160470723c */ /* 0x040fe20000001870 */
[----:B------:R-:W-:Y:S04]  /*c5b0*/  MUFU.EX2 R221, R221 ;  /* 0x000000dd00dd7308 */ /* 0x000fe80000000800 */
[----:B------:R-:W1:Y:S01]  /*c5c0*/  MUFU.EX2 R220, R220 ;  /* 0x000000dc00dc7308 */ /* 0x000e620000000800 */
[----:B------:R-:W-:Y:S01]  /*c5d0*/  FADD.FTZ R228, R218, R228 ;  /* 0x000000e4dae47221 */ /* 0x000fe20000010000 */
[----:B------:R-:W-:Y:S01]  /*c5e0*/  FADD.FTZ R229, R219, R229 ;  /* 0x000000e5dbe57221 */ /* 0x000fe20000010000 */
[C---:B---3--:R-:W-:Y:S01]  /*c5f0*/  HMMA.16816.F32 R116, R4.reuse, R16, R116 ;  /* 0x000000100474723c */ /* 0x048fe20000001874 */
[----:B------:R-:W-:Y:S01]  /*c600*/  PRMT R16, R230, 0x7632, R16 ;  /* 0x00007632e6107816 */ /* 0x000fe20000000010 */
[----:B------:R-:W-:Y:S06]  /*c610*/  LDSM.16.MT88.4 R20, [R225+0x1d800] ;  /* 0x01d80000e114783b */ /* 0x000fec0000004200 */
[C---:B------:R-:W-:Y:S08]  /*c620*/  HMMA.16816.F32 R120, R4.reuse, R18, R120 ;  /* 0x000000120478723c */ /* 0x040ff00000001878 */
[C---:B----4-:R-:W-:Y:S08]  /*c630*/  HMMA.16816.F32 R124, R4.reuse, R12, R124 ;  /* 0x0000000c047c723c */ /* 0x050ff0000000187c */
[----:B------:R-:W-:Y:S01]  /*c640*/  HMMA.16816.F32 R128, R4, R14, R128 ;  /* 0x0000000e0480723c */ /* 0x000fe20000001880 */
[----:B------:R-:W-:Y:S01]  /*c650*/  IMAD.MOV.U32 R4, RZ, RZ, R232 ;  /* 0x000000ffff047224 */ /* 0x000fe200078e00e8 */
[----:B------:R-:W-:-:S02]  /*c660*/  PRMT R6, R232, 0x7771, RZ ;  /* 0x00007771e8067816 */ /* 0x000fc400000000ff */
[----:B------:R-:W-:Y:S02]  /*c670*/  LOP3.LUT R5, R230, 0xffff, RZ, 0xc0, !PT ;  /* 0x0000ffffe6057812 */ /* 0x000fe400078ec0ff */
[----:B------:R-:W-:Y:S02]  /*c680*/  LOP3.LUT R4, R4, 0xff, RZ, 0xc0, !PT ;  /* 0x000000ff04047812 */ /* 0x000fe400078ec0ff */
[----:B------:R-:W-:Y:S02]  /*c690*/  PRMT R13, R232, 0x7772, RZ ;  /* 0x00007772e80d7816 */ /* 0x000fe400000000ff */
[----:B------:R-:W-:Y:S02]  /*c6a0*/  LOP3.LUT R12, R230, 0xff, RZ, 0xc0, !PT ;  /* 0x000000ffe60c7812 */ /* 0x000fe400078ec0ff */
[----:B------:R-:W-:Y:S02]  /*c6b0*/  PRMT R6, R4, 0x5410, R6 ;  /* 0x0000541004067816 */ /* 0x000fe40000000006 */
[----:B------:R-:W-:-:S02]  /*c6c0*/  LOP3.LUT R16, R16, 0xff, RZ, 0xc0, !PT ;  /* 0x000000ff10107812 */ /* 0x000fc400078ec0ff */
[----:B------:R-:W-:Y:S02]  /*c6d0*/  PRMT R7, R232, 0x7773, RZ ;  /* 0x00007773e8077816 */ /* 0x000fe400000000ff */
[----:B------:R-:W-:Y:S02]  /*c6e0*/  SHF.R.U32.HI R5, RZ, 0x8, R5 ;  /* 0x00000008ff057819 */ /* 0x000fe40000011605 */
[----:B------:R-:W-:Y:S02]  /*c6f0*/  SHF.R.U32.HI R4, RZ, 0x18, R230 ;  /* 0x00000018ff047819 */ /* 0x000fe400000116e6 */
[----:B------:R-:W-:Y:S02]  /*c700*/  PRMT R7, R13, 0x5410, R7 ;  /* 0x000054100d077816 */ /* 0x000fe40000000007 */
[----:B------:R-:W-:Y:S02]  /*c710*/  PRMT R5, R12, 0x5410, R5 ;  /* 0x000054100c057816 */ /* 0x000fe40000000005 */
[----:B------:R-:W-:Y:S01]  /*c720*/  PRMT R4, R16, 0x5410, R4 ;  /* 0x0000541010047816 */ /* 0x000fe20000000004 */
[----:B------:R-:W2:Y:S04]  /*c730*/  LDSM.16.MT88.4 R12, [R225+0x19800] ;  /* 0x01980000e10c783b */ /* 0x000ea80000004200 */
[----:B------:R-:W3:Y:S01]  /*c740*/  LDSM.16.MT88.4 R16, [R225+0x1b800] ;  /* 0x01b80000e110783b */ /* 0x000ee20000004200 */
[----:B------:R-:W-:-:S02]  /*c750*/  LOP3.LUT R7, R7, 0xff00ff, RZ, 0xc0, !PT ;  /* 0x00ff00ff07077812 */ /* 0x000fc400078ec0ff */
[--C-:B------:R-:W-:Y:S02]  /*c760*/  HSET2.LE.AND R5, R5, R227.reuse, PT ;  /* 0x000000e305057233 */ /* 0x100fe40003803000 */
[--C-:B------:R-:W-:Y:S02]  /*c770*/  HSET2.LE.AND R6, R6, R227.reuse, PT ;  /* 0x000000e306067233 */ /* 0x100fe40003803000 */
[--C-:B------:R-:W-:Y:S02]  /*c780*/  HSET2.LE.AND R7, R7, R227.reuse, PT ;  /* 0x000000e307077233 */ /* 0x100fe40003803000 */
[----:B------:R-:W-:Y:S02]  /*c790*/  HSET2.LE.AND R227, R4, R227, PT ;  /* 0x000000e304e37233 */ /* 0x000fe40003803000 */
[----:B------:R-:W-:Y:S02]  /*c7a0*/  LOP3.LUT R4, R226, R5, RZ, 0xc0, !PT ;  /* 0x00000005e2047212 */ /* 0x000fe400078ec0ff */
[----:B-1----:R-:W-:Y:S01]  /*c7b0*/  F2FP.F16.F32.PACK_AB R5, R220, R221 ;  /* 0x000000dddc05723e */ /* 0x002fe200000000ff */
[----:B------:R-:W-:-:S03]  /*c7c0*/  FADD.FTZ R219, R217, R228 ;  /* 0x000000e4d9db7221 */ /* 0x000fc60000010000 */
[C---:B------:R-:W-:Y:S02]  /*c7d0*/  PRMT R217, R5.reuse, 0x7610, R217 ;  /* 0x0000761005d97816 */ /* 0x040fe400000000d9 */
[----:B------:R-:W-:-:S04]  /*c7e0*/  PRMT R218, R5, 0x7632, R218 ;  /* 0x0000763205da7816 */ /* 0x000fc800000000da */
[----:B------:R-:W-:Y:S02]  /*c7f0*/  PRMT R24, R217, 0x5410, R218 ;  /* 0x00005410d9187816 */ /* 0x000fe400000000da */
[----:B------:R-:W-:Y:S02]  /*c800*/  LOP3.LUT R5, R224, R227, RZ, 0xc0, !PT ;  /* 0x000000e3e0057212 */ /* 0x000fe400078ec0ff */
[----:B------:R-:W-:Y:S02]  /*c810*/  LOP3.LUT R6, R223, R6, RZ, 0xc0, !PT ;  /* 0x00000006df067212 */ /* 0x000fe400078ec0ff */
[----:B------:R-:W-:Y:S02]  /*c820*/  LOP3.LUT R7, R24, R7, RZ, 0xc0, !PT ;  /* 0x0000000718077212 */ /* 0x000fe400078ec0ff */
[----:B------:R-:W-:Y:S05]  /*c830*/  LDSM.16.MT88.4 R24, [R222+0x3800] ;  /* 0x00380000de18783b */ /* 0x000fea0000004200 */
        /* <DEDUP_REMOVED lines=27> */
[----:B----4-:R-:W-:Y:S01]  /*c9f0*/  HMMA.16816.F32 R156, R4, R24, R156 ;  /* 0x00000018049c723c */ /* 0x010fe2000000189c */
[----:B------:R-:W4:Y:S01]  /*ca00*/  LDC R24, c[0x0][0x448] ;  /* 0x00011200ff187b82 */ /* 0x000f220000000800 */
[----:B------:R-:W-:-:S06]  /*ca10*/  FADD.FTZ R229, R191, R229 ;  /* 0x000000e5bfe57221 */ /* 0x000fcc0000010000 */
[----:B---3--:R-:W-:Y:S01]  /*ca20*/  HMMA.16816.F32 R36, R4, R20, R36 ;  /* 0x000000140424723c */ /* 0x008fe20000001824 */
[----:B------:R-:W-:-:S07]  /*ca30*/  FADD.FTZ R219, R189, R219 ;  /* 0x000000dbbddb7221 */ /* 0x000fce0000010000 */
        /* <DEDUP_REMOVED lines=8> */
[----:B------:R-:W-:Y:S01]  /*cac0*/  FADD.FTZ R229, R184, R229 ;  /* 0x000000e5b8e57221 */ /* 0x000fe20000010000 */
[----:B------:R-:W-:-:S03]  /*cad0*/  FADD.FTZ R202, R202, R219 ;  /* 0x000000dbcaca7221 */ /* 0x000fc60000010000 */
[----:B------:R-:W-:Y:S01]  /*cae0*/  FADD.FTZ R229, R215, R229 ;  /* 0x000000e5d7e57221 */ /* 0x000fe20000010000 */
[----:B------:R-:W-:Y:S01]  /*caf0*/  FADD.FTZ R202, R214, R202 ;  /* 0x000000cad6ca7221 */ /* 0x000fe20000010000 */
[----:B----4-:R-:W-:Y:S02]  /*cb00*/  IMAD.SHL.U32 R24, R24, 0x8, RZ ;  /* 0x0000000818187824 */ /* 0x010fe400078e00ff */
[----:B------:R-:W-:Y:S01]  /*cb10*/  FADD.FTZ R213, R213, R229 ;  /* 0x000000e5d5d57221 */ /* 0x000fe20000010000 */
[----:B------:R-:W-:Y:S01]  /*cb20*/  FADD.FTZ R203, R203, R202 ;  /* 0x000000cacbcb7221 */ /* 0x000fe20000010000 */
[----:B------:R-:W-:-:S04]  /*cb30*/  IMAD.WIDE R24, R24, 0x2, R10 ;  /* 0x0000000218187825 */ /* 0x000fc800078e020a */
[----:B------:R-:W-:Y:S01]  /*cb40*/  FADD.FTZ R213, R190, R213 ;  /* 0x000000d5bed57221 */ /* 0x000fe20000010000 */
[----:B------:R-:W-:Y:S01]  /*cb50*/  FADD.FTZ R203, R188, R203 ;  /* 0x000000cbbccb7221 */ /* 0x000fe20000010000 */
[----:B------:R-:W-:Y:S01]  /*cb60*/  @P5 HADD2 R0, -R218.H0_H0, -RZ.H0_H0 ;  /* 0xa00000ffda005230 */ /* 0x000fe20000000900 */
[----:B------:R-:W-:Y:S01]  /*cb70*/  STG.E.U16 desc[UR30][R10.64+-0x80], R173 ;  /* 0xffff80ad0a007986 */ /* 0x000fe2000c10151e */
[----:B------:R-:W-:Y:S01]  /*cb80*/  FADD.FTZ R213, R179, R213 ;  /* 0x000000d5b3d57221 */ /* 0x000fe20000010000 */
[----:B------:R-:W-:Y:S02]  /*cb90*/  FADD.FTZ R203, R177, R203 ;  /* 0x000000cbb1cb7221 */ /* 0x000fe40000010000 */
[----:B------:R-:W-:Y:S01]  /*cba0*/  STG.E.U16 desc[UR30][R10.64+-0x7e], R172 ;  /* 0xffff82ac0a007986 */ /* 0x000fe2000c10151e */
[----:B------:R-:W-:-:S03]  /*cbb0*/  @P6 HADD2 R2, -R217.H0_H0, -RZ.H0_H0 ;  /* 0xa00000ffd9026230 */ /* 0x000fc60000000900 */
[----:B------:R-:W-:Y:S01]  /*cbc0*/  STG.E.U16 desc[UR30][R24.64+-0x80], R171 ;  /* 0xffff80ab18007986 */ /* 0x000fe2000c10151e */
[----:B------:R-:W-:-:S03]  /*cbd0*/  @P5 PRMT R218, R0, 0x5410, RZ ;  /* 0x0000541000da5816 */ /* 0x000fc600000000ff */
[----:B------:R-:W-:Y:S01]  /*cbe0*/  STG.E.U16 desc[UR30][R24.64+-0x7e], R170 ;  /* 0xffff82aa18007986 */ /* 0x000fe2000c10151e */
[----:B------:R-:W-:-:S03]  /*cbf0*/  FADD.FTZ R213, R178, R213 ;  /* 0x000000d5b2d57221 */ /* 0x000fc60000010000 */
[----:B------:R-:W-:Y:S01]  /*cc00*/  STG.E.U16 desc[UR30][R10.64+-0x70], R169 ;  /* 0xffff90a90a007986 */ /* 0x000fe2000c10151e */
[----:B------:R-:W-:-:S03]  /*cc10*/  IADD3 R0, P4, PT, R10, -0x100, RZ ;  /* 0xffffff000a007810 */ /* 0x000fc60007f9e0ff */
[----:B------:R-:W-:Y:S01]  /*cc20*/  STG.E.U16 desc[UR30][R10.64+-0x6e], R168 ;  /* 0xffff92a80a007986 */ /* 0x000fe2000c10151e */
[----:B------:R-:W-:-:S03]  /*cc30*/  FADD.FTZ R203, R221, R203 ;  /* 0x000000cbddcb7221 */ /* 0x000fc60000010000 */
[----:B------:R-:W-:Y:S04]  /*cc40*/  STG.E.U16 desc[UR30][R24.64+-0x70], R167 ;  /* 0xffff90a718007986 */ /* 0x000fe8000c10151e */
[----:B------:R-:W-:Y:S04]  /*cc50*/  STG.E.U16 desc[UR30][R24.64+-0x6e], R166 ;  /* 0xffff92a618007986 */ /* 0x000fe8000c10151e */
[----:B------:R-:W-:Y:S04]  /*cc60*/  STG.E.U16 desc[UR30][R10.64+-0x60], R165 ;  /* 0xffffa0a50a007986 */ /* 0x000fe8000c10151e */
[----:B------:R-:W-:Y:S01]  /*cc70*/  STG.E.U16 desc[UR30][R10.64+-0x5e], R164 ;  /* 0xffffa2a40a007986 */ /* 0x000fe2000c10151e */
[----:B------:R-:W-:-:S03]  /*cc80*/  @P6 PRMT R217, R2, 0x5410, RZ ;  /* 0x0000541002d96816 */ /* 0x000fc600000000ff */
[----:B------:R-:W-:Y:S01]  /*cc90*/  STG.E.U16 desc[UR30][R24.64+-0x60], R35 ;  /* 0xffffa02318007986 */ /* 0x000fe2000c10151e */
[----:B------:R-:W-:-:S03]  /*cca0*/  FADD.FTZ R245, R176, R213 ;  /* 0x000000d5b0f57221 */ /* 0x000fc60000010000 */
[----:B------:R-:W-:Y:S01]  /*ccb0*/  STG.E.U16 desc[UR30][R24.64+-0x5e], R34 ;  /* 0xffffa22218007986 */ /* 0x000fe2000c10151e */
[----:B------:R-:W-:-:S03]  /*ccc0*/  IADD3.X R2, PT, PT, R11, -0x1, RZ, P4, !PT ;  /* 0xffffffff0b027810 */ /* 0x000fc600027fe4ff */
        /* <DEDUP_REMOVED lines=15> */
[----:B------:R4:W-:Y:S04]  /*cdc0*/  STL [R1+0x38], R0 ;  /* 0x0000380001007387 */ /* 0x0009e80000100800 */
[----:B------:R-:W-:Y:S04]  /*cdd0*/  STG.E.U16 desc[UR30][R24.64+-0x20], R193 ;  /* 0xffffe0c118007986 */ /* 0x000fe8000c10151e */
[----:B------:R-:W-:Y:S04]  /*cde0*/  STG.E.U16 desc[UR30][R24.64+-0x1e], R192 ;  /* 0xffffe2c018007986 */ /* 0x000fe8000c10151e */
[----:B------:R-:W-:Y:S01]  /*cdf0*/  STL [R1+0x40], R245 ;  /* 0x000040f501007387 */ /* 0x000fe20000100800 */
[C---:B------:R-:W-:Y:S03]  /*ce00*/  HMMA.16816.F32 R160, R4.reuse, R26, R160 ;  /* 0x0000001a04a0723c */ /* 0x040fe600000018a0 */
[----:B------:R-:W-:Y:S04]  /*ce10*/  STG.E.U16 desc[UR30][R10.64+-0x10], R187 ;  /* 0xfffff0bb0a007986 */ /* 0x000fe8000c10151e */
[----:B------:R-:W-:Y:S01]  /*ce20*/  STG.E.U16 desc[UR30][R10.64+-0xe], R186 ;  /* 0xfffff2ba0a007986 */ /* 0x000fe2000c10151e */
[C---:B---3--:R-:W-:Y:S03]  /*ce30*/  HMMA.16816.F32 R92, R4.reuse, R20, R92 ;  /* 0x00000014045c723c */ /* 0x048fe6000000185c */
[----:B------:R3:W-:Y:S04]  /*ce40*/  STL [R1+0x34], R2 ;  /* 0x0000340201007387 */ /* 0x0007e80000100800 */
[----:B------:R3:W-:Y:S01]  /*ce50*/  STG.E.U16 desc[UR30][R24.64+-0x10], R217 ;  /* 0xfffff0d918007986 */ /* 0x0007e2000c10151e */
[C---:B------:R-:W-:Y:S03]  /*ce60*/  HMMA.16816.F32 R96, R4.reuse, R22, R96 ;  /* 0x000000160460723c */ /* 0x040fe60000001860 */
[----:B------:R3:W-:Y:S04]  /*ce70*/  STG.E.U16 desc[UR30][R24.64+-0xe], R218 ;  /* 0xfffff2da18007986 */ /* 0x0007e8000c10151e */
[----:B------:R3:W-:Y:S01]  /*ce80*/  STL [R1+0x3c], R244 ;  /* 0x00003cf401007387 */ /* 0x0007e20000100800 */
[C---:B-1----:R-:W-:Y:S08]  /*ce90*/  HMMA.16816.F32 R100, R4.reuse, R12, R100 ;  /* 0x0000000c0464723c */ /* 0x042ff00000001864 */
[C---:B------:R-:W-:Y:S08]  /*cea0*/  HMMA.16816.F32 R104, R4.reuse, R14, R104 ;  /* 0x0000000e0468723c */ /* 0x040ff00000001868 */
[C---:B--2---:R-:W-:Y:S08]  /*ceb0*/  HMMA.16816.F32 R124, R4.reuse, R16, R124 ;  /* 0x00000010047c723c */ /* 0x044ff0000000187c */
[----:B------:R-:W-:Y:S01]  /*cec0*/  HMMA.16816.F32 R128, R4, R18, R128 ;  /* 0x000000120480723c */ /* 0x000fe20000001880 */
[----:B----4-:R-:W-:-:S02]  /*ced0*/  IMAD.MOV.U32 R0, RZ, RZ, R28 ;  /* 0x000000ffff007224 */ /* 0x010fc400078e001c */
[----:B---3--:R-:W-:Y:S01]  /*cee0*/  IMAD.MOV.U32 R2, RZ, RZ, R29 ;  /* 0x000000ffff027224 */ /* 0x008fe200078e001d */
[----:B------:R-:W-:-:S01]  /*cef0*/  NOP ;  /* 0x0000000000007918 */ /* 0x000fc20000000000 */
[----:B------:R-:W-:-:S15]  /*cf00*/  BRA.U !UP1, `(.L_x_1110) ;  /* 0x0000005109f47547 */ /* 0x000fde000b800000 */
[----:B------:R-:W-:-:S04]  /*cf10*/  DEPBAR.LE SB0, 0x0 ;  /* 0x000080000000791a */ /* 0x000fc80000000000 */
[----:B------:R-:W-:Y:S01]  /*cf20*/  UIADD3 UR13, UPT, UPT, UR24, -0x3, URZ ;  /* 0xfffffffd180d7890 */ /* 0x000fe2000fffe0ff */
[----:B------:R-:W-:-:S03]  /*cf30*/  IMAD.SHL.U32 R181, R207, 0x2, RZ ;  /* 0x00000002cfb57824 */ /* 0x000fc600078e00ff */
[----:B------:R-:W-:Y:S02]  /*cf40*/  UIMAD.WIDE.U32 UR14, UR13, UR8, URZ ;  /* 0x000000080d0e72a5 */ /* 0x000fe4000f8e00ff */
[----:B------:R-:W-:Y:S02]  /*cf50*/  LOP3.LUT R180, R181, 0x6, RZ, 0xc0, !PT ;  /* 0x00000006b5b47812 */ /* 0x000fe400078ec0ff */
        /* <DEDUP_REMOVED lines=26> */
[C---:B------:R-:W-:Y:S01]  /*d100*/  IMAD.IADD R30, R211.reuse, 0x1, R2 ;  /* 0x00000001d31e7824 */ /* 0x040fe200078e0202 */
[----:B------:R-:W-:Y:S02]  /*d110*/  IADD3 R211, PT, PT, R211, R0, RZ ;  /* 0x00000000d3d37210 */ /* 0x000fe40007ffe0ff */
        /* <DEDUP_REMOVED lines=45> */
[----:B------:R-:W-:Y:S01]  /*d3f0*/  LDSM.16.M88.4 R184, [R0+0x10000] ;  /* 0x0100000000b8783b */ /* 0x000fe20000000200 */
        /* <DEDUP_REMOVED lines=80> */
[----:B------:R-:W1:Y:S07]  /*d900*/  LDSM.16.M88.4 R164, [R211+0x13000] ;  /* 0x01300000d3a4783b */ /* 0x000e6e0000000200 */
[C---:B---3--:R-:W-:Y:S08]  /*d910*/  HMMA.16816.F32 R172, R192.reuse, R188, R172 ;  /* 0x000000bcc0ac723c */ /* 0x048ff000000018ac */
[----:B------:R-:W-:Y:S01]  /*d920*/  HMMA.16816.F32 R168, R192, R190, R168 ;  /* 0x000000bec0a8723c */ /* 0x000fe200000018a8 */
[----:B------:R-:W3:Y:S07]  /*d930*/  LDSM.16.M88.4 R188, [R211+0x13800] ;  /* 0x01380000d3bc783b */ /* 0x000eee0000000200 */
[C---:B----4-:R-:W-:Y:S08]  /*d940*/  HMMA.16816.F32 R20, R176.reuse, R184, R20 ;  /* 0x000000b8b014723c */ /* 0x050ff00000001814 */
[C---:B------:R-:W-:Y:S01]  /*d950*/  HMMA.16816.F32 R16, R176.reuse, R186, R16 ;  /* 0x000000bab010723c */ /* 0x040fe20000001810 */
[----:B------:R-:W-:Y:S07]  /*d960*/  LDSM.16.M88.4 R184, [R210+0x8000] ;  /* 0x00800000d2b8783b */ /* 0x000fee0000000200 */
[C---:B-----5:R-:W-:Y:S08]  /*d970*/  HMMA.16816.F32 R12, R176.reuse, R196, R12 ;  /* 0x000000c4b00c723c */ /* 0x060ff0000000180c */
        /* <DEDUP_REMOVED lines=11> */
[----:B------:R-:W-:Y:S04]  /*da30*/  LDSM.16.M88.4 R192, [R208+0x8000] ;  /* 0x00800000d0c0783b */ /* 0x000fe80000000200 */
[----:B------:R-:W3:Y:S03]  /*da40*/  LDSM.16.M88.4 R188, [R204+0x14000] ;  /* 0x01400000ccbc783b */ /* 0x000ee60000000200 */
        /* <DEDUP_REMOVED lines=9> */
[C---:B------:R-:W-:Y:S08]  /*dae0*/  HMMA.16816.F32 R32, R184.reuse, R196, R32 ;  /* 0x000000c4b820723c */ /* 0x040ff00000001820 */
[----:B------:R-:W-:Y:S01]  /*daf0*/  HMMA.16816.F32 R24, R184, R198, R24 ;  /* 0x000000c6b818723c */ /* 0x000fe20000001818 */
[----:B------:R-:W-:Y:S04]  /*db00*/  LDSM.16.M88.4 R184, [R0+0x14000] ;  /* 0x0140000000b8783b */ /* 0x000fe80000000200 */
[----:B------:R-:W-:Y:S03]  /*db10*/  LDSM.16.M88.4 R196, [R204+0x17800] ;  /* 0x01780000ccc4783b */ /* 0x000fe60000000200 */
[C---:B---3--:R-:W-:Y:S08]  /*db20*/  HMMA.16816.F32 R172, R192.reuse, R188, R172 ;  /* 0x000000bcc0ac723c */ /* 0x048ff000000018ac */
[C---:B------:R-:W-:Y:S01]  /*db30*/  HMMA.16816.F32 R168, R192.reuse, R190, R168 ;  /* 0x000000bec0a8723c */ /* 0x040fe200000018a8 */
[----:B------:R-:W3:Y:S07]  /*db40*/  LDSM.16.M88.4 R188, [R2+0x8000] ;  /* 0x0080000002bc783b */ /* 0x000eee0000000200 */
        /* <DEDUP_REMOVED lines=14> */
[C---:B-1----:R-:W-:Y:S08]  /*dc30*/  HMMA.16816.F32 R20, R188.reuse, R164, R20 ;  /* 0x000000a4bc14723c */ /* 0x042ff00000001814 */
[C---:B------:R-:W-:Y:S01]  /*dc40*/  HMMA.16816.F32 R16, R188.reuse, R166, R16 ;  /* 0x000000a6bc10723c */ /* 0x040fe20000001810 */
[----:B------:R-:W1:Y:S07]  /*dc50*/  LDSM.16.M88.4 R164, [R211+0x15000] ;  /* 0x01500000d3a4783b */ /* 0x000e6e0000000200 */
        /* <DEDUP_REMOVED lines=8> */
[----:B------:R-:W3:Y:S07]  /*dce0*/  LDSM.16.M88.4 R184, [R212+0x16000] ;  /* 0x01600000d4b8783b */ /* 0x000eee0000000200 */
[C---:B-1----:R-:W-:Y:S08]  /*dcf0*/  HMMA.16816.F32 R20, R192.reuse, R164, R20 ;  /* 0x000000a4c014723c */ /* 0x042ff00000001814 */
[C---:B------:R-:W-:Y:S01]  /*dd00*/  HMMA.16816.F32 R16, R192.reuse, R166, R16 ;  /* 0x000000a6c010723c */ /* 0x040fe20000001810 */
[----:B------:R-:W1:Y:S07]  /*dd10*/  LDSM.16.M88.4 R164, [R212+0x16800] ;  /* 0x01680000d4a4783b */ /* 0x000e6e0000000200 */
[C---:B--2---:R-:W-:Y:S08]  /*dd20*/  HMMA.16816.F32 R12, R192.reuse, R4, R12 ;  /* 0x00000004c00c723c */ /* 0x044ff0000000180c */
[C---:B------:R-:W-:Y:S01]  /*dd30*/  HMMA.16816.F32 R200, R192.reuse, R6, R200 ;  /* 0x00000006c0c8723c */ /* 0x040fe200000018c8 */
[----:B------:R-:W2:Y:S04]  /*dd40*/  LDSM.16.M88.4 R4, [R212+0x17000] ;  /* 0x01700000d404783b */ /* 0x000ea80000000200 */
[----:B------:R-:W5:Y:S03]  /*dd50*/  LDSM.16.M88.4 R212, [R212+0x17800] ;  /* 0x01780000d4d4783b */ /* 0x000f660000000200 */
[C---:B----4-:R-:W-:Y:S08]  /*dd60*/  HMMA.16816.F32 R32, R192.reuse, R176, R32 ;  /* 0x000000b0c020723c */ /* 0x050ff00000001820 */
        /* <DEDUP_REMOVED lines=14> */
[----:B------:R-:W2:Y:S07]  /*de50*/  LDSM.16.M88.4 R188, [R2+0xc000] ;  /* 0x00c0000002bc783b */ /* 0x000eae0000000200 */
[C---:B---3--:R-:W-:Y:S08]  /*de60*/  HMMA.16816.F32 R172, R192.reuse, R184, R172 ;  /* 0x000000b8c0ac723c */ /* 0x048ff000000018ac */
[C---:B------:R-:W-:Y:S01]  /*de70*/  HMMA.16816.F32 R168, R192.reuse, R186, R168 ;  /* 0x000000bac0a8723c */ /* 0x040fe200000018a8 */
[----:B------:R-:W3:Y:S07]  /*de80*/  LDSM.16.M88.4 R184, [R0+0x16000] ;  /* 0x0160000000b8783b */ /* 0x000eee0000000200 */
[C---:B------:R-:W-:Y:S08]  /*de90*/  HMMA.16816.F32 R32, R192.reuse, R176, R32 ;  /* 0x000000b0c020723c */ /* 0x040ff00000001820 */
[C---:B------:R-:W-:Y:S01]  /*dea0*/  HMMA.16816.F32 R24, R192.reuse, R178, R24 ;  /* 0x000000b2c018723c */ /* 0x040fe20000001818 */
[----:B------:R-:W4:Y:S07]  /*deb0*/  LDSM.16.M88.4 R176, [R0+0x17000] ;  /* 0x0170000000b0783b */ /* 0x000f2e0000000200 */
[----:B-1----:R-:W-:Y:S08]  /*dec0*/  HMMA.16816.F32 R20, R192, R4, R20 ;  /* 0x00000004c014723c */ /* 0x002ff00000001814 */
[----:B--2---:R-:W-:Y:S08]  /*ded0*/  HMMA.16816.F32 R32, R188, R164, R32 ;  /* 0x000000a4bc20723c */ /* 0x004ff00000001820 */
[C---:B------:R-:W-:Y:S01]  /*dee0*/  HMMA.16816.F32 R16, R192.reuse, R6, R16 ;  /* 0x00000006c010723c */ /* 0x040fe20000001810 */
[----:B------:R-:W-:Y:S07]  /*def0*/  LDSM.16.M88.4 R4, [R30+0xc000] ;  /* 0x00c000001e04783b */ /* 0x000fee0000000200 */
[C---:B------:R-:W-:Y:S08]  /*df00*/  HMMA.16816.F32 R12, R192.reuse, R196, R12 ;  /* 0x000000c4c00c723c */ /* 0x040ff0000000180c */
[----:B------:R-:W-:Y:S01]  /*df10*/  HMMA.16816.F32 R200, R192, R198, R200 ;  /* 0x000000c6c0c8723c */ /* 0x000fe200000018c8 */
[----:B------:R-:W1:Y:S04]  /*df20*/  LDSM.16.M88.4 R192, [R0+0x17800] ;  /* 0x0178000000c0783b */ /* 0x000e680000000200 */
[----:B------:R-:W-:Y:S03]  /*df30*/  LDSM.16.M88.4 R196, [R211+0x16800] ;  /* 0x01680000d3c4783b */ /* 0x000fe60000000200 */
[C---:B------:R-:W-:Y:S01]  /*df40*/  HMMA.16816.F32 R164, R188.reuse, R166, R24 ;  /* 0x000000a6bca4723c */ /* 0x040fe20000001818 */
[----:B------:R-:W2:Y:S07]  /*df50*/  LDSM.16.M88.4 R24, [R211+0x17000] ;  /* 0x01700000d318783b */ /* 0x000eae0000000200 */
[C---:B---3--:R-:W-:Y:S08]  /*df60*/  HMMA.16816.F32 R172, R188.reuse, R184, R172 ;  /* 0x000000b8bcac723c */ /* 0x048ff000000018ac */
[C---:B------:R-:W-:Y:S01]  /*df70*/  HMMA.16816.F32 R168, R188.reuse, R186, R168 ;  /* 0x000000babca8723c */ /* 0x040fe200000018a8 */
[----:B------:R-:W3:Y:S07]  /*df80*/  LDSM.16.M88.4 R184, [R211+0x16000] ;  /* 0x01600000d3b8783b */ /* 0x000eee0000000200 */
[----:B----4-:R-:W-:Y:S01]  /*df90*/  HMMA.16816.F32 R212, R188, R176, R20 ;  /* 0x000000b0bcd4723c */ /* 0x010fe20000001814 */
[----:B------:R-:W4:Y:S01]  /*dfa0*/  LDSM.16.M88.4 R20, [R211+0x17800] ;  /* 0x01780000d314783b */ /* 0x000f220000000200 */
[----:B------:R-:W-:-:S06]  /*dfb0*/  DEPBAR.LE SB0, 0x0 ;  /* 0x000080000000791a */ /* 0x000fcc0000000000 */
[C---:B------:R-:W-:Y:S08]  /*dfc0*/  HMMA.16816.F32 R16, R188.reuse, R178, R16 ;  /* 0x000000b2bc10723c */ /* 0x040ff00000001810 */
[C---:B-1----:R-:W-:Y:S08]  /*dfd0*/  HMMA.16816.F32 R12, R188.reuse, R192, R12 ;  /* 0x000000c0bc0c723c */ /* 0x042ff0000000180c */
[----:B------:R-:W-:Y:S08]  /*dfe0*/  HMMA.16816.F32 R200, R188, R194, R200 ;  /* 0x000000c2bcc8723c */ /* 0x000ff000000018c8 */
[----:B--2---:R-:W-:Y:S01]  /*dff0*/  HMMA.16816.F32 R212, R4, R24, R212 ;  /* 0x0000001804d4723c */ /* 0x004fe200000018d4 */
[----:B------:R-:W-:-:S05]  /*e000*/  IMAD.U32 R24, RZ, RZ, UR24 ;  /* 0x00000018ff187e24 */ /* 0x000fca000f8e00ff */
[----:B------:R-:W-:Y:S02]  /*e010*/  LEA R24, R24, R180, 0x6 ;  /* 0x000000b418187211 */ /* 0x000fe400078e30ff */
[----:B---3--:R-:W-:Y:S03]  /*e020*/  HMMA.16816.F32 R172, R4, R184, R172 ;  /* 0x000000b804ac723c */ /* 0x008fe600000018ac */
[----:B------:R-:W-:-:S05]  /*e030*/  VIADD R2, R24, 0xffffff40 ;  /* 0xffffff4018027836 */ /* 0x000fca0000000000 */
[----:B------:R-:W-:Y:S01]  /*e040*/  I2FP.F32.U32 R0, R2 ;  /* 0x0000000200007245 */ /* 0x000fe20000201000 */
[----:B------:R-:W-:Y:S01]  /*e050*/  HMMA.16816.F32 R168, R4, R186, R168 ;  /* 0x000000ba04a8723c */ /* 0x000fe200000018a8 */
[C---:B------:R-:W-:Y:S01]  /*e060*/  ISETP.GE.AND P4, PT, R2.reuse, R183, PT ;  /* 0x000000b70200720c */ /* 0x040fe20003f86270 */
[----:B------:R-:W-:Y:S01]  /*e070*/  BAR.SYNC.DEFER_BLOCKING 0x0 ;  /* 0x0000000000007b1d */ /* 0x000fe20000010000 */
[----:B------:R-:W-:Y:S01]  /*e080*/  ISETP.GE.AND P5, PT, R2, R182, PT ;  /* 0x000000b60200720c */ /* 0x000fe20003fa6270 */
[----:B------:R-:W-:-:S04]  /*e090*/  VIADD R2, R24, 0xffffff78 ;  /* 0xffffff7818027836 */ /* 0x000fc80000000000 */
[----:B------:R-:W-:Y:S01]  /*e0a0*/  HMMA.16816.F32 R32, R4, R196, R32 ;  /* 0x000000c40420723c */ /* 0x000fe20000001820 */
[----:B------:R-:W-:Y:S01]  /*e0b0*/  ISETP.GE.AND P6, PT, R2, R183, PT ;  /* 0x000000b70200720c */ /* 0x000fe20003fc6270 */
[----:B------:R-:W-:-:S06]  /*e0c0*/  FFMA.FTZ R174, R0, UR6, R174 ;  /* 0x0000000600ae7c23 */ /* 0x000fcc00080100ae */
[C---:B------:R-:W-:Y:S08]  /*e0d0*/  HMMA.16816.F32 R164, R4.reuse, R198, R164 ;  /* 0x000000c604a4723c */ /* 0x040ff000000018a4 */
[----:B------:R-:W-:Y:S01]  /*e0e0*/  HMMA.16816.F32 R16, R4, R26, R16 ;  /* 0x0000001a0410723c */ /* 0x000fe20000001810 */
[----:B------:R-:W-:-:S07]  /*e0f0*/  IADD3 R27, PT, PT, R24, -0xbf, RZ ;  /* 0xffffff41181b7810 */ /* 0x000fce0007ffe0ff */
[C---:B----4-:R-:W-:Y:S08]  /*e100*/  HMMA.16816.F32 R12, R4.reuse, R20, R12 ;  /* 0x00000014040c723c */ /* 0x050ff0000000180c */
[----:B------:R-:W-:Y:S01]  /*e110*/  HMMA.16816.F32 R200, R4, R22, R200 ;  /* 0x0000001604c8723c */ /* 0x000fe200000018c8 */
[----:B------:R-:W-:Y:S01]  /*e120*/  FFMA.FTZ R4, R0, UR6, R172 ;  /* 0x0000000600047c23 */ /* 0x000fe200080100ac */
[----:B------:R-:W-:Y:S01]  /*e130*/  P2R R5, PR, RZ, 0x10 ;  /* 0x00000010ff057803 */ /* 0x000fe20000000000 */
[----:B------:R-:W-:Y:S01]  /*e140*/  VIADD R172, R24, 0xffffff48 ;  /* 0xffffff4818ac7836 */ /* 0x000fe20000000000 */
[----:B------:R-:W-:-:S01]  /*e150*/  NOP ;  /* 0x0000000000007918 */ /* 0x000fc20000000000 */
[----:B------:R-:W-:-:S15]  /*e160*/  BRA.U !UP0, `(.L_x_1112) ;  /* 0x0000000108e47547 */ /* 0x000fde000b800000 */
[----:B------:R-:W-:-:S04]  /*e170*/  UIADD3 UR8, UPT, UPT, UR24, -0x4, URZ ;  /* 0xfffffffc18087890 */ /* 0x000fc8000fffe0ff */
[----:B------:R-:W-:-:S04]  /*e180*/  UIMAD.WIDE.U32 UR12, UR8, UR10, URZ ;  /* 0x0000000a080c72a5 */ /* 0x000fc8000f8e00ff */
[----:B------:R-:W-:Y:S02]  /*e190*/  UIMAD UR8, UR8, UR11, UR13 ;  /* 0x0000000b080872a4 */ /* 0x000fe4000f8e020d */
[----:B------:R-:W-:Y:S01]  /*e1a0*/  IMAD.U32 R6, RZ, RZ, UR12 ;  /* 0x0000000cff067e24 */ /* 0x000fe2000f8e00ff */
[----:B------:R-:W-:Y:S01]  /*e1b0*/  USHF.L.U32 UR4, UR12, 0x6, URZ ;  /* 0x000000060c047899 */ /* 0x000fe200080006ff */
[----:B------:R-:W-:Y:S02]  /*e1c0*/  IMAD.U32 R7, RZ, RZ, UR13 ;  /* 0x0000000dff077e24 */ /* 0x000fe4000f8e00ff */
        /* <DEDUP_REMOVED lines=51> */
.L_x_1112:
[----:B------:R-:W2:Y:S04]  /*e500*/  LDL.64 R210, [R1+0x10] ;  /* 0x0000100001d27983 */ /* 0x000ea80000100a00 */
[----:B------:R-:W3:Y:S01]  /*e510*/  LDL.64 R226, [R1] ;  /* 0x0000000001e27983 */ /* 0x000ee20000100a00 */
[----:B------:R-:W-:Y:S01]  /*e520*/  ISETP.NE.AND P4, PT, R5, RZ, PT ;  /* 0x000000ff0500720c */ /* 0x000fe20003f85270 */
[C---:B------:R-:W-:Y:S01]  /*e530*/  VIADD R196, R24.reuse, 0xffffff58 ;  /* 0xffffff5818c47836 */ /* 0x040fe20000000000 */
[C---:B------:R-:W-:Y:S01]  /*e540*/  ISETP.GE.AND P3, PT, R27.reuse, R183, PT ;  /* 0x000000b71b00720c */ /* 0x040fe20003f66270 */
[----:B------:R-:W4:Y:S01]  /*e550*/  LDL.64 R228, [R1+0x8] ;  /* 0x0000080001e47983 */ /* 0x000f220000100a00 */
[-C--:B------:R-:W-:Y:S01]  /*e560*/  ISETP.GE.AND P1, PT, R27, R182.reuse, PT ;  /* 0x000000b61b00720c */ /* 0x080fe20003f26270 */
[----:B------:R-:W-:Y:S01]  /*e570*/  VIADD R190, R24, 0xffffff59 ;  /* 0xffffff5918be7836 */ /* 0x000fe20000000000 */
[----:B------:R-:W-:Y:S01]  /*e580*/  FSEL R0, R4, -INF , !P4 ;  /* 0xff80000004007808 */ /* 0x000fe20006000000 */
[----:B------:R-:W-:Y:S01]  /*e590*/  VIADD R184, R24, 0xffffff60 ;  /* 0xffffff6018b87836 */ /* 0x000fe20000000000 */
[----:B------:R-:W-:Y:S01]  /*e5a0*/  I2FP.F32.U32 R27, R27 ;  /* 0x0000001b001b7245 */ /* 0x000fe20000201000 */
[----:B------:R-:W5:Y:S01]  /*e5b0*/  S2R R216, SR_CTAID.X ;  /* 0x0000000000d87919 */ /* 0x000f620000002500 */
[----:B------:R-:W-:Y:S01]  /*e5c0*/  ISETP.GE.AND P4, PT, R2, R182, PT ;  /* 0x000000b60200720c */ /* 0x000fe20003f86270 */
[----:B------:R-:W-:Y:S01]  /*e5d0*/  VIADD R188, R24, 0xffffff61 ;  /* 0xffffff6118bc7836 */ /* 0x000fe20000000000 */
[----:B------:R-:W-:Y:S01]  /*e5e0*/  I2FP.F32.U32 R2, R2 ;  /* 0x0000000200027245 */ /* 0x000fe20000201000 */
[C---:B------:R-:W-:Y:S01]  /*e5f0*/  FFMA.FTZ R179, R27.reuse, UR6, R173 ;  /* 0x000000061bb37c23 */ /* 0x040fe200080100ad */
[CC--:B------:R-:W-:Y:S01]  /*e600*/  ISETP.GE.AND P2, PT, R172.reuse, R183.reuse, PT ;  /* 0x000000b7ac00720c */ /* 0x0c0fe20003f46270 */
[----:B------:R-:W-:Y:S01]  /*e610*/  FFMA.FTZ R27, R27, UR6, R175 ;  /* 0x000000061b1b7c23 */ /* 0x000fe200080100af */
        /* <DEDUP_REMOVED lines=8> */
[----:B------:R-:W-:Y:S01]  /*e6a0*/  FFMA.FTZ R170, R172, UR6, R170 ;  /* 0x00000006acaa7c23 */ /* 0x000fe200080100aa */
[C---:B------:R-:W-:Y:S01]  /*e6b0*/  VIADD R172, R24.reuse, 0xffffff50 ;  /* 0xffffff5018ac7836 */ /* 0x040fe20000000000 */
[C---:B------:R-:W-:Y:S01]  /*e6c0*/  ISETP.GE.AND P5, PT, R175.reuse, R183, PT ;  /* 0x000000b7af00720c */ /* 0x040fe20003fa6270 */
[C---:B------:R-:W-:Y:S01]  /*e6d0*/  VIADD R194, R24.reuse, 0xffffff69 ;  /* 0xffffff6918c27836 */ /* 0x040fe20000000000 */
[-C--:B------:R-:W-:Y:S01]  /*e6e0*/  ISETP.GE.AND P6, PT, R175, R182.reuse, PT ;  /* 0x000000b6af00720c */ /* 0x080fe20003fc6270 */
[C---:B------:R-:W-:Y:S01]  /*e6f0*/  VIADD R192, R24.reuse, 0xffffff79 ;  /* 0xffffff7918c07836 */ /* 0x040fe20000000000 */
[----:B------:R-:W-:Y:S01]  /*e700*/  I2FP.F32.U32 R175, R175 ;  /* 0x000000af00af7245 */ /* 0x000fe20000201000 */
[----:B------:R-:W-:Y:S01]  /*e710*/  VIADD R189, R24, 0xffffff71 ;  /* 0xffffff7118bd7836 */ /* 0x000fe20000000000 */
[----:B------:R-:W-:Y:S01]  /*e720*/  FSEL R179, R179, -INF , !P3 ;  /* 0xff800000b3b37808 */ /* 0x000fe20005800000 */
[----:B------:R-:W-:Y:S01]  /*e730*/  UIADD3 UR4, UPT, UPT, UR24, -0x1, URZ ;  /* 0xffffffff18047890 */ /* 0x000fe2000fffe0ff */
[----:B------:R-:W-:Y:S01]  /*e740*/  FSEL R27, R27, -INF , !P1 ;  /* 0xff8000001b1b7808 */ /* 0x000fe20004800000 */
[C---:B------:R-:W-:Y:S01]  /*e750*/  FFMA.FTZ R177, R175.reuse, UR6, R169 ;  /* 0x00000006afb17c23 */ /* 0x040fe200080100a9 */
[C---:B------:R-:W-:Y:S01]  /*e760*/  ISETP.GE.AND P3, PT, R172.reuse, R183, PT ;  /* 0x000000b7ac00720c */ /* 0x040fe20003f66270 */
[----:B------:R-:W-:Y:S01]  /*e770*/  FFMA.FTZ R175, R175, UR6, R171 ;  /* 0x00000006afaf7c23 */ /* 0x000fe200080100ab */
[----:B------:R-:W-:Y:S01]  /*e780*/  ISETP.GE.AND P1, PT, R172, R182, PT ;  /* 0x000000b6ac00720c */ /* 0x000fe20003f26270 */
[----:B------:R-:W-:Y:S01]  /*e790*/  VIADD R191, R24, 0xffffff70 ;  /* 0xffffff7018bf7836 */ /* 0x000fe20000000000 */
[----:B------:R-:W-:Y:S01]  /*e7a0*/  I2FP.F32.U32 R172, R172 ;  /* 0x000000ac00ac7245 */ /* 0x000fe20000201000 */
[----:B------:R-:W-:Y:S01]  /*e7b0*/  USHF.L.U32 UR4, UR4, 0x1, URZ ;  /* 0x0000000104047899 */ /* 0x000fe200080006ff */
[----:B------:R-:W-:-:S02]  /*e7c0*/  FSEL R174, R170, -INF , !P0 ;  /* 0xff800000aaae7808 */ /* 0x000fc40004000000 */
[----:B------:R-:W-:Y:S01]  /*e7d0*/  I2FP.F32.U32 R170, R173 ;  /* 0x000000ad00aa7245 */ /* 0x000fe20000201000 */
[C---:B------:R-:W-:Y:S01]  /*e7e0*/  FFMA.FTZ R32, R172.reuse, UR6, R32 ;  /* 0x00000006ac207c23 */ /* 0x040fe20008010020 */
[----:B------:R-:W-:Y:S01]  /*e7f0*/  FFMA.FTZ R171, R172, UR6, R34 ;  /* 0x00000006acab7c23 */ /* 0x000fe20008010022 */
[----:B------:R-:W-:Y:S01]  /*e800*/  FSEL R176, R176, -INF , !P2 ;  /* 0xff800000b0b07808 */ /* 0x000fe20005000000 */
[----:B------:R-:W-:Y:S01]  /*e810*/  UIADD3 UR8, UPT, UPT, UR4, -0x4, URZ ;  /* 0xfffffffc04087890 */ /* 0x000fe2000fffe0ff */
[C---:B------:R-:W-:Y:S01]  /*e820*/  FFMA.FTZ R172, R170.reuse, UR6, R33 ;  /* 0x00000006aaac7c23 */ /* 0x040fe20008010021 */
[----:B------:R-:W-:Y:S01]  /*e830*/  FFMA.FTZ R170, R170, UR6, R35 ;  /* 0x00000006aaaa7c23 */ /* 0x000fe20008010023 */
[C---:B------:R-:W-:Y:S01]  /*e840*/  ISETP.GE.AND P2, PT, R173.reuse, R183, PT ;  /* 0x000000b7ad00720c */ /* 0x040fe20003f46270 */
[----:B------:R-:W-:Y:S01]  /*e850*/  UIADD3 UR4, UPT, UPT, UR4, -0x3, URZ ;  /* 0xfffffffd04047890 */ /* 0x000fe2000fffe0ff */
[----:B------:R-:W-:Y:S02]  /*e860*/  ISETP.GE.AND P0, PT, R173, R182, PT ;  /* 0x000000b6ad00720c */ /* 0x000fe40003f06270 */
[----:B------:R-:W-:-:S02]  /*e870*/  FSEL R177, R177, -INF , !P5 ;  /* 0xff800000b1b17808 */ /* 0x000fc40006800000 */
[----:B------:R-:W-:Y:S02]  /*e880*/  FSEL R175, R175, -INF , !P6 ;  /* 0xff800000afaf7808 */ /* 0x000fe40007000000 */
[----:B------:R-:W-:Y:S01]  /*e890*/  FSEL R173, R32, -INF , !P3 ;  /* 0xff80000020ad7808 */ /* 0x000fe20005800000 */
[----:B------:R-:W-:Y:S01]  /*e8a0*/  VIADD R32, R24, 0xffffff68 ;  /* 0xffffff6818207836 */ /* 0x000fe20000000000 */
[----:B------:R-:W-:Y:S02]  /*e8b0*/  FSEL R171, R171, -INF , !P1 ;  /* 0xff800000abab7808 */ /* 0x000fe40004800000 */
[CC--:B------:R-:W-:Y:S02]  /*e8c0*/  ISETP.GE.AND P5, PT, R196.reuse, R183.reuse, PT ;  /* 0x000000b7c400720c */ /* 0x0c0fe40003fa6270 */
[----:B------:R-:W-:Y:S02]  /*e8d0*/  ISETP.GE.AND P6, PT, R196, R182, PT ;  /* 0x000000b6c400720c */ /* 0x000fe40003fc6270 */
[----:B------:R-:W-:-:S02]  /*e8e0*/  ISETP.GE.AND P3, PT, R190, R183, PT ;  /* 0x000000b7be00720c */ /* 0x000fc40003f66270 */
[----:B------:R-:W-:Y:S02]  /*e8f0*/  ISETP.GE.AND P1, PT, R190, R182, PT ;  /* 0x000000b6be00720c */ /* 0x000fe40003f26270 */
[----:B------:R-:W-:Y:S02]  /*e900*/  I2FP.F32.U32 R196, R196 ;  /* 0x000000c400c47245 */ /* 0x000fe40000201000 */
[----:B------:R-:W-:Y:S02]  /*e910*/  I2FP.F32.U32 R190, R190 ;  /* 0x000000be00be7245 */ /* 0x000fe40000201000 */
[----:B------:R-:W-:Y:S01]  /*e920*/  FSEL R172, R172, -INF , !P2 ;  /* 0xff800000acac7808 */ /* 0x000fe20005000000 */
[----:B------:R-:W-:Y:S01]  /*e930*/  FFMA.FTZ R198, R196, UR6, R164 ;  /* 0x00000006c4c67c23 */ /* 0x000fe200080100a4 */
[----:B------:R-:W-:Y:S01]  /*e940*/  FSEL R170, R170, -INF , !P0 ;  /* 0xff800000aaaa7808 */ /* 0x000fe20004000000 */
[----:B------:R-:W-:Y:S01]  /*e950*/  FFMA.FTZ R193, R190, UR6, R165 ;  /* 0x00000006bec17c23 */ /* 0x000fe200080100a5 */
[----:B------:R-:W-:Y:S01]  /*e960*/  ISETP.GE.AND P2, PT, R184, R183, PT ;  /* 0x000000b7b800720c */ /* 0x000fe20003f46270 */
        /* <DEDUP_REMOVED lines=8> */
[----:B------:R-:W-:Y:S02]  /*e9f0*/  FSEL R193, R193, -INF , !P3 ;  /* 0xff800000c1c17808 */ /* 0x000fe40005800000 */
[----:B------:R-:W-:Y:S02]  /*ea00*/  FSEL R190, R190, -INF , !P1 ;  /* 0xff800000bebe7808 */ /* 0x000fe40004800000 */
[C---:B------:R-:W-:Y:S02]  /*ea10*/  ISETP.GE.AND P5, PT, R188.reuse, R183, PT ;  /* 0x000000b7bc00720c */ /* 0x040fe40003fa6270 */
[----:B------:R-:W-:-:S02]  /*ea20*/  ISETP.GE.AND P6, PT, R188, R182, PT ;  /* 0x000000b6bc00720c */ /* 0x000fc40003fc6270 */
[CC--:B------:R-:W-:Y:S02]  /*ea30*/  ISETP.GE.AND P3, PT, R32.reuse, R183.reuse, PT ;  /* 0x000000b72000720c */ /* 0x0c0fe40003f66270 */
[----:B------:R-:W-:Y:S02]  /*ea40*/  ISETP.GE.AND P1, PT, R32, R182, PT ;  /* 0x000000b62000720c */ /* 0x000fe40003f26270 */
[----:B------:R-:W-:Y:S02]  /*ea50*/  I2FP.F32.U32 R188, R188 ;  /* 0x000000bc00bc7245 */ /* 0x000fe40000201000 */
[----:B------:R-:W-:Y:S02]  /*ea60*/  I2FP.F32.U32 R32, R32 ;  /* 0x0000002000207245 */ /* 0x000fe40000201000 */
[----:B------:R-:W-:Y:S01]  /*ea70*/  FSEL R185, R185, -INF , !P2 ;  /* 0xff800000b9b97808 */ /* 0x000fe20005000000 */
[----:B------:R-:W-:Y:S01]  /*ea80*/  FFMA.FTZ R186, R188, UR6, R213 ;  /* 0x00000006bcba7c23 */ /* 0x000fe200080100d5 */
[----:B------:R-:W-:Y:S01]  /*ea90*/  FSEL R184, R184, -INF , !P0 ;  /* 0xff800000b8b87808 */ /* 0x000fe20004000000 */
[----:B------:R-:W-:Y:S01]  /*eaa0*/  FFMA.FTZ R187, R32, UR6, R16 ;  /* 0x0000000620bb7c23 */ /* 0x000fe20008010010 */
[----:B------:R-:W-:-:S02]  /*eab0*/  ISETP.GE.AND P2, PT, R194, R183, PT ;  /* 0x000000b7c200720c */ /* 0x000fc40003f46270 */
[----:B------:R-:W-:Y:S02]  /*eac0*/  ISETP.GE.AND P0, PT, R194, R182, PT ;  /* 0x000000b6c200720c */ /* 0x000fe40003f06270 */
[----:B------:R-:W-:Y:S02]  /*ead0*/  FMNMX3.FTZ R208, R29, R0, R179, !PT ;  /* 0x000000001dd07276 */ /* 0x000fe400078100b3 */
[----:B------:R-:W-:Y:S02]  /*eae0*/  I2FP.F32.U32 R194, R194 ;  /* 0x000000c200c27245 */ /* 0x000fe40000201000 */
[----:B------:R-:W-:Y:S02]  /*eaf0*/  I2FP.F32.U32 R200, R192 ;  /* 0x000000c000c87245 */ /* 0x000fe40000201000 */
[----:B------:R-:W-:Y:S01]  /*eb00*/  FMNMX3.FTZ R208, R208, R176, R177, !PT ;  /* 0x000000b0d0d07276 */ /* 0x000fe200078100b1 */
[----:B------:R-:W-:Y:S01]  /*eb10*/  FFMA.FTZ R204, R194, UR6, R17 ;  /* 0x00000006c2cc7c23 */ /* 0x000fe20008010011 */
[----:B------:R-:W-:Y:S01]  /*eb20*/  I2FP.F32.U32 R195, R189 ;  /* 0x000000bd00c37245 */ /* 0x000fe20000201000 */
[----:B------:R-:W-:Y:S01]  /*eb30*/  FFMA.FTZ R221, R200, UR6, R201 ;  /* 0x00000006c8dd7c23 */ /* 0x000fe200080100c9 */
[----:B------:R-:W-:-:S02]  /*eb40*/  FMNMX3.FTZ R201, R208, R173, R172, !PT ;  /* 0x000000add0c97276 */ /* 0x000fc400078100ac */
[----:B------:R-:W-:Y:S02]  /*eb50*/  FSEL R186, R186, -INF , !P5 ;  /* 0xff800000baba7808 */ /* 0x000fe40006800000 */
[----:B------:R-:W-:Y:S02]  /*eb60*/  FSEL R187, R187, -INF , !P3 ;  /* 0xff800000bbbb7808 */ /* 0x000fe40005800000 */
[C---:B------:R-:W-:Y:S02]  /*eb70*/  ISETP.GE.AND P5, PT, R191.reuse, R183, PT ;  /* 0x000000b7bf00720c */ /* 0x040fe40003fa6270 */
[----:B------:R-:W-:Y:S02]  /*eb80*/  I2FP.F32.U32 R199, R191 ;  /* 0x000000bf00c77245 */ /* 0x000fe40000201000 */
[----:B------:R-:W-:Y:S01]  /*eb90*/  ISETP.GE.AND P3, PT, R191, R182, PT ;  /* 0x000000b6bf00720c */ /* 0x000fe20003f66270 */
[----:B------:R-:W-:Y:S01]  /*eba0*/  FFMA.FTZ R191, R195, UR6, R13 ;  /* 0x00000006c3bf7c23 */ /* 0x000fe2000801000d */
[----:B------:R-:W-:Y:S01]  /*ebb0*/  FSEL R204, R204, -INF , !P2 ;  /* 0xff800000cccc7808 */ /* 0x000fe20005000000 */
[----:B------:R-:W-:Y:S01]  /*ebc0*/  FFMA.FTZ R197, R199, UR6, R12 ;  /* 0x00000006c7c57c23 */ /* 0x000fe2000801000c */
[----:B------:R-:W-:-:S02]  /*ebd0*/  ISETP.GE.AND P2, PT, R189, R183, PT ;  /* 0x000000b7bd00720c */ /* 0x000fc40003f46270 */
[----:B------:R-:W-:Y:S02]  /*ebe0*/  FMNMX3.FTZ R201, R201, R198, R193, !PT ;  /* 0x000000c6c9c97276 */ /* 0x000fe400078100c1 */
[----:B------:R-:W-:Y:S02]  /*ebf0*/  FSEL R191, R191, -INF , !P2 ;  /* 0xff800000bfbf7808 */ /* 0x000fe40005000000 */
[----:B------:R-:W-:Y:S02]  /*ec00*/  FMNMX3.FTZ R208, R201, R185, R186, !PT ;  /* 0x000000b9c9d07276 */ /* 0x000fe400078100ba */
[----:B------:R-:W-:Y:S01]  /*ec10*/  ISETP.GE.AND P2, PT, R192, R183, PT ;  /* 0x000000b7c000720c */ /* 0x000fe20003f46270 */
[----:B------:R-:W-:Y:S01]  /*ec20*/  IMAD.U32 R183, RZ, RZ, UR4 ;  /* 0x00000004ffb77e24 */ /* 0x000fe2000f8e00ff */
[----:B------:R-:W-:Y:S01]  /*ec30*/  SHF.R.U32.HI R218, RZ, 0x5, R207 ;  /* 0x00000005ffda7819 */ /* 0x000fe200000116cf */
[----:B------:R-:W-:Y:S01]  /*ec40*/  FFMA.FTZ R202, R2, UR6, R202 ;  /* 0x0000000602ca7c23 */ /* 0x000fe200080100ca */
[----:B------:R-:W-:Y:S01]  /*ec50*/  FMNMX3.FTZ R201, R28, R178, R27, !PT ;  /* 0x000000b21cc97276 */ /* 0x000fe2000781001b */
[----:B------:R-:W-:Y:S01]  /*ec60*/  FFMA.FTZ R215, R188, UR6, R215 ;  /* 0x00000006bcd77c23 */ /* 0x000fe200080100d7 */
[----:B------:R-:W-:Y:S01]  /*ec70*/  FSEL R197, R197, -INF , !P5 ;  /* 0xff800000c5c57808 */ /* 0x000fe20006800000 */
[----:B-----5:R-:W-:Y:S01]  /*ec80*/  IMAD R216, R216, 0x8, R218 ;  /* 0x00000008d8d87824 */ /* 0x020fe200078e02da */
[----:B------:R-:W-:Y:S01]  /*ec90*/  FMNMX3.FTZ R208, R208, R187, R204, !PT ;  /* 0x000000bbd0d07276 */ /* 0x000fe200078100cc */
[----:B------:R-:W-:Y:S01]  /*eca0*/  UIADD3 UR4, UPT, UPT, UR36, 0x3c6ef372, URZ ;  /* 0x3c6ef37224047890 */ /* 0x000fe2000fffe0ff */
[----:B------:R-:W-:Y:S01]  /*ecb0*/  ISETP.GE.AND P5, PT, R189, R182, PT ;  /* 0x000000b6bd00720c */ /* 0x000fe20003fa6270 */
[----:B------:R-:W-:Y:S01]  /*ecc0*/  IMAD.U32 R189, RZ, RZ, UR8 ;  /* 0x00000008ffbd7e24 */ /* 0x000fe2000f8e00ff */
[----:B------:R-:W-:Y:S01]  /*ecd0*/  FMNMX3.FTZ R201, R201, R174, R175, !PT ;  /* 0x000000aec9c97276 */ /* 0x000fe200078100af */
[----:B------:R-:W-:Y:S01]  /*ece0*/  UIADD3 UR8, UPT, UPT, UR36, -0x61c88647, URZ ;  /* 0x9e3779b924087890 */ /* 0x000fe2000fffe0ff */
[----:B------:R-:W-:Y:S01]  /*ecf0*/  FSEL R221, R221, -INF , !P2 ;  /* 0xff800000dddd7808 */ /* 0x000fe20005000000 */
[----:B------:R-:W-:Y:S01]  /*ed00*/  IMAD.WIDE.U32 R216, R216, -0x326172a9, RZ ;  /* 0xcd9e8d57d8d87825 */ /* 0x000fe200078e00ff */
[----:B------:R-:W-:-:S03]  /*ed10*/  FMNMX3.FTZ R2, R208, R197, R191, !PT ;  /* 0x000000c5d0027276 */ /* 0x000fc600078100bf */
[----:B------:R-:W-:Y:S01]  /*ed20*/  FFMA.FTZ R208, R32, UR6, R18 ;  /* 0x0000000620d07c23 */ /* 0x000fe20008010012 */
[----:B------:R-:W-:Y:S02]  /*ed30*/  FMNMX3.FTZ R201, R201, R171, R170, !PT ;  /* 0x000000abc9c97276 */ /* 0x000fe400078100aa */
[----:B------:R-:W-:Y:S01]  /*ed40*/  FMNMX3.FTZ R32, R2, R222, R221, !PT ;  /* 0x000000de02207276 */ /* 0x000fe200078100dd */
[----:B------:R-:W-:Y:S01]  /*ed50*/  FFMA.FTZ R188, R194, UR6, R19 ;  /* 0x00000006c2bc7c23 */ /* 0x000fe20008010013 */
[----:B------:R-:W-:Y:S02]  /*ed60*/  FSEL R194, R215, -INF , !P6 ;  /* 0xff800000d7c27808 */ /* 0x000fe40007000000 */
[----:B------:R-:W-:Y:S01]  /*ed70*/  FMNMX3.FTZ R201, R201, R196, R190, !PT ;  /* 0x000000c4c9c97276 */ /* 0x000fe200078100be */
[----:B------:R-:W5:Y:S01]  /*ed80*/  SHFL.BFLY PT, R2, R32, 0x2, 0x1f ;  /* 0x0c401f0020027f89 */ /* 0x000f6200000e0000 */
[----:B------:R-:W-:Y:S01]  /*ed90*/  FFMA.FTZ R218, R199, UR6, R14 ;  /* 0x00000006c7da7c23 */ /* 0x000fe2000801000e */
[----:B------:R-:W-:Y:S01]  /*eda0*/  FFMA.FTZ R217, R195, UR6, R15 ;  /* 0x00000006c3d97c23 */ /* 0x000fe2000801000f */
[----:B------:R-:W-:-:S02]  /*edb0*/  FSEL R208, R208, -INF , !P1 ;  /* 0xff800000d0d07808 */ /* 0x000fc40004800000 */
[----:B------:R-:W-:Y:S02]  /*edc0*/  FMNMX3.FTZ R199, R201, R184, R194, !PT ;  /* 0x000000b8c9c77276 */ /* 0x000fe400078100c2 */
[----:B------:R-:W-:Y:S02]  /*edd0*/  ISETP.GE.AND P2, PT, R192, R182, PT ;  /* 0x000000b6c000720c */ /* 0x000fe40003f46270 */
[----:B------:R-:W-:Y:S02]  /*ede0*/  FSEL R218, R218, -INF , !P3 ;  /* 0xff800000dada7808 */ /* 0x000fe40005800000 */
[----:B------:R-:W-:Y:S02]  /*edf0*/  FSEL R217, R217, -INF , !P5 ;  /* 0xff800000d9d97808 */ /* 0x000fe40006800000 */
[----:B------:R-:W-:Y:S02]  /*ee00*/  FSEL R214, R202, -INF , !P4 ;  /* 0xff800000cad67808 */ /* 0x000fe40006000000 */
[----:B-----5:R-:W-:-:S05]  /*ee10*/  FMNMX.FTZ R32, R32, R2, !PT ;  /* 0x0000000220207209 */ /* 0x020fca0007810000 */
[----:B------:R-:W5:Y:S02]  /*ee20*/  SHFL.BFLY PT, R2, R32, 0x1, 0x1f ;  /* 0x0c201f0020027f89 */ /* 0x000f6400000e0000 */
[----:B-----5:R-:W-:Y:S02]  /*ee30*/  FMNMX.FTZ R2, R32, R2, !PT ;  /* 0x0000000220027209 */ /* 0x020fe40007810000 */
[--C-:B--2---:R-:W-:Y:S02]  /*ee40*/  LOP3.LUT R183, R183, UR37, R211.reuse, 0x96, !PT ;  /* 0x00000025b7b77c12 */ /* 0x104fe4000f8e96d3 */
[----:B------:R-:W-:-:S03]  /*ee50*/  LOP3.LUT R189, R189, UR37, R211, 0x96, !PT ;  /* 0x00000025bdbd7c12 */ /* 0x000fc6000f8e96d3 */
[----:B------:R-:W-:-:S04]  /*ee60*/  IMAD.WIDE.U32 R210, R183, -0x326172a9, RZ ;  /* 0xcd9e8d57b7d27825 */ /* 0x000fc800078e00ff */
[----:B------:R-:W-:Y:S01]  /*ee70*/  IMAD.WIDE.U32 R212, R189, -0x326172a9, RZ ;  /* 0xcd9e8d57bdd47825 */ /* 0x000fe200078e00ff */
[----:B------:R-:W-:-:S03]  /*ee80*/  LOP3.LUT R183, R216, UR8, R211, 0x96, !PT ;  /* 0x00000008d8b77c12 */ /* 0x000fc6000f8e96d3 */
[----:B------:R-:W-:Y:S01]  /*ee90*/  FFMA.FTZ R211, R200, UR6, R203 ;  /* 0x00000006c8d37c23 */ /* 0x000fe200080100cb */
[----:B------:R-:W-:Y:S02]  /*eea0*/  FSEL R203, R188, -INF , !P0 ;  /* 0xff800000bccb7808 */ /* 0x000fe40004000000 */
[----:B------:R-:W-:Y:S02]  /*eeb0*/  LOP3.LUT R192, R216, UR8, R213, 0x96, !PT ;  /* 0x00000008d8c07c12 */ /* 0x000fe4000f8e96d5 */
[----:B------:R-:W-:Y:S02]  /*eec0*/  FMNMX3.FTZ R199, R199, R208, R203, !PT ;  /* 0x000000d0c7c77276 */ /* 0x000fe400078100cb */
[----:B---3--:R-:W-:Y:S02]  /*eed0*/  LOP3.LUT R189, R212, UR4, R227, 0x96, !PT ;  /* 0x00000004d4bd7c12 */ /* 0x008fe4000f8e96e3 */
[----:B------:R-:W-:Y:S02]  /*eee0*/  FSEL R211, R211, -INF , !P2 ;  /* 0xff800000d3d37808 */ /* 0x000fe40005000000 */
[----:B------:R-:W-:-:S02]  /*eef0*/  FMNMX3.FTZ R199, R199, R218, R217, !PT ;  /* 0x000000dac7c77276 */ /* 0x000fc400078100d9 */
[----:B------:R-:W-:Y:S01]  /*ef00*/  LOP3.LUT R182, R210, UR4, R227, 0x96, !PT ;  /* 0x00000004d2b67c12 */ /* 0x000fe2000f8e96e3 */
[----:B------:R-:W-:Y:S01]  /*ef10*/  UIADD3 UR4, UPT, UPT, UR37, 0x32370b8f, URZ ;  /* 0x32370b8f25047890 */ /* 0x000fe2000fffe0ff */
[----:B------:R-:W-:Y:S01]  /*ef20*/  IMAD.WIDE.U32 R212, R192, -0x2daee0ad, RZ ;  /* 0xd2511f53c0d47825 */ /* 0x000fe200078e00ff */
[----:B------:R-:W-:-:S03]  /*ef30*/  FMNMX3.FTZ R199, R199, R214, R211, !PT ;  /* 0x000000d6c7c77276 */ /* 0x000fc600078100d3 */
[----:B------:R-:W-:-:S05]  /*ef40*/  IMAD.WIDE.U32 R188, R189, -0x2daee0ad, RZ ;  /* 0xd2511f53bdbc7825 */ /* 0x000fca00078e00ff */
[----:B------:R-:W-:Y:S02]  /*ef50*/  LOP3.LUT R212, R212, UR4, R189, 0x96, !PT ;  /* 0x00000004d4d47c12 */ /* 0x000fe4000f8e96bd */
[----:B------:R-:W2:Y:S01]  /*ef60*/  SHFL.BFLY PT, R189, R199, 0x2, 0x1f ;  /* 0x0c401f00c7bd7f89 */ /* 0x000ea200000e0000 */
[----:B------:R-:W-:Y:S01]  /*ef70*/  UIADD3 UR8, UPT, UPT, UR37, 0x76cf5d0a, URZ ;  /* 0x76cf5d0a25087890 */ /* 0x000fe2000fffe0ff */
[----:B------:R-:W-:-:S04]  /*ef80*/  IMAD.WIDE.U32 R230, R183, -0x2daee0ad, RZ ;  /* 0xd2511f53b7e67825 */ /* 0x000fc800078e00ff */
[----:B------:R-:W-:Y:S01]  /*ef90*/  IMAD.WIDE.U32 R224, R182, -0x2daee0ad, RZ ;  /* 0xd2511f53b6e07825 */ /* 0x000fe200078e00ff */
[C---:B----4-:R-:W-:Y:S02]  /*efa0*/  LOP3.LUT R183, R228.reuse, UR8, R213, 0x96, !PT ;  /* 0x00000008e4b77c12 */ /* 0x050fe4000f8e96d5 */
[----:B------:R-:W-:Y:S01]  /*efb0*/  LOP3.LUT R182, R228, UR8, R231, 0x96, !PT ;  /* 0x00000008e4b67c12 */ /* 0x000fe2000f8e96e7 */
[----:B------:R-:W-:Y:S02]  /*efc0*/  UIADD3 UR8, UPT, UPT, UR36, -0x255992d5, URZ ;  /* 0xdaa66d2b24087890 */ /* 0x000fe4000fffe0ff */
[----:B------:R-:W-:Y:S01]  /*efd0*/  IMAD.WIDE.U32 R200, R183, -0x326172a9, RZ ;  /* 0xcd9e8d57b7c87825 */ /* 0x000fe200078e00ff */
[----:B------:R-:W-:Y:S01]  /*efe0*/  LOP3.LUT R230, R230, UR4, R225, 0x96, !PT ;  /* 0x00000004e6e67c12 */ /* 0x000fe2000f8e96e1 */
[----:B------:R-:W-:Y:S02]  /*eff0*/  UIADD3 UR4, UPT, UPT, UR36, 0x78dde6e4, URZ ;  /* 0x78dde6e424047890 */ /* 0x000fe4000fffe0ff */
[----:B------:R-:W-:Y:S01]  /*f000*/  IMAD.WIDE.U32 R228, R182, -0x326172a9, RZ ;  /* 0xcd9e8d57b6e47825 */ /* 0x000fe200078e00ff */
[----:B------:R-:W-:-:S03]  /*f010*/  LOP3.LUT R183, R226, UR8, R201, 0x96, !PT ;  /* 0x00000008e2b77c12 */ /* 0x000fc6000f8e96c9 */
[----:B------:R-:W-:Y:S01]  /*f020*/  IMAD.WIDE.U32 R212, R212, -0x326172a9, RZ ;  /* 0xcd9e8d57d4d47825 */ /* 0x000fe200078e00ff */
[----:B--2---:R-:W-:-:S03]  /*f030*/  FMNMX.FTZ R199, R199, R189, !PT ;  /* 0x000000bdc7c77209 */ /* 0x004fc60007810000 */
[----:B------:R-:W-:Y:S01]  /*f040*/  IMAD.WIDE.U32 R230, R230, -0x326172a9, RZ ;  /* 0xcd9e8d57e6e67825 */ /* 0x000fe200078e00ff */
[----:B------:R-:W-:Y:S01]  /*f050*/  LOP3.LUT R182, R226, UR8, R229, 0x96, !PT ;  /* 0x00000008e2b67c12 */ /* 0x000fe2000f8e96e5 */
[----:B------:R-:W-:Y:S01]  /*f060*/  UIADD3 UR8, UPT, UPT, UR37, -0x126145ec, URZ ;  /* 0xed9eba1425087890 */ /* 0x000fe2000fffe0ff */
[----:B------:R-:W2:Y:S01]  /*f070*/  SHFL.BFLY PT, R189, R199, 0x1, 0x1f ;  /* 0x0c201f00c7bd7f89 */ /* 0x000ea200000e0000 */
[----:B------:R-:W-:Y:S01]  /*f080*/  LOP3.LUT R200, R200, UR4, R213, 0x96, !PT ;  /* 0x00000004c8c87c12 */ /* 0x000fe2000f8e96d5 */
[----:B------:R-:W-:Y:S01]  /*f090*/  IMAD.WIDE.U32 R226, R183, -0x2daee0ad, RZ ;  /* 0xd2511f53b7e27825 */ /* 0x000fe200078e00ff */
[----:B------:R-:W-:Y:S01]  /*f0a0*/  LOP3.LUT R228, R228, UR4, R231, 0x96, !PT ;  /* 0x00000004e4e47c12 */ /* 0x000fe2000f8e96e7 */
[----:B------:R-:W-:Y:S02]  /*f0b0*/  UIADD3 UR4, UPT, UPT, UR37, -0x56f99767, URZ ;  /* 0xa906689925047890 */ /* 0x000fe4000fffe0ff */
[----:B------:R-:W-:Y:S01]  /*f0c0*/  IMAD.WIDE.U32 R234, R182, -0x2daee0ad, RZ ;  /* 0xd2511f53b6ea7825 */ /* 0x000fe200078e00ff */
[----:B------:R-:W-:-:S03]  /*f0d0*/  LOP3.LUT R183, R188, UR8, R227, 0x96, !PT ;  /* 0x00000008bcb77c12 */ /* 0x000fc6000f8e96e3 */
[----:B------:R-:W-:Y:S01]  /*f0e0*/  IMAD.WIDE.U32 R200, R200, -0x2daee0ad, RZ ;  /* 0xd2511f53c8c87825 */ /* 0x000fe200078e00ff */
[----:B------:R-:W-:-:S03]  /*f0f0*/  LOP3.LUT R188, R224, UR8, R235, 0x96, !PT ;  /* 0x00000008e0bc7c12 */ /* 0x000fc6000f8e96eb */
[C---:B------:R-:W-:Y:S01]  /*f100*/  FMUL.FTZ R195, R2.reuse, UR18 ;  /* 0x0000001202c37c20 */ /* 0x040fe20008410000 */
[----:B------:R-:W-:Y:S01]  /*f110*/  FSETP.NEU.FTZ.AND P6, PT, R2, -INF , PT ;  /* 0xff8000000200780b */ /* 0x000fe20003fdd000 */
[----:B------:R-:W-:Y:S01]  /*f120*/  IMAD.WIDE.U32 R228, R228, -0x2daee0ad, RZ ;  /* 0xd2511f53e4e47825 */ /* 0x000fe200078e00ff */
[----:B------:R-:W-:Y:S01]  /*f130*/  LOP3.LUT R182, R226, UR4, R201, 0x96, !PT ;  /* 0x00000004e2b67c12 */ /* 0x000fe2000f8e96c9 */
[----:B------:R-:W-:Y:S01]  /*f140*/  UIADD3 UR8, UPT, UPT, UR36, 0x1715609d, URZ ;  /* 0x1715609d24087890 */ /* 0x000fe2000fffe0ff */
[----:B------:R-:W-:Y:S01]  /*f150*/  FSEL R195, R195, RZ, P6 ;  /* 0x000000ffc3c37208 */ /* 0x000fe20003000000 */
[----:B------:R-:W-:Y:S01]  /*f160*/  IMAD.WIDE.U32 R224, R188, -0x326172a9, RZ ;  /* 0xcd9e8d57bce07825 */ /* 0x000fe200078e00ff */
[----:B------:R-:W-:Y:S01]  /*f170*/  LOP3.LUT R234, R234, UR4, R229, 0x96, !PT ;  /* 0x00000004eaea7c12 */ /* 0x000fe2000f8e96e5 */
[----:B------:R-:W-:Y:S02]  /*f180*/  UIADD3 UR4, UPT, UPT, UR36, -0x4ab325aa, URZ ;  /* 0xb54cda5624047890 */ /* 0x000fe4000fffe0ff */
[----:B------:R-:W-:Y:S01]  /*f190*/  IMAD.WIDE.U32 R232, R183, -0x326172a9, RZ ;  /* 0xcd9e8d57b7e87825 */ /* 0x000fe200078e00ff */
[----:B------:R-:W-:-:S03]  /*f1a0*/  LOP3.LUT R230, R230, UR8, R225, 0x96, !PT ;  /* 0x00000008e6e67c12 */ /* 0x000fc6000f8e96e1 */
[----:B------:R-:W-:-:S04]  /*f1b0*/  IMAD.WIDE.U32 R182, R182, -0x326172a9, RZ ;  /* 0xcd9e8d57b6b67825 */ /* 0x000fc800078e00ff */
[--C-:B------:R-:W-:Y:S01]  /*f1c0*/  FFMA.FTZ R226, R0, UR18, -R195.reuse ;  /* 0x0000001200e27c23 */ /* 0x100fe200080108c3 */
[----:B------:R-:W-:Y:S01]  /*f1d0*/  FFMA.FTZ R225, R179, UR18, -R195 ;  /* 0x00000012b3e17c23 */ /* 0x000fe200080108c3 */
[----:B--2---:R-:W-:Y:S02]  /*f1e0*/  FMNMX.FTZ R0, R199, R189, !PT ;  /* 0x000000bdc7007209 */ /* 0x004fe40007810000 */
[----:B------:R-:W-:Y:S02]  /*f1f0*/  LOP3.LUT R232, R232, UR4, R183, 0x96, !PT ;  /* 0x00000004e8e87c12 */ /* 0x000fe4000f8e96b7 */
[----:B------:R-:W-:Y:S01]  /*f200*/  PRMT R183, R182, 0x7773, RZ ;  /* 0x00007773b6b77816 */ /* 0x000fe200000000ff */
[----:B------:R-:W-:Y:S01]  /*f210*/  MUFU.EX2 R226, R226 ;  /* 0x000000e200e27308 */ /* 0x000fe20000000800 */
[----:B------:R-:W-:Y:S02]  /*f220*/  FMUL.FTZ R189, R0, UR18 ;  /* 0x0000001200bd7c20 */ /* 0x000fe40008410000 */
[----:B------:R-:W-:Y:S01]  /*f230*/  ISETP.GT.U32.AND P3, PT, R183, UR7, PT ;  /* 0x00000007b7007c0c */ /* 0x000fe2000bf64070 */
[----:B------:R-:W2:Y:S01]  /*f240*/  MUFU.EX2 R225, R225 ;  /* 0x000000e100e17308 */ /* 0x000ea20000000800 */
[----:B------:R-:W-:Y:S01]  /*f250*/  LOP3.LUT R183, R232, 0xff, RZ, 0xc0, !PT ;  /* 0x000000ffe8b77812 */ /* 0x000fe200078ec0ff */
[--C-:B------:R-:W-:Y:S01]  /*f260*/  IMAD.MOV.U32 R192, RZ, RZ, R182.reuse ;  /* 0x000000ffffc07224 */ /* 0x100fe200078e00b6 */
[C---:B------:R-:W-:Y:S01]  /*f270*/  PRMT R201, R182.reuse, 0x7771, RZ ;  /* 0x00007771b6c97816 */ /* 0x040fe200000000ff */
[----:B------:R-:W-:Y:S01]  /*f280*/  IMAD.MOV.U32 R242, RZ, RZ, R182 ;  /* 0x000000fffff27224 */ /* 0x000fe200078e00b6 */
[----:B------:R-:W-:-:S02]  /*f290*/  PRMT R188, R182, 0x7772, RZ ;  /* 0x00007772b6bc7816 */ /* 0x000fc400000000ff */
[C---:B------:R-:W-:Y:S02]  /*f2a0*/  PRMT R241, R182.reuse, 0x7771, RZ ;  /* 0x00007771b6f17816 */ /* 0x040fe400000000ff */
[----:B------:R-:W-:Y:S02]  /*f2b0*/  PRMT R237, R182, 0x7773, RZ ;  /* 0x00007773b6ed7816 */ /* 0x000fe400000000ff */
[----:B------:R-:W-:Y:S02]  /*f2c0*/  FSETP.NEU.FTZ.AND P0, PT, R0, -INF , PT ;  /* 0xff8000000000780b */ /* 0x000fe40003f1d000 */
[----:B------:R-:W-:Y:S02]  /*f2d0*/  PRMT R182, R182, 0x7772, RZ ;  /* 0x00007772b6b67816 */ /* 0x000fe400000000ff */
[----:B------:R-:W-:Y:S02]  /*f2e0*/  ISETP.LE.U32.AND P4, PT, R183, UR7, PT ;  /* 0x00000007b7007c0c */ /* 0x000fe4000bf83070 */
[----:B------:R-:W-:-:S02]  /*f2f0*/  FSEL R189, R189, RZ, P0 ;  /* 0x000000ffbdbd7208 */ /* 0x000fc40000000000 */
[----:B------:R-:W-:Y:S02]  /*f300*/  PRMT R237, R182, 0x5410, R237 ;  /* 0x00005410b6ed7816 */ /* 0x000fe400000000ed */
[----:B------:R-:W-:Y:S01]  /*f310*/  LOP3.LUT R182, R232, 0xffff, RZ, 0xc0, !PT ;  /* 0x0000ffffe8b67812 */ /* 0x000fe200078ec0ff */
[--C-:B------:R-:W-:Y:S01]  /*f320*/  FFMA.FTZ R227, R178, UR18, -R189.reuse ;  /* 0x00000012b2e37c23 */ /* 0x100fe200080108bd */
[----:B------:R-:W-:Y:S01]  /*f330*/  SHF.R.U32.HI R179, RZ, 0x18, R232 ;  /* 0x00000018ffb37819 */ /* 0x000fe200000116e8 */
[----:B------:R-:W-:Y:S01]  /*f340*/  FFMA.FTZ R220, R27, UR18, -R189 ;  /* 0x000000121bdc7c23 */ /* 0x000fe200080108bd */
[----:B------:R-:W-:Y:S01]  /*f350*/  SHF.R.U32.HI R182, RZ, 0x8, R182 ;  /* 0x00000008ffb67819 */ /* 0x000fe200000116b6 */
[----:B------:R-:W-:Y:S01]  /*f360*/  IMAD.WIDE.U32 R234, R234, -0x326172a9, RZ ;  /* 0xcd9e8d57eaea7825 */ /* 0x000fe200078e00ff */
[----:B--2---:R-:W-:Y:S02]  /*f370*/  F2FP.F16.F32.PACK_AB R183, R225, R226 ;  /* 0x000000e2e1b7723e */ /* 0x004fe400000000ff */
[----:B------:R-:W-:-:S02]  /*f380*/  ISETP.LE.U32.AND P5, PT, R179, UR7, PT ;  /* 0x00000007b3007c0c */ /* 0x000fc4000bfa3070 */
[----:B------:R-:W-:Y:S01]  /*f390*/  PRMT R178, R232, 0x7632, R178 ;  /* 0x00007632e8b27816 */ /* 0x000fe200000000b2 */
[----:B------:R-:W-:Y:S01]  /*f3a0*/  MUFU.EX2 R227, R227 ;  /* 0x000000e300e37308 */ /* 0x000fe20000000800 */
[----:B------:R-:W-:Y:S01]  /*f3b0*/  LOP3.LUT R179, R182, 0xffff, RZ, 0xc0, !PT ;  /* 0x0000ffffb6b37812 */ /* 0x000fe200078ec0ff */
[----:B------:R-:W-:Y:S01]  /*f3c0*/  @!P4 HADD2 R26, -R183.H0_H0, -RZ.H0_H0 ;  /* 0xa00000ffb71ac230 */ /* 0x000fe20000000900 */
[----:B------:R-:W-:Y:S01]  /*f3d0*/  PRMT R182, R183, 0x7632, R182 ;  /* 0x00007632b7b67816 */ /* 0x000fe200000000b6 */
[----:B------:R-:W2:Y:S01]  /*f3e0*/  MUFU.EX2 R220, R220 ;  /* 0x000000dc00dc7308 */ /* 0x000ea20000000800 */
[----:B------:R-:W-:Y:S01]  /*f3f0*/  LOP3.LUT R32, R224, UR4, R235, 0x96, !PT ;  /* 0x00000004e0207c12 */ /* 0x000fe2000f8e96eb */
[--C-:B------:R-:W-:Y:S01]  /*f400*/  FFMA.FTZ R224, R176, UR18, -R195.reuse ;  /* 0x00000012b0e07c23 */ /* 0x100fe200080108c3 */
[----:B------:R-:W-:Y:S01]  /*f410*/  LOP3.LUT R178, R178, 0xff, RZ, 0xc0, !PT ;  /* 0x000000ffb2b27812 */ /* 0x000fe200078ec0ff */
[----:B------:R-:W-:Y:S01]  /*f420*/  FFMA.FTZ R223, R177, UR18, -R195 ;  /* 0x00000012b1df7c23 */ /* 0x000fe200080108c3 */
[----:B------:R-:W-:-:S02]  /*f430*/  PRMT R238, R183, 0x5410, R182 ;  /* 0x00005410b7ee7816 */ /* 0x000fc400000000b6 */
[----:B------:R-:W-:Y:S02]  /*f440*/  @!P4 PRMT R183, R26, 0x5410, RZ ;  /* 0x000054101ab7c816 */ /* 0x000fe400000000ff */
[----:B------:R-:W-:Y:S01]  /*f450*/  ISETP.LE.U32.AND P4, PT, R178, UR7, PT ;  /* 0x00000007b2007c0c */ /* 0x000fe2000bf83070 */
[----:B------:R-:W-:Y:S01]  /*f460*/  MUFU.EX2 R224, R224 ;  /* 0x000000e000e07308 */ /* 0x000fe20000000800 */
[----:B------:R-:W-:-:S03]  /*f470*/  LOP3.LUT R212, R212, UR8, R233, 0x96, !PT ;  /* 0x00000008d4d47c12 */ /* 0x000fc6000f8e96e9 */
[----:B------:R-:W3:Y:S01]  /*f480*/  MUFU.EX2 R223, R223 ;  /* 0x000000df00df7308 */ /* 0x000ee20000000800 */
[----:B------:R-:W-:Y:S02]  /*f490*/  ISETP.GT.U32.AND P2, PT, R188, UR7, PT ;  /* 0x00000007bc007c0c */ /* 0x000fe4000bf44070 */
[----:B------:R-:W-:Y:S02]  /*f4a0*/  FSEL R188, R2, RZ, P6 ;  /* 0x000000ff02bc7208 */ /* 0x000fe40003000000 */
[----:B------:R-:W-:Y:S02]  /*f4b0*/  ISETP.LE.U32.AND P6, PT, R179, UR7, PT ;  /* 0x00000007b3007c0c */ /* 0x000fe4000bfc3070 */
[----:B--2---:R-:W-:Y:S01]  /*f4c0*/  F2FP.F16.F32.PACK_AB R179, R220, R227 ;  /* 0x000000e3dcb3723e */ /* 0x004fe200000000ff */
[----:B------:R-:W-:Y:S01]  /*f4d0*/  IMAD.WIDE.U32 R212, R212, -0x2daee0ad, RZ ;  /* 0xd2511f53d4d47825 */ /* 0x000fe200078e00ff */
[----:B------:R-:W-:-:S03]  /*f4e0*/  ISETP.GT.U32.AND P1, PT, R201, UR7, PT ;  /* 0x00000007c9007c0c */ /* 0x000fc6000bf24070 */
[--C-:B------:R-:W-:Y:S01]  /*f4f0*/  FFMA.FTZ R219, R174, UR18, -R189.reuse ;  /* 0x00000012aedb7c23 */ /* 0x100fe200080108bd */
[----:B------:R-:W-:Y:S01]  /*f500*/  FFMA.FTZ R215, R175, UR18, -R189 ;  /* 0x00000012afd77c23 */ /* 0x000fe200080108bd */
[----:B------:R-:W-:Y:S01]  /*f510*/  PRMT R178, R179, 0x7632, R178 ;  /* 0x00007632b3b27816 */ /* 0x000fe200000000b2 */
[----:B------:R-:W-:Y:S01]  /*f520*/  @!P4 HADD2 R169, -R179.H0_H0, -RZ.H0_H0 ;  /* 0xa00000ffb3a9c230 */ /* 0x000fe20000000900 */
[----:B------:R-:W-:Y:S01]  /*f530*/  UIADD3 UR4, UPT, UPT, UR37, 0x646e171e, URZ ;  /* 0x646e171e25047890 */ /* 0x000fe2000fffe0ff */
[----:B------:R-:W-:Y:S02]  /*f540*/  PRMT R176, R212, 0x7771, RZ ;  /* 0x00007771d4b07816 */ /* 0x000fe400000000ff */
[----:B------:R-:W-:Y:S02]  /*f550*/  LOP3.LUT R27, R192, 0xff, RZ, 0xc0, !PT ;  /* 0x000000ffc01b7812 */ /* 0x000fe400078ec0ff */
[----:B---3--:R-:W-:Y:S01]  /*f560*/  F2FP.F16.F32.PACK_AB R177, R223, R224 ;  /* 0x000000e0dfb1723e */ /* 0x008fe200000000ff */
[----:B------:R-:W-:Y:S01]  /*f570*/  MUFU.EX2 R219, R219 ;  /* 0x000000db00db7308 */ /* 0x000fe20000000800 */
[----:B------:R-:W-:-:S02]  /*f580*/  PRMT R236, R179, 0x5410, R178 ;  /* 0x00005410b3ec7816 */ /* 0x000fc400000000b2 */
[----:B------:R-:W-:Y:S01]  /*f590*/  @!P4 PRMT R179, R169, 0x5410, RZ ;  /* 0x00005410a9b3c816 */ /* 0x000fe200000000ff */
[----:B------:R-:W2:Y:S01]  /*f5a0*/  MUFU.EX2 R215, R215 ;  /* 0x000000d700d77308 */ /* 0x000ea20000000800 */
[----:B------:R-:W-:Y:S01]  /*f5b0*/  FSEL R192, R0, RZ, P0 ;  /* 0x000000ff00c07208 */ /* 0x000fe20000000000 */
[----:B------:R-:W-:Y:S01]  /*f5c0*/  @!P5 HADD2 R168, -R178.H0_H0, -RZ.H0_H0 ;  /* 0xa00000ffb2a8d230 */ /* 0x000fe20000000900 */
[----:B------:R-:W-:Y:S02]  /*f5d0*/  ISETP.GT.U32.AND P4, PT, R176, UR7, PT ;  /* 0x00000007b0007c0c */ /* 0x000fe4000bf84070 */
[----:B------:R-:W-:Y:S02]  /*f5e0*/  ISETP.LE.U32.AND P0, PT, R27, UR7, PT ;  /* 0x000000071b007c0c */ /* 0x000fe4000bf03070 */
[----:B------:R-:W-:Y:S02]  /*f5f0*/  PRMT R176, R177, 0x7632, R176 ;  /* 0x00007632b1b07816 */ /* 0x000fe400000000b0 */
[----:B------:R-:W-:-:S02]  /*f600*/  LOP3.LUT R27, R200, UR4, R213, 0x96, !PT ;  /* 0x00000004c81b7c12 */ /* 0x000fc4000f8e96d5 */
[----:B------:R-:W-:Y:S01]  /*f610*/  PRMT R200, R212, 0x7772, RZ ;  /* 0x00007772d4c87816 */ /* 0x000fe200000000ff */
[----:B------:R-:W-:Y:S01]  /*f620*/  @P1 HADD2 R166, -R176.H0_H0, -RZ.H0_H0 ;  /* 0xa00000ffb0a61230 */ /* 0x000fe20000000900 */
[----:B------:R-:W-:Y:S01]  /*f630*/  @!P5 PRMT R178, R168, 0x5410, RZ ;  /* 0x00005410a8b2d816 */ /* 0x000fe200000000ff */
[--C-:B------:R-:W-:Y:S01]  /*f640*/  FFMA.FTZ R213, R173, UR18, -R195.reuse ;  /* 0x00000012add57c23 */ /* 0x100fe200080108c3 */
[----:B------:R-:W-:Y:S01]  /*f650*/  ISETP.GT.U32.AND P5, PT, R200, UR7, PT ;  /* 0x00000007c8007c0c */ /* 0x000fe2000bfa4070 */
[----:B------:R-:W-:Y:S01]  /*f660*/  FFMA.FTZ R200, R172, UR18, -R195 ;  /* 0x00000012acc87c23 */ /* 0x000fe200080108c3 */
[----:B------:R-:W-:Y:S02]  /*f670*/  PRMT R229, R177, 0x5410, R176 ;  /* 0x00005410b1e57816 */ /* 0x000fe400000000b0 */
[----:B------:R-:W-:Y:S01]  /*f680*/  @P1 PRMT R176, R166, 0x5410, RZ ;  /* 0x00005410a6b01816 */ /* 0x000fe200000000ff */
[----:B------:R-:W-:Y:S01]  /*f690*/  IMAD.MOV.U32 R26, RZ, RZ, R234 ;  /* 0x000000ffff1a7224 */ /* 0x000fe200078e00ea */
[----:B------:R-:W-:Y:S01]  /*f6a0*/  LOP3.LUT R166, R27, 0xffff, RZ, 0xc0, !PT ;  /* 0x0000ffff1ba67812 */ /* 0x000fe200078ec0ff */
[----:B------:R-:W-:Y:S01]  /*f6b0*/  MUFU.EX2 R213, R213 ;  /* 0x000000d500d57308 */ /* 0x000fe20000000800 */
[----:B--2---:R-:W-:Y:S01]  /*f6c0*/  F2FP.F16.F32.PACK_AB R175, R215, R219 ;  /* 0x000000dbd7af723e */ /* 0x004fe200000000ff */
[----:B------:R-:W-:-:S02]  /*f6d0*/  @!P6 HADD2 R25, -R182.H0_H0, -RZ.H0_H0 ;  /* 0xa00000ffb619e230 */ /* 0x000fc40000000900 */
[----:B------:R-:W2:Y:S01]  /*f6e0*/  MUFU.EX2 R200, R200 ;  /* 0x000000c800c87308 */ /* 0x000ea20000000800 */
[----:B------:R-:W-:Y:S01]  /*f6f0*/  SHF.R.U32.HI R166, RZ, 0x8, R166 ;  /* 0x00000008ffa67819 */ /* 0x000fe200000116a6 */
[----:B------:R-:W-:Y:S01]  /*f700*/  @!P0 HADD2 R167, -R177.H0_H0, -RZ.H0_H0 ;  /* 0xa00000ffb1a78230 */ /* 0x000fe20000000900 */
[----:B------:R-:W-:Y:S01]  /*f710*/  LOP3.LUT R26, R26, 0xff, RZ, 0xc0, !PT ;  /* 0x000000ff1a1a7812 */ /* 0x000fe200078ec0ff */
[----:B------:R-:W-:Y:S01]  /*f720*/  @P2 HADD2 R165, -R175.H0_H0, -RZ.H0_H0 ;  /* 0xa00000ffafa52230 */ /* 0x000fe20000000900 */
[----:B------:R-:W-:Y:S02]  /*f730*/  PRMT R174, R175, 0x7632, R174 ;  /* 0x00007632afae7816 */ /* 0x000fe400000000ae */
[----:B------:R-:W-:Y:S02]  /*f740*/  PRMT R199, R212, 0x7773, RZ ;  /* 0x00007773d4c77816 */ /* 0x000fe400000000ff */
[----:B------:R-:W-:Y:S02]  /*f750*/  LOP3.LUT R166, R166, 0xffff, RZ, 0xc0, !PT ;  /* 0x0000ffffa6a67812 */ /* 0x000fe400078ec0ff */
[----:B------:R-:W-:Y:S01]  /*f760*/  @!P6 PRMT R182, R25, 0x5410, RZ ;  /* 0x0000541019b6e816 */ /* 0x000fe200000000ff */
[--C-:B------:R-:W-:Y:S01]  /*f770*/  IMAD.MOV.U32 R201, RZ, RZ, R212.reuse ;  /* 0x000000ffffc97224 */ /* 0x100fe200078e00d4 */
[----:B------:R-:W-:Y:S01]  /*f780*/  ISETP.LE.U32.AND P6, PT, R26, UR7, PT ;  /* 0x000000071a007c0c */ /* 0x000fe2000bfc3070 */
[----:B------:R-:W-:Y:S01]  /*f790*/  IMAD.MOV.U32 R26, RZ, RZ, R212 ;  /* 0x000000ffff1a7224 */ /* 0x000fe200078e00d4 */
[----:B------:R-:W-:-:S02]  /*f7a0*/  @!P0 PRMT R177, R167, 0x5410, RZ ;  /* 0x00005410a7b18816 */ /* 0x000fc400000000ff */
[----:B------:R-:W-:Y:S02]  /*f7b0*/  PRMT R210, R175, 0x5410, R174 ;  /* 0x00005410afd27816 */ /* 0x000fe400000000ae */
[C---:B------:R-:W-:Y:S02]  /*f7c0*/  PRMT R25, R212.reuse, 0x7771, RZ ;  /* 0x00007771d4197816 */ /* 0x040fe400000000ff */
[C---:B------:R-:W-:Y:S02]  /*f7d0*/  PRMT R240, R212.reuse, 0x7773, RZ ;  /* 0x00007773d4f07816 */ /* 0x040fe400000000ff */
[----:B------:R-:W-:Y:S01]  /*f7e0*/  PRMT R239, R212, 0x7772, RZ ;  /* 0x00007772d4ef7816 */ /* 0x000fe200000000ff */
[--C-:B------:R-:W-:Y:S01]  /*f7f0*/  FFMA.FTZ R212, R171, UR18, -R189.reuse ;  /* 0x00000012abd47c23 */ /* 0x100fe200080108bd */
[----:B------:R-:W-:Y:S01]  /*f800*/  ISETP.GT.U32.AND P0, PT, R199, UR7, PT ;  /* 0x00000007c7007c0c */ /* 0x000fe2000bf04070 */
[----:B------:R-:W-:Y:S01]  /*f810*/  FFMA.FTZ R199, R170, UR18, -R189 ;  /* 0x00000012aac77c23 */ /* 0x000fe200080108bd */
[----:B------:R-:W-:-:S02]  /*f820*/  @P2 PRMT R175, R165, 0x5410, RZ ;  /* 0x00005410a5af2816 */ /* 0x000fc400000000ff */
[----:B------:R-:W-:Y:S02]  /*f830*/  ISETP.LE.U32.AND P2, PT, R166, UR7, PT ;  /* 0x00000007a6007c0c */ /* 0x000fe4000bf43070 */
[----:B--2---:R-:W-:Y:S02]  /*f840*/  F2FP.F16.F32.PACK_AB R173, R200, R213 ;  /* 0x000000d5c8ad723e */ /* 0x004fe400000000ff */
[----:B------:R-:W-:Y:S01]  /*f850*/  PRMT R165, R27, 0x7632, R165 ;  /* 0x000076321ba57816 */ /* 0x000fe200000000a5 */
[----:B------:R-:W-:Y:S01]  /*f860*/  MUFU.EX2 R212, R212 ;  /* 0x000000d400d47308 */ /* 0x000fe20000000800 */
[----:B------:R-:W-:Y:S01]  /*f870*/  @P3 HADD2 R164, -R174.H0_H0, -RZ.H0_H0 ;  /* 0xa00000ffaea43230 */ /* 0x000fe20000000900 */
[----:B------:R-:W-:Y:S02]  /*f880*/  PRMT R172, R173, 0x7632, R172 ;  /* 0x00007632adac7816 */ /* 0x000fe400000000ac */
[----:B------:R-:W2:Y:S01]  /*f890*/  MUFU.EX2 R199, R199 ;  /* 0x000000c700c77308 */ /* 0x000ea20000000800 */
[----:B------:R-:W-:-:S02]  /*f8a0*/  LOP3.LUT R165, R165, 0xff, RZ, 0xc0, !PT ;  /* 0x000000ffa5a57812 */ /* 0x000fc400078ec0ff */
[----:B------:R-:W-:Y:S01]  /*f8b0*/  @P3 PRMT R174, R164, 0x5410, RZ ;  /* 0x00005410a4ae3816 */ /* 0x000fe200000000ff */
[----:B------:R-:W-:Y:S01]  /*f8c0*/  @!P2 HADD2 R24, -R172.H0_H0, -RZ.H0_H0 ;  /* 0xa00000ffac18a230 */ /* 0x000fe20000000900 */
[----:B------:R-:W-:Y:S02]  /*f8d0*/  LOP3.LUT R167, R27, 0xff, RZ, 0xc0, !PT ;  /* 0x000000ff1ba77812 */ /* 0x000fe400078ec0ff */
[----:B------:R-:W-:Y:S02]  /*f8e0*/  ISETP.LE.U32.AND P3, PT, R165, UR7, PT ;  /* 0x00000007a5007c0c */ /* 0x000fe4000bf63070 */
[----:B------:R-:W-:Y:S02]  /*f8f0*/  ISETP.LE.U32.AND P1, PT, R167, UR7, PT ;  /* 0x00000007a7007c0c */ /* 0x000fe4000bf23070 */
[----:B------:R-:W-:Y:S02]  /*f900*/  PRMT R235, R173, 0x5410, R172 ;  /* 0x00005410adeb7816 */ /* 0x000fe400000000ac */
[----:B------:R-:W-:-:S02]  /*f910*/  @!P2 PRMT R172, R24, 0x5410, RZ ;  /* 0x0000541018aca816 */ /* 0x000fc400000000ff */
[----:B------:R-:W-:Y:S02]  /*f920*/  SHF.R.U32.HI R24, RZ, 0x18, R27 ;  /* 0x00000018ff187819 */ /* 0x000fe4000001161b */
[----:B--2---:R-:W-:Y:S02]  /*f930*/  F2FP.F16.F32.PACK_AB R171, R199, R212 ;  /* 0x000000d4c7ab723e */ /* 0x004fe400000000ff */
[----:B------:R-:W-:Y:S02]  /*f940*/  ISETP.LE.U32.AND P2, PT, R24, UR7, PT ;  /* 0x0000000718007c0c */ /* 0x000fe4000bf43070 */
[C---:B------:R-:W-:Y:S01]  /*f950*/  PRMT R170, R171.reuse, 0x7632, R170 ;  /* 0x00007632abaa7816 */ /* 0x040fe200000000aa */
[----:B------:R-:W-:Y:S02]  /*f960*/  @!P3 HADD2 R19, -R171.H0_H0, -RZ.H0_H0 ;  /* 0xa00000ffab13b230 */ /* 0x000fe40000000900 */
[----:B------:R-:W-:Y:S01]  /*f970*/  @!P1 HADD2 R31, -R173.H0_H0, -RZ.H0_H0 ;  /* 0xa00000ffad1f9230 */ /* 0x000fe20000000900 */
[----:B------:R-:W-:Y:S01]  /*f980*/  PRMT R24, R171, 0x5410, R170 ;  /* 0x00005410ab187816 */ /* 0x000fe200000000aa */
[--C-:B------:R-:W-:Y:S01]  /*f990*/  FFMA.FTZ R193, R193, UR18, -R195.reuse ;  /* 0x00000012c1c17c23 */ /* 0x100fe200080108c3 */
[----:B------:R-:W-:Y:S01]  /*f9a0*/  @!P3 PRMT R171, R19, 0x5410, RZ ;  /* 0x0000541013abb816 */ /* 0x000fe200000000ff */
[----:B------:R-:W-:Y:S01]  /*f9b0*/  FFMA.FTZ R19, R198, UR18, -R195 ;  /* 0x00000012c6137c23 */ /* 0x000fe200080108c3 */
[----:B------:R-:W-:-:S02]  /*f9c0*/  @!P1 PRMT R173, R31, 0x5410, RZ ;  /* 0x000054101fad9816 */ /* 0x000fc400000000ff */
[----:B------:R-:W-:Y:S01]  /*f9d0*/  PRMT R31, R32, 0x7632, R31 ;  /* 0x00007632201f7816 */ /* 0x000fe2000000001f */
[----:B------:R-:W-:Y:S01]  /*f9e0*/  @!P2 HADD2 R18, -R170.H0_H0, -RZ.H0_H0 ;  /* 0xa00000ffaa12a230 */ /* 0x000fe20000000900 */
[----:B------:R-:W-:Y:S02]  /*f9f0*/  MUFU.EX2 R193, R193 ;  /* 0x000000c100c17308 */ /* 0x000fe40000000800 */
[----:B------:R-:W-:Y:S02]  /*fa00*/  LOP3.LUT R31, R31, 0xff, RZ, 0xc0, !PT ;  /* 0x000000ff1f1f7812 */ /* 0x000fe400078ec0ff */
[----:B------:R-:W2:Y:S01]  /*fa10*/  MUFU.EX2 R19, R19 ;  /* 0x0000001300137308 */ /* 0x000ea20000000800 */
[----:B------:R-:W-:Y:S01]  /*fa20*/  @!P2 PRMT R170, R18, 0x5410, RZ ;  /* 0x0000541012aaa816 */ /* 0x000fe200000000ff */
[--C-:B------:R-:W-:Y:S01]  /*fa30*/  FFMA.FTZ R18, R196, UR18, -R189.reuse ;  /* 0x00000012c4127c23 */ /* 0x100fe200080108bd */
[----:B------:R-:W-:Y:S01]  /*fa40*/  LOP3.LUT R201, R201, 0xff, RZ, 0xc0, !PT ;  /* 0x000000ffc9c97812 */ /* 0x000fe200078ec0ff */
[----:B------:R-:W-:Y:S01]  /*fa50*/  FFMA.FTZ R190, R190, UR18, -R189 ;  /* 0x00000012bebe7c23 */ /* 0x000fe200080108bd */
[----:B------:R-:W-:-:S02]  /*fa60*/  ISETP.LE.U32.AND P1, PT, R31, UR7, PT ;  /* 0x000000071f007c0c */ /* 0x000fc4000bf23070 */
[----:B------:R-:W-:Y:S02]  /*fa70*/  LOP3.LUT R31, R32, 0xffff, RZ, 0xc0, !PT ;  /* 0x0000ffff201f7812 */ /* 0x000fe400078ec0ff */
[----:B------:R-:W-:Y:S01]  /*fa80*/  ISETP.LE.U32.AND P3, PT, R201, UR7, PT ;  /* 0x00000007c9007c0c */ /* 0x000fe2000bf63070 */
[----:B------:R-:W-:Y:S01]  /*fa90*/  MUFU.EX2 R18, R18 ;  /* 0x0000001200127308 */ /* 0x000fe20000000800 */
[----:B------:R-:W-:-:S03]  /*faa0*/  SHF.R.U32.HI R31, RZ, 0x8, R31 ;  /* 0x00000008ff1f7819 */ /* 0x000fc6000001161f */
[----:B------:R-:W3:Y:S01]  /*fab0*/  MUFU.EX2 R190, R190 ;  /* 0x000000be00be7308 */ /* 0x000ee20000000800 */
[----:B--2---:R-:W-:Y:S01]  /*fac0*/  F2FP.F16.F32.PACK_AB R169, R193, R19 ;  /* 0x00000013c1a9723e */ /* 0x004fe200000000ff */
[----:B------:R-:W-:Y:S01]  /*fad0*/  IMAD.WIDE.U32 R230, R230, -0x2daee0ad, RZ ;  /* 0xd2511f53e6e67825 */ /* 0x000fe200078e00ff */
[----:B------:R-:W-:Y:S02]  /*fae0*/  LOP3.LUT R31, R31, 0xffff, RZ, 0xc0, !PT ;  /* 0x0000ffff1f1f7812 */ /* 0x000fe400078ec0ff */
[----:B------:R-:W-:Y:S02]  /*faf0*/  PRMT R168, R169, 0x7632, R168 ;  /* 0x00007632a9a87816 */ /* 0x000fe400000000a8 */
[----:B------:R-:W-:Y:S01]  /*fb00*/  ISETP.LE.U32.AND P2, PT, R31, UR7, PT ;  /* 0x000000071f007c0c */ /* 0x000fe2000bf43070 */
[----:B------:R-:W-:Y:S02]  /*fb10*/  IMAD.MOV.U32 R31, RZ, RZ, R230 ;  /* 0x000000ffff1f7224 */ /* 0x000fe400078e00e6 */
[----:B------:R-:W-:Y:S01]  /*fb20*/  @!P3 HADD2 R35, -R169.H0_H0, -RZ.H0_H0 ;  /* 0xa00000ffa923b230 */ /* 0x000fe20000000900 */
[----:B------:R-:W-:Y:S01]  /*fb30*/  LOP3.LUT R216, R228, UR4, R231, 0x96, !PT ;  /* 0x00000004e4d87c12 */ /* 0x000fe2000f8e96e7 */
[----:B------:R-:W-:Y:S01]  /*fb40*/  @P4 HADD2 R30, -R168.H0_H0, -RZ.H0_H0 ;  /* 0xa00000ffa81e4230 */ /* 0x000fe20000000900 */
[----:B------:R-:W-:-:S02]  /*fb50*/  LOP3.LUT R164, R31, 0xff, RZ, 0xc0, !PT ;  /* 0x000000ff1fa47812 */ /* 0x000fc400078ec0ff */
[----:B---3--:R-:W-:Y:S02]  /*fb60*/  F2FP.F16.F32.PACK_AB R167, R190, R18 ;  /* 0x00000012bea7723e */ /* 0x008fe400000000ff */
[----:B------:R-:W-:Y:S01]  /*fb70*/  PRMT R31, R169, 0x5410, R168 ;  /* 0x00005410a91f7816 */ /* 0x000fe200000000a8 */
[----:B------:R-:W-:Y:S01]  /*fb80*/  FFMA.FTZ R186, R186, UR18, -R195 ;  /* 0x00000012baba7c23 */ /* 0x000fe200080108c3 */
[----:B------:R-:W-:Y:S02]  /*fb90*/  @!P3 PRMT R169, R35, 0x5410, RZ ;  /* 0x0000541023a9b816 */ /* 0x000fe400000000ff */
[----:B------:R-:W-:Y:S02]  /*fba0*/  PRMT R35, R216, 0x7632, R35 ;  /* 0x00007632d8237816 */ /* 0x000fe40000000023 */
[----:B------:R-:W-:Y:S01]  /*fbb0*/  @P4 PRMT R168, R30, 0x5410, RZ ;  /* 0x000054101ea84816 */ /* 0x000fe200000000ff */
[----:B------:R-:W-:Y:S01]  /*fbc0*/  FFMA.FTZ R185, R185, UR18, -R195 ;  /* 0x00000012b9b97c23 */ /* 0x000fe200080108c3 */
[----:B------:R-:W-:-:S02]  /*fbd0*/  LOP3.LUT R30, R216, 0xffff, RZ, 0xc0, !PT ;  /* 0x0000ffffd81e7812 */ /* 0x000fc400078ec0ff */
[----:B------:R-:W-:Y:S01]  /*fbe0*/  PRMT R166, R167, 0x7632, R166 ;  /* 0x00007632a7a67816 */ /* 0x000fe200000000a6 */
[----:B------:R-:W-:Y:S01]  /*fbf0*/  FFMA.FTZ R196, R187, UR18, -R195 ;  /* 0x00000012bbc47c23 */ /* 0x000fe200080108c3 */
[----:B------:R-:W-:Y:S01]  /*fc00*/  LOP3.LUT R35, R35, 0xff, RZ, 0xc0, !PT ;  /* 0x000000ff23237812 */ /* 0x000fe200078ec0ff */
[----:B------:R-:W-:Y:S01]  /*fc10*/  MUFU.EX2 R187, R185 ;  /* 0x000000b900bb7308 */ /* 0x000fe20000000800 */
[----:B------:R-:W-:Y:S01]  /*fc20*/  SHF.R.U32.HI R30, RZ, 0x8, R30 ;  /* 0x00000008ff1e7819 */ /* 0x000fe2000001161e */
[----:B------:R-:W-:Y:S02]  /*fc30*/  @P0 HADD2 R33, -R166.H0_H0, -RZ.H0_H0 ;  /* 0xa00000ffa6210230 */ /* 0x000fe40000000900 */
[----:B------:R-:W-:Y:S01]  /*fc40*/  FADD.FTZ R188, R29, -R188 ;  /* 0x800000bc1dbc7221 */ /* 0x000fe20000010000 */
[----:B------:R-:W2:Y:S01]  /*fc50*/  MUFU.EX2 R186, R186 ;  /* 0x000000ba00ba7308 */ /* 0x000ea20000000800 */
[----:B------:R-:W-:Y:S01]  /*fc60*/  ISETP.LE.U32.AND P4, PT, R35, UR7, PT ;  /* 0x0000000723007c0c */ /* 0x000fe2000bf83070 */
[----:B------:R-:W-:Y:S01]  /*fc70*/  @P5 HADD2 R34, -R167.H0_H0, -RZ.H0_H0 ;  /* 0xa00000ffa7225230 */ /* 0x000fe20000000900 */
[----:B------:R-:W-:-:S02]  /*fc80*/  LOP3.LUT R29, R32, 0xff, RZ, 0xc0, !PT ;  /* 0x000000ff201d7812 */ /* 0x000fc400078ec0ff */
[----:B------:R-:W-:Y:S02]  /*fc90*/  LOP3.LUT R35, R30, 0xffff, RZ, 0xc0, !PT ;  /* 0x0000ffff1e237812 */ /* 0x000fe400078ec0ff */
[----:B------:R-:W-:Y:S02]  /*fca0*/  PRMT R30, R167, 0x5410, R166 ;  /* 0x00005410a71e7816 */ /* 0x000fe400000000a6 */
[----:B------:R-:W-:Y:S02]  /*fcb0*/  @P0 PRMT R166, R33, 0x5410, RZ ;  /* 0x0000541021a60816 */ /* 0x000fe400000000ff */
[----:B------:R-:W-:Y:S02]  /*fcc0*/  ISETP.LE.U32.AND P0, PT, R29, UR7, PT ;  /* 0x000000071d007c0c */ /* 0x000fe4000bf03070 */
[----:B------:R-:W-:Y:S01]  /*fcd0*/  @P5 PRMT R167, R34, 0x5410, RZ ;  /* 0x0000541022a75816 */ /* 0x000fe200000000ff */
[--C-:B------:R-:W-:Y:S01]  /*fce0*/  FFMA.FTZ R34, R184, UR18, -R189.reuse ;  /* 0x00000012b8227c23 */ /* 0x100fe200080108bd */
[----:B------:R-:W-:Y:S01]  /*fcf0*/  FFMA.FTZ R184, R194, UR18, -R189 ;  /* 0x00000012c2b87c23 */ /* 0x000fe200080108bd */
[----:B--2---:R-:W-:-:S02]  /*fd00*/  F2FP.F16.F32.PACK_AB R165, R186, R187 ;  /* 0x000000bbbaa5723e */ /* 0x004fc400000000ff */
[----:B------:R2:W-:Y:S01]  /*fd10*/  MUFU.EX2 R185, R34 ;  /* 0x0000002200b97308 */ /* 0x0005e20000000800 */
[----:B------:R-:W-:-:S03]  /*fd20*/  ISETP.LE.U32.AND P3, PT, R164, UR7, PT ;  /* 0x00000007a4007c0c */ /* 0x000fc6000bf63070 */
[----:B------:R-:W3:Y:S01]  /*fd30*/  MUFU.EX2 R184, R184 ;  /* 0x000000b800b87308 */ /* 0x000ee20000000800 */
[----:B------:R-:W-:Y:S01]  /*fd40*/  FADD.FTZ R29, R28, -R192 ;  /* 0x800000c01c1d7221 */ /* 0x000fe20000010000 */
[----:B------:R-:W-:Y:S01]  /*fd50*/  @!P0 HADD2 R28, -R165.H0_H0, -RZ.H0_H0 ;  /* 0xa00000ffa51c8230 */ /* 0x000fe20000000900 */
[----:B------:R-:W-:-:S04]  /*fd60*/  PRMT R164, R165, 0x7632, R164 ;  /* 0x00007632a5a47816 */ /* 0x000fc800000000a4 */
[----:B------:R-:W-:Y:S02]  /*fd70*/  PRMT R33, R165, 0x5410, R164 ;  /* 0x00005410a5217816 */ /* 0x000fe400000000a4 */
[----:B--2---:R-:W-:Y:S02]  /*fd80*/  SHF.R.U32.HI R34, RZ, 0x18, R32 ;  /* 0x00000018ff227819 */ /* 0x004fe40000011620 */
[----:B------:R-:W-:Y:S02]  /*fd90*/  @!P0 PRMT R165, R28, 0x5410, RZ ;  /* 0x000054101ca58816 */ /* 0x000fe400000000ff */
[----:B------:R-:W-:Y:S01]  /*fda0*/  ISETP.LE.U32.AND P0, PT, R34, UR7, PT ;  /* 0x0000000722007c0c */ /* 0x000fe2000bf03070 */
[--C-:B------:R-:W-:Y:S01]  /*fdb0*/  FFMA.FTZ R208, R208, UR18, -R189.reuse ;  /* 0x00000012d0d07c23 */ /* 0x100fe200080108bd */
[--C-:B------:R-:W-:Y:S01]  /*fdc0*/  FFMA.FTZ R203, R203, UR18, -R189.reuse ;  /* 0x00000012cbcb7c23 */ /* 0x100fe200080108bd */
[--C-:B------:R-:W-:Y:S01]  /*fdd0*/  FFMA.FTZ R218, R218, UR18, -R189.reuse ;  /* 0x00000012dada7c23 */ /* 0x100fe200080108bd */
[--C-:B------:R-:W-:Y:S01]  /*fde0*/  FFMA.FTZ R217, R217, UR18, -R189.reuse ;  /* 0x00000012d9d97c23 */ /* 0x100fe200080108bd */
[--C-:B------:R-:W-:Y:S01]  /*fdf0*/  FFMA.FTZ R214, R214, UR18, -R189.reuse ;  /* 0x00000012d6d67c23 */ /* 0x100fe200080108bd */
[----:B------:R-:W-:Y:S01]  /*fe00*/  FFMA.FTZ R211, R211, UR18, -R189 ;  /* 0x00000012d3d37c23 */ /* 0x000fe200080108bd */
[----:B---3--:R-:W-:-:S02]  /*fe10*/  F2FP.F16.F32.PACK_AB R189, R184, R185 ;  /* 0x000000b9b8bd723e */ /* 0x008fc400000000ff */
[----:B------:R-:W-:Y:S01]  /*fe20*/  ISETP.LE.U32.AND P5, PT, R35, UR7, PT ;  /* 0x0000000723007c0c */ /* 0x000fe2000bfa3070 */
[----:B------:R-:W-:Y:S01]  /*fe30*/  FMUL.FTZ R35, R188, UR18 ;  /* 0x00000012bc237c20 */ /* 0x000fe20008410000 */
[----:B------:R-:W-:Y:S01]  /*fe40*/  PRMT R188, R189, 0x7632, R188 ;  /* 0x00007632bdbc7816 */ /* 0x000fe200000000bc */
[----:B------:R-:W-:-:S04]  /*fe50*/  FFMA.FTZ R204, R204, UR18, -R195 ;  /* 0x00000012cccc7c23 */ /* 0x000fc800080108c3 */
[----:B-1----:R-:W-:Y:S01]  /*fe60*/  @!P0 HADD2 R21, -R188.H0_H0, -RZ.H0_H0 ;  /* 0xa00000ffbc158230 */ /* 0x002fe20000000900 */
[----:B------:R-:W-:Y:S01]  /*fe70*/  PRMT R34, R189, 0x5410, R188 ;  /* 0x00005410bd227816 */ /* 0x000fe200000000bc */
[----:B------:R-:W-:Y:S01]  /*fe80*/  @!P2 HADD2 R23, -R164.H0_H0, -RZ.H0_H0 ;  /* 0xa00000ffa417a230 */ /* 0x000fe20000000900 */
[----:B------:R-:W-:Y:S02]  /*fe90*/  MUFU.EX2 R192, R196 ;  /* 0x000000c400c07308 */ /* 0x000fe40000000800 */
[----:B------:R-:W-:Y:S02]  /*fea0*/  @!P0 PRMT R188, R21, 0x5410, RZ ;  /* 0x0000541015bc8816 */ /* 0x000fe400000000ff */
[----:B------:R-:W1:Y:S01]  /*feb0*/  MUFU.EX2 R204, R204 ;  /* 0x000000cc00cc7308 */ /* 0x000e620000000800 */
[----:B------:R-:W-:Y:S01]  /*fec0*/  PRMT R21, R234, 0x7771, RZ ;  /* 0x00007771ea157816 */ /* 0x000fe200000000ff */
[----:B------:R-:W-:Y:S01]  /*fed0*/  @!P1 HADD2 R22, -R189.H0_H0, -RZ.H0_H0 ;  /* 0xa00000ffbd169230 */ /* 0x000fe20000000900 */
[----:B------:R-:W-:Y:S01]  /*fee0*/  @!P2 PRMT R164, R23, 0x5410, RZ ;  /* 0x0000541017a4a816 */ /* 0x000fe200000000ff */
[----:B------:R-:W-:Y:S01]  /*fef0*/  MUFU.EX2 R208, R208 ;  /* 0x000000d000d07308 */ /* 0x000fe20000000800 */
[----:B------:R-:W-:-:S02]  /*ff00*/  ISETP.GT.U32.AND P2, PT, R21, UR7, PT ;  /* 0x0000000715007c0c */ /* 0x000fc4000bf44070 */
[----:B------:R-:W-:Y:S01]  /*ff10*/  PRMT R21, R234, 0x7772, RZ ;  /* 0x00007772ea157816 */ /* 0x000fe200000000ff */
[----:B------:R-:W2:Y:S01]  /*ff20*/  MUFU.EX2 R203, R203 ;  /* 0x000000cb00cb7308 */ /* 0x000ea20000000800 */
[----:B------:R-:W-:Y:S02]  /*ff30*/  @!P1 PRMT R189, R22, 0x5410, RZ ;  /* 0x0000541016bd9816 */ /* 0x000fe400000000ff */
[----:B------:R-:W-:Y:S02]  /*ff40*/  ISETP.GT.U32.AND P1, PT, R21, UR7, PT ;  /* 0x0000000715007c0c */ /* 0x000fe4000bf24070 */
[----:B------:R-:W-:Y:S01]  /*ff50*/  PRMT R21, R234, 0x7773, RZ ;  /* 0x00007773ea157816 */ /* 0x000fe200000000ff */
[----:B------:R-:W3:Y:S01]  /*ff60*/  MUFU.EX2 R35, R35 ;  /* 0x0000002300237308 */ /* 0x000ee20000000800 */
[----:B-1----:R-:W-:Y:S02]  /*ff70*/  F2FP.F16.F32.PACK_AB R198, R204, R192 ;  /* 0x000000c0ccc6723e */ /* 0x002fe400000000ff */
[----:B------:R-:W-:Y:S01]  /*ff80*/  ISETP.GT.U32.AND P0, PT, R21, UR7, PT ;  /* 0x0000000715007c0c */ /* 0x000fe2000bf04070 */
[--C-:B------:R-:W-:Y:S01]  /*ff90*/  FFMA.FTZ R197, R197, UR18, -R195.reuse ;  /* 0x00000012c5c57c23 */ /* 0x100fe200080108c3 */
[--C-:B------:R-:W-:Y:S01]  /*ffa0*/  FFMA.FTZ R191, R191, UR18, -R195.reuse ;  /* 0x00000012bfbf7c23 */ /* 0x100fe200080108c3 */
[--C-:B------:R-:W-:Y:S01]  /*ffb0*/  FFMA.FTZ R222, R222, UR18, -R195.reuse ;  /* 0x00000012dede7c23 */ /* 0x100fe200080108c3 */
[----:B------:R-:W-:Y:S01]  /*ffc0*/  FFMA.FTZ R221, R221, UR18, -R195 ;  /* 0x00000012dddd7c23 */ /* 0x000fe200080108c3 */
[----:B------:R-:W-:-:S02]  /*ffd0*/  PRMT R196, R198, 0x7632, R196 ;  /* 0x00007632c6c47816 */ /* 0x000fc400000000c4 */
[----:B--2---:R-:W-:-:S03]  /*ffe0*/  F2FP.F16.F32.PACK_AB R195, R203, R208 ;  /* 0x000000d0cbc3723e */ /* 0x004fc600000000ff */
[----:B------:R-:W-:Y:S01]  /*fff0*/  @P2 HADD2 R4, -R196.H0_H0, -RZ.H0_H0 ;  /* 0xa00000ffc4042230 */ /* 0x000fe20000000900 */
[----:B------:R-:W-:Y:S01]  /*10000*/  PRMT R194, R195, 0x7632, R194 ;  /* 0x00007632c3c27816 */ /* 0x000fe200000000c2 */
[----:B------:R-:W-:Y:S01]  /*10010*/  @P1 HADD2 R20, -R195.H0_H0, -RZ.H0_H0 ;  /* 0xa00000ffc3141230 */ /* 0x000fe20000000900 */
[----:B------:R-:W-:Y:S01]  /*10020*/  PRMT R233, R198, 0x5410, R196 ;  /* 0x00005410c6e97816 */ /* 0x000fe200000000c4 */
[-C--:B---3--:R-:W-:Y:S01]  /*10030*/  FFMA.FTZ R226, R245, R35.reuse, R226 ;  /* 0x00000023f5e27223 */ /* 0x088fe200000100e2 */
[----:B------:R-:W-:Y:S01]  /*10040*/  @P2 PRMT R196, R4, 0x5410, RZ ;  /* 0x0000541004c42816 */ /* 0x000fe200000000ff */
[----:B------:R-:W-:Y:S02]  /*10050*/  @P0 HADD2 R7, -R194.H0_H0, -RZ.H0_H0 ;  /* 0xa00000ffc2070230 */ /* 0x000fe40000000900 */
        /* <DEDUP_REMOVED lines=64> */
[----:B------:R-:W-:-:S02]  /*10460*/  PRMT R4, R230, 0x7771, RZ ;  /* 0x00007771e6047816 */ /* 0x000fc400000000ff */
[----:B------:R-:W-:Y:S01]  /*10470*/  PRMT R35, R195, 0x5410, R194 ;  /* 0x00005410c3237816 */ /* 0x000fe200000000c2 */
[----:B------:R-:W-:Y:S01]  /*10480*/  @!P6 HADD2 R5, -R198.H0_H0, -RZ.H0_H0 ;  /* 0xa00000ffc605e230 */ /* 0x000fe20000000900 */
[----:B------:R-:W-:Y:S01]  /*10490*/  @P1 PRMT R195, R20, 0x5410, RZ ;  /* 0x0000541014c31816 */ /* 0x000fe200000000ff */
[----:B------:R-:W-:Y:S01]  /*104a0*/  MUFU.EX2 R197, R197 ;  /* 0x000000c500c57308 */ /* 0x000fe20000000800 */
[----:B------:R-:W-:Y:S01]  /*104b0*/  @P0 PRMT R194, R7, 0x5410, RZ ;  /* 0x0000541007c20816 */ /* 0x000fe200000000ff */
[----:B------:R-:W-:Y:S01]  /*104c0*/  FMUL.FTZ R29, R29, UR18 ;  /* 0x000000121d1d7c20 */ /* 0x000fe20008410000 */
[----:B------:R-:W-:Y:S01]  /*104d0*/  R2P PR, R207, 0x6 ;  /* 0x00000006cf007804 */ /* 0x000fe20000000000 */
[----:B------:R-:W1:Y:S01]  /*104e0*/  MUFU.EX2 R191, R191 ;  /* 0x000000bf00bf7308 */ /* 0x000e620000000800 */
[----:B------:R-:W-:Y:S01]  /*104f0*/  ISETP.GT.U32.AND P0, PT, R4, UR7, PT ;  /* 0x0000000704007c0c */ /* 0x000fe2000bf04070 */
[----:B------:R-:W2:Y:S01]  /*10500*/  LDSM.16.MT88.4 R20, [R3+0x18000] ;  /* 0x018000000314783b */ /* 0x000ea20000004200 */
[----:B------:R-:W-:-:S02]  /*10510*/  LOP3.LUT R4, R216, 0xff, RZ, 0xc0, !PT ;  /* 0x000000ffd8047812 */ /* 0x000fc400078ec0ff */
[----:B------:R-:W-:Y:S02]  /*10520*/  @!P6 PRMT R198, R5, 0x5410, RZ ;  /* 0x0000541005c6e816 */ /* 0x000fe400000000ff */
[----:B------:R-:W-:Y:S02]  /*10530*/  ISETP.LE.U32.AND P6, PT, R4, UR7, PT ;  /* 0x0000000704007c0c */ /* 0x000fe4000bfc3070 */
[----:B-1----:R-:W-:-:S04]  /*10540*/  F2FP.F16.F32.PACK_AB R202, R191, R197 ;  /* 0x000000c5bfca723e */ /* 0x002fc800000000ff */
[----:B------:R-:W-:-:S07]  /*10550*/  PRMT R201, R202, 0x7632, R201 ;  /* 0x00007632cac97816 */ /* 0x000fce00000000c9 */
[----:B------:R-:W-:Y:S01]  /*10560*/  @!P6 HADD2 R6, -R202.H0_H0, -RZ.H0_H0 ;  /* 0xa00000ffca06e230 */ /* 0x000fe20000000900 */
[----:B------:R-:W-:-:S04]  /*10570*/  PRMT R231, R202, 0x5410, R201 ;  /* 0x00005410cae77816 */ /* 0x000fc800000000c9 */
[----:B------:R-:W-:Y:S02]  /*10580*/  @!P6 PRMT R202, R6, 0x5410, RZ ;  /* 0x0000541006cae816 */ /* 0x000fe400000000ff */
[C---:B------:R-:W-:Y:S02]  /*10590*/  LOP3.LUT R6, R232.reuse, 0xffff, RZ, 0xc0, !PT ;  /* 0x0000ffffe8067812 */ /* 0x040fe400078ec0ff */
[----:B------:R-:W-:Y:S02]  /*105a0*/  LOP3.LUT R5, R232, 0xff, RZ, 0xc0, !PT ;  /* 0x000000ffe8057812 */ /* 0x000fe400078ec0ff */
[----:B------:R-:W-:-:S04]  /*105b0*/  SHF.R.U32.HI R6, RZ, 0x8, R6 ;  /* 0x00000008ff067819 */ /* 0x000fc80000011606 */
[----:B------:R-:W-:Y:S02]  /*105c0*/  PRMT R6, R5, 0x5410, R6 ;  /* 0x0000541005067816 */ /* 0x000fe40000000006 */
[----:B------:R-:W-:Y:S02]  /*105d0*/  PRMT R5, R232, 0x7632, R5 ;  /* 0x00007632e8057816 */ /* 0x000fe40000000005 */
[----:B------:R-:W-:Y:S02]  /*105e0*/  SHF.R.U32.HI R232, RZ, 0x18, R232 ;  /* 0x00000018ffe87819 */ /* 0x000fe400000116e8 */
[----:B------:R-:W-:-:S04]  /*105f0*/  LOP3.LUT R5, R5, 0xff, RZ, 0xc0, !PT ;  /* 0x000000ff05057812 */ /* 0x000fc800078ec0ff */
[----:B------:R-:W-:Y:S02]  /*10600*/  PRMT R5, R5, 0x5410, R232 ;  /* 0x0000541005057816 */ /* 0x000fe400000000e8 */
[----:B------:R-:W1:Y:S01]  /*10610*/  LDC R232, c[0x0][0x4f8] ;  /* 0x00013e00ffe87b82 */ /* 0x000e620000000800 */
[C---:B------:R-:W-:Y:S01]  /*10620*/  VIADD R4, R3.reuse, 0x18000 ;  /* 0x0001800003047836 */ /* 0x040fe20000000000 */
[----:B------:R-:W3:Y:S01]  /*10630*/  MUFU.EX2 R29, R29 ;  /* 0x0000001d001d7308 */ /* 0x000ee20000000800 */
[----:B------:R-:W-:Y:S02]  /*10640*/  VIADD R228, R3, 0x18040 ;  /* 0x0001804003e47836 */ /* 0x000fe40000000000 */
[----:B------:R-:W-:Y:S01]  /*10650*/  @P2 VIADD R228, R4, 0xffffffc0 ;  /* 0xffffffc004e42836 */ /* 0x000fe20000000000 */
[----:B------:R-:W-:Y:S02]  /*10660*/  PRMT R4, R230, 0x7772, RZ ;  /* 0x00007772e6047816 */ /* 0x000fe400000000ff */
[----:B------:R-:W-:-:S02]  /*10670*/  LOP3.LUT R243, R243, 0xffffffef, RZ, 0xc0, !PT ;  /* 0xffffffeff3f37812 */ /* 0x000fc400078ec0ff */
[----:B------:R-:W-:Y:S02]  /*10680*/  ISETP.GT.U32.AND P2, PT, R4, UR7, PT ;  /* 0x0000000704007c0c */ /* 0x000fe4000bf44070 */
[----:B------:R-:W-:Y:S02]  /*10690*/  SHF.R.U32.HI R4, RZ, 0x18, R216 ;  /* 0x00000018ff047819 */ /* 0x000fe400000116d8 */
[----:B------:R-:W-:Y:S02]  /*106a0*/  @P3 LOP3.LUT R243, R243, 0x10, RZ, 0xfc, !PT ;  /* 0x00000010f3f33812 */ /* 0x000fe400078efcff */
[----:B------:R-:W-:Y:S01]  /*106b0*/  ISETP.LE.U32.AND P3, PT, R4, UR7, PT ;  /* 0x0000000704007c0c */ /* 0x000fe2000bf63070 */
[-C--:B---3--:R-:W-:Y:S01]  /*106c0*/  FFMA.FTZ R227, R244, R29.reuse, R227 ;  /* 0x0000001df4e37223 */ /* 0x088fe200000100e3 */
[----:B------:R-:W-:Y:S01]  /*106d0*/  PRMT R7, R230, 0x7773, RZ ;  /* 0x00007773e6077816 */ /* 0x000fe200000000ff */
[-C--:B------:R-:W-:Y:S01]  /*106e0*/  FMUL.FTZ R134, R134, R29.reuse ;  /* 0x0000001d86867220 */ /* 0x080fe20000410000 */
[-C--:B------:R-:W-:Y:S01]  /*106f0*/  FMUL.FTZ R135, R135, R29.reuse ;  /* 0x0000001d87877220 */ /* 0x080fe20000410000 */
[-C--:B------:R-:W-:Y:S01]  /*10700*/  FMUL.FTZ R138, R138, R29.reuse ;  /* 0x0000001d8a8a7220 */ /* 0x080fe20000410000 */
[-C--:B------:R-:W-:Y:S01]  /*10710*/  FMUL.FTZ R139, R139, R29.reuse ;  /* 0x0000001d8b8b7220 */ /* 0x080fe20000410000 */
[----:B-1----:R-:W-:Y:S01]  /*10720*/  LOP3.LUT R232, R232, 0xff, RZ, 0xc0, !PT ;  /* 0x000000ffe8e87812 */ /* 0x002fe200078ec0ff */
        /* <DEDUP_REMOVED lines=60> */
[----:B------:R-:W-:Y:S01]  /*10af0*/  LOP3.LUT R242, R242, 0xff, RZ, 0xc0, !PT ;  /* 0x000000fff2f27812 */ /* 0x000fe200078ec0ff */
[----:B------:R-:W-:Y:S01]  /*10b00*/  IMAD.MOV.U32 R29, RZ, RZ, 0x20 ;  /* 0x00000020ff1d7424 */ /* 0x000fe200078e00ff */
[----:B------:R-:W-:Y:S01]  /*10b10*/  P2R R4, PR, RZ, 0x8 ;  /* 0x00000008ff047803 */ /* 0x000fe20000000000 */
[----:B------:R-:W-:Y:S01]  /*10b20*/  IMAD R232, R232, 0x10000, R232 ;  /* 0x00010000e8e87824 */ /* 0x000fe200078e02e8 */
[----:B------:R-:W-:-:S02]  /*10b30*/  ISETP.GT.U32.AND P6, PT, R7, UR7, PT ;  /* 0x0000000707007c0c */ /* 0x000fc4000bfc4070 */
[----:B------:R-:W-:Y:S02]  /*10b40*/  PRMT R241, R242, 0x5410, R241 ;  /* 0x00005410f2f17816 */ /* 0x000fe400000000f1 */
[----:B------:R-:W-:Y:S02]  /*10b50*/  LOP3.LUT R7, R237, 0xff00ff, RZ, 0xc0, !PT ;  /* 0x00ff00ffed077812 */ /* 0x000fe400078ec0ff */
[----:B------:R-:W-:Y:S02]  /*10b60*/  SEL R29, R29, 0xffffffe0, !P1 ;  /* 0xffffffe01d1d7807 */ /* 0x000fe40004800000 */
[----:B------:R-:W-:Y:S02]  /*10b70*/  ISETP.NE.AND P1, PT, R4, RZ, PT ;  /* 0x000000ff0400720c */ /* 0x000fe40003f25270 */
[--C-:B------:R-:W-:Y:S02]  /*10b80*/  HSET2.LE.AND R4, R6, R232.reuse, PT ;  /* 0x000000e806047233 */ /* 0x100fe40003803000 */
[----:B------:R-:W-:-:S02]  /*10b90*/  HSET2.LE.AND R5, R5, R232, PT ;  /* 0x000000e805057233 */ /* 0x000fc40003803000 */
[--C-:B------:R-:W-:Y:S02]  /*10ba0*/  HSET2.LE.AND R6, R241, R232.reuse, PT ;  /* 0x000000e8f1067233 */ /* 0x100fe40003803000 */
[----:B------:R-:W-:Y:S02]  /*10bb0*/  HSET2.LE.AND R7, R7, R232, PT ;  /* 0x000000e807077233 */ /* 0x000fe40003803000 */
[----:B------:R-:W-:Y:S02]  /*10bc0*/  LOP3.LUT R4, R238, R4, RZ, 0xc0, !PT ;  /* 0x00000004ee047212 */ /* 0x000fe400078ec0ff */
[----:B------:R-:W-:Y:S02]  /*10bd0*/  LOP3.LUT R5, R236, R5, RZ, 0xc0, !PT ;  /* 0x00000005ec057212 */ /* 0x000fe400078ec0ff */
[----:B------:R-:W-:Y:S02]  /*10be0*/  LOP3.LUT R6, R229, R6, RZ, 0xc0, !PT ;  /* 0x00000006e5067212 */ /* 0x000fe400078ec0ff */
[----:B------:R-:W-:Y:S01]  /*10bf0*/  LOP3.LUT R7, R210, R7, RZ, 0xc0, !PT ;  /* 0x00000007d2077212 */ /* 0x000fe200078ec0ff */
[----:B------:R-:W-:-:S06]  /*10c00*/  IMAD.IADD R229, R3, 0x1, R29 ;  /* 0x0000000103e57824 */ /* 0x000fcc00078e021d */
[C---:B--2---:R-:W-:Y:S08]  /*10c10*/  HMMA.16816.F32 R132, R4.reuse, R20, R132 ;  /* 0x000000140484723c */ /* 0x044ff00000001884 */
        /* <DEDUP_REMOVED lines=45> */
[----:B------:R-:W-:-:S06]  /*10ef0*/  PRMT R28, R239, 0x5410, R240 ;  /* 0x00005410ef1c7816 */ /* 0x000fcc00000000f0 */
        /* <DEDUP_REMOVED lines=66> */
[C---:B--2---:R-:W-:Y:S08]  /*11320*/  HMMA.16816.F32 R124, R4.reuse, R20, R124 ;  /* 0x00000014047c723c */ /* 0x044ff0000000187c */
[C---:B------:R-:W-:Y:S01]  /*11330*/  HMMA.16816.F32 R128, R4.reuse, R22, R128 ;  /* 0x000000160480723c */ /* 0x040fe20000001880 */
[----:B------:R-:W2:Y:S07]  /*11340*/  LDSM.16.MT88.4 R20, [R228+0x1000] ;  /* 0x00100000e414783b */ /* 0x000eae0000004200 */
        /* <DEDUP_REMOVED lines=27> */
[----:B------:R-:W-:Y:S05]  /*11500*/  LDSM.16.MT88.4 R32, [R210+0x1000] ;  /* 0x00100000d220783b */ /* 0x000fea0000004200 */
        /* <DEDUP_REMOVED lines=37> */
[----:B------:R-:W-:-:S07]  /*11760*/  PRMT R31, R230, 0x7772, RZ ;  /* 0x00007772e61f7816 */ /* 0x000fce00000000ff */
[----:B---3--:R-:W-:Y:S01]  /*11770*/  HMMA.16816.F32 R108, R4, R24, R108 ;  /* 0x00000018046c723c */ /* 0x008fe2000000186c */
[----:B------:R-:W-:Y:S01]  /*11780*/  PRMT R24, R230, 0x7773, RZ ;  /* 0x00007773e6187816 */ /* 0x000fe200000000ff */
[----:B------:R-:W-:-:S03]  /*11790*/  IMAD.MOV.U32 R25, RZ, RZ, R230 ;  /* 0x000000ffff197224 */ /* 0x000fc600078e00e6 */
[--C-:B------:R-:W-:Y:S02]  /*117a0*/  PRMT R31, R31, 0x5410, R24.reuse ;  /* 0x000054101f1f7816 */ /* 0x100fe40000000018 */
[C---:B------:R-:W-:Y:S01]  /*117b0*/  PRMT R24, R216.reuse, 0x7632, R24 ;  /* 0x00007632d8187816 */ /* 0x040fe20000000018 */
[C---:B------:R-:W-:Y:S01]  /*117c0*/  HMMA.16816.F32 R112, R4.reuse, R26, R112 ;  /* 0x0000001a0470723c */ /* 0x040fe20000001870 */
[----:B------:R-:W-:Y:S02]  /*117d0*/  LOP3.LUT R26, R216, 0xffff, RZ, 0xc0, !PT ;  /* 0x0000ffffd81a7812 */ /* 0x000fe400078ec0ff */
[----:B------:R-:W-:Y:S02]  /*117e0*/  LOP3.LUT R25, R25, 0xff, RZ, 0xc0, !PT ;  /* 0x000000ff19197812 */ /* 0x000fe400078ec0ff */
[----:B------:R-:W-:Y:S02]  /*117f0*/  SHF.R.U32.HI R26, RZ, 0x8, R26 ;  /* 0x00000008ff1a7819 */ /* 0x000fe4000001161a */
[----:B------:R-:W-:Y:S01]  /*11800*/  LOP3.LUT R24, R24, 0xff, RZ, 0xc0, !PT ;  /* 0x000000ff18187812 */ /* 0x000fe200078ec0ff */
[----:B------:R-:W-:Y:S01]  /*11810*/  HMMA.16816.F32 R100, R4, R28, R100 ;  /* 0x0000001c0464723c */ /* 0x000fe20000001864 */
[----:B------:R-:W-:-:S02]  /*11820*/  PRMT R29, R230, 0x7771, RZ ;  /* 0x00007771e61d7816 */ /* 0x000fc400000000ff */
[----:B------:R-:W-:Y:S02]  /*11830*/  LOP3.LUT R30, R216, 0xff, RZ, 0xc0, !PT ;  /* 0x000000ffd81e7812 */ /* 0x000fe400078ec0ff */
[----:B------:R-:W-:Y:S02]  /*11840*/  SHF.R.U32.HI R28, RZ, 0x18, R216 ;  /* 0x00000018ff1c7819 */ /* 0x000fe400000116d8 */
[----:B------:R-:W-:Y:S02]  /*11850*/  PRMT R29, R25, 0x5410, R29 ;  /* 0x00005410191d7816 */ /* 0x000fe4000000001d */
[----:B------:R-:W-:Y:S02]  /*11860*/  PRMT R30, R30, 0x5410, R26 ;  /* 0x000054101e1e7816 */ /* 0x000fe4000000001a */
[----:B------:R-:W-:Y:S02]  /*11870*/  PRMT R28, R24, 0x5410, R28 ;  /* 0x00005410181c7816 */ /* 0x000fe4000000001c */
[----:B------:R-:W1:Y:S01]  /*11880*/  LDSM.16.MT88.4 R24, [R3+0x19800] ;  /* 0x019800000318783b */ /* 0x000e620000004200 */
[----:B------:R-:W-:Y:S04]  /*11890*/  MUFU.EX2 R222, R222 ;  /* 0x000000de00de7308 */ /* 0x000fe80000000800 */
[----:B------:R-:W-:Y:S04]  /*118a0*/  MUFU.EX2 R221, R221 ;  /* 0x000000dd00dd7308 */ /* 0x000fe80000000800 */
[----:B------:R-:W-:Y:S04]  /*118b0*/  MUFU.EX2 R218, R218 ;  /* 0x000000da00da7308 */ /* 0x000fe80000000800 */
[----:B------:R-:W3:Y:S04]  /*118c0*/  MUFU.EX2 R217, R217 ;  /* 0x000000d900d97308 */ /* 0x000ee80000000800 */
[----:B------:R-:W-:Y:S04]  /*118d0*/  MUFU.EX2 R214, R214 ;  /* 0x000000d600d67308 */ /* 0x000fe80000000800 */
[----:B------:R-:W5:Y:S01]  /*118e0*/  MUFU.EX2 R211, R211 ;  /* 0x000000d300d37308 */ /* 0x000f620000000800 */
[----:B------:R-:W-:Y:S01]  /*118f0*/  FADD.FTZ R226, R225, R226 ;  /* 0x000000e2e1e27221 */ /* 0x000fe20000010000 */
[----:B------:R-:W-:Y:S01]  /*11900*/  FADD.FTZ R227, R220, R227 ;  /* 0x000000e3dce37221 */ /* 0x000fe20000010000 */
[----:B------:R-:W-:-:S02]  /*11910*/  @!P5 HADD2 R17, -R201.H0_H0, -RZ.H0_H0 ;  /* 0xa00000ffc911d230 */ /* 0x000fc40000000900 */
[----:B------:R-:W-:Y:S01]  /*11920*/  FADD.FTZ R226, R224, R226 ;  /* 0x000000e2e0e27221 */ /* 0x000fe20000010000 */
[----:B------:R-:W-:Y:S01]  /*11930*/  FADD.FTZ R224, R219, R227 ;  /* 0x000000e3dbe07221 */ /* 0x000fe20000010000 */
[----:B----4-:R-:W-:Y:S01]  /*11940*/  HMMA.16816.F32 R92, R4, R32, R92 ;  /* 0x00000020045c723c */ /* 0x010fe2000000185c */
[----:B------:R-:W-:Y:S01]  /*11950*/  @!P5 PRMT R201, R17, 0x5410, RZ ;  /* 0x0000541011c9d816 */ /* 0x000fe200000000ff */
[----:B------:R-:W-:Y:S01]  /*11960*/  FADD.FTZ R223, R223, R226 ;  /* 0x000000e2dfdf7221 */ /* 0x000fe20000010000 */
[----:B------:R-:W-:Y:S01]  /*11970*/  FADD.FTZ R224, R215, R224 ;  /* 0x000000e0d7e07221 */ /* 0x000fe20000010000 */
[----:B---3--:R-:W-:-:S04]  /*11980*/  F2FP.F16.F32.PACK_AB R17, R217, R218 ;  /* 0x000000dad911723e */ /* 0x008fc800000000ff */
[C---:B------:R-:W-:Y:S01]  /*11990*/  HMMA.16816.F32 R96, R4.reuse, R34, R96 ;  /* 0x000000220460723c */ /* 0x040fe20000001860 */
[----:B------:R-:W-:Y:S01]  /*119a0*/  FADD.FTZ R223, R213, R223 ;  /* 0x000000dfd5df7221 */ /* 0x000fe20000010000 */
[----:B------:R-:W-:Y:S01]  /*119b0*/  FADD.FTZ R224, R212, R224 ;  /* 0x000000e0d4e07221 */ /* 0x000fe20000010000 */
[----:B------:R-:W-:Y:S01]  /*119c0*/  PRMT R216, R17, 0x7610, R216 ;  /* 0x0000761011d87816 */ /* 0x000fe200000000d8 */
[----:B------:R-:W-:Y:S04]  /*119d0*/  LDSM.16.MT88.4 R32, [R229+0x1b800] ;  /* 0x01b80000e520783b */ /* 0x000fe80000004200 */
[----:B--2---:R-:W-:Y:S01]  /*119e0*/  HMMA.16816.F32 R124, R4, R20, R124 ;  /* 0x00000014047c723c */ /* 0x004fe2000000187c */
[----:B------:R-:W-:Y:S02]  /*119f0*/  LOP3.LUT R20, R31, 0xff00ff, RZ, 0xc0, !PT ;  /* 0x00ff00ff1f147812 */ /* 0x000fe400078ec0ff */
[----:B------:R-:W-:-:S05]  /*11a00*/  PRMT R220, R17, 0x7632, R220 ;  /* 0x0000763211dc7816 */ /* 0x000fca00000000dc */
[----:B------:R-:W-:Y:S01]  /*11a10*/  HMMA.16816.F32 R128, R4, R22, R128 ;  /* 0x000000160480723c */ /* 0x000fe20000001880 */
[----:B------:R-:W-:Y:S02]  /*11a20*/  F2FP.F16.F32.PACK_AB R4, R221, R222 ;  /* 0x000000dedd04723e */ /* 0x000fe400000000ff */
[----:B-----5:R-:W-:Y:S02]  /*11a30*/  F2FP.F16.F32.PACK_AB R5, R211, R214 ;  /* 0x000000d6d305723e */ /* 0x020fe400000000ff */
[C---:B------:R-:W-:Y:S02]  /*11a40*/  PRMT R212, R4.reuse, 0x7610, R212 ;  /* 0x0000761004d47816 */ /* 0x040fe400000000d4 */
[----:B------:R-:W-:Y:S02]  /*11a50*/  PRMT R213, R4, 0x7632, R213 ;  /* 0x0000763204d57816 */ /* 0x000fe400000000d5 */
[C---:B------:R-:W-:Y:S02]  /*11a60*/  PRMT R215, R5.reuse, 0x7610, R215 ;  /* 0x0000761005d77816 */ /* 0x040fe400000000d7 */
[----:B------:R-:W-:-:S02]  /*11a70*/  PRMT R219, R5, 0x7632, R219 ;  /* 0x0000763205db7816 */ /* 0x000fc400000000db */
[--C-:B------:R-:W-:Y:S02]  /*11a80*/  HSET2.LE.AND R31, R29, R232.reuse, PT ;  /* 0x000000e81d1f7233 */ /* 0x100fe40003803000 */
[--C-:B------:R-:W-:Y:S02]  /*11a90*/  HSET2.LE.AND R29, R20, R232.reuse, PT ;  /* 0x000000e8141d7233 */ /* 0x100fe40003803000 */
[--C-:B------:R-:W-:Y:S01]  /*11aa0*/  HSET2.LE.AND R30, R30, R232.reuse, PT ;  /* 0x000000e81e1e7233 */ /* 0x100fe20003803000 */
[----:B------:R-:W2:Y:S01]  /*11ab0*/  LDSM.16.MT88.4 R20, [R3+0x1b800] ;  /* 0x01b800000314783b */ /* 0x000ea20000004200 */
[----:B------:R-:W-:Y:S02]  /*11ac0*/  HSET2.LE.AND R28, R28, R232, PT ;  /* 0x000000e81c1c7233 */ /* 0x000fe40003803000 */
[----:B------:R-:W-:Y:S02]  /*11ad0*/  PRMT R5, R216, 0x5410, R220 ;  /* 0x00005410d8057816 */ /* 0x000fe400000000dc */
[----:B------:R-:W-:-:S02]  /*11ae0*/  PRMT R6, R212, 0x5410, R213 ;  /* 0x00005410d4067816 */ /* 0x000fc400000000d5 */
[----:B------:R-:W-:Y:S02]  /*11af0*/  PRMT R7, R215, 0x5410, R219 ;  /* 0x00005410d7077816 */ /* 0x000fe400000000db */
[----:B------:R-:W-:Y:S02]  /*11b00*/  LOP3.LUT R4, R231, R30, RZ, 0xc0, !PT ;  /* 0x0000001ee7047212 */ /* 0x000fe400078ec0ff */
        /* <DEDUP_REMOVED lines=23> */
[----:B------:R-:W-:Y:S01]  /*11c80*/  HMMA.16816.F32 R112, R4, R26, R112 ;  /* 0x0000001a0470723c */ /* 0x000fe20000001870 */
[----:B------:R-:W1:Y:S01]  /*11c90*/  LDSM.16.MT88.4 R24, [R228+0x7800] ;  /* 0x00780000e418783b */ /* 0x000e620000004200 */
[----:B------:R-:W-:Y:S01]  /*11ca0*/  @!P1 HADD2 R15, -R220.H0_H0, -RZ.H0_H0 ;  /* 0xa00000ffdc0f9230 */ /* 0x000fe20000000900 */
[----:B------:R-:W-:Y:S01]  /*11cb0*/  LOP3.LUT P3, RZ, R243, 0x10, RZ, 0xc0, !PT ;  /* 0x00000010f3ff7812 */ /* 0x000fe2000786c0ff */
[----:B------:R-:W-:-:S04]  /*11cc0*/  FADD.FTZ R223, R200, R223 ;  /* 0x000000dfc8df7221 */ /* 0x000fc80000010000 */
[----:B--2---:R-:W-:Y:S01]  /*11cd0*/  HMMA.16816.F32 R148, R4, R20, R148 ;  /* 0x000000140494723c */ /* 0x004fe20000001894 */
[----:B------:R-:W-:Y:S01]  /*11ce0*/  @!P1 PRMT R220, R15, 0x5410, RZ ;  /* 0x000054100fdc9816 */ /* 0x000fe200000000ff */
[----:B------:R-:W-:-:S06]  /*11cf0*/  FADD.FTZ R15, R19, R223 ;  /* 0x000000df130f7221 */ /* 0x000fcc0000010000 */
[C---:B------:R-:W-:Y:S01]  /*11d00*/  HMMA.16816.F32 R152, R4.reuse, R22, R152 ;  /* 0x000000160498723c */ /* 0x040fe20000001898 */
[----:B------:R-:W2:Y:S01]  /*11d10*/  LDSM.16.MT88.4 R20, [R210+0x1800] ;  /* 0x00180000d214783b */ /* 0x000ea20000004200 */
[----:B------:R-:W-:Y:S01]  /*11d20*/  FADD.FTZ R15, R193, R15 ;  /* 0x0000000fc10f7221 */ /* 0x000fe20000010000 */
[----:B------:R-:W-:Y:S02]  /*11d30*/  @!P4 HADD2 R16, -R216.H0_H0, -RZ.H0_H0 ;  /* 0xa00000ffd810c230 */ /* 0x000fe40000000900 */
[----:B------:R-:W-:Y:S02]  /*11d40*/  @!P3 HADD2 R14, -R212.H0_H0, -RZ.H0_H0 ;  /* 0xa00000ffd40eb230 */ /* 0x000fe40000000900 */
[----:B------:R-:W-:Y:S01]  /*11d50*/  FADD.FTZ R15, R187, R15 ;  /* 0x0000000fbb0f7221 */ /* 0x000fe20000010000 */
[----:B------:R-:W-:Y:S02]  /*11d60*/  @P0 HADD2 R13, -R213.H0_H0, -RZ.H0_H0 ;  /* 0xa00000ffd50d0230 */ /* 0x000fe40000000900 */
[----:B------:R-:W-:Y:S01]  /*11d70*/  @P2 HADD2 R12, -R215.H0_H0, -RZ.H0_H0 ;  /* 0xa00000ffd70c2230 */ /* 0x000fe20000000900 */
[----:B------:R-:W-:Y:S01]  /*11d80*/  HMMA.16816.F32 R44, R4, R32, R44 ;  /* 0x00000020042c723c */ /* 0x000fe2000000182c */
[----:B------:R-:W-:Y:S01]  /*11d90*/  @!P4 PRMT R216, R16, 0x5410, RZ ;  /* 0x0000541010d8c816 */ /* 0x000fe200000000ff */
[----:B------:R-:W-:Y:S01]  /*11da0*/  FADD.FTZ R186, R186, R15 ;  /* 0x0000000fbaba7221 */ /* 0x000fe20000010000 */
[----:B------:R-:W-:-:S02]  /*11db0*/  @!P3 PRMT R212, R14, 0x5410, RZ ;  /* 0x000054100ed4b816 */ /* 0x000fc400000000ff */
[----:B------:R-:W-:Y:S02]  /*11dc0*/  @P0 PRMT R213, R13, 0x5410, RZ ;  /* 0x000054100dd50816 */ /* 0x000fe400000000ff */
[----:B------:R-:W-:Y:S01]  /*11dd0*/  @P2 PRMT R215, R12, 0x5410, RZ ;  /* 0x000054100cd72816 */ /* 0x000fe200000000ff */
[C---:B------:R-:W-:Y:S01]  /*11de0*/  HMMA.16816.F32 R48, R4.reuse, R34, R48 ;  /* 0x000000220430723c */ /* 0x040fe20000001830 */
[----:B------:R-:W3:Y:S04]  /*11df0*/  LDSM.16.MT88.4 R32, [R228+0x3800] ;  /* 0x00380000e420783b */ /* 0x000ee80000004200 */
[----:B------:R-:W-:Y:S03]  /*11e00*/  LDSM.16.MT88.4 R12, [R210+0x7800] ;  /* 0x00780000d20c783b */ /* 0x000fe60000004200 */
[----:B-1----:R-:W-:Y:S01]  /*11e10*/  HMMA.16816.F32 R116, R4, R24, R116 ;  /* 0x000000180474723c */ /* 0x002fe20000001874 */
[----:B------:R-:W-:Y:S01]  /*11e20*/  FADD.FTZ R25, R199, R224 ;  /* 0x000000e0c7197221 */ /* 0x000fe20000010000 */
[----:B------:R-:W1:Y:S03]  /*11e30*/  LDC R24, c[0x0][0x448] ;  /* 0x00011200ff187b82 */ /* 0x000e660000000800 */
[----:B------:R-:W-:-:S02]  /*11e40*/  FADD.FTZ R25, R18, R25 ;  /* 0x0000001912197221 */ /* 0x000fc40000010000 */
[----:B------:R-:W-:Y:S01]  /*11e50*/  LDSM.16.MT88.4 R16, [R210+0x5800] ;  /* 0x00580000d210783b */ /* 0x000fe20000004200 */
[C---:B------:R-:W-:Y:S08]  /*11e60*/  HMMA.16816.F32 R84, R4.reuse, R28, R84 ;  /* 0x0000001c0454723c */ /* 0x040ff00000001854 */
[----:B------:R-:W-:Y:S01]  /*11e70*/  HMMA.16816.F32 R88, R4, R30, R88 ;  /* 0x0000001e0458723c */ /* 0x000fe20000001858 */
[----:B------:R-:W4:Y:S01]  /*11e80*/  LDSM.16.MT88.4 R28, [R210+0x3800] ;  /* 0x00380000d21c783b */ /* 0x000f220000004200 */
[----:B------:R-:W-:-:S04]  /*11e90*/  FADD.FTZ R25, R190, R25 ;  /* 0x00000019be197221 */ /* 0x000fc80000010000 */
[----:B------:R-:W-:Y:S01]  /*11ea0*/  FADD.FTZ R25, R185, R25 ;  /* 0x00000019b9197221 */ /* 0x000fe20000010000 */
[----:B------:R-:W-:-:S03]  /*11eb0*/  FADD.FTZ R186, R192, R186 ;  /* 0x000000bac0ba7221 */ /* 0x000fc60000010000 */
[----:B------:R-:W-:Y:S01]  /*11ec0*/  FADD.FTZ R184, R184, R25 ;  /* 0x00000019b8b87221 */ /* 0x000fe20000010000 */
[----:B--2---:R-:W-:Y:S01]  /*11ed0*/  HMMA.16816.F32 R156, R4, R20, R156 ;  /* 0x00000014049c723c */ /* 0x004fe2000000189c */
[----:B-1----:R-:W-:Y:S02]  /*11ee0*/  IMAD.SHL.U32 R20, R24, 0x8, RZ ;  /* 0x0000000818147824 */ /* 0x002fe400078e00ff */
[----:B------:R-:W-:Y:S01]  /*11ef0*/  FADD.FTZ R184, R208, R184 ;  /* 0x000000b8d0b87221 */ /* 0x000fe20000010000 */
[----:B------:R-:W-:Y:S01]  /*11f00*/  FADD.FTZ R204, R204, R186 ;  /* 0x000000bacccc7221 */ /* 0x000fe20000010000 */
[----:B------:R-:W-:-:S04]  /*11f10*/  IMAD.WIDE R20, R20, 0x2, R10 ;  /* 0x0000000214147825 */ /* 0x000fc800078e020a */
[----:B------:R-:W-:Y:S01]  /*11f20*/  FADD.FTZ R203, R203, R184 ;  /* 0x000000b8cbcb7221 */ /* 0x000fe20000010000 */
[----:B------:R-:W-:Y:S01]  /*11f30*/  FADD.FTZ R204, R197, R204 ;  /* 0x000000ccc5cc7221 */ /* 0x000fe20000010000 */
[----:B------:R-:W-:Y:S02]  /*11f40*/  @P6 HADD2 R3, -R219.H0_H0, -RZ.H0_H0 ;  /* 0xa00000ffdb036230 */ /* 0x000fe40000000900 */
[----:B------:R-:W-:Y:S01]  /*11f50*/  FADD.FTZ R203, R218, R203 ;  /* 0x000000cbdacb7221 */ /* 0x000fe20000010000 */
[----:B------:R-:W-:Y:S01]  /*11f60*/  STG.E.U16 desc[UR30][R10.64+-0x100], R183 ;  /* 0xffff00b70a007986 */ /* 0x000fe2000c10151e */
[----:B------:R-:W-:Y:S01]  /*11f70*/  FADD.FTZ R204, R191, R204 ;  /* 0x000000ccbfcc7221 */ /* 0x000fe20000010000 */
[----:B------:R-:W-:Y:S02]  /*11f80*/  @P6 PRMT R219, R3, 0x5410, RZ ;  /* 0x0000541003db6816 */ /* 0x000fe400000000ff */
[----:B------:R-:W-:Y:S01]  /*11f90*/  STG.E.U16 desc[UR30][R10.64+-0xfe], R182 ;  /* 0xffff02b60a007986 */ /* 0x000fe2000c10151e */
[----:B------:R-:W-:Y:S01]  /*11fa0*/  FADD.FTZ R203, R217, R203 ;  /* 0x000000cbd9cb7221 */ /* 0x000fe20000010000 */
[----:B------:R-:W-:-:S02]  /*11fb0*/  IADD3 R3, P0, PT, R10, -0x180, RZ ;  /* 0xfffffe800a037810 */ /* 0x000fc40007f1e0ff */
[----:B------:R-:W-:Y:S01]  /*11fc0*/  STG.E.U16 desc[UR30][R20.64+-0x100], R179 ;  /* 0xffff00b314007986 */ /* 0x000fe2000c10151e */
[----:B------:R-:W-:-:S03]  /*11fd0*/  FADD.FTZ R204, R222, R204 ;  /* 0x000000ccdecc7221 */ /* 0x000fc60000010000 */
[----:B------:R-:W-:Y:S04]  /*11fe0*/  STG.E.U16 desc[UR30][R20.64+-0xfe], R178 ;  /* 0xffff02b214007986 */ /* 0x000fe8000c10151e */
[----:B------:R-:W-:Y:S04]  /*11ff0*/  STG.E.U16 desc[UR30][R10.64+-0xf0], R177 ;  /* 0xffff10b10a007986 */ /* 0x000fe8000c10151e */
[----:B------:R-:W-:Y:S01]  /*12000*/  STG.E.U16 desc[UR30][R10.64+-0xee], R176 ;  /* 0xffff12b00a007986 */ /* 0x000fe2000c10151e */
[----:B------:R-:W-:-:S03]  /*12010*/  FADD.FTZ R203, R214, R203 ;  /* 0x000000cbd6cb7221 */ /* 0x000fc60000010000 */
[----:B------:R-:W-:Y:S04]  /*12020*/  STG.E.U16 desc[UR30][R20.64+-0xf0], R175 ;  /* 0xffff10af14007986 */ /* 0x000fe8000c10151e */
[----:B------:R-:W-:Y:S01]  /*12030*/  STG.E.U16 desc[UR30][R20.64+-0xee], R174 ;  /* 0xffff12ae14007986 */ /* 0x000fe2000c10151e */
[C---:B---3--:R-:W-:Y:S03]  /*12040*/  HMMA.16816.F32 R52, R4.reuse, R32, R52 ;  /* 0x000000200434723c */ /* 0x048fe60000001834 */
[----:B------:R-:W-:Y:S04]  /*12050*/  STG.E.U16 desc[UR30][R10.64+-0xe0], R173 ;  /* 0xffff20ad0a007986 */ /* 0x000fe8000c10151e */
[----:B------:R-:W-:Y:S01]  /*12060*/  STG.E.U16 desc[UR30][R10.64+-0xde], R172 ;  /* 0xffff22ac0a007986 */ /* 0x000fe2000c10151e */
[C---:B------:R-:W-:Y:S03]  /*12070*/  HMMA.16816.F32 R56, R4.reuse, R34, R56 ;  /* 0x000000220438723c */ /* 0x040fe60000001838 */
        /* <DEDUP_REMOVED lines=12> */
[----:B------:R1:W-:Y:S05]  /*12140*/  STL [R1+0x38], R3 ;  /* 0x0000380301007387 */ /* 0x0003ea0000100800 */
[C---:B------:R-:W-:Y:S01]  /*12150*/  HMMA.16816.F32 R92, R4.reuse, R16, R92 ;  /* 0x00000010045c723c */ /* 0x040fe2000000185c */
[----:B------:R3:W-:Y:S04]  /*12160*/  STG.E.U16 desc[UR30][R20.64+-0xc0], R189 ;  /* 0xffff40bd14007986 */ /* 0x0007e8000c10151e */
[----:B------:R3:W-:Y:S03]  /*12170*/  STG.E.U16 desc[UR30][R20.64+-0xbe], R188 ;  /* 0xffff42bc14007986 */ /* 0x0007e6000c10151e */
[C---:B------:R-:W-:Y:S01]  /*12180*/  HMMA.16816.F32 R96, R4.reuse, R18, R96 ;  /* 0x000000120460723c */ /* 0x040fe20000001860 */
[----:B------:R3:W-:Y:S04]  /*12190*/  STG.E.U16 desc[UR30][R10.64+-0xb0], R198 ;  /* 0xffff50c60a007986 */ /* 0x0007e8000c10151e */
[----:B------:R3:W-:Y:S03]  /*121a0*/  STG.E.U16 desc[UR30][R10.64+-0xae], R196 ;  /* 0xffff52c40a007986 */ /* 0x0007e6000c10151e */
[----:B------:R-:W-:Y:S01]  /*121b0*/  HMMA.16816.F32 R124, R4, R12, R124 ;  /* 0x0000000c047c723c */ /* 0x000fe2000000187c */
[----:B------:R3:W-:Y:S01]  /*121c0*/  STG.E.U16 desc[UR30][R20.64+-0xb0], R195 ;  /* 0xffff50c314007986 */ /* 0x0007e2000c10151e */
[----:B-1----:R-:W-:-:S06]  /*121d0*/  IADD3.X R3, PT, PT, R11, -0x1, RZ, P0, !PT ;  /* 0xffffffff0b037810 */ /* 0x002fcc00007fe4ff */
        /* <DEDUP_REMOVED lines=15> */
[----:B------:R-:W-:-:S12]  /*122d0*/  UIADD3 UR19, UPT, UPT, UR24, -0x4, URZ ;  /* 0xfffffffc18137890 */ /* 0x000fd8000fffe0ff */
.L_x_1110:
[----:B------:R-:W-:-:S09]  /*122e0*/  UISETP.GE.AND UP0, UPT, UR19, URZ, UPT ;  /* 0x000000ff1300728c */ /* 0x000fd2000bf06270 */
[----:B------:R-:W-:Y:S05]  /*122f0*/  BRA.U !UP0, `(.L_x_1113) ;  /* 0x0000005108787547 */ /* 0x000fea000b800000 */
[----:B---3-5:R-:W-:Y:S01]  /*12300*/  SHF.R.U32.HI R3, RZ, 0x1, R207 ;  /* 0x00000001ff037819 */ /* 0x028fe200000116cf */
[----:B--2---:R-:W1:Y:S01]  /*12310*/  LDC R4, c[0x0][0x4f8] ;  /* 0x00013e00ff047b82 */ /* 0x004e620000000800 */
[----:B------:R-:W-:Y:S01]  /*12320*/  LOP3.LUT P0, RZ, R207, 0x2, RZ, 0xc0, !PT ;  /* 0x00000002cfff7812 */ /* 0x000fe2000780c0ff */
[----:B------:R-:W-:Y:S01]  /*12330*/  IMAD.MOV.U32 R164, RZ, RZ, R0 ;  /* 0x000000ffffa47224 */ /* 0x000fe200078e0000 */
[----:B------:R-:W-:Y:S01]  /*12340*/  LOP3.LUT R3, R8, 0x8, R3, 0x78, !PT ;  /* 0x0000000808037812 */ /* 0x000fe200078e7803 */
[----:B------:R-:W2:Y:S01]  /*12350*/  S2R R207, SR_TID.X ;  /* 0x0000000000cf7919 */ /* 0x000ea20000002100 */
[----:B------:R-:W3:Y:S01]  /*12360*/  LDCU UR4, c[0x0][0x440] ;  /* 0x00008800ff0477ac */ /* 0x000ee20008000800 */
[----:B------:R-:W-:Y:S01]  /*12370*/  IMAD.MOV.U32 R203, RZ, RZ, 0x20 ;  /* 0x00000020ffcb7424 */ /* 0x000fe200078e00ff */
[----:B------:R-:W-:Y:S01]  /*12380*/  LOP3.LUT R204, R3, 0x200, R9, 0xf8, !PT ;  /* 0x0000020003cc7812 */ /* 0x000fe200078ef809 */
[----:B------:R-:W4:Y:S01]  /*12390*/  LDC R246, c[0x0][0x448] ;  /* 0x00011200fff67b82 */ /* 0x000f220000000800 */
[----:B------:R-:W-:Y:S01]  /*123a0*/  IMAD.MOV.U32 R208, RZ, RZ, 0x40 ;  /* 0x00000040ffd07424 */ /* 0x000fe200078e00ff */
[----:B------:R-:W-:Y:S01]  /*123b0*/  UMOV UR7, 0x400 ;  /* 0x0000040000077882 */ /* 0x000fe20000000000 */
[----:B------:R-:W-:Y:S01]  /*123c0*/  LEA R204, R204, UR5, 0x1 ;  /* 0x00000005cccc7c11 */ /* 0x000fe2000f8e08ff */
[----:B------:R-:W-:Y:S01]  /*123d0*/  IMAD.MOV.U32 R200, RZ, RZ, 0x20 ;  /* 0x00000020ffc87424 */ /* 0x000fe200078e00ff */
[----:B------:R-:W-:Y:S01]  /*123e0*/  SEL R203, R203, 0xffffffe0, !P0 ;  /* 0xffffffe0cbcb7807 */ /* 0x000fe20004000000 */
[----:B------:R-:W-:Y:S01]  /*123f0*/  IMAD.MOV.U32 R3, RZ, RZ, R2 ;  /* 0x000000ffff037224 */ /* 0x000fe200078e0002 */
[----:B------:R-:W1:Y:S01]  /*12400*/  LDCU UR15, c[0x0][0x440] ;  /* 0x00008800ff0f77ac */ /* 0x000e620008000800 */
[C---:B------:R-:W-:Y:S01]  /*12410*/  VIADD R0, R204.reuse, 0x18000 ;  /* 0x00018000cc007836 */ /* 0x040fe20000000000 */
[----:B------:R-:W2:Y:S01]  /*12420*/  S2UR UR11, SR_CgaCtaId ;  /* 0x00000000000b79c3 */ /* 0x000ea20000008800 */
[C---:B------:R-:W-:Y:S01]  /*12430*/  IMAD.IADD R203, R204.reuse, 0x1, R203 ;  /* 0x00000001cccb7824 */ /* 0x040fe200078e02cb */
[----:B------:R-:W1:Y:S01]  /*12440*/  LDCU.U8 UR12, c[0x0][0x4f8] ;  /* 0x00009f00ff0c77ac */ /* 0x000e620008000000 */
[----:B------:R-:W-:Y:S01]  /*12450*/  VIADD R252, R204, 0x18040 ;  /* 0x00018040ccfc7836 */ /* 0x000fe20000000000 */
[----:B------:R1:W-:Y:S01]  /*12460*/  STL [R1+0x18], R0 ;  /* 0x0000180001007387 */ /* 0x0003e20000100800 */
[----:B---3--:R-:W-:Y:S01]  /*12470*/  ISETP.GE.AND P2, PT, R205, UR4, PT ;  /* 0x00000004cd007c0c */ /* 0x008fe2000bf46270 */
[----:B------:R-:W3:Y:S02]  /*12480*/  LDCU UR4, c[0x0][0x45c] ;  /* 0x00008b80ff0477ac */ /* 0x000ee40008000800 */
[----:B------:R-:W3:Y:S01]  /*12490*/  LDC.64 R210, c[0x0][0x3c0] ;  /* 0x0000f000ffd27b82 */ /* 0x000ee20000000a00 */
[----:B-1----:R-:W-:-:S05]  /*124a0*/  LOP3.LUT R4, R4, 0xff, RZ, 0xc0, !PT ;  /* 0x000000ff04047812 */ /* 0x002fca00078ec0ff */
[----:B------:R-:W-:Y:S02]  /*124b0*/  IMAD R245, R4, 0x10000, R4 ;  /* 0x0001000004f57824 */ /* 0x000fe400078e0204 */
[----:B----4-:R-:W-:Y:S02]  /*124c0*/  IMAD.SHL.U32 R246, R246, 0x8, RZ ;  /* 0x00000008f6f67824 */ /* 0x010fe400078e00ff */
[C---:B--2---:R-:W-:Y:S01]  /*124d0*/  IMAD.SHL.U32 R202, R207.reuse, 0x40, RZ ;  /* 0x00000040cfca7824 */ /* 0x044fe200078e00ff */
[C---:B------:R-:W-:Y:S01]  /*124e0*/  LOP3.LUT P1, RZ, R207.reuse, 0x4, RZ, 0xc0, !PT ;  /* 0x00000004cfff7812 */ /* 0x040fe2000782c0ff */
[C---:B------:R-:W-:Y:S01]  /*124f0*/  IMAD.SHL.U32 R244, R207.reuse, 0x20, RZ ;  /* 0x00000020cff47824 */ /* 0x040fe200078e00ff */
[----:B------:R-:W-:Y:S02]  /*12500*/  LOP3.LUT P0, RZ, R207, 0x2, RZ, 0xc0, !PT ;  /* 0x00000002cfff7812 */ /* 0x000fe4000780c0ff */
[----:B------:R-:W-:Y:S01]  /*12510*/  SEL R208, R208, 0xffffffc0, !P1 ;  /* 0xffffffc0d0d07807 */ /* 0x000fe20004800000 */
[----:B------:R-:W-:Y:S01]  /*12520*/  ULEA UR11, UR11, UR7, 0x18 ;  /* 0x000000070b0b7291 */ /* 0x000fe2000f8ec0ff */
[----:B------:R-:W-:-:S02]  /*12530*/  SEL R200, R200, 0xffffffe0, !P0 ;  /* 0xffffffe0c8c87807 */ /* 0x000fc40004000000 */
[----:B------:R-:W-:Y:S01]  /*12540*/  LOP3.LUT R201, R202, 0x400, RZ, 0xc0, !PT ;  /* 0x00000400cac97812 */ /* 0x000fe200078ec0ff */
[----:B------:R-:W-:Y:S08]  /*12550*/  BRA `(.L_x_1114) ;  /* 0x0000000000f07947 */ /* 0x000ff00003800000 */
.L_x_1116:
        /* <DEDUP_REMOVED lines=10> */
[--C-:B------:R-:W-:Y:S02]  /*12600*/  SHF.L.U64.HI R173, R178, 0x6, R174.reuse ;  /* 0x00000006b2ad7819 */ /* 0x100fe400000102ae */
[----:B------:R-:W-:Y:S02]  /*12610*/  LEA R168, P5, R166, R168, 0x5 ;  /* 0x000000a8a6a87211 */ /* 0x000fe400078a28ff */
[----:B------:R-:W-:Y:S02]  /*12620*/  LEA R251, R172, UR5, 0x1 ;  /* 0x00000005acfb7c11 */ /* 0x000fe4000f8e08ff */
[----:B------:R-:W-:Y:S02]  /*12630*/  LEA.HI.X R173, R166, R173, R167, 0x5, P5 ;  /* 0x000000ada6ad7211 */ /* 0x000fe400028f2ca7 */
[-C--:B------:R-:W-:Y:S02]  /*12640*/  LEA R166, P6, R178, R250.reuse, 0x7 ;  /* 0x000000fab2a67211 */ /* 0x080fe400078c38ff */
[----:B------:R-:W-:Y:S02]  /*12650*/  LEA R182, P5, R168, R250, 0x1 ;  /* 0x000000faa8b67211 */ /* 0x000fe400078a08ff */
        /* <DEDUP_REMOVED lines=44> */
.L_x_1114:
[----:B------:R-:W-:Y:S04]  /*12920*/  DEPBAR.LE SB0, 0x0 ;  /* 0x000080000000791a */ /* 0x000fe80000000000 */
[----:B------:R-:W-:Y:S01]  /*12930*/  BAR.SYNC.DEFER_BLOCKING 0x0 ;  /* 0x0000000000007b1d */ /* 0x000fe20000010000 */
[----:B------:R-:W-:Y:S01]  /*12940*/  IMAD.SHL.U32 R0, R207, 0x8, RZ ;  /* 0x00000008cf007824 */ /* 0x000fe200078e00ff */
[----:B------:R-:W-:Y:S01]  /*12950*/  LOP3.LUT R206, R244, 0x7c00, RZ, 0xc0, !PT ;  /* 0x00007c00f4ce7812 */ /* 0x000fe200078ec0ff */
[----:B---3--:R-:W-:Y:S01]  /*12960*/  IMAD.WIDE.U32 R12, R210, UR19, RZ ;  /* 0x00000013d20c7c25 */ /* 0x008fe2000f8e00ff */
        /* <DEDUP_REMOVED lines=10> */
[----:B------:R-:W-:Y:S02]  /*12a10*/  ISETP.GE.AND P4, PT, R15, UR15, PT ;  /* 0x0000000f0f007c0c */ /* 0x000fe4000bf86270 */
[----:B------:R-:W-:Y:S01]  /*12a20*/  STL [R1+0x30], R15 ;  /* 0x0000300f01007387 */ /* 0x000fe20000100800 */
[----:B------:R-:W-:Y:S01]  /*12a30*/  LOP3.LUT R14, R205, 0x80, RZ, 0xfc, !PT ;  /* 0x00000080cd0e7812 */ /* 0x000fe200078efcff */
[----:B------:R-:W-:Y:S01]  /*12a40*/  UIADD3 UR13, UPT, UPT, UR36, -0x61c88647, URZ ;  /* 0x9e3779b9240d7890 */ /* 0x000fe2000fffe0ff */
[----:B------:R-:W-:Y:S01]  /*12a50*/  SHF.L.U64.HI R5, R12, 0x6, R8 ;  /* 0x000000060c057819 */ /* 0x000fe20000010208 */
[----:B------:R-:W-:Y:S01]  /*12a60*/  UIADD3 UR14, UPT, UPT, UR36, 0x3c6ef372, URZ ;  /* 0x3c6ef372240e7890 */ /* 0x000fe2000fffe0ff */
[----:B------:R-:W-:Y:S01]  /*12a70*/  LEA R7, P0, R210, R7, 0x5 ;  /* 0x00000007d2077211 */ /* 0x000fe200078028ff */
[----:B------:R-:W-:Y:S01]  /*12a80*/  STL [R1+0x2c], R14 ;  /* 0x00002c0e01007387 */ /* 0x000fe20000100800 */
[----:B------:R-:W-:Y:S01]  /*12a90*/  ISETP.GE.AND P3, PT, R14, UR15, PT ;  /* 0x0000000f0e007c0c */ /* 0x000fe2000bf66270 */
[----:B------:R-:W-:Y:S01]  /*12aa0*/  UISETP.NE.AND UP0, UPT, UR19, URZ, UPT ;  /* 0x000000ff1300728c */ /* 0x000fe2000bf05270 */
[----:B------:R-:W-:Y:S02]  /*12ab0*/  LEA.HI.X R5, R210, R5, R211, 0x5, P0 ;  /* 0x00000005d2057211 */ /* 0x000fe400000f2cd3 */
[----:B------:R-:W-:Y:S01]  /*12ac0*/  @!PT LDS RZ, [RZ] ;  /* 0x00000000fffff984 */ /* 0x000fe20000000800 */
[----:B------:R-:W-:Y:S01]  /*12ad0*/  @!PT LDS RZ, [RZ] ;  /* 0x00000000fffff984 */ /* 0x000fe20000000800 */
[----:B------:R-:W-:Y:S01]  /*12ae0*/  @!PT LDS RZ, [RZ] ;  /* 0x00000000fffff984 */ /* 0x000fe20000000800 */
[----:B------:R-:W-:Y:S01]  /*12af0*/  @!P2 LDGSTS.E.BYPASS.LTC128B.128 [R251+0x18000], desc[UR30][R10.64] ;  /* 0x180000000afbafae */ /* 0x000fe2000b981a1e */
[----:B------:R-:W-:Y:S01]  /*12b00*/  LEA R6, P0, R7, R248, 0x1 ;  /* 0x000000f807067211 */ /* 0x000fe200078008ff */
[----:B------:R-:W-:Y:S01]  /*12b10*/  UIADD3 UR10, UPT, UPT, UR37, 0x76cf5d0a, URZ ;  /* 0x76cf5d0a250a7890 */ /* 0x000fe2000fffe0ff */
[----:B------:R-:W-:Y:S02]  /*12b20*/  LOP3.LUT R9, R205, 0xc0, RZ, 0xfc, !PT ;  /* 0x000000c0cd097812 */ /* 0x000fe400078efcff */
[----:B------:R-:W-:Y:S01]  /*12b30*/  @P2 STS.128 [R251+0x18000], RZ ;  /* 0x018000fffb002388 */ /* 0x000fe20000000c00 */
[----:B------:R-:W-:Y:S01]  /*12b40*/  LEA.HI.X R7, R7, R247, R5, 0x1, P0 ;  /* 0x000000f707077211 */ /* 0x000fe200000f0c05 */
[----:B------:R-:W-:Y:S01]  /*12b50*/  UIADD3 UR9, UPT, UPT, UR37, 0x32370b8f, URZ ;  /* 0x32370b8f25097890 */ /* 0x000fe2000fffe0ff */
[----:B------:R-:W-:Y:S02]  /*12b60*/  ISETP.GE.AND P0, PT, R9, UR15, PT ;  /* 0x0000000f09007c0c */ /* 0x000fe4000bf06270 */
[----:B------:R-:W-:Y:S01]  /*12b70*/  @!PT LDS RZ, [RZ] ;  /* 0x00000000fffff984 */ /* 0x000fe20000000800 */
[----:B------:R-:W-:Y:S01]  /*12b80*/  @!PT LDS RZ, [RZ] ;  /* 0x00000000fffff984 */ /* 0x000fe20000000800 */
[----:B------:R-:W-:Y:S01]  /*12b90*/  @!PT LDS RZ, [RZ] ;  /* 0x00000000fffff984 */ /* 0x000fe20000000800 */
[----:B------:R-:W-:Y:S01]  /*12ba0*/  @!P4 LDGSTS.E.BYPASS.LTC128B.128 [R251+0x1a000], desc[UR30][R10.64+0x80] ;  /* 0x1a0000800afbcfae */ /* 0x000fe2000b981a1e */
[--C-:B----4-:R-:W-:Y:S02]  /*12bb0*/  LOP3.LUT R4, R205, 0x1c0, R202.reuse, 0xf8, !PT ;  /* 0x000001c0cd047812 */ /* 0x110fe400078ef8ca */
[----:B------:R-:W-:Y:S02]  /*12bc0*/  LOP3.LUT R2, R206, 0x200, R202, 0xf8, !PT ;  /* 0x00000200ce027812 */ /* 0x000fe400078ef8ca */
[----:B------:R-:W-:Y:S01]  /*12bd0*/  @P4 STS.128 [R251+0x1a000], RZ ;  /* 0x01a000fffb004388 */ /* 0x000fe20000000c00 */
[----:B-1----:R-:W-:Y:S02]  /*12be0*/  LOP3.LUT R0, R209, 0x8, RZ, 0xc0, !PT ;  /* 0x00000008d1007812 */ /* 0x002fe400078ec0ff */
[----:B------:R-:W-:Y:S02]  /*12bf0*/  LOP3.LUT R197, R4, 0x8, R207, 0x78, !PT ;  /* 0x0000000804c57812 */ /* 0x000fe400078e78cf */
[----:B------:R-:W-:Y:S01]  /*12c00*/  @!PT LDS RZ, [RZ] ;  /* 0x00000000fffff984 */ /* 0x000fe20000000800 */
[----:B------:R-:W-:Y:S01]  /*12c10*/  @!PT LDS RZ, [RZ] ;  /* 0x00000000fffff984 */ /* 0x000fe20000000800 */
[----:B------:R-:W-:Y:S01]  /*12c20*/  @!PT LDS RZ, [RZ] ;  /* 0x00000000fffff984 */ /* 0x000fe20000000800 */
[----:B------:R-:W-:Y:S01]  /*12c30*/  @!P3 LDGSTS.E.BYPASS.LTC128B.128 [R251+0x1c000], desc[UR30][R10.64+0x100] ;  /* 0x1c0001000afbbfae */ /* 0x000fe2000b981a1e */
[----:B------:R-:W-:Y:S04]  /*12c40*/  LOP3.LUT R0, R2, R4, R0, 0xf6, !PT ;  /* 0x0000000402007212 */ /* 0x000fe800078ef600 */
[----:B------:R-:W-:Y:S01]  /*12c50*/  @P3 STS.128 [R251+0x1c000], RZ ;  /* 0x01c000fffb003388 */ /* 0x000fe20000000c00 */
[----:B------:R-:W-:Y:S01]  /*12c60*/  IMAD R197, R197, 0x2, R201 ;  /* 0x00000002c5c57824 */ /* 0x000fe200078e02c9 */
[----:B------:R-:W-:Y:S03]  /*12c70*/  LEA R198, R0, UR5, 0x1 ;  /* 0x0000000500c67c11 */ /* 0x000fe6000f8e08ff */
[----:B------:R-:W-:Y:S01]  /*12c80*/  @!PT LDS RZ, [RZ] ;  /* 0x00000000fffff984 */ /* 0x000fe20000000800 */
[----:B------:R-:W-:Y:S01]  /*12c90*/  @!PT LDS RZ, [RZ] ;  /* 0x00000000fffff984 */ /* 0x000fe20000000800 */
[----:B------:R-:W-:Y:S01]  /*12ca0*/  @!PT LDS RZ, [RZ] ;  /* 0x00000000fffff984 */ /* 0x000fe20000000800 */
[----:B------:R1:W-:Y:S01]  /*12cb0*/  @!P0 LDGSTS.E.BYPASS.LTC128B.128 [R251+0x1e000], desc[UR30][R10.64+0x180] ;  /* 0x1e0001800afb8fae */ /* 0x0003e2000b981a1e */
[----:B------:R-:W-:Y:S01]  /*12cc0*/  VIADD R2, R197, UR5 ;  /* 0x00000005c5027c36 */ /* 0x000fe20008000000 */
[C---:B------:R-:W-:Y:S01]  /*12cd0*/  IADD3 R166, PT, PT, R198.reuse, R208, RZ ;  /* 0x000000d0c6a67210 */ /* 0x040fe20007ffe0ff */
[--C-:B------:R-:W-:Y:S02]  /*12ce0*/  IMAD.IADD R196, R198, 0x1, R200.reuse ;  /* 0x00000001c6c47824 */ /* 0x100fe400078e02c8 */
[----:B------:R-:W-:Y:S01]  /*12cf0*/  @P0 STS.128 [R251+0x1e000], RZ ;  /* 0x01e000fffb000388 */ /* 0x000fe20000000c00 */
[C---:B------:R-:W-:Y:S02]  /*12d00*/  IMAD.IADD R165, R2.reuse, 0x1, R200 ;  /* 0x0000000102a57824 */ /* 0x040fe400078e02c8 */
[----:B------:R-:W-:Y:S02]  /*12d10*/  IMAD.IADD R2, R2, 0x1, R208 ;  /* 0x0000000102027824 */ /* 0x000fe400078e02d0 */
[----:B------:R-:W-:Y:S01]  /*12d20*/  @!PT LDS RZ, [RZ] ;  /* 0x00000000fffff984 */ /* 0x000fe20000000800 */
[----:B------:R-:W-:Y:S01]  /*12d30*/  @!PT LDS RZ, [RZ] ;  /* 0x00000000fffff984 */ /* 0x000fe20000000800 */
[----:B------:R-:W-:Y:S01]  /*12d40*/  @!PT LDS RZ, [RZ] ;  /* 0x00000000fffff984 */ /* 0x000fe20000000800 */
[----:B------:R-:W-:Y:S01]  /*12d50*/  @!P2 LDGSTS.E.BYPASS.LTC128B.128 [R251+0x19000], desc[UR30][R6.64] ;  /* 0x1900000006fbafae */ /* 0x000fe2000b981a1e */
[C---:B------:R-:W-:Y:S02]  /*12d60*/  IMAD.IADD R167, R200.reuse, 0x1, R166 ;  /* 0x00000001c8a77824 */ /* 0x040fe400078e02a6 */
[----:B------:R-:W-:Y:S02]  /*12d70*/  IMAD.IADD R0, R200, 0x1, R2 ;  /* 0x00000001c8007824 */ /* 0x000fe400078e0202 */
        /* <DEDUP_REMOVED lines=16> */
[----:B------:R-:W-:Y:S05]  /*12e80*/  STL [R1+0x28], R9 ;  /* 0x0000280901007387 */ /* 0x000fea0000100800 */
[----:B------:R-:W-:Y:S05]  /*12e90*/  LDSM.16.M88.4 R32, [R198] ;  /* 0x00000000c620783b */ /* 0x000fea0000000200 */
[----:B-1----:R-:W2:Y:S05]  /*12ea0*/  LDSM.16.M88.4 R8, [R197+UR5+0x10000] ;  /* 0x01000005c508783b */ /* 0x002eaa0008000200 */
[----:B------:R-:W1:Y:S05]  /*12eb0*/  LDSM.16.M88.4 R16, [R197+UR5+0x10800] ;  /* 0x01080005c510783b */ /* 0x000e6a0008000200 */
[----:B------:R-:W3:Y:S05]  /*12ec0*/  LDSM.16.M88.4 R24, [R197+UR5+0x11000] ;  /* 0x01100005c518783b */ /* 0x000eea0008000200 */
[----:B------:R-:W0:Y:S05]  /*12ed0*/  LDGDEPBAR ;  /* 0x00000000000079af */ /* 0x000e2a0000000000 */
[----:B------:R-:W4:Y:S05]  /*12ee0*/  LDSM.16.M88.4 R168, [R197+UR5+0x11800] ;  /* 0x01180005c5a8783b */ /* 0x000f2a0008000200 */
[----:B------:R-:W-:Y:S05]  /*12ef0*/  LDSM.16.M88.4 R172, [R196] ;  /* 0x00000000c4ac783b */ /* 0x000fea0000000200 */
[----:B-----5:R-:W5:Y:S05]  /*12f00*/  LDSM.16.M88.4 R176, [R165+0x10000] ;  /* 0x01000000a5b0783b */ /* 0x020f6a0000000200 */
[----:B------:R-:W5:Y:S05]  /*12f10*/  LDSM.16.M88.4 R180, [R165+0x10800] ;  /* 0x01080000a5b4783b */ /* 0x000f6a0000000200 */
[----:B------:R-:W-:Y:S01]  /*12f20*/  LDSM.16.M88.4 R184, [R166] ;  /* 0x00000000a6b8783b */ /* 0x000fe20000000200 */
[C---:B--2---:R-:W-:Y:S04]  /*12f30*/  HMMA.16816.F32 R4, R32.reuse, R8, RZ ;  /* 0x000000082004723c */ /* 0x044fe800000018ff */
[----:B------:R-:W-:Y:S04]  /*12f40*/  LDSM.16.M88.4 R188, [R2+0x10000] ;  /* 0x0100000002bc783b */ /* 0x000fe80000000200 */
[C---:B------:R-:W-:Y:S01]  /*12f50*/  HMMA.16816.F32 R8, R32.reuse, R10, RZ ;  /* 0x0000000a2008723c */ /* 0x040fe200000018ff */
[----:B------:R-:W-:Y:S07]  /*12f60*/  LDSM.16.M88.4 R192, [R2+0x10800] ;  /* 0x0108000002c0783b */ /* 0x000fee0000000200 */
[C---:B-1----:R-:W-:Y:S08]  /*12f70*/  HMMA.16816.F32 R12, R32.reuse, R16, RZ ;  /* 0x00000010200c723c */ /* 0x042ff000000018ff */
        /* <DEDUP_REMOVED lines=17> */
[----:B------:R-:W2:Y:S05]  /*13090*/  LDSM.16.M88.4 R172, [R2+0x11800] ;  /* 0x0118000002ac783b */ /* 0x000eaa0000000200 */
[----:B------:R-:W3:Y:S02]  /*130a0*/  LDSM.16.M88.4 R176, [R167] ;  /* 0x00000000a7b0783b */ /* 0x000ee40000000200 */
[C---:B------:R-:W-:Y:S08]  /*130b0*/  HMMA.16816.F32 R4, R184.reuse, R188, R4 ;  /* 0x000000bcb804723c */ /* 0x040ff00000001804 */
        /* <DEDUP_REMOVED lines=8> */
[C---:B--2---:R-:W-:Y:S08]  /*13140*/  HMMA.16816.F32 R28, R184.reuse, R172, R28 ;  /* 0x000000acb81c723c */ /* 0x044ff0000000181c */
[----:B------:R-:W-:Y:S01]  /*13150*/  HMMA.16816.F32 R32, R184, R174, R32 ;  /* 0x000000aeb820723c */ /* 0x000fe20000001820 */
[----:B------:R-:W2:Y:S05]  /*13160*/  LDSM.16.M88.4 R172, [R0+0x11800] ;  /* 0x0118000000ac783b */ /* 0x000eaa0000000200 */
[----:B------:R-:W-:Y:S02]  /*13170*/  LDSM.16.M88.4 R184, [R197+UR5+0x12000] ;  /* 0x01200005c5b8783b */ /* 0x000fe40008000200 */
[C---:B---3--:R-:W-:Y:S08]  /*13180*/  HMMA.16816.F32 R4, R176.reuse, R180, R4 ;  /* 0x000000b4b004723c */ /* 0x048ff00000001804 */
[C---:B------:R-:W-:Y:S01]  /*13190*/  HMMA.16816.F32 R8, R176.reuse, R182, R8 ;  /* 0x000000b6b008723c */ /* 0x040fe20000001808 */
[----:B------:R-:W3:Y:S07]  /*131a0*/  LDSM.16.M88.4 R180, [R198+0x4000] ;  /* 0x00400000c6b4783b */ /* 0x000eee0000000200 */
[C---:B----4-:R-:W-:Y:S08]  /*131b0*/  HMMA.16816.F32 R12, R176.reuse, R188, R12 ;  /* 0x000000bcb00c723c */ /* 0x050ff0000000180c */
[C---:B------:R-:W-:Y:S01]  /*131c0*/  HMMA.16816.F32 R16, R176.reuse, R190, R16 ;  /* 0x000000beb010723c */ /* 0x040fe20000001810 */
[----:B------:R-:W4:Y:S07]  /*131d0*/  LDSM.16.M88.4 R188, [R197+UR5+0x12800] ;  /* 0x01280005c5bc783b */ /* 0x000f2e0008000200 */
[C---:B-1----:R-:W-:Y:S08]  /*131e0*/  HMMA.16816.F32 R20, R176.reuse, R168, R20 ;  /* 0x000000a8b014723c */ /* 0x042ff00000001814 */
[C---:B------:R-:W-:Y:S01]  /*131f0*/  HMMA.16816.F32 R24, R176.reuse, R170, R24 ;  /* 0x000000aab018723c */ /* 0x040fe20000001818 */
[----:B------:R-:W1:Y:S07]  /*13200*/  LDSM.16.M88.4 R168, [R197+UR5+0x13000] ;  /* 0x01300005c5a8783b */ /* 0x000e6e0008000200 */
[C---:B--2---:R-:W-:Y:S08]  /*13210*/  HMMA.16816.F32 R28, R176.reuse, R172, R28 ;  /* 0x000000acb01c723c */ /* 0x044ff0000000181c */
[----:B------:R-:W-:Y:S01]  /*13220*/  HMMA.16816.F32 R32, R176, R174, R32 ;  /* 0x000000aeb020723c */ /* 0x000fe20000001820 */
[----:B------:R-:W2:Y:S05]  /*13230*/  LDSM.16.M88.4 R172, [R197+UR5+0x13800] ;  /* 0x01380005c5ac783b */ /* 0x000eaa0008000200 */
[----:B------:R-:W-:Y:S02]  /*13240*/  LDSM.16.M88.4 R176, [R196+0x4000] ;  /* 0x00400000c4b0783b */ /* 0x000fe40000000200 */
        /* <DEDUP_REMOVED lines=41> */
[----:B------:R-:W3:Y:S07]  /*134e0*/  LDSM.16.M88.4 R184, [R197+UR5+0x14000] ;  /* 0x01400005c5b8783b */ /* 0x000eee0008000200 */
        /* <DEDUP_REMOVED lines=48> */
[----:B------:R-:W5:Y:S02]  /*137f0*/  LDSM.16.M88.4 R180, [R198+0xc000] ;  /* 0x00c00000c6b4783b */ /* 0x000f640000000200 */
        /* <DEDUP_REMOVED lines=11> */
[----:B------:R-:W-:Y:S05]  /*138b0*/  LDSM.16.M88.4 R172, [R196+0xc000] ;  /* 0x00c00000c4ac783b */ /* 0x000fea0000000200 */
[----:B------:R-:W2:Y:S02]  /*138c0*/  LDSM.16.M88.4 R176, [R165+0x16000] ;  /* 0x01600000a5b0783b */ /* 0x000ea40000000200 */
[C---:B-----5:R-:W-:Y:S03]  /*138d0*/  HMMA.16816.F32 R4, R180.reuse, R192, R4 ;  /* 0x000000c0b404723c */ /* 0x060fe60000001804 */
[----:B------:R-:W-:Y:S05]  /*138e0*/  LDSM.16.M88.4 R196, [R0+0x16800] ;  /* 0x0168000000c4783b */ /* 0x000fea0000000200 */
[C---:B------:R-:W-:Y:S01]  /*138f0*/  HMMA.16816.F32 R8, R180.reuse, R194, R8 ;  /* 0x000000c2b408723c */ /* 0x040fe20000001808 */
[----:B------:R-:W-:Y:S07]  /*13900*/  LDSM.16.M88.4 R192, [R165+0x17000] ;  /* 0x01700000a5c0783b */ /* 0x000fee0000000200 */
        /* <DEDUP_REMOVED lines=8> */
[----:B------:R-:W-:Y:S05]  /*13990*/  LDSM.16.M88.4 R168, [R166+0xc000] ;  /* 0x00c00000a6a8783b */ /* 0x000fea0000000200 */
[----:B------:R-:W1:Y:S02]  /*139a0*/  LDSM.16.M88.4 R180, [R2+0x16000] ;  /* 0x0160000002b4783b */ /* 0x000e640000000200 */
        /* <DEDUP_REMOVED lines=8> */
[----:B------:R5:W3:Y:S07]  /*13a30*/  LDSM.16.M88.4 R192, [R2+0x17800] ;  /* 0x0178000002c0783b */ /* 0x000aee0000000200 */
[C---:B----4-:R-:W-:Y:S08]  /*13a40*/  HMMA.16816.F32 R28, R172.reuse, R188, R28 ;  /* 0x000000bcac1c723c */ /* 0x050ff0000000181c */
[----:B------:R-:W-:Y:S01]  /*13a50*/  HMMA.16816.F32 R32, R172, R190, R32 ;  /* 0x000000beac20723c */ /* 0x000fe20000001820 */
[----:B------:R-:W-:Y:S05]  /*13a60*/  LDSM.16.M88.4 R172, [R167+0xc000] ;  /* 0x00c00000a7ac783b */ /* 0x000fea0000000200 */
[----:B------:R-:W4:Y:S02]  /*13a70*/  LDSM.16.M88.4 R188, [R0+0x16000] ;  /* 0x0160000000bc783b */ /* 0x000f240000000200 */
[C---:B-1----:R-:W-:Y:S01]  /*13a80*/  HMMA.16816.F32 R4, R168.reuse, R180, R4 ;  /* 0x000000b4a804723c */ /* 0x042fe20000001804 */
[----:B-----5:R-:W-:Y:S04]  /*13a90*/  IMAD.U32 R2, RZ, RZ, UR19 ;  /* 0x00000013ff027e24 */ /* 0x020fe8000f8e00ff */
[----:B------:R-:W-:Y:S03]  /*13aa0*/  SHF.L.U32 R181, R207, 0x1, RZ ;  /* 0x00000001cfb57819 */ /* 0x000fe600000006ff */
[C---:B------:R-:W-:Y:S03]  /*13ab0*/  HMMA.16816.F32 R8, R168.reuse, R182, R8 ;  /* 0x000000b6a808723c */ /* 0x040fe60000001808 */
[----:B------:R-:W-:Y:S05]  /*13ac0*/  LOP3.LUT R180, R181, 0x6, RZ, 0xc0, !PT ;  /* 0x00000006b5b47812 */ /* 0x000fea00078ec0ff */
[C---:B--2---:R-:W-:Y:S08]  /*13ad0*/  HMMA.16816.F32 R12, R168.reuse, R176, R12 ;  /* 0x000000b0a80c723c */ /* 0x044ff0000000180c */
[C---:B------:R-:W-:Y:S01]  /*13ae0*/  HMMA.16816.F32 R16, R168.reuse, R178, R16 ;  /* 0x000000b2a810723c */ /* 0x040fe20000001810 */
[----:B------:R-:W-:Y:S07]  /*13af0*/  LDSM.16.M88.4 R176, [R0+0x17800] ;  /* 0x0178000000b0783b */ /* 0x000fee0000000200 */
[C---:B---3--:R-:W-:Y:S01]  /*13b00*/  HMMA.16816.F32 R20, R168.reuse, R184, R20 ;  /* 0x000000b8a814723c */ /* 0x048fe20000001814 */
[----:B------:R-:W-:Y:S07]  /*13b10*/  IMAD.U32 R184, RZ, RZ, UR37 ;  /* 0x00000025ffb87e24 */ /* 0x000fee000f8e00ff */
[C---:B------:R-:W-:Y:S01]  /*13b20*/  HMMA.16816.F32 R24, R168.reuse, R186, R24 ;  /* 0x000000baa818723c */ /* 0x040fe20000001818 */
[----:B------:R-:W2:Y:S07]  /*13b30*/  LDL.64 R186, [R1+0x10] ;  /* 0x0000100001ba7983 */ /* 0x000eae0000100a00 */
[C---:B------:R-:W-:Y:S01]  /*13b40*/  HMMA.16816.F32 R28, R168.reuse, R192, R28 ;  /* 0x000000c0a81c723c */ /* 0x040fe2000000181c */
[----:B------:R-:W3:Y:S07]  /*13b50*/  LDL.64 R192, [R1] ;  /* 0x0000000001c07983 */ /* 0x000eee0000100a00 */
[----:B------:R-:W-:Y:S01]  /*13b60*/  HMMA.16816.F32 R32, R168, R194, R32 ;  /* 0x000000c2a820723c */ /* 0x000fe20000001820 */
[----:B------:R1:W5:Y:S01]  /*13b70*/  LDSM.16.M88.4 R168, [R0+0x17000] ;  /* 0x0170000000a8783b */ /* 0x0003620000000200 */
[----:B------:R-:W-:Y:S04]  /*13b80*/  DEPBAR.LE SB0, 0x0 ;  /* 0x000080000000791a */ /* 0x000fe80000000000 */
[----:B------:R-:W-:Y:S02]  /*13b90*/  BAR.SYNC.DEFER_BLOCKING 0x0 ;  /* 0x0000000000007b1d */ /* 0x000fe40000010000 */
[C---:B----4-:R-:W-:Y:S08]  /*13ba0*/  HMMA.16816.F32 R4, R172.reuse, R188, R4 ;  /* 0x000000bcac04723c */ /* 0x050ff00000001804 */
[C---:B------:R-:W-:Y:S08]  /*13bb0*/  HMMA.16816.F32 R8, R172.reuse, R190, R8 ;  /* 0x000000beac08723c */ /* 0x040ff00000001808 */
[C---:B------:R-:W-:Y:S03]  /*13bc0*/  HMMA.16816.F32 R12, R172.reuse, R196, R12 ;  /* 0x000000c4ac0c723c */ /* 0x040fe6000000180c */
[----:B-1----:R-:W-:Y:S04]  /*13bd0*/  IMAD R0, R2, 0x40, R180 ;  /* 0x0000004002007824 */ /* 0x002fe800078e02b4 */
[C---:B------:R-:W-:Y:S01]  /*13be0*/  VIADD R166, R0.reuse, 0x1 ;  /* 0x0000000100a67836 */ /* 0x040fe20000000000 */
[C---:B------:R-:W-:Y:S01]  /*13bf0*/  IADD3 R183, PT, PT, R0.reuse, 0x9, RZ ;  /* 0x0000000900b77810 */ /* 0x040fe20007ffe0ff */
[----:B------:R-:W4:Y:S01]  /*13c00*/  LDL.64 R190, [R1+0x20] ;  /* 0x0000200001be7983 */ /* 0x000f220000100a00 */
[----:B------:R-:W-:Y:S01]  /*13c10*/  I2FP.F32.U32 R182, R0 ;  /* 0x0000000000b67245 */ /* 0x000fe20000201000 */
[C---:B------:R-:W-:Y:S03]  /*13c20*/  HMMA.16816.F32 R16, R172.reuse, R198, R16 ;  /* 0x000000c6ac10723c */ /* 0x040fe60000001810 */
[----:B------:R-:W4:Y:S01]  /*13c30*/  LDL.64 R188, [R1+0x8] ;  /* 0x0000080001bc7983 */ /* 0x000f220000100a00 */
[----:B------:R-:W-:Y:S01]  /*13c40*/  I2FP.F32.U32 R166, R166 ;  /* 0x000000a600a67245 */ /* 0x000fe20000201000 */
[----:B------:R-:W-:Y:S02]  /*13c50*/  VIADD R167, R0, 0x8 ;  /* 0x0000000800a77836 */ /* 0x000fe40000000000 */
[C---:B------:R-:W-:Y:S01]  /*13c60*/  FFMA.FTZ R4, R182.reuse, UR6, R4 ;  /* 0x00000006b6047c23 */ /* 0x040fe20008010004 */
[----:B------:R-:W-:Y:S01]  /*13c70*/  FFMA.FTZ R6, R182, UR6, R6 ;  /* 0x00000006b6067c23 */ /* 0x000fe20008010006 */
[C---:B-----5:R-:W-:Y:S03]  /*13c80*/  HMMA.16816.F32 R20, R172.reuse, R168, R20 ;  /* 0x000000a8ac14723c */ /* 0x060fe60000001814 */
[----:B------:R-:W-:Y:S01]  /*13c90*/  I2FP.F32.U32 R182, R167 ;  /* 0x000000a700b67245 */ /* 0x000fe20000201000 */
[C---:B------:R-:W-:Y:S01]  /*13ca0*/  FFMA.FTZ R5, R166.reuse, UR6, R5 ;  /* 0x00000006a6057c23 */ /* 0x040fe20008010005 */
[----:B------:R-:W-:Y:S01]  /*13cb0*/  FFMA.FTZ R7, R166, UR6, R7 ;  /* 0x00000006a6077c23 */ /* 0x000fe20008010007 */
[----:B------:R-:W-:Y:S01]  /*13cc0*/  I2FP.F32.U32 R166, R183 ;  /* 0x000000b700a67245 */ /* 0x000fe20000201000 */
[----:B------:R-:W-:Y:S01]  /*13cd0*/  VIADD R169, R0, 0x11 ;  /* 0x0000001100a97836 */ /* 0x000fe20000000000 */
[C---:B------:R-:W-:Y:S03]  /*13ce0*/  HMMA.16816.F32 R24, R172.reuse, R170, R24 ;  /* 0x000000aaac18723c */ /* 0x040fe60000001818 */
[C---:B------:R-:W-:Y:S01]  /*13cf0*/  FFMA.FTZ R9, R166.reuse, UR6, R9 ;  /* 0x00000006a6097c23 */ /* 0x040fe20008010009 */
[----:B------:R-:W-:Y:S01]  /*13d00*/  FFMA.FTZ R11, R166, UR6, R11 ;  /* 0x00000006a60b7c23 */ /* 0x000fe2000801000b */
[----:B------:R-:W-:Y:S01]  /*13d10*/  I2FP.F32.U32 R166, R169 ;  /* 0x000000a900a67245 */ /* 0x000fe20000201000 */
[----:B------:R-:W-:Y:S02]  /*13d20*/  VIADD R169, R0, 0x19 ;  /* 0x0000001900a97836 */ /* 0x000fe40000000000 */
[----:B------:R-:W-:Y:S01]  /*13d30*/  FFMA.FTZ R8, R182, UR6, R8 ;  /* 0x00000006b6087c23 */ /* 0x000fe20008010008 */
[C---:B------:R-:W-:Y:S03]  /*13d40*/  HMMA.16816.F32 R28, R172.reuse, R176, R28 ;  /* 0x000000b0ac1c723c */ /* 0x040fe6000000181c */
[C---:B------:R-:W-:Y:S01]  /*13d50*/  FFMA.FTZ R13, R166.reuse, UR6, R13 ;  /* 0x00000006a60d7c23 */ /* 0x040fe2000801000d */
[----:B------:R-:W-:Y:S01]  /*13d60*/  FFMA.FTZ R15, R166, UR6, R15 ;  /* 0x00000006a60f7c23 */ /* 0x000fe2000801000f */
[----:B------:R-:W-:Y:S01]  /*13d70*/  I2FP.F32.U32 R166, R169 ;  /* 0x000000a900a67245 */ /* 0x000fe20000201000 */
[----:B------:R-:W-:Y:S02]  /*13d80*/  VIADD R169, R0, 0x21 ;  /* 0x0000002100a97836 */ /* 0x000fe40000000000 */
[----:B------:R-:W-:Y:S01]  /*13d90*/  FFMA.FTZ R10, R182, UR6, R10 ;  /* 0x00000006b60a7c23 */ /* 0x000fe2000801000a */
[----:B------:R-:W-:Y:S03]  /*13da0*/  HMMA.16816.F32 R32, R172, R178, R32 ;  /* 0x000000b2ac20723c */ /* 0x000fe60000001820 */
[C---:B------:R-:W-:Y:S01]  /*13db0*/  FFMA.FTZ R17, R166.reuse, UR6, R17 ;  /* 0x00000006a6117c23 */ /* 0x040fe20008010011 */
[----:B------:R-:W-:Y:S01]  /*13dc0*/  FFMA.FTZ R19, R166, UR6, R19 ;  /* 0x00000006a6137c23 */ /* 0x000fe20008010013 */
[----:B------:R-:W-:Y:S01]  /*13dd0*/  I2FP.F32.U32 R166, R169 ;  /* 0x000000a900a67245 */ /* 0x000fe20000201000 */
[C---:B------:R-:W-:Y:S02]  /*13de0*/  VIADD R169, R0.reuse, 0x29 ;  /* 0x0000002900a97836 */ /* 0x040fe40000000000 */
[----:B------:R-:W-:Y:S02]  /*13df0*/  VIADD R167, R0, 0x10 ;  /* 0x0000001000a77836 */ /* 0x000fe40000000000 */
        /* <DEDUP_REMOVED lines=9> */
[C---:B------:R-:W-:Y:S01]  /*13e90*/  FFMA.FTZ R12, R168.reuse, UR6, R12 ;  /* 0x00000006a80c7c23 */ /* 0x040fe2000801000c */
[----:B------:R-:W-:Y:S01]  /*13ea0*/  FMNMX3.FTZ R169, R3, R4, R5, !PT ;  /* 0x0000000403a97276 */ /* 0x000fe20007810005 */
[----:B------:R-:W-:Y:S01]  /*13eb0*/  FFMA.FTZ R14, R168, UR6, R14 ;  /* 0x00000006a80e7c23 */ /* 0x000fe2000801000e */
[----:B------:R-:W-:Y:S01]  /*13ec0*/  I2FP.F32.U32 R168, R167 ;  /* 0x000000a700a87245 */ /* 0x000fe20000201000 */
[----:B------:R-:W-:Y:S01]  /*13ed0*/  FFMA.FTZ R32, R166, UR6, R32 ;  /* 0x00000006a6207c23 */ /* 0x000fe20008010020 */
[----:B------:R-:W-:Y:S01]  /*13ee0*/  IADD3 R167, PT, PT, R0, 0x20, RZ ;  /* 0x0000002000a77810 */ /* 0x000fe20007ffe0ff */
[----:B------:R-:W-:Y:S01]  /*13ef0*/  FFMA.FTZ R34, R166, UR6, R34 ;  /* 0x00000006a6227c23 */ /* 0x000fe20008010022 */
[----:B------:R-:W-:Y:S01]  /*13f00*/  FMNMX3.FTZ R166, R164, R6, R7, !PT ;  /* 0x00000006a4a67276 */ /* 0x000fe20007810007 */
[C---:B------:R-:W-:Y:S01]  /*13f10*/  FFMA.FTZ R16, R168.reuse, UR6, R16 ;  /* 0x00000006a8107c23 */ /* 0x040fe20008010010 */
[----:B------:R-:W-:Y:S01]  /*13f20*/  FMNMX3.FTZ R169, R169, R8, R9, !PT ;  /* 0x00000008a9a97276 */ /* 0x000fe20007810009 */
[----:B------:R-:W-:Y:S01]  /*13f30*/  FFMA.FTZ R18, R168, UR6, R18 ;  /* 0x00000006a8127c23 */ /* 0x000fe20008010012 */
[----:B------:R-:W-:Y:S01]  /*13f40*/  I2FP.F32.U32 R168, R167 ;  /* 0x000000a700a87245 */ /* 0x000fe20000201000 */
[----:B------:R-:W-:Y:S01]  /*13f50*/  VIADD R167, R0, 0x28 ;  /* 0x0000002800a77836 */ /* 0x000fe20000000000 */
[----:B------:R-:W-:Y:S01]  /*13f60*/  FMNMX3.FTZ R166, R166, R10, R11, !PT ;  /* 0x0000000aa6a67276 */ /* 0x000fe2000781000b */
[----:B------:R-:W-:Y:S01]  /*13f70*/  VIADD R170, R0, 0x30 ;  /* 0x0000003000aa7836 */ /* 0x000fe20000000000 */
[----:B------:R-:W-:Y:S01]  /*13f80*/  FMNMX3.FTZ R169, R169, R12, R13, !PT ;  /* 0x0000000ca9a97276 */ /* 0x000fe2000781000d */
[----:B------:R-:W-:Y:S01]  /*13f90*/  FFMA.FTZ R20, R168, UR6, R20 ;  /* 0x00000006a8147c23 */ /* 0x000fe20008010014 */
[----:B------:R-:W-:Y:S01]  /*13fa0*/  FMNMX3.FTZ R166, R166, R14, R15, !PT ;  /* 0x0000000ea6a67276 */ /* 0x000fe2000781000f */
[----:B------:R-:W-:Y:S01]  /*13fb0*/  FFMA.FTZ R22, R168, UR6, R22 ;  /* 0x00000006a8167c23 */ /* 0x000fe20008010016 */
[----:B------:R-:W-:Y:S02]  /*13fc0*/  I2FP.F32.U32 R168, R167 ;  /* 0x000000a700a87245 */ /* 0x000fe40000201000 */
[C---:B------:R-:W-:Y:S01]  /*13fd0*/  IADD3 R167, PT, PT, R0.reuse, 0x31, RZ ;  /* 0x0000003100a77810 */ /* 0x040fe20007ffe0ff */
[----:B------:R-:W-:Y:S01]  /*13fe0*/  VIADD R0, R0, 0x39 ;  /* 0x0000003900007836 */ /* 0x000fe20000000000 */
[----:B------:R-:W-:Y:S01]  /*13ff0*/  FMNMX3.FTZ R169, R169, R16, R17, !PT ;  /* 0x00000010a9a97276 */ /* 0x000fe20007810011 */
[----:B------:R-:W-:Y:S01]  /*14000*/  FFMA.FTZ R24, R168, UR6, R24 ;  /* 0x00000006a8187c23 */ /* 0x000fe20008010018 */
[----:B------:R-:W-:Y:S01]  /*14010*/  FMNMX3.FTZ R166, R166, R18, R19, !PT ;  /* 0x00000012a6a67276 */ /* 0x000fe20007810013 */
[----:B------:R-:W-:Y:S01]  /*14020*/  FFMA.FTZ R26, R168, UR6, R26 ;  /* 0x00000006a81a7c23 */ /* 0x000fe2000801001a */
[----:B------:R-:W-:Y:S02]  /*14030*/  I2FP.F32.U32 R168, R170 ;  /* 0x000000aa00a87245 */ /* 0x000fe40000201000 */
[----:B------:R-:W-:Y:S02]  /*14040*/  I2FP.F32.U32 R167, R167 ;  /* 0x000000a700a77245 */ /* 0x000fe40000201000 */
[----:B------:R-:W-:Y:S01]  /*14050*/  FMNMX3.FTZ R169, R169, R20, R21, !PT ;  /* 0x00000014a9a97276 */ /* 0x000fe20007810015 */
[----:B------:R-:W-:Y:S01]  /*14060*/  FFMA.FTZ R28, R168, UR6, R28 ;  /* 0x00000006a81c7c23 */ /* 0x000fe2000801001c */
[----:B------:R-:W-:Y:S01]  /*14070*/  FMNMX3.FTZ R166, R166, R22, R23, !PT ;  /* 0x00000016a6a67276 */ /* 0x000fe20007810017 */
[----:B------:R-:W-:Y:S01]  /*14080*/  FFMA.FTZ R30, R168, UR6, R30 ;  /* 0x00000006a81e7c23 */ /* 0x000fe2000801001e */
[----:B------:R-:W-:Y:S01]  /*14090*/  I2FP.F32.U32 R0, R0 ;  /* 0x0000000000007245 */ /* 0x000fe20000201000 */
        /* <DEDUP_REMOVED lines=8> */
[----:B--2---:R-:W-:Y:S01]  /*14120*/  LOP3.LUT R184, R187, UR7, R184, 0x96, !PT ;  /* 0x00000007bbb87c12 */ /* 0x004fe2000f8e96b8 */
[----:B------:R-:W-:Y:S04]  /*14130*/  UIADD3 UR7, UPT, UPT, UR7, 0x1, URZ ;  /* 0x0000000107077890 */ /* 0x000fe8000fffe0ff */
[----:B------:R-:W-:Y:S04]  /*14140*/  IMAD.WIDE.U32 R184, R184, -0x326172a9, RZ ;  /* 0xcd9e8d57b8b87825 */ /* 0x000fe800078e00ff */
[----:B------:R-:W-:Y:S01]  /*14150*/  IMAD.U32 R0, RZ, RZ, UR7 ;  /* 0x00000007ff007e24 */ /* 0x000fe2000f8e00ff */
[----:B---3--:R-:W-:Y:S04]  /*14160*/  LOP3.LUT R2, R193, UR14, R184, 0x96, !PT ;  /* 0x0000000ec1027c12 */ /* 0x008fe8000f8e96b8 */
[----:B------:R-:W-:Y:S01]  /*14170*/  LOP3.LUT R0, R187, UR37, R0, 0x96, !PT ;  /* 0x00000025bb007c12 */ /* 0x000fe2000f8e9600 */
[----:B------:R-:W-:Y:S01]  /*14180*/  IMAD.WIDE.U32 R170, R2, -0x2daee0ad, RZ ;  /* 0xd2511f5302aa7825 */ /* 0x000fe200078e00ff */
[----:B------:R-:W-:Y:S04]  /*14190*/  FMNMX3.FTZ R2, R166, R30, R31, !PT ;  /* 0x0000001ea6027276 */ /* 0x000fe8000781001f */
[----:B------:R-:W-:Y:S02]  /*141a0*/  FMNMX3.FTZ R2, R2, R34, R35, !PT ;  /* 0x0000002202027276 */ /* 0x000fe40007810023 */
[----:B----4-:R-:W-:Y:S05]  /*141b0*/  LOP3.LUT R165, R190, UR13, R185, 0x96, !PT ;  /* 0x0000000dbea57c12 */ /* 0x010fea000f8e96b9 */
[----:B------:R-:W-:Y:S05]  /*141c0*/  IMAD.WIDE.U32 R176, R165, -0x2daee0ad, RZ ;  /* 0xd2511f53a5b07825 */ /* 0x000fea00078e00ff */
[----:B------:R-:W-:Y:S01]  /*141d0*/  LOP3.LUT R165, R188, UR10, R177, 0x96, !PT ;  /* 0x0000000abca57c12 */ /* 0x000fe2000f8e96b1 */
[----:B------:R-:W-:Y:S06]  /*141e0*/  BRA.U.ANY UP0, `(.L_x_1116) ;  /* 0xffffffe100dc7547 */ /* 0x000fec000b93ffff */
.L_x_1115:
[----:B------:R2:W-:Y:S01]  /*141f0*/  STL.64 [R1+0x48], R180 ;  /* 0x000048b401007387 */ /* 0x0005e20000100a00 */
[----:B------:R-:W-:Y:S01]  /*14200*/  LOP3.LUT R172, R176, UR9, R171, 0x96, !PT ;  /* 0x00000009b0ac7c12 */ /* 0x000fe2000f8e96ab */
[----:B------:R-:W-:Y:S01]  /*14210*/  IMAD.WIDE.U32 R194, R0, -0x326172a9, RZ ;  /* 0xcd9e8d5700c27825 */ /* 0x000fe200078e00ff */
[----:B------:R-:W-:Y:S02]  /*14220*/  UIADD3 UR7, UPT, UPT, UR36, 0x78dde6e4, URZ ;  /* 0x78dde6e424077890 */ /* 0x000fe4000fffe0ff */
[----:B------:R-:W-:Y:S01]  /*14230*/  UIADD3 UR8, UPT, UPT, UR36, -0x255992d5, URZ ;  /* 0xdaa66d2b24087890 */ /* 0x000fe2000fffe0ff */
[----:B-1----:R-:W-:Y:S01]  /*14240*/  SHFL.BFLY PT, R167, R169, 0x2, 0x1f ;  /* 0x0c401f00a9a77f89 */ /* 0x002fe200000e0000 */
[----:B------:R-:W-:Y:S01]  /*14250*/  IMAD.WIDE.U32 R172, R172, -0x326172a9, RZ ;  /* 0xcd9e8d57acac7825 */ /* 0x000fe200078e00ff */
[----:B------:R-:W-:Y:S01]  /*14260*/  LOP3.LUT R194, R193, UR14, R194, 0x96, !PT ;  /* 0x0000000ec1c27c12 */ /* 0x000fe2000f8e96c2 */
[----:B------:R-:W-:Y:S05]  /*14270*/  UIADD3 UR14, UPT, UPT, UR37, -0x126145ec, URZ ;  /* 0xed9eba14250e7890 */ /* 0x000fea000fffe0ff */
[----:B------:R-:W1:Y:S01]  /*14280*/  SHFL.BFLY PT, R166, R2, 0x2, 0x1f ;  /* 0x0c401f0002a67f89 */ /* 0x000e6200000e0000 */
[----:B------:R-:W-:Y:S01]  /*14290*/  IMAD.WIDE.U32 R186, R165, -0x326172a9, RZ ;  /* 0xcd9e8d57a5ba7825 */ /* 0x000fe200078e00ff */
[----:B------:R-:W-:Y:S01]  /*142a0*/  LOP3.LUT R165, R190, UR13, R195, 0x96, !PT ;  /* 0x0000000dbea57c12 */ /* 0x000fe2000f8e96c3 */
[----:B------:R-:W-:Y:S02]  /*142b0*/  UIADD3 UR13, UPT, UPT, UR37, -0x56f99767, URZ ;  /* 0xa9066899250d7890 */ /* 0x000fe4000fffe0ff */
[----:B------:R-:W-:Y:S01]  /*142c0*/  IMAD.WIDE.U32 R194, R194, -0x2daee0ad, RZ ;  /* 0xd2511f53c2c27825 */ /* 0x000fe200078e00ff */
[----:B------:R-:W-:Y:S01]  /*142d0*/  LOP3.LUT R186, R186, UR7, R173, 0x96, !PT ;  /* 0x00000007baba7c12 */ /* 0x000fe2000f8e96ad */
[----:B------:R-:W-:Y:S01]  /*142e0*/  UISETP.NE.AND UP0, UPT, UR19, URZ, UPT ;  /* 0x000000ff1300728c */ /* 0x000fe2000bf05270 */
[----:B------:R-:W-:Y:S01]  /*142f0*/  LOP3.LUT R0, R192, UR8, R187, 0x96, !PT ;  /* 0x00000008c0007c12 */ /* 0x000fe2000f8e96bb */
[----:B------:R-:W-:Y:S01]  /*14300*/  IMAD.WIDE.U32 R174, R165, -0x2daee0ad, RZ ;  /* 0xd2511f53a5ae7825 */ /* 0x000fe200078e00ff */
[----:B------:R-:W-:Y:S03]  /*14310*/  UIADD3 UR19, UPT, UPT, UR19, -0x1, URZ ;  /* 0xffffffff13137890 */ /* 0x000fe6000fffe0ff */
[----:B------:R-:W-:Y:S01]  /*14320*/  IMAD.WIDE.U32 R186, R186, -0x2daee0ad, RZ ;  /* 0xd2511f53baba7825 */ /* 0x000fe200078e00ff */
[----:B------:R-:W-:Y:S01]  /*14330*/  LOP3.LUT R165, R174, UR9, R195, 0x96, !PT ;  /* 0x00000009aea57c12 */ /* 0x000fe2000f8e96c3 */
[----:B------:R-:W-:Y:S01]  /*14340*/  UIADD3 UR9, UPT, UPT, UR36, -0x4ab325aa, URZ ;  /* 0xb54cda5624097890 */ /* 0x000fe2000fffe0ff */
[----:B------:R-:W-:Y:S01]  /*14350*/  LOP3.LUT R168, R188, UR10, R175, 0x96, !PT ;  /* 0x0000000abca87c12 */ /* 0x000fe2000f8e96af */
[----:B------:R-:W-:Y:S01]  /*14360*/  IMAD.WIDE.U32 R176, R0, -0x2daee0ad, RZ ;  /* 0xd2511f5300b07825 */ /* 0x000fe200078e00ff */
[----:B------:R-:W-:Y:S03]  /*14370*/  UIADD3 UR10, UPT, UPT, UR36, 0x1715609d, URZ ;  /* 0x1715609d240a7890 */ /* 0x000fe6000fffe0ff */
[----:B--2---:R-:W-:Y:S01]  /*14380*/  IMAD.WIDE.U32 R180, R165, -0x326172a9, RZ ;  /* 0xcd9e8d57a5b47825 */ /* 0x004fe200078e00ff */
[----:B------:R-:W-:Y:S02]  /*14390*/  LOP3.LUT R174, R176, UR13, R187, 0x96, !PT ;  /* 0x0000000db0ae7c12 */ /* 0x000fe4000f8e96bb */
[----:B-1----:R-:W-:Y:S02]  /*143a0*/  FMNMX.FTZ R166, R2, R166, !PT ;  /* 0x000000a602a67209 */ /* 0x002fe40007810000 */
[----:B------:R-:W-:Y:S01]  /*143b0*/  FMNMX.FTZ R167, R169, R167, !PT ;  /* 0x000000a7a9a77209 */ /* 0x000fe20007810000 */
[----:B------:R-:W-:Y:S01]  /*143c0*/  IMAD.WIDE.U32 R174, R174, -0x326172a9, RZ ;  /* 0xcd9e8d57aeae7825 */ /* 0x000fe200078e00ff */
[----:B------:R-:W-:Y:S01]  /*143d0*/  LOP3.LUT R0, R170, UR14, R177, 0x96, !PT ;  /* 0x0000000eaa007c12 */ /* 0x000fe2000f8e96b1 */
[----:B------:R-:W1:Y:S02]  /*143e0*/  SHFL.BFLY PT, R165, R166, 0x1, 0x1f ;  /* 0x0c201f00a6a57f89 */ /* 0x000e6400000e0000 */
[----:B------:R-:W-:Y:S01]  /*143f0*/  IMAD.WIDE.U32 R168, R168, -0x326172a9, RZ ;  /* 0xcd9e8d57a8a87825 */ /* 0x000fe200078e00ff */
[----:B------:R-:W-:Y:S05]  /*14400*/  MOV R196, R174 ;  /* 0x000000ae00c47202 */ /* 0x000fea0000000f00 */
[----:B------:R-:W2:Y:S01]  /*14410*/  SHFL.BFLY PT, R2, R167, 0x1, 0x1f ;  /* 0x0c201f00a7027f89 */ /* 0x000ea200000e0000 */
[----:B------:R-:W-:Y:S01]  /*14420*/  PRMT R193, R174, 0x7771, RZ ;  /* 0x00007771aec17816 */ /* 0x000fe200000000ff */
[----:B------:R-:W-:Y:S01]  /*14430*/  IMAD.WIDE.U32 R176, R0, -0x326172a9, RZ ;  /* 0xcd9e8d5700b07825 */ /* 0x000fe200078e00ff */
[----:B------:R-:W-:Y:S01]  /*14440*/  LOP3.LUT R178, R168, UR7, R181, 0x96, !PT ;  /* 0x00000007a8b27c12 */ /* 0x000fe2000f8e96b5 */
[----:B------:R-:W-:Y:S01]  /*14450*/  UIADD3 UR7, UPT, UPT, UR37, 0x646e171e, URZ ;  /* 0x646e171e25077890 */ /* 0x000fe2000fffe0ff */
[----:B------:R-:W-:Y:S02]  /*14460*/  LOP3.LUT R170, R192, UR8, R169, 0x96, !PT ;  /* 0x00000008c0aa7c12 */ /* 0x000fe4000f8e96a9 */
[----:B------:R-:W-:Y:S01]  /*14470*/  LOP3.LUT R189, R176, UR9, R175, 0x96, !PT ;  /* 0x00000009b0bd7c12 */ /* 0x000fe2000f8e96af */
[----:B------:R-:W-:Y:S01]  /*14480*/  IMAD.WIDE.U32 R178, R178, -0x2daee0ad, RZ ;  /* 0xd2511f53b2b27825 */ /* 0x000fe200078e00ff */
[----:B------:R-:W-:Y:S02]  /*14490*/  LOP3.LUT R168, R172, UR10, R177, 0x96, !PT ;  /* 0x0000000aaca87c12 */ /* 0x000fe4000f8e96b1 */
[----:B------:R-:W-:Y:S01]  /*144a0*/  LOP3.LUT R0, R189, 0xffff, RZ, 0xc0, !PT ;  /* 0x0000ffffbd007812 */ /* 0x000fe200078ec0ff */
[----:B------:R-:W-:Y:S01]  /*144b0*/  IMAD.WIDE.U32 R170, R170, -0x2daee0ad, RZ ;  /* 0xd2511f53aaaa7825 */ /* 0x000fe200078e00ff */
[----:B------:R-:W-:Y:S02]  /*144c0*/  PRMT R172, R174, 0x7772, RZ ;  /* 0x00007772aeac7816 */ /* 0x000fe400000000ff */
[----:B------:R-:W-:Y:S01]  /*144d0*/  SHF.R.U32.HI R207, RZ, 0x8, R0 ;  /* 0x00000008ffcf7819 */ /* 0x000fe20000011600 */
[----:B------:R-:W-:Y:S01]  /*144e0*/  IMAD.WIDE.U32 R168, R168, -0x2daee0ad, RZ ;  /* 0xd2511f53a8a87825 */ /* 0x000fe200078e00ff */
[----:B------:R-:W-:Y:S02]  /*144f0*/  LOP3.LUT R201, R170, UR13, R179, 0x96, !PT ;  /* 0x0000000daac97c12 */ /* 0x000fe4000f8e96b3 */
[----:B------:R-:W-:Y:S01]  /*14500*/  LOP3.LUT R0, R207, 0xffff, RZ, 0xc0, !PT ;  /* 0x0000ffffcf007812 */ /* 0x000fe200078ec0ff */
[----:B------:R-:W-:Y:S01]  /*14510*/  IMAD.MOV.U32 R187, RZ, RZ, R168 ;  /* 0x000000ffffbb7224 */ /* 0x000fe200078e00a8 */
[----:B------:R-:W-:Y:S02]  /*14520*/  PRMT R182, R168, 0x7771, RZ ;  /* 0x00007771a8b67816 */ /* 0x000fe400000000ff */
[----:B------:R-:W-:Y:S02]  /*14530*/  ISETP.LE.U32.AND P3, PT, R0, UR12, PT ;  /* 0x0000000c00007c0c */ /* 0x000fe4000bf63070 */
[----:B-1----:R-:W-:Y:S02]  /*14540*/  FMNMX.FTZ R0, R166, R165, !PT ;  /* 0x000000a5a6007209 */ /* 0x002fe40007810000 */
[----:B--2---:R-:W-:Y:S02]  /*14550*/  FMNMX.FTZ R2, R167, R2, !PT ;  /* 0x00000002a7027209 */ /* 0x004fe40007810000 */
[C---:B------:R-:W-:Y:S02]  /*14560*/  PRMT R179, R168.reuse, 0x7772, RZ ;  /* 0x00007772a8b37816 */ /* 0x040fe400000000ff */
[----:B------:R-:W-:Y:S01]  /*14570*/  PRMT R177, R168, 0x7773, RZ ;  /* 0x00007773a8b17816 */ /* 0x000fe200000000ff */
[----:B------:R-:W-:Y:S01]  /*14580*/  FMUL.FTZ R170, R2, UR4 ;  /* 0x0000000402aa7c20 */ /* 0x000fe20008410000 */
[----:B------:R-:W-:Y:S01]  /*14590*/  FMUL.FTZ R168, R0, UR4 ;  /* 0x0000000400a87c20 */ /* 0x000fe20008410000 */
[C---:B------:R-:W-:Y:S01]  /*145a0*/  FSETP.NEU.FTZ.AND P4, PT, R2.reuse, -INF , PT ;  /* 0xff8000000200780b */ /* 0x040fe20003f9d000 */
[----:B------:R-:W-:Y:S01]  /*145b0*/  FADD.FTZ R165, -R2, R3 ;  /* 0x0000000302a57221 */ /* 0x000fe20000010100 */
[C---:B------:R-:W-:Y:S01]  /*145c0*/  FSETP.NEU.FTZ.AND P0, PT, R0.reuse, -INF , PT ;  /* 0xff8000000000780b */ /* 0x040fe20003f1d000 */
[----:B------:R-:W-:Y:S01]  /*145d0*/  FADD.FTZ R3, -R0, R164 ;  /* 0x000000a400037221 */ /* 0x000fe20000010100 */
[----:B------:R-:W-:Y:S01]  /*145e0*/  FSEL R170, R170, RZ, P4 ;  /* 0x000000ffaaaa7208 */ /* 0x000fe20002000000 */
[----:B------:R-:W-:Y:S01]  /*145f0*/  FMUL.FTZ R164, R165, UR4 ;  /* 0x00000004a5a47c20 */ /* 0x000fe20008410000 */
[----:B------:R-:W-:Y:S01]  /*14600*/  FSEL R168, R168, RZ, P0 ;  /* 0x000000ffa8a87208 */ /* 0x000fe20000000000 */
[----:B------:R-:W-:Y:S01]  /*14610*/  FMUL.FTZ R3, R3, UR4 ;  /* 0x0000000403037c20 */ /* 0x000fe20008410000 */
[----:B------:R-:W-:Y:S01]  /*14620*/  LOP3.LUT R186, R186, UR7, R169, 0x96, !PT ;  /* 0x00000007baba7c12 */ /* 0x000fe2000f8e96a9 */
[--C-:B------:R-:W-:Y:S01]  /*14630*/  FFMA.FTZ R5, R5, UR4, -R170.reuse ;  /* 0x0000000405057c23 */ /* 0x100fe200080108aa */
[----:B------:R-:W-:Y:S01]  /*14640*/  FFMA.FTZ R188, R13, UR4, -R170 ;  /* 0x000000040dbc7c23 */ /* 0x000fe200080108aa */
[--C-:B------:R-:W-:Y:S01]  /*14650*/  FFMA.FTZ R6, R6, UR4, -R168.reuse ;  /* 0x0000000406067c23 */ /* 0x100fe200080108a8 */
[--C-:B------:R-:W-:Y:S01]  /*14660*/  FFMA.FTZ R173, R31, UR4, -R168.reuse ;  /* 0x000000041fad7c23 */ /* 0x100fe200080108a8 */
[----:B------:R-:W1:Y:S01]  /*14670*/  MUFU.EX2 R197, R5 ;  /* 0x0000000500c57308 */ /* 0x000e620000000800 */
[----:B------:R-:W-:Y:S01]  /*14680*/  LOP3.LUT R184, R186, 0xffff, RZ, 0xc0, !PT ;  /* 0x0000ffffbab87812 */ /* 0x000fe200078ec0ff */
[----:B------:R-:W-:Y:S01]  /*14690*/  FFMA.FTZ R7, R7, UR4, -R168 ;  /* 0x0000000407077c23 */ /* 0x000fe200080108a8 */
[----:B------:R-:W-:Y:S07]  /*146a0*/  LOP3.LUT R194, R194, UR14, R171, 0x96, !PT ;  /* 0x0000000ec2c27c12 */ /* 0x000fee000f8e96ab */
[----:B------:R1:W-:Y:S01]  /*146b0*/  MUFU.EX2 R13, R6 ;  /* 0x00000006000d7308 */ /* 0x0003e20000000800 */
[----:B------:R-:W-:Y:S01]  /*146c0*/  SHF.R.U32.HI R184, RZ, 0x8, R184 ;  /* 0x00000008ffb87819 */ /* 0x000fe200000116b8 */
[--C-:B------:R-:W-:Y:S01]  /*146d0*/  FFMA.FTZ R171, R32, UR4, -R170.reuse ;  /* 0x0000000420ab7c23 */ /* 0x100fe200080108aa */
[--C-:B------:R-:W-:Y:S01]  /*146e0*/  FFMA.FTZ R4, R4, UR4, -R170.reuse ;  /* 0x0000000404047c23 */ /* 0x100fe200080108aa */
[--C-:B------:R-:W-:Y:S01]  /*146f0*/  FFMA.FTZ R8, R8, UR4, -R170.reuse ;  /* 0x0000000408087c23 */ /* 0x100fe200080108aa */
[----:B------:R-:W-:Y:S01]  /*14700*/  LOP3.LUT R166, R184, 0xffff, RZ, 0xc0, !PT ;  /* 0x0000ffffb8a67812 */ /* 0x000fe200078ec0ff */
[--C-:B------:R-:W-:Y:S01]  /*14710*/  FFMA.FTZ R185, R9, UR4, -R170.reuse ;  /* 0x0000000409b97c23 */ /* 0x100fe200080108aa */
[--C-:B------:R-:W-:Y:S01]  /*14720*/  FFMA.FTZ R12, R12, UR4, -R170.reuse ;  /* 0x000000040c0c7c23 */ /* 0x100fe200080108aa */
[--C-:B------:R-:W-:Y:S01]  /*14730*/  FFMA.FTZ R202, R16, UR4, -R170.reuse ;  /* 0x0000000410ca7c23 */ /* 0x100fe200080108aa */
[----:B------:R-:W-:Y:S01]  /*14740*/  ISETP.LE.U32.AND P5, PT, R166, UR12, PT ;  /* 0x0000000ca6007c0c */ /* 0x000fe2000bfa3070 */
[--C-:B------:R-:W-:Y:S01]  /*14750*/  FFMA.FTZ R199, R17, UR4, -R170.reuse ;  /* 0x0000000411c77c23 */ /* 0x100fe200080108aa */
[--C-:B------:R-:W-:Y:S01]  /*14760*/  FFMA.FTZ R191, R20, UR4, -R170.reuse ;  /* 0x0000000414bf7c23 */ /* 0x100fe200080108aa */
[--C-:B------:R-:W-:Y:S01]  /*14770*/  FFMA.FTZ R190, R21, UR4, -R170.reuse ;  /* 0x0000000415be7c23 */ /* 0x100fe200080108aa */
[--C-:B------:R-:W-:Y:S01]  /*14780*/  FFMA.FTZ R183, R24, UR4, -R170.reuse ;  /* 0x0000000418b77c23 */ /* 0x100fe200080108aa */
[----:B-1----:R-:W-:Y:S01]  /*14790*/  MOV R6, R197 ;  /* 0x000000c500067202 */ /* 0x002fe20000000f00 */
[--C-:B------:R-:W-:Y:S01]  /*147a0*/  FFMA.FTZ R166, R25, UR4, -R170.reuse ;  /* 0x0000000419a67c23 */ /* 0x100fe200080108aa */
[--C-:B------:R-:W-:Y:S01]  /*147b0*/  FFMA.FTZ R176, R28, UR4, -R170.reuse ;  /* 0x000000041cb07c23 */ /* 0x100fe200080108aa */
[--C-:B------:R-:W-:Y:S01]  /*147c0*/  FFMA.FTZ R175, R29, UR4, -R170.reuse ;  /* 0x000000041daf7c23 */ /* 0x100fe200080108aa */
[----:B------:R-:W-:Y:S01]  /*147d0*/  FFMA.FTZ R170, R33, UR4, -R170 ;  /* 0x0000000421aa7c23 */ /* 0x000fe200080108aa */
[----:B------:R-:W-:Y:S01]  /*147e0*/  IMAD.MOV.U32 R31, RZ, RZ, R6 ;  /* 0x000000ffff1f7224 */ /* 0x000fe200078e0006 */
[----:B------:R1:W-:Y:S01]  /*147f0*/  MUFU.EX2 R33, R7 ;  /* 0x0000000700217308 */ /* 0x0003e20000000800 */
[----:B------:R-:W2:Y:S01]  /*14800*/  LDL.LU R6, [R1+0x40] ;  /* 0x0000400001067983 */ /* 0x000ea20000300800 */
[--C-:B------:R-:W-:Y:S01]  /*14810*/  FFMA.FTZ R198, R14, UR4, -R168.reuse ;  /* 0x000000040ec67c23 */ /* 0x100fe200080108a8 */
[--C-:B------:R-:W-:Y:S07]  /*14820*/  FFMA.FTZ R197, R15, UR4, -R168.reuse ;  /* 0x000000040fc57c23 */ /* 0x100fee00080108a8 */
[----:B------:R-:W3:Y:S01]  /*14830*/  MUFU.EX2 R164, R164 ;  /* 0x000000a400a47308 */ /* 0x000ee20000000800 */
[----:B------:R-:W-:Y:S01]  /*14840*/  FFMA.FTZ R195, R19, UR4, -R168 ;  /* 0x0000000413c37c23 */ /* 0x000fe200080108a8 */
[----:B------:R-:W-:Y:S01]  /*14850*/  MOV R19, R188 ;  /* 0x000000bc00137202 */ /* 0x000fe20000000f00 */
[----:B------:R-:W-:Y:S07]  /*14860*/  IMAD.MOV.U32 R15, RZ, RZ, R196 ;  /* 0x000000ffff0f7224 */ /* 0x000fee00078e00c4 */
[----:B------:R4:W-:Y:S01]  /*14870*/  MUFU.EX2 R14, R8 ;  /* 0x00000008000e7308 */ /* 0x0009e20000000800 */
[----:B------:R-:W-:Y:S01]  /*14880*/  PRMT R192, R174, 0x7773, RZ ;  /* 0x00007773aec07816 */ /* 0x000fe200000000ff */
[--C-:B------:R-:W-:Y:S01]  /*14890*/  FFMA.FTZ R169, R34, UR4, -R168.reuse ;  /* 0x0000000422a97c23 */ /* 0x100fe200080108a8 */
[--C-:B------:R-:W-:Y:S07]  /*148a0*/  FFMA.FTZ R10, R10, UR4, -R168.reuse ;  /* 0x000000040a0a7c23 */ /* 0x100fee00080108a8 */
[----:B------:R-:W4:Y:S01]  /*148b0*/  MUFU.EX2 R3, R3 ;  /* 0x0000000300037308 */ /* 0x000f220000000800 */
[--C-:B------:R-:W-:Y:S01]  /*148c0*/  FFMA.FTZ R11, R11, UR4, -R168.reuse ;  /* 0x000000040b0b7c23 */ /* 0x100fe200080108a8 */
[----:B-1----:R-:W-:Y:S02]  /*148d0*/  IMAD.MOV.U32 R7, RZ, RZ, R189 ;  /* 0x000000ffff077224 */ /* 0x002fe400078e00bd */
[----:B------:R-:W-:Y:S06]  /*148e0*/  FFMA.FTZ R189, R22, UR4, -R168 ;  /* 0x0000000416bd7c23 */ /* 0x000fec00080108a8 */
[----:B------:R-:W1:Y:S01]  /*148f0*/  MUFU.EX2 R16, R4 ;  /* 0x0000000400107308 */ /* 0x000e620000000800 */
[----:B------:R-:W-:Y:S02]  /*14900*/  IMAD.MOV.U32 R22, RZ, RZ, R12 ;  /* 0x000000ffff167224 */ /* 0x000fe400078e000c */
[----:B---3--:R-:W-:Y:S01]  /*14910*/  FMUL.FTZ R12, R164, R140 ;  /* 0x0000008ca40c7220 */ /* 0x008fe20000410000 */
[--C-:B------:R-:W-:Y:S01]  /*14920*/  FFMA.FTZ R196, R18, UR4, -R168.reuse ;  /* 0x0000000412c47c23 */ /* 0x100fe200080108a8 */
[--C-:B------:R-:W-:Y:S01]  /*14930*/  FFMA.FTZ R188, R23, UR4, -R168.reuse ;  /* 0x0000000417bc7c23 */ /* 0x100fe200080108a8 */
[--C-:B------:R-:W-:Y:S01]  /*14940*/  FFMA.FTZ R167, R26, UR4, -R168.reuse ;  /* 0x000000041aa77c23 */ /* 0x100fe200080108a8 */
[----:B----4-:R-:W-:Y:S01]  /*14950*/  FMUL.FTZ R8, R164, R136 ;  /* 0x00000088a4087220 */ /* 0x010fe20000410000 */
[----:B------:R-:W-:Y:S01]  /*14960*/  MOV R136, R7 ;  /* 0x0000000700887202 */ /* 0x000fe20000000f00 */
[--C-:B------:R-:W-:Y:S01]  /*14970*/  FFMA.FTZ R165, R27, UR4, -R168.reuse ;  /* 0x000000041ba57c23 */ /* 0x100fe200080108a8 */
[--C-:B------:R-:W-:Y:S01]  /*14980*/  FFMA.FTZ R174, R30, UR4, -R168.reuse ;  /* 0x000000041eae7c23 */ /* 0x100fe200080108a8 */
[----:B------:R-:W-:Y:S01]  /*14990*/  FMUL.FTZ R7, R3, R135 ;  /* 0x0000008703077220 */ /* 0x000fe20000410000 */
[----:B------:R-:W-:Y:S01]  /*149a0*/  FFMA.FTZ R168, R35, UR4, -R168 ;  /* 0x0000000423a87c23 */ /* 0x000fe200080108a8 */
[----:B------:R-:W3:Y:S01]  /*149b0*/  LDL.LU R135, [R1+0x3c] ;  /* 0x00003c0001877983 */ /* 0x000ee20000300800 */
[----:B------:R-:W-:Y:S01]  /*149c0*/  IMAD.MOV.U32 R35, RZ, RZ, R13 ;  /* 0x000000ffff237224 */ /* 0x000fe200078e000d */
[----:B-1----:R-:W-:Y:S01]  /*149d0*/  MOV R140, R16 ;  /* 0x00000010008c7202 */ /* 0x002fe20000000f00 */
[C---:B------:R-:W-:Y:S01]  /*149e0*/  FMUL.FTZ R4, R164.reuse, R132 ;  /* 0x00000084a4047220 */ /* 0x040fe20000410000 */
        /* <DEDUP_REMOVED lines=63> */
[----:B------:R-:W-:Y:S01]  /*14de0*/  MOV R158, R34 ;  /* 0x00000022009e7202 */ /* 0x000fe20000000f00 */
[C---:B------:R-:W-:Y:S01]  /*14df0*/  FMUL.FTZ R34, R3.reuse, R162 ;  /* 0x000000a203227220 */ /* 0x040fe20000410000 */
[----:B------:R-:W-:Y:S01]  /*14e00*/  MOV R18, R207 ;  /* 0x000000cf00127202 */ /* 0x000fe20000000f00 */
[----:B------:R1:W-:Y:S01]  /*14e10*/  MUFU.EX2 R157, R11 ;  /* 0x0000000b009d7308 */ /* 0x0003e20000000800 */
[----:B------:R-:W-:Y:S01]  /*14e20*/  IMAD.MOV.U32 R137, RZ, RZ, R19 ;  /* 0x000000ffff897224 */ /* 0x000fe200078e0013 */
[----:B------:R-:W-:Y:S01]  /*14e30*/  MOV R132, R15 ;  /* 0x0000000f00847202 */ /* 0x000fe20000000f00 */
[C---:B------:R-:W-:Y:S07]  /*14e40*/  FMUL.FTZ R15, R3.reuse, R143 ;  /* 0x0000008f030f7220 */ /* 0x040fee0000410000 */
[----:B------:R4:W4:Y:S01]  /*14e50*/  MUFU.EX2 R207, R10 ;  /* 0x0000000a00cf7308 */ /* 0x0009220000000800 */
[----:B------:R-:W-:Y:S02]  /*14e60*/  IMAD.MOV.U32 R133, RZ, RZ, R18 ;  /* 0x000000ffff857224 */ /* 0x000fe400078e0012 */
[C---:B------:R-:W-:Y:S01]  /*14e70*/  FMUL.FTZ R18, R3.reuse, R146 ;  /* 0x0000009203127220 */ /* 0x040fe20000410000 */
[----:B------:R-:W-:Y:S01]  /*14e80*/  IMAD.MOV.U32 R146, RZ, RZ, R137 ;  /* 0x000000ffff927224 */ /* 0x000fe200078e0089 */
[C---:B------:R-:W-:Y:S01]  /*14e90*/  LOP3.LUT R143, R136.reuse, 0xff, RZ, 0xc0, !PT ;  /* 0x000000ff888f7812 */ /* 0x040fe200078ec0ff */
[----:B------:R-:W-:Y:S01]  /*14ea0*/  IMAD.MOV.U32 R152, RZ, RZ, R31 ;  /* 0x000000ffff987224 */ /* 0x000fe200078e001f */
[----:B------:R-:W-:Y:S03]  /*14eb0*/  PRMT R141, R136, 0x7632, R141 ;  /* 0x00007632888d7816 */ /* 0x000fe6000000008d */
[----:B------:R-:W2:Y:S01]  /*14ec0*/  MUFU.EX2 R185, R185 ;  /* 0x000000b900b97308 */ /* 0x000ea20000000800 */
[----:B------:R-:W-:Y:S01]  /*14ed0*/  MOV R160, R22 ;  /* 0x0000001600a07202 */ /* 0x000fe20000000f00 */
[C---:B------:R-:W-:Y:S01]  /*14ee0*/  FMUL.FTZ R19, R3.reuse, R147 ;  /* 0x0000009303137220 */ /* 0x040fe20000410000 */
[C---:B-1----:R-:W-:Y:S01]  /*14ef0*/  FMUL.FTZ R11, R3.reuse, R139 ;  /* 0x0000008b030b7220 */ /* 0x042fe20000410000 */
[----:B------:R-:W-:Y:S01]  /*14f00*/  F2FP.F16.F32.PACK_AB R145, R152, R140 ;  /* 0x0000008c9891723e */ /* 0x000fe200000000ff */
[C---:B------:R-:W-:Y:S01]  /*14f10*/  FMUL.FTZ R22, R3.reuse, R150 ;  /* 0x0000009603167220 */ /* 0x040fe20000410000 */
[C---:B------:R-:W-:Y:S01]  /*14f20*/  FMUL.FTZ R23, R3.reuse, R151 ;  /* 0x0000009703177220 */ /* 0x040fe20000410000 */
[C---:B----4-:R-:W-:Y:S01]  /*14f30*/  FMUL.FTZ R10, R3.reuse, R138 ;  /* 0x0000008a030a7220 */ /* 0x050fe20000410000 */
        /* <DEDUP_REMOVED lines=51> */
[----:B------:R-:W-:Y:S01]  /*15270*/  LOP3.LUT R141, R141, 0xff, RZ, 0xc0, !PT ;  /* 0x000000ff8d8d7812 */ /* 0x000fe200078ec0ff */
[----:B------:R-:W-:Y:S01]  /*15280*/  MUFU.EX2 R195, R195 ;  /* 0x000000c300c37308 */ /* 0x000fe20000000800 */
[C---:B------:R-:W-:Y:S02]  /*15290*/  PRMT R144, R145.reuse, 0x7632, R144 ;  /* 0x0000763291907816 */ /* 0x040fe40000000090 */
[----:B------:R-:W-:Y:S07]  /*152a0*/  MOV R147, R160 ;  /* 0x000000a000937202 */ /* 0x000fee0000000f00 */
[----:B------:R-:W-:Y:S01]  /*152b0*/  MUFU.EX2 R188, R188 ;  /* 0x000000bc00bc7308 */ /* 0x000fe20000000800 */
[----:B------:R-:W-:Y:S01]  /*152c0*/  LOP3.LUT R160, R132, 0xff, RZ, 0xc0, !PT ;  /* 0x000000ff84a07812 */ /* 0x000fe200078ec0ff */
[----:B------:R-:W-:Y:S01]  /*152d0*/  @!P3 HADD2 R237, -R144.H0_H0, -RZ.H0_H0 ;  /* 0xa00000ff90edb230 */ /* 0x000fe20000000900 */
[----:B------:R-:W-:Y:S07]  /*152e0*/  PRMT R132, R145, 0x5410, R144 ;  /* 0x0000541091847816 */ /* 0x000fee0000000090 */
[----:B------:R-:W-:Y:S01]  /*152f0*/  MUFU.EX2 R199, R199 ;  /* 0x000000c700c77308 */ /* 0x000fe20000000800 */
[----:B------:R-:W-:Y:S02]  /*15300*/  F2FP.F16.F32.PACK_AB R149, R157, R207 ;  /* 0x000000cf9d95723e */ /* 0x000fe400000000ff */
[----:B------:R-:W-:Y:S07]  /*15310*/  ISETP.GT.U32.AND P0, PT, R172, UR12, PT ;  /* 0x0000000cac007c0c */ /* 0x000fee000bf04070 */
[----:B------:R-:W-:Y:S01]  /*15320*/  MUFU.EX2 R176, R176 ;  /* 0x000000b000b07308 */ /* 0x000fe20000000800 */
[----:B------:R-:W-:Y:S02]  /*15330*/  PRMT R148, R149, 0x7632, R148 ;  /* 0x0000763295947816 */ /* 0x000fe40000000094 */
[----:B------:R-:W-:Y:S02]  /*15340*/  ISETP.LE.U32.AND P6, PT, R143, UR12, PT ;  /* 0x0000000c8f007c0c */ /* 0x000fe4000bfc3070 */
[----:B------:R-:W-:Y:S01]  /*15350*/  @!P3 PRMT R144, R237, 0x5410, RZ ;  /* 0x00005410ed90b816 */ /* 0x000fe200000000ff */
[----:B------:R-:W-:Y:S10]  /*15360*/  @P0 HADD2 R219, -R149.H0_H0, -RZ.H0_H0 ;  /* 0xa00000ff95db0230 */ /* 0x000ff40000000900 */
[----:B------:R-:W-:Y:S05]  /*15370*/  @!P6 HADD2 R242, -R145.H0_H0, -RZ.H0_H0 ;  /* 0xa00000ff91f2e230 */ /* 0x000fea0000000900 */
[----:B------:R-:W-:Y:S02]  /*15380*/  @!P6 PRMT R145, R242, 0x5410, RZ ;  /* 0x00005410f291e816 */ /* 0x000fe400000000ff */
[----:B------:R-:W-:Y:S01]  /*15390*/  ISETP.LE.U32.AND P6, PT, R141, UR12, PT ;  /* 0x0000000c8d007c0c */ /* 0x000fe2000bfc3070 */
[----:B--2---:R-:W-:Y:S01]  /*153a0*/  FFMA.FTZ R164, R164, R6, R140 ;  /* 0x00000006a4a47223 */ /* 0x004fe2000001008c */
[C---:B------:R-:W-:Y:S01]  /*153b0*/  FMUL.FTZ R6, R3.reuse, R134 ;  /* 0x0000008603067220 */ /* 0x040fe20000410000 */
[----:B------:R-:W-:Y:S02]  /*153c0*/  IMAD.MOV.U32 R134, RZ, RZ, R14 ;  /* 0x000000ffff867224 */ /* 0x000fe400078e000e */
[C---:B------:R-:W-:Y:S01]  /*153d0*/  FMUL.FTZ R14, R3.reuse, R142 ;  /* 0x0000008e030e7220 */ /* 0x040fe20000410000 */
[----:B------:R-:W-:Y:S01]  /*153e0*/  SHF.R.U32.HI R142, RZ, 0x18, R136 ;  /* 0x00000018ff8e7819 */ /* 0x000fe20000011688 */
[----:B------:R-:W-:Y:S01]  /*153f0*/  FADD.FTZ R152, R152, R164 ;  /* 0x000000a498987221 */ /* 0x000fe20000010000 */
[----:B------:R-:W1:Y:S01]  /*15400*/  LDSM.16.MT88.4 R136, [R204+0x18000] ;  /* 0x01800000cc88783b */ /* 0x000e620000004200 */
[----:B------:R-:W-:Y:S01]  /*15410*/  MOV R162, R134 ;  /* 0x0000008600a27202 */ /* 0x000fe20000000f00 */
[----:B------:R-:W-:Y:S02]  /*15420*/  IMAD.MOV.U32 R134, RZ, RZ, R35 ;  /* 0x000000ffff867224 */ /* 0x000fe400078e0023 */
[----:B------:R-:W-:Y:S01]  /*15430*/  FMUL.FTZ R35, R3, R163 ;  /* 0x000000a303237220 */ /* 0x000fe20000410000 */
[----:B------:R-:W-:Y:S01]  /*15440*/  ISETP.LE.U32.AND P4, PT, R142, UR12, PT ;  /* 0x0000000c8e007c0c */ /* 0x000fe2000bf83070 */
[----:B------:R-:W-:Y:S01]  /*15450*/  MUFU.EX2 R164, R198 ;  /* 0x000000c600a47308 */ /* 0x000fe20000000800 */
[----:B------:R-:W-:Y:S01]  /*15460*/  F2FP.F16.F32.PACK_AB R151, R185, R162 ;  /* 0x000000a2b997723e */ /* 0x000fe200000000ff */
[----:B------:R-:W2:Y:S01]  /*15470*/  LDL R163, [R1+0x18] ;  /* 0x0000180001a37983 */ /* 0x000ea20000100800 */
[----:B------:R-:W-:Y:S07]  /*15480*/  F2FP.F16.F32.PACK_AB R156, R158, R134 ;  /* 0x000000869e9c723e */ /* 0x000fee00000000ff */
[----:B------:R4:W4:Y:S01]  /*15490*/  MUFU.EX2 R198, R202 ;  /* 0x000000ca00c67308 */ /* 0x0009220000000800 */
[----:B------:R-:W-:Y:S02]  /*154a0*/  PRMT R150, R151, 0x7632, R150 ;  /* 0x0000763297967816 */ /* 0x000fe40000000096 */
[----:B------:R-:W-:Y:S01]  /*154b0*/  PRMT R155, R156, 0x7632, R155 ;  /* 0x000076329c9b7816 */ /* 0x000fe2000000009b */
[----:B------:R-:W-:Y:S04]  /*154c0*/  @!P6 HADD2 R236, -R156.H0_H0, -RZ.H0_H0 ;  /* 0xa00000ff9cece230 */ /* 0x000fe80000000900 */
[----:B------:R-:W-:Y:S02]  /*154d0*/  @!P4 HADD2 R235, -R155.H0_H0, -RZ.H0_H0 ;  /* 0xa00000ff9bebc230 */ /* 0x000fe40000000900 */
[----:B---3--:R-:W-:Y:S01]  /*154e0*/  FFMA.FTZ R140, R3, R135, R134 ;  /* 0x00000087038c7223 */ /* 0x008fe20000010086 */
[----:B------:R-:W-:Y:S02]  /*154f0*/  PRMT R3, R143, 0x5410, R133 ;  /* 0x000054108f037816 */ /* 0x000fe40000000085 */
[----:B------:R-:W-:Y:S01]  /*15500*/  PRMT R134, R141, 0x5410, R142 ;  /* 0x000054108d867816 */ /* 0x000fe2000000008e */
[----:B------:R-:W-:Y:S01]  /*15510*/  IMAD.WIDE.U32 R142, R194, -0x326172a9, RZ ;  /* 0xcd9e8d57c28e7825 */ /* 0x000fe200078e00ff */
[----:B------:R-:W-:Y:S02]  /*15520*/  PRMT R133, R172, 0x5410, R192 ;  /* 0x00005410ac857816 */ /* 0x000fe400000000c0 */
[--C-:B------:R-:W-:Y:S01]  /*15530*/  HSET2.LE.AND R3, R3, R245.reuse, PT ;  /* 0x000000f503037233 */ /* 0x100fe20003803000 */
[----:B------:R-:W-:Y:S01]  /*15540*/  FADD.FTZ R158, R158, R140 ;  /* 0x0000008c9e9e7221 */ /* 0x000fe20000010000 */
[--C-:B------:R-:W-:Y:S02]  /*15550*/  HSET2.LE.AND R134, R134, R245.reuse, PT ;  /* 0x000000f586867233 */ /* 0x100fe40003803000 */
[----:B------:R-:W-:Y:S01]  /*15560*/  PRMT R135, R160, 0x5410, R193 ;  /* 0x00005410a0877816 */ /* 0x000fe200000000c1 */
[----:B------:R-:W-:Y:S01]  /*15570*/  FADD.FTZ R158, R207, R158 ;  /* 0x0000009ecf9e7221 */ /* 0x000fe20000010000 */
[----:B------:R-:W-:Y:S01]  /*15580*/  LOP3.LUT R132, R132, R3, RZ, 0xc0, !PT ;  /* 0x0000000384847212 */ /* 0x000fe200078ec0ff */
[----:B------:R-:W4:Y:S01]  /*15590*/  S2R R207, SR_TID.X ;  /* 0x0000000000cf7919 */ /* 0x000f220000002100 */
[----:B------:R-:W-:Y:S02]  /*155a0*/  LOP3.LUT R3, R133, 0xff00ff, RZ, 0xc0, !PT ;  /* 0x00ff00ff85037812 */ /* 0x000fe400078ec0ff */
[----:B------:R-:W-:Y:S02]  /*155b0*/  PRMT R133, R156, 0x5410, R155 ;  /* 0x000054109c857816 */ /* 0x000fe4000000009b */
[--C-:B------:R-:W-:Y:S02]  /*155c0*/  HSET2.LE.AND R135, R135, R245.reuse, PT ;  /* 0x000000f587877233 */ /* 0x100fe40003803000 */
[----:B------:R-:W-:Y:S02]  /*155d0*/  LOP3.LUT R133, R133, R134, RZ, 0xc0, !PT ;  /* 0x0000008685857212 */ /* 0x000fe400078ec0ff */
[----:B------:R-:W-:Y:S02]  /*155e0*/  PRMT R134, R151, 0x5410, R150 ;  /* 0x0000541097867816 */ /* 0x000fe40000000096 */
[--C-:B------:R-:W-:Y:S02]  /*155f0*/  HSET2.LE.AND R3, R3, R245.reuse, PT ;  /* 0x000000f503037233 */ /* 0x100fe40003803000 */
[----:B------:R-:W-:Y:S02]  /*15600*/  LOP3.LUT R134, R134, R135, RZ, 0xc0, !PT ;  /* 0x0000008786867212 */ /* 0x000fe400078ec0ff */
[----:B------:R-:W-:Y:S02]  /*15610*/  PRMT R135, R149, 0x5410, R148 ;  /* 0x0000541095877816 */ /* 0x000fe40000000094 */
[----:B------:R-:W-:Y:S02]  /*15620*/  MOV R172, R252 ;  /* 0x000000fc00ac7202 */ /* 0x000fe40000000f00 */
[----:B------:R-:W-:Y:S02]  /*15630*/  LOP3.LUT R135, R135, R3, RZ, 0xc0, !PT ;  /* 0x0000000387877212 */ /* 0x000fe400078ec0ff */
[----:B------:R-:W-:Y:S02]  /*15640*/  LOP3.LUT R194, R180, UR10, R143, 0x96, !PT ;  /* 0x0000000ab4c27c12 */ /* 0x000fe4000f8e968f */
[----:B------:R3:W5:Y:S01]  /*15650*/  LDL.LU.64 R180, [R1+0x48] ;  /* 0x0000480001b47983 */ /* 0x0007620000300a00 */
[----:B------:R-:W-:Y:S02]  /*15660*/  @!P6 PRMT R156, R236, 0x5410, RZ ;  /* 0x00005410ec9ce816 */ /* 0x000fe400000000ff */
[C---:B-1----:R-:W-:Y:S05]  /*15670*/  HMMA.16816.F32 R4, R132.reuse, R136, R4 ;  /* 0x000000888404723c */ /* 0x042fea0000001804 */
[----:B------:R-:W-:Y:S01]  /*15680*/  @!P4 PRMT R155, R235, 0x5410, RZ ;  /* 0x00005410eb9bc816 */ /* 0x000fe200000000ff */
[----:B----4-:R-:W-:Y:S01]  /*15690*/  IMAD.SHL.U32 R202, R207, 0x40, RZ ;  /* 0x00000040cfca7824 */ /* 0x010fe200078e00ff */
[----:B------:R-:W-:Y:S01]  /*156a0*/  @P0 PRMT R149, R219, 0x5410, RZ ;  /* 0x00005410db950816 */ /* 0x000fe200000000ff */
[C---:B------:R-:W-:Y:S01]  /*156b0*/  HMMA.16816.F32 R8, R132.reuse, R138, R8 ;  /* 0x0000008a8408723c */ /* 0x040fe20000001808 */
[----:B------:R-:W1:Y:S02]  /*156c0*/  LDSM.16.MT88.4 R136, [R203+0x18000] ;  /* 0x01800000cb88783b */ /* 0x000e640000004200 */
[----:B------:R-:W-:Y:S02]  /*156d0*/  F2FP.F16.F32.PACK_AB R159, R199, R198 ;  /* 0x000000c6c79f723e */ /* 0x000fe400000000ff */
[----:B------:R-:W-:Y:S02]  /*156e0*/  ISETP.LE.U32.AND P4, PT, R160, UR12, PT ;  /* 0x0000000ca0007c0c */ /* 0x000fe4000bf83070 */
[----:B------:R-:W-:Y:S11]  /*156f0*/  ISETP.GT.U32.AND P6, PT, R193, UR12, PT ;  /* 0x0000000cc1007c0c */ /* 0x000ff6000bfc4070 */
[----:B------:R-:W-:Y:S02]  /*15700*/  @!P4 HADD2 R224, -R151.H0_H0, -RZ.H0_H0 ;  /* 0xa00000ff97e0c230 */ /* 0x000fe40000000900 */
[----:B------:R-:W-:Y:S03]  /*15710*/  @P6 HADD2 R220, -R150.H0_H0, -RZ.H0_H0 ;  /* 0xa00000ff96dc6230 */ /* 0x000fe60000000900 */
[----:B------:R-:W-:Y:S02]  /*15720*/  @!P4 PRMT R151, R224, 0x5410, RZ ;  /* 0x00005410e097c816 */ /* 0x000fe400000000ff */
[----:B------:R-:W-:Y:S01]  /*15730*/  @P6 PRMT R150, R220, 0x5410, RZ ;  /* 0x00005410dc966816 */ /* 0x000fe200000000ff */
[C---:B-1----:R-:W-:Y:S08]  /*15740*/  HMMA.16816.F32 R12, R132.reuse, R136, R12 ;  /* 0x00000088840c723c */ /* 0x042ff0000000180c */
[C---:B------:R-:W-:Y:S03]  /*15750*/  HMMA.16816.F32 R16, R132.reuse, R138, R16 ;  /* 0x0000008a8410723c */ /* 0x040fe60000001810 */
[----:B--2---:R-:W-:Y:S05]  /*15760*/  @P1 VIADD R172, R163, 0xffffffc0 ;  /* 0xffffffc0a3ac1836 */ /* 0x004fea0000000000 */
[----:B------:R-:W1:Y:S01]  /*15770*/  LDSM.16.MT88.4 R136, [R172] ;  /* 0x00000000ac88783b */ /* 0x000e620000004200 */
[----:B------:R-:W-:Y:S01]  /*15780*/  IADD3 R3, PT, PT, R200, R172, RZ ;  /* 0x000000acc8037210 */ /* 0x000fe20007ffe0ff */
        /* <DEDUP_REMOVED lines=31> */
[----:B------:R-:W-:Y:S02]  /*15980*/  IMAD.MOV.U32 R137, RZ, RZ, R162 ;  /* 0x000000ffff897224 */ /* 0x000fe400078e00a2 */
[----:B------:R-:W-:Y:S03]  /*15990*/  IMAD.WIDE.U32 R162, R201, -0x326172a9, RZ ;  /* 0xcd9e8d57c9a27825 */ /* 0x000fe600078e00ff */
[C---:B------:R-:W-:Y:S03]  /*159a0*/  HMMA.16816.F32 R104, R132.reuse, R138, R104 ;  /* 0x0000008a8468723c */ /* 0x040fe60000001868 */
[----:B------:R-:W-:Y:S02]  /*159b0*/  LOP3.LUT R201, R142, UR9, R163, 0x96, !PT ;  /* 0x000000098ec97c12 */ /* 0x000fe4000f8e96a3 */
[----:B------:R-:W-:Y:S01]  /*159c0*/  MOV R163, R137 ;  /* 0x0000008900a37202 */ /* 0x000fe20000000f00 */
[----:B------:R-:W-:Y:S01]  /*159d0*/  LDSM.16.MT88.4 R140, [R172+0x6000] ;  /* 0x00600000ac8c783b */ /* 0x000fe20000004200 */
[----:B------:R-:W-:Y:S03]  /*159e0*/  MOV R193, R162 ;  /* 0x000000a200c17202 */ /* 0x000fe60000000f00 */
[----:B------:R-:W-:Y:S01]  /*159f0*/  FADD.FTZ R152, R163, R152 ;  /* 0x00000098a3987221 */ /* 0x000fe20000010000 */
[----:B------:R-:W-:Y:S01]  /*15a00*/  LOP3.LUT R193, R193, 0xff, RZ, 0xc0, !PT ;  /* 0x000000ffc1c17812 */ /* 0x000fe200078ec0ff */
[----:B------:R-:W-:Y:S02]  /*15a10*/  MUFU.EX2 R163, R147 ;  /* 0x0000009300a37308 */ /* 0x000fe40000000800 */
[----:B------:R-:W1:Y:S01]  /*15a20*/  LDSM.16.MT88.4 R136, [R203+0x1e000] ;  /* 0x01e00000cb88783b */ /* 0x000e620000004200 */
[--C-:B------:R-:W-:Y:S07]  /*15a30*/  FADD.FTZ R185, R185, R152.reuse ;  /* 0x00000098b9b97221 */ /* 0x100fee0000010000 */
[----:B------:R-:W-:Y:S10]  /*15a40*/  MUFU.EX2 R147, R146 ;  /* 0x0000009200937308 */ /* 0x000ff40000000800 */
[----:B------:R-:W2:Y:S02]  /*15a50*/  MUFU.EX2 R146, R197 ;  /* 0x000000c500927308 */ /* 0x000ea40000000800 */
[----:B--2---:R-:W-:Y:S02]  /*15a60*/  F2FP.F16.F32.PACK_AB R153, R146, R164 ;  /* 0x000000a49299723e */ /* 0x004fe400000000ff */
[C---:B------:R-:W-:Y:S02]  /*15a70*/  PRMT R197, R186.reuse, 0x7632, R197 ;  /* 0x00007632bac57816 */ /* 0x040fe400000000c5 */
[----:B------:R-:W-:Y:S02]  /*15a80*/  PRMT R152, R153, 0x7632, R152 ;  /* 0x0000763299987816 */ /* 0x000fe40000000098 */
[----:B------:R-:W-:Y:S01]  /*15a90*/  LOP3.LUT R197, R197, 0xff, RZ, 0xc0, !PT ;  /* 0x000000ffc5c57812 */ /* 0x000fe200078ec0ff */
[C---:B-1----:R-:W-:Y:S08]  /*15aa0*/  HMMA.16816.F32 R108, R132.reuse, R136, R108 ;  /* 0x00000088846c723c */ /* 0x042ff0000000186c */
[C---:B------:R-:W-:Y:S01]  /*15ab0*/  HMMA.16816.F32 R112, R132.reuse, R138, R112 ;  /* 0x0000008a8470723c */ /* 0x040fe20000001870 */
[----:B------:R-:W1:Y:S07]  /*15ac0*/  LDSM.16.MT88.4 R136, [R3+0x6000] ;  /* 0x006000000388783b */ /* 0x000e6e0000004200 */
[C---:B------:R-:W-:Y:S03]  /*15ad0*/  HMMA.16816.F32 R116, R132.reuse, R140, R116 ;  /* 0x0000008c8474723c */ /* 0x040fe60000001874 */
[----:B------:R-:W-:Y:S02]  /*15ae0*/  MOV R141, R163 ;  /* 0x000000a3008d7202 */ /* 0x000fe40000000f00 */
[----:B------:R-:W-:Y:S02]  /*15af0*/  LOP3.LUT R163, R186, 0xff, RZ, 0xc0, !PT ;  /* 0x000000ffbaa37812 */ /* 0x000fe400078ec0ff */
[----:B------:R-:W-:Y:S01]  /*15b00*/  F2FP.F16.F32.PACK_AB R161, R147, R141 ;  /* 0x0000008d93a1723e */ /* 0x000fe200000000ff */
[C---:B------:R-:W-:Y:S03]  /*15b10*/  HMMA.16816.F32 R120, R132.reuse, R142, R120 ;  /* 0x0000008e8478723c */ /* 0x040fe60000001878 */
[----:B------:R-:W-:Y:S01]  /*15b20*/  FADD.FTZ R142, R141, R185 ;  /* 0x000000b98d8e7221 */ /* 0x000fe20000010000 */
[----:B------:R-:W-:Y:S01]  /*15b30*/  PRMT R141, R163, 0x5410, R184 ;  /* 0x00005410a38d7816 */ /* 0x000fe200000000b8 */
[----:B------:R-:W2:Y:S01]  /*15b40*/  LDL.LU R185, [R1+0x38] ;  /* 0x0000380001b97983 */ /* 0x000ea20000300800 */
[----:B------:R-:W-:Y:S01]  /*15b50*/  FADD.FTZ R143, R157, R158 ;  /* 0x0000009e9d8f7221 */ /* 0x000fe20000010000 */
[C---:B------:R-:W-:Y:S02]  /*15b60*/  PRMT R154, R161.reuse, 0x7632, R154 ;  /* 0x00007632a19a7816 */ /* 0x040fe4000000009a */
[----:B------:R-:W2:Y:S01]  /*15b70*/  LDL.LU R184, [R1+0x34] ;  /* 0x0000340001b87983 */ /* 0x000ea20000300800 */
[----:B------:R-:W-:Y:S01]  /*15b80*/  FADD.FTZ R143, R164, R143 ;  /* 0x0000008fa48f7221 */ /* 0x000fe20000010000 */
[----:B------:R-:W-:Y:S01]  /*15b90*/  SHF.R.U32.HI R164, RZ, 0x18, R186 ;  /* 0x00000018ffa47819 */ /* 0x000fe200000116ba */
[----:B------:R-:W-:Y:S01]  /*15ba0*/  @!P5 HADD2 R216, -R154.H0_H0, -RZ.H0_H0 ;  /* 0xa00000ff9ad8d230 */ /* 0x000fe20000000900 */
[--C-:B------:R-:W-:Y:S02]  /*15bb0*/  HSET2.LE.AND R141, R141, R245.reuse, PT ;  /* 0x000000f58d8d7233 */ /* 0x100fe40003803000 */
[----:B------:R-:W-:Y:S02]  /*15bc0*/  PRMT R140, R161, 0x5410, R154 ;  /* 0x00005410a18c7816 */ /* 0x000fe4000000009a */
[----:B------:R-:W-:Y:S02]  /*15bd0*/  @!P5 PRMT R154, R216, 0x5410, RZ ;  /* 0x00005410d89ad816 */ /* 0x000fe400000000ff */
[----:B------:R-:W-:Y:S02]  /*15be0*/  LOP3.LUT R140, R140, R141, RZ, 0xc0, !PT ;  /* 0x0000008d8c8c7212 */ /* 0x000fe400078ec0ff */
[----:B------:R-:W-:Y:S02]  /*15bf0*/  PRMT R141, R153, 0x5410, R152 ;  /* 0x00005410998d7816 */ /* 0x000fe40000000098 */
[----:B------:R-:W-:Y:S01]  /*15c00*/  PRMT R158, R159, 0x7632, R158 ;  /* 0x000076329f9e7816 */ /* 0x000fe2000000009e */
[C---:B-1----:R-:W-:Y:S03]  /*15c10*/  HMMA.16816.F32 R124, R132.reuse, R136, R124 ;  /* 0x00000088847c723c */ /* 0x042fe6000000187c */
[----:B------:R-:W-:Y:S01]  /*15c20*/  FADD.FTZ R136, R147, R142 ;  /* 0x0000008e93887221 */ /* 0x000fe20000010000 */
[----:B------:R-:W-:Y:S01]  /*15c30*/  FADD.FTZ R137, R146, R143 ;  /* 0x0000008f92897221 */ /* 0x000fe20000010000 */
[----:B------:R-:W-:Y:S02]  /*15c40*/  ISETP.LE.U32.AND P6, PT, R163, UR12, PT ;  /* 0x0000000ca3007c0c */ /* 0x000fe4000bfc3070 */
[----:B------:R-:W-:Y:S01]  /*15c50*/  FADD.FTZ R198, R198, R136 ;  /* 0x00000088c6c67221 */ /* 0x000fe20000010000 */
[----:B------:R-:W-:Y:S01]  /*15c60*/  HMMA.16816.F32 R128, R132, R138, R128 ;  /* 0x0000008a8480723c */ /* 0x000fe20000001880 */
[----:B------:R1:W4:Y:S02]  /*15c70*/  MUFU.EX2 R138, R196 ;  /* 0x000000c4008a7308 */ /* 0x0003240000000800 */
[----:B------:R-:W-:Y:S01]  /*15c80*/  PRMT R132, R197, 0x5410, R164 ;  /* 0x00005410c5847816 */ /* 0x000fe200000000a4 */
[----:B------:R-:W-:Y:S01]  /*15c90*/  FADD.FTZ R198, R199, R198 ;  /* 0x000000c6c7c67221 */ /* 0x000fe20000010000 */
[----:B------:R-:W-:Y:S06]  /*15ca0*/  PRMT R139, R179, 0x5410, R177 ;  /* 0x00005410b38b7816 */ /* 0x000fec00000000b1 */
[----:B------:R-:W-:Y:S01]  /*15cb0*/  MUFU.EX2 R199, R183 ;  /* 0x000000b700c77308 */ /* 0x000fe20000000800 */
[----:B------:R-:W-:Y:S02]  /*15cc0*/  ISETP.LE.U32.AND P0, PT, R164, UR12, PT ;  /* 0x0000000ca4007c0c */ /* 0x000fe4000bf03070 */
[--C-:B------:R-:W-:Y:S01]  /*15cd0*/  HSET2.LE.AND R132, R132, R245.reuse, PT ;  /* 0x000000f584847233 */ /* 0x100fe20003803000 */
[----:B------:R-:W-:Y:S01]  /*15ce0*/  @!P6 HADD2 R217, -R161.H0_H0, -RZ.H0_H0 ;  /* 0xa00000ffa1d9e230 */ /* 0x000fe20000000900 */
[----:B------:R-:W-:Y:S03]  /*15cf0*/  LOP3.LUT R139, R139, 0xff00ff, RZ, 0xc0, !PT ;  /* 0x00ff00ff8b8b7812 */ /* 0x000fe600078ec0ff */
[----:B------:R-:W-:Y:S02]  /*15d00*/  LOP3.LUT R141, R141, R132, RZ, 0xc0, !PT ;  /* 0x000000848d8d7212 */ /* 0x000fe400078ec0ff */
[----:B-1----:R-:W-:Y:S02]  /*15d10*/  LOP3.LUT R196, R187, 0xff, RZ, 0xc0, !PT ;  /* 0x000000ffbbc47812 */ /* 0x002fe400078ec0ff */
[----:B------:R-:W-:Y:S02]  /*15d20*/  PRMT R132, R159, 0x5410, R158 ;  /* 0x000054109f847816 */ /* 0x000fe4000000009e */
[----:B------:R-:W-:Y:S01]  /*15d30*/  PRMT R142, R196, 0x5410, R182 ;  /* 0x00005410c48e7816 */ /* 0x000fe200000000b6 */
[----:B------:R-:W-:Y:S01]  /*15d40*/  @!P0 HADD2 R212, -R152.H0_H0, -RZ.H0_H0 ;  /* 0xa00000ff98d48230 */ /* 0x000fe20000000900 */
[----:B----4-:R-:W-:Y:S02]  /*15d50*/  F2FP.F16.F32.PACK_AB R157, R195, R138 ;  /* 0x0000008ac39d723e */ /* 0x010fe400000000ff */
[--C-:B------:R-:W-:Y:S02]  /*15d60*/  HSET2.LE.AND R136, R139, R245.reuse, PT ;  /* 0x000000f58b887233 */ /* 0x100fe40003803000 */
[--C-:B------:R-:W-:Y:S02]  /*15d70*/  HSET2.LE.AND R142, R142, R245.reuse, PT ;  /* 0x000000f58e8e7233 */ /* 0x100fe40003803000 */
[----:B------:R-:W-:Y:S02]  /*15d80*/  @!P6 PRMT R161, R217, 0x5410, RZ ;  /* 0x00005410d9a1e816 */ /* 0x000fe400000000ff */
[----:B------:R-:W-:Y:S02]  /*15d90*/  @!P0 PRMT R152, R212, 0x5410, RZ ;  /* 0x00005410d4988816 */ /* 0x000fe400000000ff */
[----:B------:R-:W-:Y:S02]  /*15da0*/  LOP3.LUT R142, R132, R142, RZ, 0xc0, !PT ;  /* 0x0000008e848e7212 */ /* 0x000fe400078ec0ff */
[----:B------:R-:W-:Y:S01]  /*15db0*/  LDSM.16.MT88.4 R132, [R203+0x18800] ;  /* 0x01880000cb84783b */ /* 0x000fe20000004200 */
[----:B------:R-:W-:Y:S02]  /*15dc0*/  ISETP.GT.U32.AND P0, PT, R179, UR12, PT ;  /* 0x0000000cb3007c0c */ /* 0x000fe4000bf04070 */
[----:B------:R-:W-:Y:S02]  /*15dd0*/  ISETP.LE.U32.AND P5, PT, R196, UR12, PT ;  /* 0x0000000cc4007c0c */ /* 0x000fe4000bfa3070 */
[----:B------:R-:W-:Y:S09]  /*15de0*/  ISETP.GT.U32.AND P6, PT, R177, UR12, PT ;  /* 0x0000000cb1007c0c */ /* 0x000ff2000bfc4070 */
[----:B------:R-:W-:Y:S02]  /*15df0*/  @P0 HADD2 R223, -R157.H0_H0, -RZ.H0_H0 ;  /* 0xa00000ff9ddf0230 */ /* 0x000fe40000000900 */
[----:B------:R-:W-:Y:S05]  /*15e00*/  @!P5 HADD2 R215, -R159.H0_H0, -RZ.H0_H0 ;  /* 0xa00000ff9fd7d230 */ /* 0x000fea0000000900 */
[----:B------:R-:W-:Y:S02]  /*15e10*/  @!P5 PRMT R159, R215, 0x5410, RZ ;  /* 0x00005410d79fd816 */ /* 0x000fe400000000ff */
[-C--:B--2---:R-:W-:Y:S04]  /*15e20*/  LOP3.LUT R185, R185, R184.reuse, RZ, 0x3c, !PT ;  /* 0x000000b8b9b97212 */ /* 0x084fe800078e3cff */
[C---:B------:R-:W-:Y:S04]  /*15e30*/  LOP3.LUT R184, R185.reuse, R184, RZ, 0x3c, !PT ;  /* 0x000000b8b9b87212 */ /* 0x040fe800078e3cff */
[-C--:B------:R-:W-:Y:S02]  /*15e40*/  LOP3.LUT R185, R185, R184.reuse, RZ, 0x3c, !PT ;  /* 0x000000b8b9b97212 */ /* 0x080fe400078e3cff */
[C---:B------:R-:W-:Y:S03]  /*15e50*/  LEA R186, P3, R246.reuse, R184, 0x1 ;  /* 0x000000b8f6ba7211 */ /* 0x040fe600078608ff */
[----:B------:R-:W-:Y:S01]  /*15e60*/  STG.E.U16 desc[UR30][R184.64], R145 ;  /* 0x00000091b8007986 */ /* 0x000fe2000c10151e */
[----:B------:R-:W-:Y:S02]  /*15e70*/  LEA.HI.X.SX32 R187, R246, R185, 0x1, P3 ;  /* 0x000000b9f6bb7211 */ /* 0x000fe400018f0eff */
[----:B------:R-:W-:Y:S01]  /*15e80*/  ISETP.GT.U32.AND P3, PT, R192, UR12, PT ;  /* 0x0000000cc0007c0c */ /* 0x000fe2000bf64070 */
[----:B------:R-:W-:Y:S01]  /*15e90*/  STG.E.U16 desc[UR30][R184.64+0x2], R144 ;  /* 0x00000290b8007986 */ /* 0x000fe2000c10151e */
[----:B------:R-:W-:Y:S03]  /*15ea0*/  LOP3.LUT R192, R201, 0xffff, RZ, 0xc0, !PT ;  /* 0x0000ffffc9c07812 */ /* 0x000fe600078ec0ff */
[----:B------:R1:W-:Y:S01]  /*15eb0*/  STG.E.U16 desc[UR30][R186.64], R156 ;  /* 0x0000009cba007986 */ /* 0x0003e2000c10151e */
[----:B------:R-:W-:Y:S03]  /*15ec0*/  SHF.R.U32.HI R192, RZ, 0x8, R192 ;  /* 0x00000008ffc07819 */ /* 0x000fe600000116c0 */
[----:B------:R-:W2:Y:S04]  /*15ed0*/  LDSM.16.MT88.4 R144, [R204+0x18800] ;  /* 0x01880000cc90783b */ /* 0x000ea80000004200 */
[----:B------:R-:W-:Y:S04]  /*15ee0*/  @P3 HADD2 R232, -R148.H0_H0, -RZ.H0_H0 ;  /* 0xa00000ff94e83230 */ /* 0x000fe80000000900 */
[----:B------:R4:W-:Y:S01]  /*15ef0*/  STG.E.U16 desc[UR30][R186.64+0x2], R155 ;  /* 0x0000029bba007986 */ /* 0x0009e2000c10151e */
[----:B------:R-:W-:Y:S02]  /*15f00*/  @P3 PRMT R148, R232, 0x5410, RZ ;  /* 0x00005410e8943816 */ /* 0x000fe400000000ff */
[----:B------:R-:W-:Y:S01]  /*15f10*/  ISETP.LE.U32.AND P3, PT, R197, UR12, PT ;  /* 0x0000000cc5007c0c */ /* 0x000fe2000bf63070 */
[----:B------:R3:W-:Y:S04]  /*15f20*/  STG.E.U16 desc[UR30][R184.64+0x10], R151 ;  /* 0x00001097b8007986 */ /* 0x0007e8000c10151e */
[----:B------:R2:W-:Y:S04]  /*15f30*/  STG.E.U16 desc[UR30][R184.64+0x12], R150 ;  /* 0x00001296b8007986 */ /* 0x0005e8000c10151e */
[----:B------:R-:W-:Y:S01]  /*15f40*/  STG.E.U16 desc[UR30][R186.64+0x10], R149 ;  /* 0x00001095ba007986 */ /* 0x000fe2000c10151e */
[C---:B-1----:R-:W-:Y:S03]  /*15f50*/  PRMT R156, R157.reuse, 0x7632, R156 ;  /* 0x000076329d9c7816 */ /* 0x042fe6000000009c */
[----:B------:R-:W-:Y:S01]  /*15f60*/  STG.E.U16 desc[UR30][R186.64+0x12], R148 ;  /* 0x00001294ba007986 */ /* 0x000fe2000c10151e */
[----:B------:R-:W-:Y:S01]  /*15f70*/  @!P3 HADD2 R213, -R153.H0_H0, -RZ.H0_H0 ;  /* 0xa00000ff99d5b230 */ /* 0x000fe20000000900 */
[----:B------:R-:W-:Y:S02]  /*15f80*/  PRMT R143, R157, 0x5410, R156 ;  /* 0x000054109d8f7816 */ /* 0x000fe4000000009c */
[----:B------:R-:W-:Y:S01]  /*15f90*/  STG.E.U16 desc[UR30][R184.64+0x20], R161 ;  /* 0x000020a1b8007986 */ /* 0x000fe2000c10151e */
[----:B------:R-:W-:Y:S01]  /*15fa0*/  @P0 PRMT R157, R223, 0x5410, RZ ;  /* 0x00005410df9d0816 */ /* 0x000fe200000000ff */
[----:B------:R-:W-:Y:S01]  /*15fb0*/  @P6 HADD2 R222, -R156.H0_H0, -RZ.H0_H0 ;  /* 0xa00000ff9cde6230 */ /* 0x000fe20000000900 */
[----:B------:R-:W-:Y:S01]  /*15fc0*/  LOP3.LUT R143, R143, R136, RZ, 0xc0, !PT ;  /* 0x000000888f8f7212 */ /* 0x000fe200078ec0ff */
[----:B------:R-:W-:Y:S01]  /*15fd0*/  STG.E.U16 desc[UR30][R184.64+0x22], R154 ;  /* 0x0000229ab8007986 */ /* 0x000fe2000c10151e */
[----:B------:R-:W-:Y:S01]  /*15fe0*/  @!P3 PRMT R153, R213, 0x5410, RZ ;  /* 0x00005410d599b816 */ /* 0x000fe200000000ff */
[----:B----4-:R-:W-:Y:S02]  /*15ff0*/  FADD.FTZ R155, R138, R137 ;  /* 0x000000898a9b7221 */ /* 0x010fe40000010000 */
[----:B------:R-:W-:Y:S01]  /*16000*/  STG.E.U16 desc[UR30][R186.64+0x22], R152 ;  /* 0x00002298ba007986 */ /* 0x000fe2000c10151e */
[----:B------:R-:W-:Y:S01]  /*16010*/  @P6 PRMT R156, R222, 0x5410, RZ ;  /* 0x00005410de9c6816 */ /* 0x000fe200000000ff */
[----:B---3--:R-:W1:Y:S01]  /*16020*/  MUFU.EX2 R151, R191 ;  /* 0x000000bf00977308 */ /* 0x008e620000000800 */
[C---:B--2---:R-:W-:Y:S01]  /*16030*/  HMMA.16816.F32 R4, R140.reuse, R144, R4 ;  /* 0x000000908c04723c */ /* 0x044fe20000001804 */
[----:B------:R-:W2:Y:S08]  /*16040*/  LDSM.16.MT88.4 R136, [R172+0x800] ;  /* 0x00080000ac88783b */ /* 0x000eb00000004200 */
[----:B------:R-:W3:Y:S01]  /*16050*/  MUFU.EX2 R150, R190 ;  /* 0x000000be00967308 */ /* 0x000ee20000000800 */
[----:B------:R-:W-:Y:S01]  /*16060*/  FADD.FTZ R155, R195, R155 ;  /* 0x0000009bc39b7221 */ /* 0x000fe20000010000 */
[----:B------:R-:W-:Y:S01]  /*16070*/  ISETP.GT.U32.AND P3, PT, R182, UR12, PT ;  /* 0x0000000cb6007c0c */ /* 0x000fe2000bf64070 */
[C---:B------:R-:W-:Y:S01]  /*16080*/  HMMA.16816.F32 R8, R140.reuse, R146, R8 ;  /* 0x000000928c08723c */ /* 0x040fe20000001808 */
[----:B------:R-:W-:Y:S06]  /*16090*/  LDSM.16.MT88.4 R144, [R3+0x4800] ;  /* 0x004800000390783b */ /* 0x000fec0000004200 */
[----:B------:R-:W4:Y:S01]  /*160a0*/  MUFU.EX2 R182, R175 ;  /* 0x000000af00b67308 */ /* 0x000f220000000800 */
[----:B-1----:R-:W-:Y:S01]  /*160b0*/  FADD.FTZ R195, R151, R198 ;  /* 0x000000c697c37221 */ /* 0x002fe20000010000 */
[----:B------:R-:W-:Y:S01]  /*160c0*/  PRMT R191, R162, 0x7771, RZ ;  /* 0x00007771a2bf7816 */ /* 0x000fe200000000ff */
[C---:B------:R-:W-:Y:S01]  /*160d0*/  HMMA.16816.F32 R12, R140.reuse, R132, R12 ;  /* 0x000000848c0c723c */ /* 0x040fe2000000180c */
[----:B------:R-:W-:Y:S02]  /*160e0*/  STG.E.U16 desc[UR30][R186.64+0x20], R153 ;  /* 0x00002099ba007986 */ /* 0x000fe4000c10151e */
[----:B---3--:R-:W-:Y:S01]  /*160f0*/  FADD.FTZ R195, R150, R195 ;  /* 0x000000c396c37221 */ /* 0x008fe20000010000 */
[----:B------:R-:W-:Y:S01]  /*16100*/  PRMT R190, R162, 0x7772, RZ ;  /* 0x00007772a2be7816 */ /* 0x000fe200000000ff */
[----:B------:R-:W-:Y:S01]  /*16110*/  STG.E.U16 desc[UR30][R184.64+0x30], R159 ;  /* 0x0000309fb8007986 */ /* 0x000fe2000c10151e */
[----:B------:R-:W-:Y:S02]  /*16120*/  @P3 HADD2 R214, -R158.H0_H0, -RZ.H0_H0 ;  /* 0xa00000ff9ed63230 */ /* 0x000fe40000000900 */
[----:B------:R-:W-:Y:S01]  /*16130*/  FADD.FTZ R195, R199, R195 ;  /* 0x000000c3c7c37221 */ /* 0x000fe20000010000 */
[C---:B------:R-:W-:Y:S01]  /*16140*/  HMMA.16816.F32 R16, R140.reuse, R134, R16 ;  /* 0x000000868c10723c */ /* 0x040fe20000001810 */
[----:B------:R-:W1:Y:S02]  /*16150*/  LDSM.16.MT88.4 R132, [R3+0x800] ;  /* 0x000800000384783b */ /* 0x000e640000004200 */
[----:B------:R-:W-:Y:S02]  /*16160*/  @P3 PRMT R158, R214, 0x5410, RZ ;  /* 0x00005410d69e3816 */ /* 0x000fe400000000ff */
[----:B------:R-:W-:Y:S04]  /*16170*/  ISETP.GT.U32.AND P6, PT, R191, UR12, PT ;  /* 0x0000000cbf007c0c */ /* 0x000fe8000bfc4070 */
[----:B------:R-:W-:Y:S04]  /*16180*/  STG.E.U16 desc[UR30][R184.64+0x32], R158 ;  /* 0x0000329eb8007986 */ /* 0x000fe8000c10151e */
[----:B------:R4:W-:Y:S01]  /*16190*/  STG.E.U16 desc[UR30][R186.64+0x30], R157 ;  /* 0x0000309dba007986 */ /* 0x0009e2000c10151e */
[C---:B--2---:R-:W-:Y:S03]  /*161a0*/  HMMA.16816.F32 R20, R140.reuse, R136, R20 ;  /* 0x000000888c14723c */ /* 0x044fe60000001814 */
[----:B------:R2:W-:Y:S05]  /*161b0*/  STG.E.U16 desc[UR30][R186.64+0x32], R156 ;  /* 0x0000329cba007986 */ /* 0x0005ea000c10151e */
[C---:B------:R-:W-:Y:S01]  /*161c0*/  HMMA.16816.F32 R24, R140.reuse, R138, R24 ;  /* 0x0000008a8c18723c */ /* 0x040fe20000001818 */
[----:B------:R-:W3:Y:S02]  /*161d0*/  LDSM.16.MT88.4 R136, [R204+0x1a800] ;  /* 0x01a80000cc88783b */ /* 0x000ee40000004200 */
[----:B----4-:R-:W-:Y:S05]  /*161e0*/  F2FP.F16.F32.PACK_AB R157, R182, R176 ;  /* 0x000000b0b69d723e */ /* 0x010fea00000000ff */
[C---:B-1----:R-:W-:Y:S03]  /*161f0*/  HMMA.16816.F32 R28, R140.reuse, R132, R28 ;  /* 0x000000848c1c723c */ /* 0x042fe6000000181c */
[----:B--2---:R-:W-:Y:S05]  /*16200*/  PRMT R156, R157, 0x7632, R156 ;  /* 0x000076329d9c7816 */ /* 0x004fea000000009c */
        /* <DEDUP_REMOVED lines=20> */
[C---:B--2---:R-:W-:Y:S03]  /*16350*/  HMMA.16816.F32 R84, R140.reuse, R136, R84 ;  /* 0x000000888c54723c */ /* 0x044fe60000001854 */
[----:B------:R-:W-:Y:S04]  /*16360*/  LOP3.LUT R136, R192, 0xffff, RZ, 0xc0, !PT ;  /* 0x0000ffffc0887812 */ /* 0x000fe800078ec0ff */
[----:B------:R-:W-:Y:S01]  /*16370*/  ISETP.LE.U32.AND P4, PT, R136, UR12, PT ;  /* 0x0000000c88007c0c */ /* 0x000fe2000bf83070 */
[C---:B------:R-:W-:Y:S01]  /*16380*/  HMMA.16816.F32 R88, R140.reuse, R138, R88 ;  /* 0x0000008a8c58723c */ /* 0x040fe20000001858 */
[----:B------:R-:W2:Y:S07]  /*16390*/  LDSM.16.MT88.4 R136, [R203+0x1e800] ;  /* 0x01e80000cb88783b */ /* 0x000eae0000004200 */
[C---:B------:R-:W-:Y:S03]  /*163a0*/  HMMA.16816.F32 R92, R140.reuse, R144, R92 ;  /* 0x000000908c5c723c */ /* 0x040fe6000000185c */
[----:B------:R-:W-:Y:S02]  /*163b0*/  IMAD.MOV.U32 R145, RZ, RZ, R201 ;  /* 0x000000ffff917224 */ /* 0x000fe400078e00c9 */
[----:B------:R-:W3:Y:S03]  /*163c0*/  MUFU.EX2 R201, R189 ;  /* 0x000000bd00c97308 */ /* 0x000ee60000000800 */
[C---:B------:R-:W-:Y:S03]  /*163d0*/  HMMA.16816.F32 R96, R140.reuse, R146, R96 ;  /* 0x000000928c60723c */ /* 0x040fe60000001860 */
[----:B------:R-:W-:Y:S02]  /*163e0*/  MOV R183, R145 ;  /* 0x0000009100b77202 */ /* 0x000fe40000000f00 */
[----:B------:R-:W4:Y:S03]  /*163f0*/  LDSM.16.MT88.4 R144, [R172+0x6800] ;  /* 0x00680000ac90783b */ /* 0x000f260000004200 */
[C---:B-1----:R-:W-:Y:S03]  /*16400*/  HMMA.16816.F32 R100, R140.reuse, R132, R100 ;  /* 0x000000848c64723c */ /* 0x042fe60000001864 */
[----:B------:R-:W-:Y:S02]  /*16410*/  IMAD.MOV.U32 R149, RZ, RZ, R183 ;  /* 0x000000ffff957224 */ /* 0x000fe400078e00b7 */
[----:B---3--:R-:W-:Y:S01]  /*16420*/  FADD.FTZ R155, R201, R155 ;  /* 0x0000009bc99b7221 */ /* 0x008fe20000010000 */
[----:B------:R1:W3:Y:S01]  /*16430*/  MUFU.EX2 R183, R166 ;  /* 0x000000a600b77308 */ /* 0x0002e20000000800 */
[----:B------:R-:W-:Y:S01]  /*16440*/  PRMT R189, R162, 0x7773, RZ ;  /* 0x00007773a2bd7816 */ /* 0x000fe200000000ff */
[C---:B------:R-:W-:Y:S01]  /*16450*/  HMMA.16816.F32 R104, R140.reuse, R134, R104 ;  /* 0x000000868c68723c */ /* 0x040fe20000001868 */
[----:B------:R-:W3:Y:S02]  /*16460*/  LDSM.16.MT88.4 R132, [R3+0x6800] ;  /* 0x006800000384783b */ /* 0x000ee40000004200 */
[C---:B------:R-:W-:Y:S01]  /*16470*/  LOP3.LUT R198, R149.reuse, 0xff, RZ, 0xc0, !PT ;  /* 0x000000ff95c67812 */ /* 0x040fe200078ec0ff */
[C---:B------:R-:W-:Y:S01]  /*16480*/  FADD.FTZ R155, R188.reuse, R155 ;  /* 0x0000009bbc9b7221 */ /* 0x040fe20000010000 */
[----:B------:R-:W-:Y:S02]  /*16490*/  PRMT R197, R149, 0x7632, R197 ;  /* 0x0000763295c57816 */ /* 0x000fe400000000c5 */
[----:B------:R-:W-:Y:S01]  /*164a0*/  F2FP.F16.F32.PACK_AB R162, R188, R201 ;  /* 0x000000c9bca2723e */ /* 0x000fe200000000ff */
[C---:B--2---:R-:W-:Y:S01]  /*164b0*/  HMMA.16816.F32 R108, R140.reuse, R136, R108 ;  /* 0x000000888c6c723c */ /* 0x044fe2000000186c */
[----:B------:R-:W-:Y:S02]  /*164c0*/  MUFU.EX2 R188, R165 ;  /* 0x000000a500bc7308 */ /* 0x000fe40000000800 */
[----:B-1----:R-:W-:Y:S02]  /*164d0*/  F2FP.F16.F32.PACK_AB R166, R150, R151 ;  /* 0x0000009796a6723e */ /* 0x002fe400000000ff */
[----:B------:R-:W-:Y:S02]  /*164e0*/  PRMT R137, R198, 0x5410, R192 ;  /* 0x00005410c6897816 */ /* 0x000fe400000000c0 */
[----:B------:R-:W-:Y:S01]  /*164f0*/  SHF.R.U32.HI R192, RZ, 0x18, R149 ;  /* 0x00000018ffc07819 */ /* 0x000fe20000011695 */
[C---:B------:R-:W-:Y:S01]  /*16500*/  HMMA.16816.F32 R112, R140.reuse, R138, R112 ;  /* 0x0000008a8c70723c */ /* 0x040fe20000001870 */
[----:B------:R-:W1:Y:S02]  /*16510*/  LDSM.16.MT88.4 R148, [R204+0x19000] ;  /* 0x01900000cc94783b */ /* 0x000e640000004200 */
[----:B------:R-:W2:Y:S01]  /*16520*/  MUFU.EX2 R139, R167 ;  /* 0x000000a7008b7308 */ /* 0x000ea20000000800 */
[C---:B------:R-:W-:Y:S02]  /*16530*/  PRMT R164, R166.reuse, 0x7632, R164 ;  /* 0x00007632a6a47816 */ /* 0x040fe400000000a4 */
[--C-:B------:R-:W-:Y:S02]  /*16540*/  HSET2.LE.AND R137, R137, R245.reuse, PT ;  /* 0x000000f589897233 */ /* 0x100fe40003803000 */
[----:B------:R-:W-:Y:S01]  /*16550*/  PRMT R136, R166, 0x5410, R164 ;  /* 0x00005410a6887816 */ /* 0x000fe200000000a4 */
[----:B------:R-:W-:Y:S01]  /*16560*/  @!P4 HADD2 R218, -R164.H0_H0, -RZ.H0_H0 ;  /* 0xa00000ffa4dac230 */ /* 0x000fe20000000900 */
[----:B------:R-:W-:Y:S02]  /*16570*/  LOP3.LUT R197, R197, 0xff, RZ, 0xc0, !PT ;  /* 0x000000ffc5c57812 */ /* 0x000fe400078ec0ff */
[----:B------:R-:W-:Y:S01]  /*16580*/  LOP3.LUT R136, R136, R137, RZ, 0xc0, !PT ;  /* 0x0000008988887212 */ /* 0x000fe200078ec0ff */
[C---:B----4-:R-:W-:Y:S03]  /*16590*/  HMMA.16816.F32 R116, R140.reuse, R144, R116 ;  /* 0x000000908c74723c */ /* 0x050fe60000001874 */
[----:B------:R-:W-:Y:S02]  /*165a0*/  PRMT R137, R197, 0x5410, R192 ;  /* 0x00005410c5897816 */ /* 0x000fe400000000c0 */
[----:B------:R-:W-:Y:S02]  /*165b0*/  PRMT R160, R162, 0x7632, R160 ;  /* 0x00007632a2a07816 */ /* 0x000fe400000000a0 */
[----:B------:R-:W-:Y:S01]  /*165c0*/  @!P4 PRMT R164, R218, 0x5410, RZ ;  /* 0x00005410daa4c816 */ /* 0x000fe200000000ff */
[C---:B------:R-:W-:Y:S01]  /*165d0*/  HMMA.16816.F32 R120, R140.reuse, R146, R120 ;  /* 0x000000928c78723c */ /* 0x040fe20000001878 */
[----:B------:R-:W4:Y:S02]  /*165e0*/  LDSM.16.MT88.4 R144, [R203+0x19000] ;  /* 0x01900000cb90783b */ /* 0x000f240000004200 */
[--C-:B------:R-:W-:Y:S02]  /*165f0*/  HSET2.LE.AND R137, R137, R245.reuse, PT ;  /* 0x000000f589897233 */ /* 0x100fe40003803000 */
[----:B------:R-:W-:Y:S02]  /*16600*/  PRMT R138, R162, 0x5410, R160 ;  /* 0x00005410a28a7816 */ /* 0x000fe400000000a0 */
[----:B---3--:R-:W-:Y:S01]  /*16610*/  F2FP.F16.F32.PACK_AB R163, R183, R199 ;  /* 0x000000c7b7a3723e */ /* 0x008fe200000000ff */
[C---:B------:R-:W-:Y:S01]  /*16620*/  HMMA.16816.F32 R124, R140.reuse, R132, R124 ;  /* 0x000000848c7c723c */ /* 0x040fe2000000187c */
[----:B------:R-:W-:Y:S02]  /*16630*/  STG.E.U16 desc[UR30][R184.64+0x42], R164 ;  /* 0x000042a4b8007986 */ /* 0x000fe4000c10151e */
[----:B------:R-:W-:Y:S02]  /*16640*/  LOP3.LUT R137, R138, R137, RZ, 0xc0, !PT ;  /* 0x000000898a897212 */ /* 0x000fe400078ec0ff */
[----:B--2---:R-:W-:Y:S02]  /*16650*/  MOV R199, R139 ;  /* 0x0000008b00c77202 */ /* 0x004fe40000000f00 */
[----:B------:R-:W-:Y:S01]  /*16660*/  PRMT R138, R193, 0x5410, R191 ;  /* 0x00005410c18a7816 */ /* 0x000fe200000000bf */
[----:B------:R-:W-:Y:S01]  /*16670*/  HMMA.16816.F32 R128, R140, R134, R128 ;  /* 0x000000868c80723c */ /* 0x000fe20000001880 */
[----:B------:R-:W-:Y:S01]  /*16680*/  LDSM.16.MT88.4 R140, [R204+0x1b000] ;  /* 0x01b00000cc8c783b */ /* 0x000fe20000004200 */
[----:B------:R-:W-:Y:S01]  /*16690*/  MUFU.EX2 R191, R168 ;  /* 0x000000a800bf7308 */ /* 0x000fe20000000800 */
[----:B------:R-:W-:Y:S02]  /*166a0*/  PRMT R139, R190, 0x5410, R189 ;  /* 0x00005410be8b7816 */ /* 0x000fe400000000bd */
[----:B------:R-:W-:Y:S02]  /*166b0*/  PRMT R161, R163, 0x7632, R161 ;  /* 0x00007632a3a17816 */ /* 0x000fe400000000a1 */
[----:B------:R-:W-:Y:S02]  /*166c0*/  F2FP.F16.F32.PACK_AB R167, R188, R199 ;  /* 0x000000c7bca7723e */ /* 0x000fe400000000ff */
[--C-:B------:R-:W-:Y:S01]  /*166d0*/  HSET2.LE.AND R138, R138, R245.reuse, PT ;  /* 0x000000f58a8a7233 */ /* 0x100fe20003803000 */
[----:B------:R-:W-:Y:S01]  /*166e0*/  @P6 HADD2 R229, -R161.H0_H0, -RZ.H0_H0 ;  /* 0xa00000ffa1e56230 */ /* 0x000fe20000000900 */
[----:B------:R-:W-:Y:S02]  /*166f0*/  LOP3.LUT R139, R139, 0xff00ff, RZ, 0xc0, !PT ;  /* 0x00ff00ff8b8b7812 */ /* 0x000fe400078ec0ff */
[----:B------:R-:W-:Y:S02]  /*16700*/  PRMT R132, R163, 0x5410, R161 ;  /* 0x00005410a3847816 */ /* 0x000fe400000000a1 */
[C---:B------:R-:W-:Y:S02]  /*16710*/  PRMT R165, R167.reuse, 0x7632, R165 ;  /* 0x00007632a7a57816 */ /* 0x040fe400000000a5 */
[----:B------:R-:W-:Y:S02]  /*16720*/  LOP3.LUT R138, R132, R138, RZ, 0xc0, !PT ;  /* 0x0000008a848a7212 */ /* 0x000fe400078ec0ff */
[--C-:B------:R-:W-:Y:S02]  /*16730*/  HSET2.LE.AND R139, R139, R245.reuse, PT ;  /* 0x000000f58b8b7233 */ /* 0x100fe40003803000 */
[----:B------:R-:W-:Y:S02]  /*16740*/  PRMT R132, R167, 0x5410, R165 ;  /* 0x00005410a7847816 */ /* 0x000fe400000000a5 */
[----:B------:R-:W-:Y:S02]  /*16750*/  MOV R133, R155 ;  /* 0x0000009b00857202 */ /* 0x000fe40000000f00 */
[----:B------:R-:W2:Y:S01]  /*16760*/  LDSM.16.MT88.4 R152, [R172+0x1000] ;  /* 0x00100000ac98783b */ /* 0x000ea20000004200 */
[----:B------:R-:W-:Y:S02]  /*16770*/  LOP3.LUT R139, R132, R139, RZ, 0xc0, !PT ;  /* 0x0000008b848b7212 */ /* 0x000fe400078ec0ff */
[----:B------:R-:W-:Y:S01]  /*16780*/  FADD.FTZ R199, R199, R133 ;  /* 0x00000085c7c77221 */ /* 0x000fe20000010000 */
[----:B------:R-:W-:Y:S02]  /*16790*/  @P6 PRMT R161, R229, 0x5410, RZ ;  /* 0x00005410e5a16816 */ /* 0x000fe400000000ff */
[----:B------:R-:W-:Y:S01]  /*167a0*/  ISETP.LE.U32.AND P3, PT, R197, UR12, PT ;  /* 0x0000000cc5007c0c */ /* 0x000fe2000bf63070 */
[----:B------:R-:W-:Y:S01]  /*167b0*/  FADD.FTZ R179, R188, R199 ;  /* 0x000000c7bcb37221 */ /* 0x000fe20000010000 */
[C---:B-1----:R-:W-:Y:S01]  /*167c0*/  HMMA.16816.F32 R4, R136.reuse, R148, R4 ;  /* 0x000000948804723c */ /* 0x042fe20000001804 */
[----:B------:R-:W1:Y:S01]  /*167d0*/  LDSM.16.MT88.4 R132, [R3+0x1000] ;  /* 0x001000000384783b */ /* 0x000e620000004200 */
[----:B------:R-:W-:Y:S03]  /*167e0*/  MUFU.EX2 R188, R171 ;  /* 0x000000ab00bc7308 */ /* 0x000fe60000000800 */
[----:B------:R-:W-:Y:S07]  /*167f0*/  ISETP.LE.U32.AND P0, PT, R192, UR12, PT ;  /* 0x0000000cc0007c0c */ /* 0x000fee000bf03070 */
[----:B------:R-:W-:Y:S01]  /*16800*/  MUFU.EX2 R192, R169 ;  /* 0x000000a900c07308 */ /* 0x000fe20000000800 */
[C---:B------:R-:W-:Y:S01]  /*16810*/  HMMA.16816.F32 R8, R136.reuse, R150, R8 ;  /* 0x000000968808723c */ /* 0x040fe20000001808 */
[----:B------:R-:W3:Y:S02]  /*16820*/  LDSM.16.MT88.4 R148, [R203+0x1b000] ;  /* 0x01b00000cb94783b */ /* 0x000ee40000004200 */
[----:B------:R-:W-:Y:S01]  /*16830*/  ISETP.LE.U32.AND P5, PT, R198, UR12, PT ;  /* 0x0000000cc6007c0c */ /* 0x000fe2000bfa3070 */
[----:B------:R-:W-:Y:S01]  /*16840*/  @!P3 HADD2 R231, -R162.H0_H0, -RZ.H0_H0 ;  /* 0xa00000ffa2e7b230 */ /* 0x000fe20000000900 */
[----:B------:R-:W-:Y:S04]  /*16850*/  ISETP.GT.U32.AND P4, PT, R189, UR12, PT ;  /* 0x0000000cbd007c0c */ /* 0x000fe8000bf84070 */
[----:B------:R-:W2:Y:S01]  /*16860*/  MUFU.EX2 R189, R174 ;  /* 0x000000ae00bd7308 */ /* 0x000ea20000000800 */
[C---:B----4-:R-:W-:Y:S03]  /*16870*/  HMMA.16816.F32 R12, R136.reuse, R144, R12 ;  /* 0x00000090880c723c */ /* 0x050fe6000000180c */
[----:B------:R-:W-:Y:S01]  /*16880*/  @!P3 PRMT R162, R231, 0x5410, RZ ;  /* 0x00005410e7a2b816 */ /* 0x000fe200000000ff */
[----:B------:R-:W-:Y:S01]  /*16890*/  @!P0 HADD2 R230, -R160.H0_H0, -RZ.H0_H0 ;  /* 0xa00000ffa0e68230 */ /* 0x000fe20000000900 */
[----:B------:R-:W-:Y:S01]  /*168a0*/  ISETP.LE.U32.AND P3, PT, R193, UR12, PT ;  /* 0x0000000cc1007c0c */ /* 0x000fe2000bf63070 */
[----:B------:R-:W-:Y:S01]  /*168b0*/  FADD.FTZ R193, R183, R195 ;  /* 0x000000c3b7c17221 */ /* 0x000fe20000010000 */
[----:B------:R-:W-:Y:S01]  /*168c0*/  LOP3.LUT R201, R202, 0x400, RZ, 0xc0, !PT ;  /* 0x00000400cac97812 */ /* 0x000fe200078ec0ff */
[C---:B------:R-:W-:Y:S01]  /*168d0*/  HMMA.16816.F32 R16, R136.reuse, R146, R16 ;  /* 0x000000928810723c */ /* 0x040fe20000001810 */
[----:B------:R-:W4:Y:S01]  /*168e0*/  LDSM.16.MT88.4 R144, [R172+0x3000] ;  /* 0x00300000ac90783b */ /* 0x000f220000004200 */
[----:B------:R-:W1:Y:S01]  /*168f0*/  MUFU.EX2 R183, R173 ;  /* 0x000000ad00b77308 */ /* 0x000e620000000800 */
[----:B------:R-:W-:Y:S01]  /*16900*/  @!P0 PRMT R160, R230, 0x5410, RZ ;  /* 0x00005410e6a08816 */ /* 0x000fe200000000ff */
[----:B------:R-:W-:Y:S02]  /*16910*/  @!P5 HADD2 R221, -R166.H0_H0, -RZ.H0_H0 ;  /* 0xa00000ffa6ddd230 */ /* 0x000fe40000000900 */
[----:B------:R-:W-:Y:S01]  /*16920*/  FADD.FTZ R193, R176, R193 ;  /* 0x000000c1b0c17221 */ /* 0x000fe20000010000 */
[----:B------:R-:W-:Y:S02]  /*16930*/  @P4 HADD2 R227, -R165.H0_H0, -RZ.H0_H0 ;  /* 0xa00000ffa5e34230 */ /* 0x000fe40000000900 */
[----:B--2---:R-:W-:Y:S01]  /*16940*/  FADD.FTZ R179, R189, R179 ;  /* 0x000000b3bdb37221 */ /* 0x004fe20000010000 */
[C---:B------:R-:W-:Y:S03]  /*16950*/  HMMA.16816.F32 R20, R136.reuse, R152, R20 ;  /* 0x000000988814723c */ /* 0x040fe60000001814 */
[----:B------:R-:W-:Y:S01]  /*16960*/  @!P5 PRMT R166, R221, 0x5410, RZ ;  /* 0x00005410dda6d816 */ /* 0x000fe200000000ff */
[----:B------:R-:W-:Y:S01]  /*16970*/  @!P3 HADD2 R233, -R163.H0_H0, -RZ.H0_H0 ;  /* 0xa00000ffa3e9b230 */ /* 0x000fe20000000900 */
[----:B------:R-:W-:Y:S01]  /*16980*/  @P4 PRMT R165, R227, 0x5410, RZ ;  /* 0x00005410e3a54816 */ /* 0x000fe200000000ff */
[----:B------:R-:W-:Y:S01]  /*16990*/  FADD.FTZ R193, R182, R193 ;  /* 0x000000c1b6c17221 */ /* 0x000fe20000010000 */
[----:B------:R-:W-:Y:S01]  /*169a0*/  ISETP.GT.U32.AND P5, PT, R190, UR12, PT ;  /* 0x0000000cbe007c0c */ /* 0x000fe2000bfa4070 */
[C---:B------:R-:W-:Y:S01]  /*169b0*/  HMMA.16816.F32 R24, R136.reuse, R154, R24 ;  /* 0x0000009a8818723c */ /* 0x040fe20000001818 */
[----:B------:R-:W-:Y:S01]  /*169c0*/  LDSM.16.MT88.4 R152, [R204+0x1d000] ;  /* 0x01d00000cc98783b */ /* 0x000fe20000004200 */
[----:B------:R-:W2:Y:S01]  /*169d0*/  MUFU.EX2 R190, R170 ;  /* 0x000000aa00be7308 */ /* 0x000ea20000000800 */
[----:B------:R-:W-:Y:S01]  /*169e0*/  @!P3 PRMT R163, R233, 0x5410, RZ ;  /* 0x00005410e9a3b816 */ /* 0x000fe200000000ff */
[----:B------:R-:W-:Y:S01]  /*169f0*/  FADD.FTZ R193, R188, R193 ;  /* 0x000000c1bcc17221 */ /* 0x000fe20000010000 */
[C---:B-1----:R-:W-:Y:S01]  /*16a00*/  F2FP.F16.F32.PACK_AB R174, R183.reuse, R189 ;  /* 0x000000bdb7ae723e */ /* 0x042fe200000000ff */
[----:B------:R-:W-:Y:S02]  /*16a10*/  FADD.FTZ R179, R183, R179 ;  /* 0x000000b3b7b37221 */ /* 0x000fe40000010000 */
[C---:B------:R-:W-:Y:S01]  /*16a20*/  HMMA.16816.F32 R28, R136.reuse, R132, R28 ;  /* 0x00000084881c723c */ /* 0x040fe2000000181c */
[----:B------:R-:W-:Y:S02]  /*16a30*/  STG.E.U16 desc[UR30][R184.64+0x40], R166 ;  /* 0x000040a6b8007986 */ /* 0x000fe4000c10151e */
[----:B------:R-:W-:Y:S01]  /*16a40*/  PRMT R173, R174, 0x7632, R173 ;  /* 0x00007632aead7816 */ /* 0x000fe200000000ad */
[----:B------:R-:W-:Y:S01]  /*16a50*/  @P5 HADD2 R228, -R167.H0_H0, -RZ.H0_H0 ;  /* 0xa00000ffa7e45230 */ /* 0x000fe20000000900 */
[----:B------:R-:W-:Y:S01]  /*16a60*/  STG.E.U16 desc[UR30][R186.64+0x40], R162 ;  /* 0x000040a2ba007986 */ /* 0x000fe2000c10151e */
[----:B------:R-:W-:Y:S02]  /*16a70*/  FADD.FTZ R179, R192, R179 ;  /* 0x000000b3c0b37221 */ /* 0x000fe40000010000 */
[C---:B------:R-:W-:Y:S01]  /*16a80*/  HMMA.16816.F32 R32, R136.reuse, R134, R32 ;  /* 0x000000868820723c */ /* 0x040fe20000001820 */
[----:B------:R-:W1:Y:S02]  /*16a90*/  LDSM.16.MT88.4 R132, [R3+0x3000] ;  /* 0x003000000384783b */ /* 0x000e640000004200 */
[----:B------:R-:W-:Y:S02]  /*16aa0*/  @P5 PRMT R167, R228, 0x5410, RZ ;  /* 0x00005410e4a75816 */ /* 0x000fe400000000ff */
[----:B--2---:R-:W-:Y:S03]  /*16ab0*/  F2FP.F16.F32.PACK_AB R176, R190, R188 ;  /* 0x000000bcbeb0723e */ /* 0x004fe600000000ff */
[C---:B------:R-:W-:Y:S01]  /*16ac0*/  HMMA.16816.F32 R36, R136.reuse, R140, R36 ;  /* 0x0000008c8824723c */ /* 0x040fe20000001824 */
[----:B------:R-:W-:Y:S02]  /*16ad0*/  LDSM.16.MT88.4 R168, [R204+0x1b800] ;  /* 0x01b80000cca8783b */ /* 0x000fe40000004200 */
[----:B------:R-:W-:Y:S05]  /*16ae0*/  PRMT R175, R176, 0x7632, R175 ;  /* 0x00007632b0af7816 */ /* 0x000fea00000000af */
[C---:B------:R-:W-:Y:S01]  /*16af0*/  HMMA.16816.F32 R40, R136.reuse, R142, R40 ;  /* 0x0000008e8828723c */ /* 0x040fe20000001828 */
[----:B------:R-:W2:Y:S07]  /*16b00*/  LDSM.16.MT88.4 R140, [R203+0x1d000] ;  /* 0x01d00000cb8c783b */ /* 0x000eae0000004200 */
[C---:B---3--:R-:W-:Y:S01]  /*16b10*/  HMMA.16816.F32 R44, R136.reuse, R148, R44 ;  /* 0x00000094882c723c */ /* 0x048fe2000000182c */
[----:B------:R-:W-:Y:S04]  /*16b20*/  STG.E.U16 desc[UR30][R186.64+0x42], R160 ;  /* 0x000042a0ba007986 */ /* 0x000fe8000c10151e */
[----:B------:R-:W-:Y:S03]  /*16b30*/  STG.E.U16 desc[UR30][R184.64+0x50], R163 ;  /* 0x000050a3b8007986 */ /* 0x000fe6000c10151e */
[C---:B------:R-:W-:Y:S01]  /*16b40*/  HMMA.16816.F32 R48, R136.reuse, R150, R48 ;  /* 0x000000968830723c */ /* 0x040fe20000001830 */
[----:B------:R-:W3:Y:S07]  /*16b50*/  LDSM.16.MT88.4 R148, [R172+0x5000] ;  /* 0x00500000ac94783b */ /* 0x000eee0000004200 */
[C---:B----4-:R-:W-:Y:S01]  /*16b60*/  HMMA.16816.F32 R52, R136.reuse, R144, R52 ;  /* 0x000000908834723c */ /* 0x050fe20000001834 */
[----:B------:R-:W-:Y:S04]  /*16b70*/  STG.E.U16 desc[UR30][R184.64+0x52], R161 ;  /* 0x000052a1b8007986 */ /* 0x000fe8000c10151e */
[----:B------:R-:W-:Y:S03]  /*16b80*/  LDSM.16.MT88.4 R160, [R3+0x1800] ;  /* 0x0018000003a0783b */ /* 0x000fe60000004200 */
[C---:B------:R-:W-:Y:S05]  /*16b90*/  HMMA.16816.F32 R56, R136.reuse, R146, R56 ;  /* 0x000000928838723c */ /* 0x040fea0000001838 */
[----:B------:R-:W-:Y:S03]  /*16ba0*/  LDSM.16.MT88.4 R144, [R203+0x1f000] ;  /* 0x01f00000cb90783b */ /* 0x000fe60000004200 */
[C---:B-1----:R-:W-:Y:S05]  /*16bb0*/  HMMA.16816.F32 R60, R136.reuse, R132, R60 ;  /* 0x00000084883c723c */ /* 0x042fea000000183c */
[----:B------:R-:W-:Y:S03]  /*16bc0*/  STG.E.U16 desc[UR30][R186.64+0x50], R167 ;  /* 0x000050a7ba007986 */ /* 0x000fe6000c10151e */
[C---:B------:R-:W-:Y:S01]  /*16bd0*/  HMMA.16816.F32 R64, R136.reuse, R134, R64 ;  /* 0x000000868840723c */ /* 0x040fe20000001840 */
[----:B------:R-:W1:Y:S07]  /*16be0*/  LDSM.16.MT88.4 R132, [R3+0x5000] ;  /* 0x005000000384783b */ /* 0x000e6e0000004200 */
[C---:B------:R-:W-:Y:S01]  /*16bf0*/  HMMA.16816.F32 R68, R136.reuse, R152, R68 ;  /* 0x000000988844723c */ /* 0x040fe20000001844 */
[----:B------:R4:W-:Y:S02]  /*16c00*/  STG.E.U16 desc[UR30][R186.64+0x52], R165 ;  /* 0x000052a5ba007986 */ /* 0x0009e4000c10151e */
[----:B------:R-:W-:Y:S04]  /*16c10*/  IMAD.WIDE.U32 R152, R194, -0x2daee0ad, RZ ;  /* 0xd2511f53c2987825 */ /* 0x000fe800078e00ff */
[----:B------:R-:W-:Y:S01]  /*16c20*/  IMAD.MOV.U32 R198, RZ, RZ, R152 ;  /* 0x000000ffffc67224 */ /* 0x000fe200078e0098 */
[C---:B------:R-:W-:Y:S03]  /*16c30*/  HMMA.16816.F32 R72, R136.reuse, R154, R72 ;  /* 0x0000009a8848723c */ /* 0x040fe60000001848 */
[----:B------:R-:W-:Y:S02]  /*16c40*/  LOP3.LUT R197, R178, UR7, R153, 0x96, !PT ;  /* 0x00000007b2c57c12 */ /* 0x000fe4000f8e9699 */
[C---:B------:R-:W-:Y:S02]  /*16c50*/  PRMT R196, R152.reuse, 0x7771, RZ ;  /* 0x0000777198c47816 */ /* 0x040fe400000000ff */
[C---:B------:R-:W-:Y:S01]  /*16c60*/  PRMT R195, R152.reuse, 0x7772, RZ ;  /* 0x0000777298c37816 */ /* 0x040fe200000000ff */
[C---:B--2---:R-:W-:Y:S03]  /*16c70*/  HMMA.16816.F32 R76, R136.reuse, R140, R76 ;  /* 0x0000008c884c723c */ /* 0x044fe6000000184c */
[----:B------:R-:W-:Y:S02]  /*16c80*/  PRMT R194, R152, 0x7773, RZ ;  /* 0x0000777398c27816 */ /* 0x000fe400000000ff */
[----:B------:R-:W-:Y:S01]  /*16c90*/  LDSM.16.MT88.4 R152, [R172+0x1800] ;  /* 0x00180000ac98783b */ /* 0x000fe20000004200 */
[----:B------:R-:W-:Y:S02]  /*16ca0*/  F2FP.F16.F32.PACK_AB R178, R191, R192 ;  /* 0x000000c0bfb2723e */ /* 0x000fe400000000ff */
[C---:B------:R-:W-:Y:S03]  /*16cb0*/  HMMA.16816.F32 R80, R136.reuse, R142, R80 ;  /* 0x0000008e8850723c */ /* 0x040fe60000001850 */
[----:B------:R-:W-:Y:S02]  /*16cc0*/  PRMT R177, R178, 0x7632, R177 ;  /* 0x00007632b2b17816 */ /* 0x000fe400000000b1 */
[----:B------:R-:W2:Y:S01]  /*16cd0*/  LDSM.16.MT88.4 R140, [R204+0x1f000] ;  /* 0x01f00000cc8c783b */ /* 0x000ea20000004200 */
[----:B----4-:R-:W-:Y:S02]  /*16ce0*/  PRMT R165, R174, 0x5410, R173 ;  /* 0x00005410aea57816 */ /* 0x010fe400000000ad */
[C---:B---3--:R-:W-:Y:S03]  /*16cf0*/  HMMA.16816.F32 R84, R136.reuse, R148, R84 ;  /* 0x000000948854723c */ /* 0x048fe60000001854 */
[----:B------:R-:W-:Y:S02]  /*16d00*/  LOP3.LUT R149, R197, 0xff, RZ, 0xc0, !PT ;  /* 0x000000ffc5957812 */ /* 0x000fe400078ec0ff */
[----:B------:R-:W-:Y:S02]  /*16d10*/  ISETP.GT.U32.AND P4, PT, R196, UR12, PT ;  /* 0x0000000cc4007c0c */ /* 0x000fe4000bf84070 */
[----:B------:R-:W-:Y:S01]  /*16d20*/  ISETP.LE.U32.AND P3, PT, R149, UR12, PT ;  /* 0x0000000c95007c0c */ /* 0x000fe2000bf63070 */
[C---:B------:R-:W-:Y:S03]  /*16d30*/  HMMA.16816.F32 R88, R136.reuse, R150, R88 ;  /* 0x000000968858723c */ /* 0x040fe60000001858 */
[----:B------:R-:W-:Y:S02]  /*16d40*/  LOP3.LUT R148, R197, 0xffff, RZ, 0xc0, !PT ;  /* 0x0000ffffc5947812 */ /* 0x000fe400078ec0ff */
[----:B------:R-:W-:Y:S02]  /*16d50*/  LOP3.LUT R198, R198, 0xff, RZ, 0xc0, !PT ;  /* 0x000000ffc6c67812 */ /* 0x000fe400078ec0ff */
[----:B------:R-:W-:Y:S01]  /*16d60*/  SHF.R.U32.HI R148, RZ, 0x8, R148 ;  /* 0x00000008ff947819 */ /* 0x000fe20000011694 */
[C---:B-1----:R-:W-:Y:S03]  /*16d70*/  HMMA.16816.F32 R92, R136.reuse, R132, R92 ;  /* 0x00000084885c723c */ /* 0x042fe6000000185c */
[----:B------:R-:W-:Y:S01]  /*16d80*/  LOP3.LUT R132, R148, 0xffff, RZ, 0xc0, !PT ;  /* 0x0000ffff94847812 */ /* 0x000fe200078ec0ff */
[----:B------:R-:W-:Y:S01]  /*16d90*/  @!P3 HADD2 R226, -R157.H0_H0, -RZ.H0_H0 ;  /* 0xa00000ff9de2b230 */ /* 0x000fe20000000900 */
[----:B------:R-:W-:Y:S01]  /*16da0*/  PRMT R148, R149, 0x5410, R148 ;  /* 0x0000541095947816 */ /* 0x000fe20000000094 */
[----:B------:R-:W-:Y:S01]  /*16db0*/  @P4 HADD2 R239, -R175.H0_H0, -RZ.H0_H0 ;  /* 0xa00000ffafef4230 */ /* 0x000fe20000000900 */
[----:B------:R-:W-:Y:S01]  /*16dc0*/  ISETP.LE.U32.AND P0, PT, R132, UR12, PT ;  /* 0x0000000c84007c0c */ /* 0x000fe2000bf03070 */
[C---:B------:R-:W-:Y:S01]  /*16dd0*/  HMMA.16816.F32 R96, R136.reuse, R134, R96 ;  /* 0x000000868860723c */ /* 0x040fe20000001860 */
[----:B------:R-:W1:Y:S02]  /*16de0*/  LDSM.16.MT88.4 R132, [R172+0x7000] ;  /* 0x00700000ac84783b */ /* 0x000e640000004200 */
[--C-:B------:R-:W-:Y:S02]  /*16df0*/  HSET2.LE.AND R164, R148, R245.reuse, PT ;  /* 0x000000f594a47233 */ /* 0x100fe40003803000 */
[C---:B------:R-:W-:Y:S02]  /*16e00*/  ISETP.LE.U32.AND P5, PT, R198.reuse, UR12, PT ;  /* 0x0000000cc6007c0c */ /* 0x040fe4000bfa3070 */
[----:B------:R-:W-:Y:S02]  /*16e10*/  PRMT R199, R197, 0x7632, R199 ;  /* 0x00007632c5c77816 */ /* 0x000fe400000000c7 */
[----:B------:R-:W-:Y:S01]  /*16e20*/  LDSM.16.MT88.4 R148, [R203+0x19800] ;  /* 0x01980000cb94783b */ /* 0x000fe20000004200 */
[----:B------:R-:W-:Y:S02]  /*16e30*/  SHF.R.U32.HI R197, RZ, 0x18, R197 ;  /* 0x00000018ffc57819 */ /* 0x000fe400000116c5 */
[----:B------:R-:W-:Y:S01]  /*16e40*/  @!P0 HADD2 R225, -R156.H0_H0, -RZ.H0_H0 ;  /* 0xa00000ff9ce18230 */ /* 0x000fe20000000900 */
[C---:B--2---:R-:W-:Y:S03]  /*16e50*/  HMMA.16816.F32 R100, R136.reuse, R140, R100 ;  /* 0x0000008c8864723c */ /* 0x044fe60000001864 */
[----:B------:R-:W-:Y:S02]  /*16e60*/  ISETP.LE.U32.AND P6, PT, R197, UR12, PT ;  /* 0x0000000cc5007c0c */ /* 0x000fe4000bfc3070 */
[----:B------:R-:W-:Y:S01]  /*16e70*/  @!P5 HADD2 R240, -R176.H0_H0, -RZ.H0_H0 ;  /* 0xa00000ffb0f0d230 */ /* 0x000fe20000000900 */
[----:B------:R-:W-:Y:S02]  /*16e80*/  LOP3.LUT R199, R199, 0xff, RZ, 0xc0, !PT ;  /* 0x000000ffc7c77812 */ /* 0x000fe400078ec0ff */
[C---:B------:R-:W-:Y:S01]  /*16e90*/  HMMA.16816.F32 R104, R136.reuse, R142, R104 ;  /* 0x0000008e8868723c */ /* 0x040fe20000001868 */
[----:B------:R-:W2:Y:S02]  /*16ea0*/  LDSM.16.MT88.4 R140, [R3+0x7000] ;  /* 0x00700000038c783b */ /* 0x000ea40000004200 */
[----:B------:R-:W-:Y:S02]  /*16eb0*/  PRMT R166, R198, 0x5410, R196 ;  /* 0x00005410c6a67816 */ /* 0x000fe400000000c4 */
[----:B------:R-:W-:Y:S03]  /*16ec0*/  PRMT R167, R195, 0x5410, R194 ;  /* 0x00005410c3a77816 */ /* 0x000fe600000000c2 */
[C---:B------:R-:W-:Y:S03]  /*16ed0*/  HMMA.16816.F32 R108, R136.reuse, R144, R108 ;  /* 0x00000090886c723c */ /* 0x040fe6000000186c */
[----:B------:R-:W-:Y:S01]  /*16ee0*/  @!P6 HADD2 R241, -R173.H0_H0, -RZ.H0_H0 ;  /* 0xa00000ffadf1e230 */ /* 0x000fe20000000900 */
[--C-:B------:R-:W-:Y:S02]  /*16ef0*/  HSET2.LE.AND R166, R166, R245.reuse, PT ;  /* 0x000000f5a6a67233 */ /* 0x100fe40003803000 */
[----:B------:R-:W-:Y:S02]  /*16f00*/  LOP3.LUT R167, R167, 0xff00ff, RZ, 0xc0, !PT ;  /* 0x00ff00ffa7a77812 */ /* 0x000fe400078ec0ff */
[C---:B------:R-:W-:Y:S01]  /*16f10*/  HMMA.16816.F32 R112, R136.reuse, R146, R112 ;  /* 0x000000928870723c */ /* 0x040fe20000001870 */
[----:B------:R-:W3:Y:S02]  /*16f20*/  LDSM.16.MT88.4 R144, [R204+0x19800] ;  /* 0x01980000cc90783b */ /* 0x000ee40000004200 */
[----:B------:R-:W-:Y:S02]  /*16f30*/  @!P6 PRMT R173, R241, 0x5410, RZ ;  /* 0x00005410f1ade816 */ /* 0x000fe400000000ff */
[--C-:B------:R-:W-:Y:S03]  /*16f40*/  HSET2.LE.AND R167, R167, R245.reuse, PT ;  /* 0x000000f5a7a77233 */ /* 0x100fe60003803000 */
[C---:B-1----:R-:W-:Y:S03]  /*16f50*/  HMMA.16816.F32 R116, R136.reuse, R132, R116 ;  /* 0x000000848874723c */ /* 0x042fe60000001874 */
[----:B------:R-:W-:Y:S02]  /*16f60*/  PRMT R132, R157, 0x5410, R156 ;  /* 0x000054109d847816 */ /* 0x000fe4000000009c */
[----:B------:R-:W-:Y:S02]  /*16f70*/  @!P3 PRMT R157, R226, 0x5410, RZ ;  /* 0x00005410e29db816 */ /* 0x000fe400000000ff */
[----:B------:R-:W-:Y:S01]  /*16f80*/  LOP3.LUT R164, R132, R164, RZ, 0xc0, !PT ;  /* 0x000000a484a47212 */ /* 0x000fe200078ec0ff */
[C---:B------:R-:W-:Y:S02]  /*16f90*/  HMMA.16816.F32 R120, R136.reuse, R134, R120 ;  /* 0x000000868878723c */ /* 0x040fe40000001878 */
[----:B------:R-:W-:Y:S01]  /*16fa0*/  STG.E.U16 desc[UR30][R184.64+0x60], R157 ;  /* 0x0000609db8007986 */ /* 0x000fe2000c10151e */
[----:B------:R-:W-:Y:S02]  /*16fb0*/  PRMT R132, R199, 0x5410, R197 ;  /* 0x00005410c7847816 */ /* 0x000fe400000000c5 */
[----:B------:R-:W-:Y:S02]  /*16fc0*/  @!P0 PRMT R156, R225, 0x5410, RZ ;  /* 0x00005410e19c8816 */ /* 0x000fe400000000ff */
[----:B------:R-:W-:Y:S01]  /*16fd0*/  ISETP.LE.U32.AND P0, PT, R199, UR12, PT ;  /* 0x0000000cc7007c0c */ /* 0x000fe2000bf03070 */
[C---:B--2---:R-:W-:Y:S02]  /*16fe0*/  HMMA.16816.F32 R124, R136.reuse, R140, R124 ;  /* 0x0000008c887c723c */ /* 0x044fe4000000187c */
[----:B------:R1:W-:Y:S01]  /*16ff0*/  STG.E.U16 desc[UR30][R184.64+0x62], R156 ;  /* 0x0000629cb8007986 */ /* 0x0003e2000c10151e */
[----:B------:R-:W-:Y:S03]  /*17000*/  HSET2.LE.AND R132, R132, R245, PT ;  /* 0x000000f584847233 */ /* 0x000fe60003803000 */
[----:B------:R-:W-:Y:S01]  /*17010*/  STG.E.U16 desc[UR30][R186.64+0x62], R173 ;  /* 0x000062adba007986 */ /* 0x000fe2000c10151e */
[----:B------:R-:W-:Y:S01]  /*17020*/  ISETP.GT.U32.AND P3, PT, R195, UR12, PT ;  /* 0x0000000cc3007c0c */ /* 0x000fe2000bf64070 */
[----:B------:R-:W-:Y:S03]  /*17030*/  HMMA.16816.F32 R128, R136, R142, R128 ;  /* 0x0000008e8880723c */ /* 0x000fe60000001880 */
[----:B------:R-:W-:Y:S01]  /*17040*/  LOP3.LUT R165, R165, R132, RZ, 0xc0, !PT ;  /* 0x00000084a5a57212 */ /* 0x000fe200078ec0ff */
[----:B------:R-:W-:Y:S01]  /*17050*/  @!P0 HADD2 R234, -R174.H0_H0, -RZ.H0_H0 ;  /* 0xa00000ffaeea8230 */ /* 0x000fe20000000900 */
[----:B------:R-:W-:Y:S02]  /*17060*/  PRMT R132, R176, 0x5410, R175 ;  /* 0x00005410b0847816 */ /* 0x000fe400000000af */
[----:B------:R-:W-:Y:S02]  /*17070*/  @!P5 PRMT R176, R240, 0x5410, RZ ;  /* 0x00005410f0b0d816 */ /* 0x000fe400000000ff */
[----:B------:R-:W-:Y:S02]  /*17080*/  LOP3.LUT R166, R132, R166, RZ, 0xc0, !PT ;  /* 0x000000a684a67212 */ /* 0x000fe400078ec0ff */
[----:B------:R-:W-:Y:S01]  /*17090*/  PRMT R132, R178, 0x5410, R177 ;  /* 0x00005410b2847816 */ /* 0x000fe200000000b1 */
[----:B------:R-:W-:Y:S01]  /*170a0*/  @P3 HADD2 R238, -R178.H0_H0, -RZ.H0_H0 ;  /* 0xa00000ffb2ee3230 */ /* 0x000fe20000000900 */
[----:B------:R-:W-:Y:S02]  /*170b0*/  @!P0 PRMT R174, R234, 0x5410, RZ ;  /* 0x00005410eaae8816 */ /* 0x000fe400000000ff */
[----:B------:R-:W-:Y:S02]  /*170c0*/  LOP3.LUT R167, R132, R167, RZ, 0xc0, !PT ;  /* 0x000000a784a77212 */ /* 0x000fe400078ec0ff */
[----:B------:R-:W-:Y:S01]  /*170d0*/  @P4 PRMT R175, R239, 0x5410, RZ ;  /* 0x00005410efaf4816 */ /* 0x000fe200000000ff */
[----:B------:R-:W-:Y:S01]  /*170e0*/  STG.E.U16 desc[UR30][R186.64+0x60], R174 ;  /* 0x000060aeba007986 */ /* 0x000fe2000c10151e */
[----:B------:R-:W-:Y:S02]  /*170f0*/  @P3 PRMT R178, R238, 0x5410, RZ ;  /* 0x00005410eeb23816 */ /* 0x000fe400000000ff */
[----:B------:R-:W-:Y:S01]  /*17100*/  ISETP.GT.U32.AND P0, PT, R194, UR12, PT ;  /* 0x0000000cc2007c0c */ /* 0x000fe2000bf04070 */
[C---:B---3--:R-:W-:Y:S01]  /*17110*/  HMMA.16816.F32 R132, R164.reuse, R144, R4 ;  /* 0x00000090a484723c */ /* 0x048fe20000001804 */
[----:B------:R-:W2:Y:S07]  /*17120*/  LDSM.16.MT88.4 R4, [R203+0x1b800] ;  /* 0x01b80000cb04783b */ /* 0x000eae0000004200 */
[C---:B------:R-:W-:Y:S01]  /*17130*/  HMMA.16816.F32 R136, R164.reuse, R146, R8 ;  /* 0x00000092a488723c */ /* 0x040fe20000001808 */
[----:B------:R-:W3:Y:S03]  /*17140*/  LDSM.16.MT88.4 R8, [R172+0x3800] ;  /* 0x00380000ac08783b */ /* 0x000ee60000004200 */
[----:B------:R-:W-:Y:S04]  /*17150*/  @P0 HADD2 R243, -R177.H0_H0, -RZ.H0_H0 ;  /* 0xa00000ffb1f30230 */ /* 0x000fe80000000900 */
[C---:B------:R-:W-:Y:S01]  /*17160*/  HMMA.16816.F32 R140, R164.reuse, R148, R12 ;  /* 0x00000094a48c723c */ /* 0x040fe2000000180c */
[----:B------:R-:W4:Y:S02]  /*17170*/  LDSM.16.MT88.4 R12, [R3+0x3800] ;  /* 0x00380000030c783b */ /* 0x000f240000004200 */
[----:B------:R-:W-:Y:S05]  /*17180*/  @P0 PRMT R177, R243, 0x5410, RZ ;  /* 0x00005410f3b10816 */ /* 0x000fea00000000ff */
[C---:B------:R-:W-:Y:S01]  /*17190*/  HMMA.16816.F32 R144, R164.reuse, R150, R16 ;  /* 0x00000096a490723c */ /* 0x040fe20000001810 */
[----:B------:R-:W4:Y:S07]  /*171a0*/  LDSM.16.MT88.4 R16, [R204+0x1d800] ;  /* 0x01d80000cc10783b */ /* 0x000f2e0000004200 */
[C---:B------:R-:W-:Y:S01]  /*171b0*/  HMMA.16816.F32 R148, R164.reuse, R152, R20 ;  /* 0x00000098a494723c */ /* 0x040fe20000001814 */
[----:B------:R-:W4:Y:S07]  /*171c0*/  LDSM.16.MT88.4 R20, [R203+0x1d800] ;  /* 0x01d80000cb14783b */ /* 0x000f2e0000004200 */
[C---:B------:R-:W-:Y:S01]  /*171d0*/  HMMA.16816.F32 R152, R164.reuse, R154, R24 ;  /* 0x0000009aa498723c */ /* 0x040fe20000001818 */
[----:B------:R-:W4:Y:S07]  /*171e0*/  LDSM.16.MT88.4 R24, [R172+0x5800] ;  /* 0x00580000ac18783b */ /* 0x000f2e0000004200 */
[C---:B-1----:R-:W-:Y:S01]  /*171f0*/  HMMA.16816.F32 R156, R164.reuse, R160, R28 ;  /* 0x000000a0a49c723c */ /* 0x042fe2000000181c */
[----:B------:R-:W1:Y:S07]  /*17200*/  LDSM.16.MT88.4 R28, [R3+0x5800] ;  /* 0x00580000031c783b */ /* 0x000e6e0000004200 */
[C---:B------:R-:W-:Y:S01]  /*17210*/  HMMA.16816.F32 R160, R164.reuse, R162, R32 ;  /* 0x000000a2a4a0723c */ /* 0x040fe20000001820 */
[----:B------:R-:W1:Y:S07]  /*17220*/  LDSM.16.MT88.4 R32, [R204+0x1f800] ;  /* 0x01f80000cc20783b */ /* 0x000e6e0000004200 */
[C---:B------:R-:W-:Y:S01]  /*17230*/  HMMA.16816.F32 R36, R164.reuse, R168, R36 ;  /* 0x000000a8a424723c */ /* 0x040fe20000001824 */
[----:B------:R-:W-:Y:S04]  /*17240*/  STG.E.U16 desc[UR30][R184.64+0x70], R176 ;  /* 0x000070b0b8007986 */ /* 0x000fe8000c10151e */
[----:B------:R-:W-:Y:S03]  /*17250*/  STG.E.U16 desc[UR30][R184.64+0x72], R175 ;  /* 0x000072afb8007986 */ /* 0x000fe6000c10151e */
[C---:B------:R-:W-:Y:S01]  /*17260*/  HMMA.16816.F32 R40, R164.reuse, R170, R40 ;  /* 0x000000aaa428723c */ /* 0x040fe20000001828 */
[----:B------:R-:W1:Y:S07]  /*17270*/  LDSM.16.MT88.4 R168, [R203+0x1f800] ;  /* 0x01f80000cba8783b */ /* 0x000e6e0000004200 */
[C---:B--2---:R-:W-:Y:S01]  /*17280*/  HMMA.16816.F32 R44, R164.reuse, R4, R44 ;  /* 0x00000004a42c723c */ /* 0x044fe2000000182c */
[----:B------:R-:W-:Y:S04]  /*17290*/  STG.E.U16 desc[UR30][R186.64+0x70], R178 ;  /* 0x000070b2ba007986 */ /* 0x000fe8000c10151e */
[----:B------:R-:W-:Y:S03]  /*172a0*/  STG.E.U16 desc[UR30][R186.64+0x72], R177 ;  /* 0x000072b1ba007986 */ /* 0x000fe6000c10151e */
        /* <DEDUP_REMOVED lines=8> */
[----:B---3--:R-:W-:Y:S05]  /*17330*/  IADD3 R3, P0, PT, R184, -0x80, RZ ;  /* 0xffffff80b8037810 */ /* 0x008fea0007f1e0ff */
[C---:B------:R-:W-:Y:S01]  /*17340*/  HMMA.16816.F32 R72, R164.reuse, R18, R72 ;  /* 0x00000012a448723c */ /* 0x040fe20000001848 */
[----:B------:R3:W-:Y:S07]  /*17350*/  STL [R1+0x38], R3 ;  /* 0x0000380301007387 */ /* 0x0007ee0000100800 */
[C---:B------:R-:W-:Y:S08]  /*17360*/  HMMA.16816.F32 R76, R164.reuse, R20, R76 ;  /* 0x00000014a44c723c */ /* 0x040ff0000000184c */
[C---:B------:R-:W-:Y:S08]  /*17370*/  HMMA.16816.F32 R80, R164.reuse, R22, R80 ;  /* 0x00000016a450723c */ /* 0x040ff00000001850 */
[C---:B------:R-:W-:Y:S03]  /*17380*/  HMMA.16816.F32 R84, R164.reuse, R24, R84 ;  /* 0x00000018a454723c */ /* 0x040fe60000001854 */
[----:B---3--:R-:W-:Y:S05]  /*17390*/  FADD.FTZ R3, R190, R193 ;  /* 0x000000c1be037221 */ /* 0x008fea0000010000 */
[C---:B------:R-:W-:Y:S08]  /*173a0*/  HMMA.16816.F32 R88, R164.reuse, R26, R88 ;  /* 0x0000001aa458723c */ /* 0x040ff00000001858 */
[C---:B-1----:R-:W-:Y:S08]  /*173b0*/  HMMA.16816.F32 R92, R164.reuse, R28, R92 ;  /* 0x0000001ca45c723c */ /* 0x042ff0000000185c */
[C---:B------:R-:W-:Y:S08]  /*173c0*/  HMMA.16816.F32 R96, R164.reuse, R30, R96 ;  /* 0x0000001ea460723c */ /* 0x040ff00000001860 */
[C---:B------:R-:W-:Y:S08]  /*173d0*/  HMMA.16816.F32 R100, R164.reuse, R32, R100 ;  /* 0x00000020a464723c */ /* 0x040ff00000001864 */
[C---:B------:R-:W-:Y:S08]  /*173e0*/  HMMA.16816.F32 R104, R164.reuse, R34, R104 ;  /* 0x00000022a468723c */ /* 0x040ff00000001868 */
[C---:B------:R-:W-:Y:S08]  /*173f0*/  HMMA.16816.F32 R108, R164.reuse, R168, R108 ;  /* 0x000000a8a46c723c */ /* 0x040ff0000000186c */
[C---:B------:R-:W-:Y:S08]  /*17400*/  HMMA.16816.F32 R112, R164.reuse, R170, R112 ;  /* 0x000000aaa470723c */ /* 0x040ff00000001870 */
[C---:B--2---:R-:W-:Y:S03]  /*17410*/  HMMA.16816.F32 R116, R164.reuse, R4, R116 ;  /* 0x00000004a474723c */ /* 0x044fe60000001874 */
[----:B------:R-:W-:Y:S01]  /*17420*/  IADD3.X R5, PT, PT, R185, -0x1, RZ, P0, !PT ;  /* 0xffffffffb9057810 */ /* 0x000fe200007fe4ff */
[----:B------:R-:W-:Y:S04]  /*17430*/  FADD.FTZ R4, R191, R179 ;  /* 0x000000b3bf047221 */ /* 0x000fe80000010000 */
[C---:B------:R-:W-:Y:S01]  /*17440*/  HMMA.16816.F32 R120, R164.reuse, R6, R120 ;  /* 0x00000006a478723c */ /* 0x040fe20000001878 */
[----:B------:R-:W-:Y:S04]  /*17450*/  STL [R1+0x34], R5 ;  /* 0x0000340501007387 */ /* 0x000fe80000100800 */
[----:B------:R1:W-:Y:S03]  /*17460*/  STL [R1+0x40], R3 ;  /* 0x0000400301007387 */ /* 0x0003e60000100800 */
[C---:B------:R-:W-:Y:S01]  /*17470*/  HMMA.16816.F32 R124, R164.reuse, R8, R124 ;  /* 0x00000008a47c723c */ /* 0x040fe2000000187c */
[----:B------:R4:W-:Y:S07]  /*17480*/  STL [R1+0x3c], R4 ;  /* 0x00003c0401007387 */ /* 0x0009ee0000100800 */
[----:B------:R-:W-:Y:S03]  /*17490*/  HMMA.16816.F32 R128, R164, R10, R128 ;  /* 0x0000000aa480723c */ /* 0x000fe60000001880 */
[----:B------:R-:W-:Y:S02]  /*174a0*/  MOV R164, R0 ;  /* 0x0000000000a47202 */ /* 0x000fe40000000f00 */
[----:B-1----:R-:W-:Y:S03]  /*174b0*/  MOV R3, R2 ;  /* 0x0000000200037202 */ /* 0x002fe60000000f00 */
[----:B------:R-:W-:Y:S01]  /*174c0*/  @!UPT UIADD3 URZ, UPT, UPT, URZ, URZ, URZ ;  /* 0x000000fffffff290 */ /* 0x000fe2000fffe0ff */
[----:B------:R-:W-:Y:S11]  /*174d0*/  BRA.U UP0, `(.L_x_1114) ;  /* 0xffffffb500107547 */ /* 0x000ff6000b83ffff */
.L_x_1113:
[----:B------:R-:W2:Y:S01]  /*174e0*/  LDL.LU R8, [R1+0x40] ;  /* 0x0000400001087983 */ /* 0x000ea20000300800 */
[----:B------:R-:W1:Y:S03]  /*174f0*/  LDCU UR4, c[0x0][0x4fc] ;  /* 0x00009f80ff0477ac */ /* 0x000e660008000800 */
[----:B------:R-:W2:Y:S01]  /*17500*/  LDL.LU R7, [R1+0x3c] ;  /* 0x00003c0001077983 */ /* 0x000ea20000300800 */
[C---:B-----5:R-:W-:Y:S02]  /*17510*/  LOP3.LUT P1, RZ, R207.reuse, 0x10, RZ, 0xc0, !PT ;  /* 0x00000010cfff7812 */ /* 0x060fe4000782c0ff */
[C---:B------:R-:W-:Y:S01]  /*17520*/  LOP3.LUT P2, RZ, R207.reuse, 0x8, RZ, 0xc0, !PT ;  /* 0x00000008cfff7812 */ /* 0x040fe2000784c0ff */
[----:B--234-:R-:W2:Y:S01]  /*17530*/  LDL.LU R4, [R1+0x1c] ;  /* 0x00001c0001047983 */ /* 0x01cea20000300800 */
[----:B------:R-:W-:Y:S01]  /*17540*/  LOP3.LUT P0, RZ, R207, 0x4, RZ, 0xc0, !PT ;  /* 0x00000004cfff7812 */ /* 0x000fe2000780c0ff */
[----:B------:R-:W-:Y:S01]  /*17550*/  UISETP.NE.AND UP3, UPT, UR21, -0x1, UPT ;  /* 0xffffffff1500788c */ /* 0x000fe2000bf65270 */
[----:B------:R-:W-:Y:S01]  /*17560*/  MOV R9, 0x10 ;  /* 0x0000001000097802 */ /* 0x000fe20000000f00 */
[----:B------:R-:W3:Y:S01]  /*17570*/  S2UR UR12, SR_CTAID.Y ;  /* 0x00000000000c79c3 */ /* 0x000ee20000002600 */
[----:B------:R-:W4:Y:S02]  /*17580*/  LDCU UR10, c[0x0][0x434] ;  /* 0x00008680ff0a77ac */ /* 0x000f240008000800 */
[----:B------:R-:W-:Y:S01]  /*17590*/  SEL R9, R9, 0xfffffff0, !P0 ;  /* 0xfffffff009097807 */ /* 0x000fe20004000000 */
[----:B------:R-:W1:Y:S05]  /*175a0*/  LDCU.U8 UR11, c[0x0][0x548] ;  /* 0x0000a900ff0b77ac */ /* 0x000e6a0008000000 */
[----:B------:R-:W3:Y:S01]  /*175b0*/  @!UP3 LDCU.64 UR8, c[0x0][0x400] ;  /* 0x00008000ff08b7ac */ /* 0x000ee20008000a00 */
[----:B------:R-:W4:Y:S01]  /*175c0*/  @UP3 LDCU.64 UR6, c[0x0][0x408] ;  /* 0x00008100ff0637ac */ /* 0x000f220008000a00 */
[----:B------:R-:W-:Y:S01]  /*175d0*/  UISETP.NE.AND UP2, UPT, UR21, -0x1, UPT ;  /* 0xffffffff1500788c */ /* 0x000fe2000bf45270 */
[----:B------:R-:W1:Y:S01]  /*175e0*/  LDCU UR13, c[0x0][0x434] ;  /* 0x00008680ff0d77ac */ /* 0x000e620008000800 */
[----:B---3--:R-:W-:Y:S01]  /*175f0*/  @!UP3 UIMAD.WIDE.U32 UR14, UR12, UR8, URZ ;  /* 0x000000080c0eb2a5 */ /* 0x008fe2000f8e00ff */
[----:B------:R-:W3:Y:S01]  /*17600*/  S2UR UR8, SR_CTAID.X ;  /* 0x00000000000879c3 */ /* 0x000ee20000002500 */
[----:B----4-:R-:W-:-:S02]  /*17610*/  @UP3 UIMAD.WIDE.U32 UR16, UR21, UR6, URZ ;  /* 0x00000006151032a5 */ /* 0x010fc4000f8e00ff */
[----:B------:R-:W-:Y:S02]  /*17620*/  @!UP3 UIMAD UR9, UR12, UR9, UR15 ;  /* 0x000000090c09b2a4 */ /* 0x000fe4000f8e020f */
[----:B------:R-:W-:-:S03]  /*17630*/  @UP3 UIMAD UR9, UR21, UR7, UR17 ;  /* 0x00000007150932a4 */ /* 0x000fc6000f8e0211 */
[----:B------:R-:W4:Y:S01]  /*17640*/  S2UR UR6, SR_CTAID.Z ;  /* 0x00000000000679c3 */ /* 0x000f220000002700 */
[----:B------:R-:W-:Y:S01]  /*17650*/  @!UP2 UIMAD UR21, UR12, UR10, URZ ;  /* 0x0000000a0c15a2a4 */ /* 0x000fe2000f8e02ff */
[----:B------:R-:W-:Y:S01]  /*17660*/  @UP3 UMOV UR14, UR16 ;  /* 0x00000010000e3c82 */ /* 0x000fe20008000000 */
[----:B------:R-:W1:Y:S04]  /*17670*/  SHFL.BFLY PT, R5, R8, 0x2, 0x1f ;  /* 0x0c401f0008057f89 */ /* 0x000e6800000e0000 */
[----:B------:R-:W3:Y:S01]  /*17680*/  SHFL.BFLY PT, R6, R7, 0x2, 0x1f ;  /* 0x0c401f0007067f89 */ /* 0x000ee200000e0000 */
[----:B--2---:R-:W-:Y:S01]  /*17690*/  MOV R14, R4 ;  /* 0x00000004000e7202 */ /* 0x004fe20000000f00 */
[----:B-1----:R-:W-:Y:S01]  /*176a0*/  FADD.FTZ R5, R5, R8 ;  /* 0x0000000805057221 */ /* 0x002fe20000010000 */
[----:B------:R-:W-:Y:S01]  /*176b0*/  MOV R8, 0x20 ;  /* 0x0000002000087802 */ /* 0x000fe20000000f00 */
[----:B---3--:R-:W-:-:S03]  /*176c0*/  FADD.FTZ R6, R6, R7 ;  /* 0x0000000706067221 */ /* 0x008fc60000010000 */
[----:B------:R-:W1:Y:S01]  /*176d0*/  SHFL.BFLY PT, R3, R5, 0x1, 0x1f ;  /* 0x0c201f0005037f89 */ /* 0x000e6200000e0000 */
[----:B------:R-:W-:-:S03]  /*176e0*/  SEL R8, R8, 0xffffffe0, !P2 ;  /* 0xffffffe008087807 */ /* 0x000fc60005000000 */
[----:B------:R-:W2:Y:S01]  /*176f0*/  SHFL.BFLY PT, R4, R6, 0x1, 0x1f ;  /* 0x0c201f0006047f89 */ /* 0x000ea200000e0000 */
[----:B-1----:R-:W-:Y:S01]  /*17700*/  FADD.FTZ R5, R5, R3 ;  /* 0x0000000305057221 */ /* 0x002fe20000010000 */
[----:B--2---:R-:W-:-:S03]  /*17710*/  FADD.FTZ R4, R6, R4 ;  /* 0x0000000406047221 */ /* 0x004fc60000010000 */
[----:B------:R-:W1:Y:S01]  /*17720*/  MUFU.RCP R3, R5 ;  /* 0x0000000500037308 */ /* 0x000e620000001000 */
[----:B------:R-:W-:Y:S02]  /*17730*/  SHF.L.U32 R6, R207, 0x4, RZ ;  /* 0x00000004cf067819 */ /* 0x000fe400000006ff */
[----:B------:R-:W-:Y:S02]  /*17740*/  FSETP.NE.FTZ.AND P4, PT, R5, RZ, PT ;  /* 0x000000ff0500720b */ /* 0x000fe40003f95000 */
[----:B------:R-:W-:Y:S02]  /*17750*/  FSETP.NE.FTZ.AND P3, PT, R4, RZ, PT ;  /* 0x000000ff0400720b */ /* 0x000fe40003f75000 */
[----:B------:R-:W-:Y:S01]  /*17760*/  LOP3.LUT R6, R6, 0x1c0, RZ, 0xc0, !PT ;  /* 0x000001c006067812 */ /* 0x000fe200078ec0ff */
[----:B------:R-:W2:Y:S03]  /*17770*/  MUFU.RCP R7, R4 ;  /* 0x0000000400077308 */ /* 0x000ea60000001000 */
[----:B------:R-:W-:-:S04]  /*17780*/  LOP3.LUT R6, R6, 0x38, R181, 0xf8, !PT ;  /* 0x0000003806067812 */ /* 0x000fc800078ef8b5 */
[----:B------:R-:W-:Y:S02]  /*17790*/  LOP3.LUT R6, R6, R180, R206, 0xfe, !PT ;  /* 0x000000b406067212 */ /* 0x000fe400078efece */
[----:B-1----:R-:W-:Y:S02]  /*177a0*/  FSEL R3, R3, 1, P4 ;  /* 0x3f80000003037808 */ /* 0x002fe40002000000 */
[----:B------:R-:W-:-:S03]  /*177b0*/  LEA R6, R6, UR5, 0x1 ;  /* 0x0000000506067c11 */ /* 0x000fc6000f8e08ff */
[----:B------:R-:W-:Y:S01]  /*177c0*/  FMUL.FTZ R3, R3, UR4 ;  /* 0x0000000403037c20 */ /* 0x000fe20008410000 */
[C---:B------:R-:W-:Y:S02]  /*177d0*/  IADD3 R11, PT, PT, R6.reuse, 0x40, RZ ;  /* 0x00000040060b7810 */ /* 0x040fe40007ffe0ff */
[----:B--2---:R-:W-:Y:S01]  /*177e0*/  FSEL R7, R7, 1, P3 ;  /* 0x3f80000007077808 */ /* 0x004fe20001800000 */
        /* <DEDUP_REMOVED lines=142> */
[----:B------:R-:W1:Y:S01]  /*180d0*/  LDCU.U8 UR4, c[0x0][0x549] ;  /* 0x0000a920ff0477ac */ /* 0x000e620008000000 */
[C---:B------:R-:W-:Y:S01]  /*180e0*/  FMUL.FTZ R72, R3.reuse, R72 ;  /* 0x0000004803487220 */ /* 0x040fe20000410000 */
[----:B------:R-:W-:Y:S01]  /*180f0*/  STS [R13+0x400], R154 ;  /* 0x0004009a0d007388 */ /* 0x000fe20000000800 */
[----:B------:R-:W-:Y:S01]  /*18100*/  FMUL.FTZ R73, R3, R73 ;  /* 0x0000004903497220 */ /* 0x000fe20000410000 */
[----:B------:R-:W-:Y:S01]  /*18110*/  F2FP.F16.F32.PACK_AB R52, R53, R52 ;  /* 0x000000343534723e */ /* 0x000fe200000000ff */
[----:B------:R-:W-:Y:S01]  /*18120*/  FMUL.FTZ R76, R3, R76 ;  /* 0x0000004c034c7220 */ /* 0x000fe20000410000 */
[----:B------:R-:W-:Y:S01]  /*18130*/  STS [R8], R156 ;  /* 0x0000009c08007388 */ /* 0x000fe20000000800 */
[----:B------:R-:W-:Y:S01]  /*18140*/  F2FP.F16.F32.PACK_AB R54, R55, R54 ;  /* 0x000000363736723e */ /* 0x000fe200000000ff */
        /* <DEDUP_REMOVED lines=91> */
[----:B------:R-:W-:-:S03]  /*18700*/  @UP1 UMOV UR7, 0x1 ;  /* 0x0000000100071882 */ /* 0x000fc60000000000 */
        /* <DEDUP_REMOVED lines=30> */
[----:B-1----:R-:W-:-:S04]  /*188f0*/  LOP3.LUT R3, R14, 0x1f8, RZ, 0xc0, !PT ;  /* 0x000001f80e037812 */ /* 0x002fc800078ec0ff */
[----:B------:R-:W-:-:S04]  /*18900*/  LOP3.LUT R3, R3, 0x38, R207, 0x78, !PT ;  /* 0x0000003803037812 */ /* 0x000fc800078e78cf */
[----:B------:R-:W-:-:S04]  /*18910*/  LOP3.LUT R3, R3, 0x1e00, R14, 0xf8, !PT ;  /* 0x00001e0003037812 */ /* 0x000fc800078ef80e */
[----:B------:R-:W-:Y:S01]  /*18920*/  LEA R3, R3, UR5, 0x1 ;  /* 0x0000000503037c11 */ /* 0x000fe2000f8e08ff */
[----:B--2-4-:R-:W-:Y:S06]  /*18930*/  BRA.U UP1, `(.L_x_1117) ;  /* 0x0000000101207547 */ /* 0x014fec000b800000 */
        /* <DEDUP_REMOVED lines=8> */
.L_x_1117:
        /* <DEDUP_REMOVED lines=8> */
[----:B------:R-:W-:Y:S01]  /*18a40*/  @!UP0 UIMAD UR13, UR12, UR7, UR13 ;  /* 0x000000070c0d82a4 */ /* 0x000fe2000f8e020d */
[----:B------:R-:W-:Y:S01]  /*18a50*/  BSSY.RECONVERGENT B0, `(.L_x_1118) ;  /* 0x0000024000007945 */ /* 0x000fe20003800200 */
[----:B------:R-:W-:Y:S01]  /*18a60*/  USHF.L.U32 UR10, UR10, 0x7, URZ ;  /* 0x000000070a0a7899 */ /* 0x000fe200080006ff */
[----:B------:R-:W-:Y:S01]  /*18a70*/  MOV R12, 0x7f800000 ;  /* 0x7f800000000c7802 */ /* 0x000fe20000000f00 */
[----:B------:R-:W-:Y:S01]  /*18a80*/  USEL UR4, UR4, URZ, UP0 ;  /* 0x000000ff04047287 */ /* 0x000fe20008000000 */
[----:B------:R-:W4:Y:S01]  /*18a90*/  @P3 MUFU.LG2 R4, R4 ;  /* 0x0000000400043308 */ /* 0x000f220000000c00 */
        /* <DEDUP_REMOVED lines=8> */
[----:B----4-:R-:W-:-:S04]  /*18b20*/  @P3 FMUL.FTZ R4, R4, 0.69314718246459960938 ;  /* 0x3f31721804043820 */ /* 0x010fc80000410000 */
[----:B-1----:R-:W-:Y:S01]  /*18b30*/  @P3 FFMA.FTZ R12, R0, R5, R4 ;  /* 0x00000005000c3223 */ /* 0x002fe20000010004 */
        /* <DEDUP_REMOVED lines=21> */
.L_x_1119:
[----:B------:R-:W-:Y:S05]  /*18c90*/  BSYNC.RECONVERGENT B0 ;  /* 0x0000000000007941 */ /* 0x000fea0003800200 */
.L_x_1118:
[----:B------:R2:W5:Y:S01]  /*18ca0*/  LDL R32, [R1+0x28] ;  /* 0x0000280001207983 */ /* 0x0005620000100800 */
[----:B------:R-:W3:Y:S03]  /*18cb0*/  LDCU.64 UR4, c[0x0][0x410] ;  /* 0x00008200ff0477ac */ /* 0x000ee60008000a00 */
[----:B------:R2:W5:Y:S04]  /*18cc0*/  LDL R33, [R1+0x2c] ;  /* 0x00002c0001217983 */ /* 0x0005680000100800 */
[----:B------:R2:W5:Y:S01]  /*18cd0*/  LDL R34, [R1+0x30] ;  /* 0x0000300001227983 */ /* 0x0005620000100800 */
[----:B------:R-:W-:Y:S01]  /*18ce0*/  SHF.R.U32.HI R0, RZ, 0x3, R207 ;  /* 0x00000003ff007819 */ /* 0x000fe200000116cf */
[----:B------:R-:W-:Y:S01]  /*18cf0*/  BSSY.RECONVERGENT B0, `(.L_x_1120) ;  /* 0x0000028000007945 */ /* 0x000fe20003800200 */
[----:B-1----:R-:W-:Y:S01]  /*18d00*/  IADD3 R6, P0, PT, R205, UR14, RZ ;  /* 0x0000000ecd067c10 */ /* 0x002fe2000ff1e0ff */
        /* <DEDUP_REMOVED lines=38> */
.L_x_1121:
[----:B------:R-:W-:Y:S05]  /*18f70*/  BSYNC.RECONVERGENT B0 ;  /* 0x0000000000007941 */ /* 0x000fea0003800200 */
.L_x_1120:
        /* <DEDUP_REMOVED lines=27> */
.L_x_1123:
[----:B------:R-:W-:Y:S05]  /*19130*/  BSYNC.RECONVERGENT B0 ;  /* 0x0000000000007941 */ /* 0x000fea0003800200 */
.L_x_1122:
        /* <DEDUP_REMOVED lines=27> */
.L_x_1125:
[----:B------:R-:W-:Y:S05]  /*192f0*/  BSYNC.RECONVERGENT B0 ;  /* 0x0000000000007941 */ /* 0x000fea0003800200 */
.L_x_1124:
[----:B-1----:R1:W1:Y:S04]  /*19300*/  LDS.128 R12, [R3+0x7000] ;  /* 0x00700000030c7984 */ /* 0x0022680000000c00 */
[----:B------:R1:W1:Y:S01]  /*19310*/  LDS.128 R4, [R3+0xb000] ;  /* 0x00b0000003047984 */ /* 0x0002620000000c00 */
[----:B------:R-:W-:Y:S05]  /*19320*/  @P0 EXIT ;  /* 0x000000000000094d */ /* 0x000fea0003800000 */
[----:B------:R-:W2:Y:S01]  /*19330*/  LDCU.64 UR6, c[0x0][0x408] ;  /* 0x00008100ff0677ac */ /* 0x000ea20008000a00 */
[----:B------:R-:W-:Y:S01]  /*19340*/  IADD3 R2, P0, PT, R0, 0x60, RZ ;  /* 0x0000006000027810 */ /* 0x000fe20007f1e0ff */
[----:B------:R-:W-:Y:S01]  /*19350*/  IMAD.MOV.U32 R20, RZ, RZ, R24 ;  /* 0x000000ffff147224 */ /* 0x000fe200078e0018 */
[----:B------:R1:W1:Y:S01]  /*19360*/  LDS.128 R16, [R3+0xf000] ;  /* 0x00f0000003107984 */ /* 0x0002620000000c00 */
[----:B------:R-:W4:Y:S01]  /*19370*/  LDCU.64 UR4, c[0x0][0x3f0] ;  /* 0x00007e00ff0477ac */ /* 0x000f220008000a00 */
[----:B------:R-:W-:Y:S02]  /*19380*/  IMAD.MOV.U32 R21, RZ, RZ, R27 ;  /* 0x000000ffff157224 */ /* 0x000fe400078e001b */
[----:B------:R-:W-:Y:S01]  /*19390*/  IMAD.X R0, RZ, RZ, UR9, P0 ;  /* 0x00000009ff007e24 */ /* 0x000fe200080e06ff */
        /* <DEDUP_REMOVED lines=9> */
[----:B-1----:R-:W-:Y:S02]  /*19430*/  LEA.HI.X R3, R20, UR5, R0, 0x1, P0 ;  /* 0x0000000514037c11 */ /* 0x002fe400080f0c00 */
[----:B------:R-:W-:-:S05]  /*19440*/  ISETP.GE.AND P0, PT, R32, UR10, PT ;  /* 0x0000000a20007c0c */ /* 0x000fca000bf06270 */
[----:B------:R1:W-:Y:S04]  /*19450*/  @!P3 STG.E.128 desc[UR30][R2.64], R8 ;  /* 0x000000080200b986 */ /* 0x0003e8000c101d1e */
[----:B------:R1:W-:Y:S04]  /*19460*/  @!P2 STG.E.128 desc[UR30][R2.64+0x80], R12 ;  /* 0x0000800c0200a986 */ /* 0x0003e8000c101d1e */
[----:B------:R1:W-:Y:S01]  /*19470*/  @!P1 STG.E.128 desc[UR30][R2.64+0x100], R4 ;  /* 0x0001000402009986 */ /* 0x0003e2000c101d1e */
[----:B------:R-:W-:Y:S05]  /*19480*/  @P0 EXIT ;  /* 0x000000000000094d */ /* 0x000fea0003800000 */
[----:B------:R-:W-:Y:S01]  /*19490*/  STG.E.128 desc[UR30][R2.64+0x180], R16 ;  /* 0x0001801002007986 */ /* 0x000fe2000c101d1e */
[----:B------:R-:W-:Y:S05]  /*194a0*/  EXIT ;  /* 0x000000000000794d */ /* 0x000fea0003800000 */
.L_x_1126:
        /* <DEDUP_REMOVED lines=13> */
.L_x_1203:


//--------------------- .text._ZN5flash16flash_fwd_kernelI23Flash_fwd_kernel_traitsILi256ELi128ELi64ELi8ELb0ELb0EN7cutlass6half_tE19Flash_kernel_traitsILi256ELi128ELi64ELi8ES3_EELb0ELb1ELb0ELb1ELb0ELb0ELb1ELb0EEEvNS_16Flash_fwd_paramsE --------------------------
	.section	.text._ZN5flash16flash_fwd_kernelI23Flash_fwd_kernel_traitsILi256ELi128ELi64ELi8ELb0ELb0EN7cutlass6half_tE19Flash_kernel_traitsILi256ELi128ELi64ELi8ES3_EELb0ELb1ELb0ELb1ELb0ELb0ELb1ELb0EEEvNS_16Flash_fwd_paramsE,"ax",@progbits
	.align	128
        .global         _ZN5flash16flash_fwd_kernelI23Flash_fwd_kernel_traitsILi256ELi128ELi64ELi8ELb0ELb0EN7cutlass6half_tE19Flash_kernel_traitsILi256ELi128ELi64ELi8ES3_EELb0ELb1ELb0ELb1ELb0ELb0ELb1ELb0EEEvNS_16Flash_fwd_paramsE
        .type           _ZN5flash16flash_fwd_kernelI23Flash_fwd_kernel_traitsILi256ELi128ELi64ELi8ELb0ELb0EN7cutlass6half_tE19Flash_kernel_traitsILi256ELi128ELi64ELi8ES3_EELb0ELb1ELb0ELb1ELb0ELb0ELb1ELb0EEEvNS_16Flash_fwd_paramsE,@function
        .size           _ZN5flash16flash_fwd_kernelI23Flash_fwd_kernel_traitsILi256ELi128ELi64ELi8ELb0ELb0EN7cutlass6half_tE19Flash_kernel_traitsILi256ELi128ELi64ELi8ES3_EELb0ELb1ELb0ELb1ELb0ELb0ELb1ELb0EEEvNS_16Flash_fwd_paramsE,(.L_x_1204 - _ZN5flash16flash_fwd_kernelI23Flash_fwd_kernel_traitsILi256ELi128ELi64ELi8ELb0ELb0EN7cutlass6half_tE19Flash_kernel_traitsILi256ELi128ELi64ELi8ES3_EELb0ELb1ELb0ELb1ELb0ELb0ELb1ELb0EEEvNS_16Flash_fwd_paramsE)
        .other          _ZN5flash16flash_fwd_kernelI23Flash_fwd_kernel_traitsILi256ELi128ELi64ELi8ELb0ELb0EN7cutlass6half_tE19Flash_kernel_traitsILi256ELi128ELi64ELi8ES3_EELb0ELb1ELb0ELb1ELb0ELb0ELb1ELb0EEEvNS_16Flash_fwd_paramsE,@"STO_CUDA_ENTRY STV_DEFAULT"
_ZN5flash16flash_fwd_kernelI23Flash_fwd_kernel_traitsILi256ELi128ELi64ELi8ELb0ELb0EN7cutlass6half_tE19Flash_kernel_traitsILi256ELi128ELi64ELi8ES3_EELb0ELb1ELb0ELb1ELb0ELb0ELb1ELb0EEEvNS_16Flash_fwd_paramsE:
.text._ZN5flash16flash_fwd_kernelI23Flash_fwd_kernel_traitsILi256ELi128ELi64ELi8ELb0ELb0EN7cutlass6half_tE19Flash_kernel_traitsILi256ELi128ELi64ELi8ES3_EELb0ELb1ELb0ELb1ELb0ELb0ELb1ELb0EEEvNS_16Flash_fwd_paramsE:
        /* <DEDUP_REMOVED lines=72> */
.L_x_1127:
        /* <DEDUP_REMOVED lines=49> */
.L_x_1129:
        /* <DEDUP_REMOVED lines=58> */
.L_x_1131:
[----:B------:R-:W-:Y:S05]  /*0b30*/  BSYNC.RECONVERGENT B0 ;  /* 0x0000000000007941 */ /* 0x000fea0003800200 */
.L_x_1130:
        /* <DEDUP_REMOVED lines=24> */
.L_x_1133:
[----:B------:R-:W-:Y:S05]  /*0cc0*/  BSYNC.RECONVERGENT B0 ;  /* 0x0000000000007941 */ /* 0x000fea0003800200 */
.L_x_1132:
        /* <DEDUP_REMOVED lines=24> */
.L_x_1135:
[----:B------:R-:W-:Y:S05]  /*0e50*/  BSYNC.RECONVERGENT B0 ;  /* 0x0000000000007941 */ /* 0x000fea0003800200 */
.L_x_1134:
        /* <DEDUP_REMOVED lines=26> */
.L_x_1137:
[----:B------:R-:W-:Y:S05]  /*1000*/  BSYNC.RECONVERGENT B0 ;  /* 0x0000000000007941 */ /* 0x000fea0003800200 */
.L_x_1136:
        /* <DEDUP_REMOVED lines=10> */
.L_x_1139:
[----:B------:R-:W-:Y:S05]  /*10b0*/  BSYNC.RECONVERGENT B0 ;  /* 0x0000000000007941 */ /* 0x000fea0003800200 */
.L_x_1138:
        /* <DEDUP_REMOVED lines=10> */
.L_x_1141:
[----:B------:R-:W-:Y:S05]  /*1160*/  BSYNC.RECONVERGENT B0 ;  /* 0x0000000000007941 */ /* 0x000fea0003800200 */
.L_x_1140:
        /* <DEDUP_REMOVED lines=10> */
.L_x_1143:
[----:B------:R-:W-:Y:S05]  /*1210*/  BSYNC.RECONVERGENT B0 ;  /* 0x0000000000007941 */ /* 0x000fea0003800200 */
.L_x_1142:
        /* <DEDUP_REMOVED lines=10> */
.L_x_1128:
        /* <DEDUP_REMOVED lines=21> */
.L_x_1144:
[----:B------:R-:W1:Y:S01]  /*1410*/  LDCU.64 UR10, c[0x0][0x3b8] ;  /* 0x00007700ff0a77ac */ /* 0x000e620008000a00 */
[----:B------:R-:W-:-:S04]  /*1420*/  UIADD3 UR6, UPT, UPT, UR12, UR13, URZ ;  /* 0x0000000d0c067290 */ /* 0x000fc8000fffe0ff */
[----:B-1----:R-:W-:Y:S02]  /*1430*/  UIMAD.WIDE.U32 UR14, UR6, UR10, URZ ;  /* 0x0000000a060e72a5 */ /* 0x002fe4000f8e00ff */
[----:B------:R-:W-:-:S04]  /*1440*/  UIMAD UR6, UR6, UR11, URZ ;  /* 0x0000000b060672a4 */ /* 0x000fc8000f8e02ff */
[----:B------:R-:W-:Y:S02]  /*1450*/  UIADD3 UR6, UPT, UPT, UR15, UR6, URZ ;  /* 0x000000060f067290 */ /* 0x000fe4000fffe0ff */
.L_x_1145:
        /* <DEDUP_REMOVED lines=37> */
.L_x_1146:
[----:B------:R-:W1:Y:S01]  /*16b0*/  LDCU.64 UR8, c[0x0][0x3c0] ;  /* 0x00007800ff0877ac */ /* 0x000e620008000a00 */
[----:B------:R-:W-:-:S04]  /*16c0*/  UIADD3 UR12, UPT, UPT, UR12, UR13, URZ ;  /* 0x0000000d0c0c7290 */ /* 0x000fc8000fffe0ff */
[----:B-1----:R-:W-:Y:S02]  /*16d0*/  UIMAD.WIDE.U32 UR16, UR12, UR8, URZ ;  /* 0x000000080c1072a5 */ /* 0x002fe4000f8e00ff */
[----:B------:R-:W-:-:S04]  /*16e0*/  UIMAD UR5, UR12, UR9, URZ ;  /* 0x000000090c0572a4 */ /* 0x000fc8000f8e02ff */
[----:B------:R-:W-:-:S12]  /*16f0*/  UIADD3 UR5, UPT, UPT, UR17, UR5, URZ ;  /* 0x0000000511057290 */ /* 0x000fd8000fffe0ff */
.L_x_1147:
        /* <DEDUP_REMOVED lines=95> */
.L_x_1149:
[----:B------:R-:W-:Y:S05]  /*1cf0*/  BSYNC.RECONVERGENT B0 ;  /* 0x0000000000007941 */ /* 0x000fea0003800200 */
.L_x_1148:
        /* <DEDUP_REMOVED lines=41> */
.L_x_1151:
[----:B------:R-:W-:Y:S05]  /*1f90*/  BSYNC.RECONVERGENT B0 ;  /* 0x0000000000007941 */ /* 0x000fea0003800200 */
.L_x_1150:
        /* <DEDUP_REMOVED lines=41> */
.L_x_1153:
[----:B------:R-:W-:Y:S05]  /*2230*/  BSYNC.RECONVERGENT B0 ;  /* 0x0000000000007941 */ /* 0x000fea0003800200 */
.L_x_1152:
        /* <DEDUP_REMOVED lines=40> */
.L_x_1155:
[----:B------:R-:W-:Y:S05]  /*24c0*/  BSYNC.RECONVERGENT B0 ;  /* 0x0000000000007941 */ /* 0x000fea0003800200 */
.L_x_1154:
        /* <DEDUP_REMOVED lines=34> */
.L_x_1157:
[----:B------:R-:W-:Y:S05]  /*26f0*/  BSYNC.RECONVERGENT B0 ;  /* 0x0000000000007941 */ /* 0x000fea0003800200 */
.L_x_1156:
        /* <DEDUP_REMOVED lines=33> */
.L_x_1159:
[----:B------:R-:W-:Y:S05]  /*2910*/  BSYNC.RECONVERGENT B0 ;  /* 0x0000000000007941 */ /* 0x000fea0003800200 */
.L_x_1158:
        /* <DEDUP_REMOVED lines=80> */
.L_x_1161:
[----:B------:R4:W-:Y:S04]  /*2e20*/  STS.128 [R236+0x18000], RZ ;  /* 0x018000ffec007388 */ /* 0x0009e80000000c00 */
[----:B------:R4:W-:Y:S04]  /*2e30*/  STS.128 [R236+0x1a000], RZ ;  /* 0x01a000ffec007388 */ /* 0x0009e80000000c00 */
[----:B------:R4:W-:Y:S04]  /*2e40*/  STS.128 [R236+0x1c000], RZ ;  /* 0x01c000ffec007388 */ /* 0x0009e80000000c00 */
[----:B------:R4:W-:Y:S02]  /*2e50*/  STS.128 [R236+0x1e000], RZ ;  /* 0x01e000ffec007388 */ /* 0x0009e40000000c00 */
.L_x_1162:
[----:B------:R-:W-:Y:S05]  /*2e60*/  BSYNC.RECONVERGENT B0 ;  /* 0x0000000000007941 */ /* 0x000fea0003800200 */
.L_x_1160:
        /* <DEDUP_REMOVED lines=43> */
.L_x_1164:
[----:B------:R-:W-:Y:S05]  /*3120*/  BSYNC.RECONVERGENT B0 ;  /* 0x0000000000007941 */ /* 0x000fea0003800200 */
.L_x_1163:
[----:B------:R-:W-:Y:S01]  /*3130*/  LDSM.16.M88.4 R24, [R85] ;  /* 0x000000005518783b */ /* 0x000fe20000000200 */
[----:B------:R-:W-:Y:S01]  /*3140*/  IMAD.MOV.U32 R219, RZ, RZ, 0x20 ;  /* 0x00000020ffdb7424 */ /* 0x000fe200078e00ff */
[----:B------:R-:W-:Y:S01]  /*3150*/  LOP3.LUT P2, RZ, R222, 0x2, RZ, 0xc0, !PT ;  /* 0x00000002deff7812 */ /* 0x000fe2000784c0ff */
[----:B------:R-:W-:Y:S01]  /*3160*/  VIADD R79, R216, UR6 ;  /* 0x00000006d84f7c36 */ /* 0x000fe20008000000 */
[----:B------:R-:W5:Y:S01]  /*3170*/  LDSM.16.M88.4 R48, [R216+UR6+0x10000] ;  /* 0x01000006d830783b */ /* 0x000f620008000200 */
[----:B------:R-:W-:Y:S01]  /*3180*/  IMAD.MOV.U32 R220, RZ, RZ, 0x40 ;  /* 0x00000040ffdc7424 */ /* 0x000fe200078e00ff */
[----:B------:R-:W-:Y:S01]  /*3190*/  SEL R76, R219, 0xffffffe0, !P2 ;  /* 0xffffffe0db4c7807 */ /* 0x000fe20005000000 */
[----:B------:R-:W5:Y:S01]  /*31a0*/  LDCU UR4, c[0x0][0x50c] ;  /* 0x0000a180ff0477ac */ /* 0x000f620008000800 */
[----:B------:R-:W5:Y:S01]  /*31b0*/  LDSM.16.M88.4 R40, [R216+UR6+0x10800] ;  /* 0x01080006d828783b */ /* 0x000f620008000200 */
[----:B------:R-:W-:Y:S01]  /*31c0*/  LOP3.LUT P0, RZ, R222, 0x4, RZ, 0xc0, !PT ;  /* 0x00000004deff7812 */ /* 0x000fe2000780c0ff */
[----:B------:R-:W-:Y:S01]  /*31d0*/  IMAD.U32 R166, RZ, RZ, UR21 ;  /* 0x00000015ffa67e24 */ /* 0x000fe2000f8e00ff */
[----:B------:R-:W-:Y:S01]  /*31e0*/  VIMNMX R167, PT, PT, R77, UR21, PT ;  /* 0x000000154da77c48 */ /* 0x000fe2000bfe0100 */
[----:B------:R-:W5:Y:S01]  /*31f0*/  LDSM.16.M88.4 R32, [R216+UR6+0x11000] ;  /* 0x01100006d820783b */ /* 0x000f620008000200 */
[--C-:B------:R-:W-:Y:S01]  /*3200*/  IMAD.IADD R82, R85, 0x1, R76.reuse ;  /* 0x0000000155527824 */ /* 0x100fe200078e024c */
[----:B------:R-:W-:Y:S01]  /*3210*/  SEL R220, R220, 0xffffffc0, !P0 ;  /* 0xffffffc0dcdc7807 */ /* 0x000fe20004000000 */
[----:B------:R-:W-:Y:S01]  /*3220*/  IMAD.IADD R80, R79, 0x1, R76 ;  /* 0x000000014f507824 */ /* 0x000fe200078e024c */
[----:B--2-4-:R-:W2:Y:S01]  /*3230*/  LDSM.16.M88.4 R8, [R216+UR6+0x11800] ;  /* 0x01180006d808783b */ /* 0x014ea20008000200 */
[----:B------:R-:W-:Y:S01]  /*3240*/  VIADDMNMX R166, R77, 0x8, R166, PT ;  /* 0x000000084da67846 */ /* 0x000fe200038001a6 */
[----:B------:R-:W-:Y:S01]  /*3250*/  UISETP.NE.AND UP1, UPT, UR20, 0x1, UPT ;  /* 0x000000011400788c */ /* 0x000fe2000bf25270 */
[--C-:B------:R-:W-:Y:S01]  /*3260*/  IMAD.IADD R83, R85, 0x1, R220.reuse ;  /* 0x0000000155537824 */ /* 0x100fe200078e02dc */
[----:B-1----:R-:W-:Y:S01]  /*3270*/  LDSM.16.M88.4 R4, [R82] ;  /* 0x000000005204783b */ /* 0x002fe20000000200 */
[----:B------:R-:W-:-:S02]  /*3280*/  IMAD.IADD R79, R79, 0x1, R220 ;  /* 0x000000014f4f7824 */ /* 0x000fc400078e02dc */
[C---:B------:R-:W-:Y:S01]  /*3290*/  IMAD.IADD R81, R76.reuse, 0x1, R83 ;  /* 0x000000014c517824 */ /* 0x040fe200078e0253 */
[----:B------:R-:W1:Y:S01]  /*32a0*/  LDSM.16.M88.4 R16, [R80+0x10800] ;  /* 0x010800005010783b */ /* 0x000e620000000200 */
[----:B------:R-:W-:-:S03]  /*32b0*/  IMAD.IADD R78, R76, 0x1, R79 ;  /* 0x000000014c4e7824 */ /* 0x000fc600078e024f */
[----:B------:R-:W4:Y:S04]  /*32c0*/  LDSM.16.M88.4 R20, [R80+0x10000] ;  /* 0x010000005014783b */ /* 0x000f280000000200 */
[----:B---3--:R-:W3:Y:S04]  /*32d0*/  LDSM.16.M88.4 R12, [R80+0x11000] ;  /* 0x01100000500c783b */ /* 0x008ee80000000200 */
[----:B------:R-:W-:Y:S04]  /*32e0*/  LDSM.16.M88.4 R72, [R83] ;  /* 0x000000005348783b */ /* 0x000fe80000000200 */
[----:B------:R-:W-:Y:S01]  /*32f0*/  LDSM.16.M88.4 R64, [R79+0x10800] ;  /* 0x010800004f40783b */ /* 0x000fe20000000200 */
[C---:B-----5:R-:W-:Y:S03]  /*3300*/  HMMA.16816.F32 R52, R24.reuse, R48, RZ ;  /* 0x000000301834723c */ /* 0x060fe600000018ff */
        /* <DEDUP_REMOVED lines=9> */
[C---:B------:R-:W-:Y:S08]  /*33a0*/  HMMA.16816.F32 R32, R24.reuse, R34, RZ ;  /* 0x000000221820723c */ /* 0x040ff000000018ff */
[C---:B--2---:R-:W-:Y:S08]  /*33b0*/  HMMA.16816.F32 R28, R24.reuse, R8, RZ ;  /* 0x00000008181c723c */ /* 0x044ff000000018ff */
[----:B------:R-:W-:Y:S01]  /*33c0*/  HMMA.16816.F32 R24, R24, R10, RZ ;  /* 0x0000000a1818723c */ /* 0x000fe200000018ff */
[----:B------:R-:W2:Y:S07]  /*33d0*/  LDSM.16.M88.4 R8, [R80+0x11800] ;  /* 0x011800005008783b */ /* 0x000eae0000000200 */
[C---:B-1----:R-:W-:Y:S08]  /*33e0*/  HMMA.16816.F32 R44, R4.reuse, R16, R44 ;  /* 0x00000010042c723c */ /* 0x042ff0000000182c */
[C---:B------:R-:W-:Y:S01]  /*33f0*/  HMMA.16816.F32 R40, R4.reuse, R18, R40 ;  /* 0x000000120428723c */ /* 0x040fe20000001828 */
[----:B------:R-:W-:Y:S07]  /*3400*/  LDSM.16.M88.4 R16, [R78+0x10000] ;  /* 0x010000004e10783b */ /* 0x000fee0000000200 */
[C---:B----4-:R-:W-:Y:S08]  /*3410*/  HMMA.16816.F32 R52, R4.reuse, R20, R52 ;  /* 0x000000140434723c */ /* 0x050ff00000001834 */
[C---:B------:R-:W-:Y:S01]  /*3420*/  HMMA.16816.F32 R48, R4.reuse, R22, R48 ;  /* 0x000000160430723c */ /* 0x040fe20000001830 */
[----:B------:R-:W-:Y:S07]  /*3430*/  LDSM.16.M88.4 R20, [R81] ;  /* 0x000000005114783b */ /* 0x000fee0000000200 */
[C---:B---3--:R-:W-:Y:S08]  /*3440*/  HMMA.16816.F32 R36, R4.reuse, R12, R36 ;  /* 0x0000000c0424723c */ /* 0x048ff00000001824 */
[C---:B--2---:R-:W-:Y:S08]  /*3450*/  HMMA.16816.F32 R28, R4.reuse, R8, R28 ;  /* 0x00000008041c723c */ /* 0x044ff0000000181c */
        /* <DEDUP_REMOVED lines=136> */
[----:B------:R-:W4:Y:S04]  /*3ce0*/  LDSM.16.M88.4 R20, [R80+0x16000] ;  /* 0x016000005014783b */ /* 0x000f280000000200 */
[----:B------:R-:W-:Y:S03]  /*3cf0*/  LDSM.16.M88.4 R16, [R83+0xc000] ;  /* 0x00c000005310783b */ /* 0x000fe60000000200 */
        /* <DEDUP_REMOVED lines=12> */
[C---:B------:R-:W-:Y:S01]  /*3dc0*/  HMMA.16816.F32 R56, R32.reuse, R10, R56 ;  /* 0x0000000a2038723c */ /* 0x040fe20000001838 */
[----:B------:R-:W2:Y:S07]  /*3dd0*/  LDSM.16.M88.4 R8, [R79+0x17800] ;  /* 0x017800004f08783b */ /* 0x000eae0000000200 */
        /* <DEDUP_REMOVED lines=8> */
[----:B--2---:R-:W-:Y:S08]  /*3e60*/  HMMA.16816.F32 R56, R16, R10, R56 ;  /* 0x0000000a1038723c */ /* 0x004ff00000001838 */
[----:B------:R-:W-:Y:S01]  /*3e70*/  HMMA.16816.F32 R36, R28, R24, R36 ;  /* 0x000000181c24723c */ /* 0x000fe20000001824 */
[----:B------:R-:W2:Y:S01]  /*3e80*/  LDSM.16.M88.4 R24, [R78+0x17000] ;  /* 0x017000004e18783b */ /* 0x000ea20000000200 */
[----:B------:R-:W-:-:S06]  /*3e90*/  DEPBAR.LE SB0, 0x0 ;  /* 0x000080000000791a */ /* 0x000fcc0000000000 */
[----:B------:R-:W-:Y:S08]  /*3ea0*/  HMMA.16816.F32 R68, R32, R62, R68 ;  /* 0x0000003e2044723c */ /* 0x000ff00000001844 */
[----:B------:R-:W-:Y:S08]  /*3eb0*/  HMMA.16816.F32 R72, R16, R8, R72 ;  /* 0x000000081048723c */ /* 0x000ff00000001848 */
[C---:B-1----:R-:W-:Y:S08]  /*3ec0*/  HMMA.16816.F32 R56, R88.reuse, R6, R56 ;  /* 0x000000065838723c */ /* 0x042ff00000001838 */
[----:B------:R-:W-:Y:S08]  /*3ed0*/  HMMA.16816.F32 R52, R88, R64, R52 ;  /* 0x000000405834723c */ /* 0x000ff00000001834 */
[----:B------:R-:W-:Y:S03]  /*3ee0*/  HMMA.16816.F32 R36, R32, R60, R36 ;  /* 0x0000003c2024723c */ /* 0x000fe60000001824 */
[----:B------:R-:W-:Y:S01]  /*3ef0*/  FMUL.FTZ R57, R57, UR4 ;  /* 0x0000000439397c20 */ /* 0x000fe20008410000 */
[----:B------:R-:W-:-:S04]  /*3f00*/  FMUL.FTZ R59, R59, UR4 ;  /* 0x000000043b3b7c20 */ /* 0x000fc80008410000 */
[----:B---3--:R-:W-:Y:S01]  /*3f10*/  HMMA.16816.F32 R68, R16, R14, R68 ;  /* 0x0000000e1044723c */ /* 0x008fe20000001844 */
[----:B------:R-:W-:Y:S01]  /*3f20*/  IMAD.U32 R15, RZ, RZ, UR16 ;  /* 0x00000010ff0f7e24 */ /* 0x000fe2000f8e00ff */
[----:B------:R-:W-:Y:S01]  /*3f30*/  MUFU.TANH R57, R57 ;  /* 0x0000003900397308 */ /* 0x000fe20000002400 */
[----:B------:R-:W-:Y:S01]  /*3f40*/  FMUL.FTZ R30, R53, UR4 ;  /* 0x00000004351e7c20 */ /* 0x000fe20008410000 */
[----:B------:R-:W-:Y:S01]  /*3f50*/  FMUL.FTZ R31, R55, UR4 ;  /* 0x00000004371f7c20 */ /* 0x000fe20008410000 */
[----:B------:R-:W-:Y:S02]  /*3f60*/  IMAD R84, R15, 0x40, R84 ;  /* 0x000000400f547824 */ /* 0x000fe400078e0254 */
[----:B------:R-:W-:Y:S01]  /*3f70*/  FMUL.FTZ R15, R58, UR4 ;  /* 0x000000043a0f7c20 */ /* 0x000fe20008410000 */
[----:B------:R-:W-:Y:S01]  /*3f80*/  FMUL.FTZ R28, R52, UR4 ;  /* 0x00000004341c7c20 */ /* 0x000fe20008410000 */
[C---:B------:R-:W-:Y:S01]  /*3f90*/  HMMA.16816.F32 R48, R88.reuse, R66, R48 ;  /* 0x000000425830723c */ /* 0x040fe20000001830 */
[----:B------:R-:W-:Y:S01]  /*3fa0*/  FMUL.FTZ R29, R54, UR4 ;  /* 0x00000004361d7c20 */ /* 0x000fe20008410000 */
[----:B------:R-:W-:Y:S06]  /*3fb0*/  MUFU.TANH R30, R30 ;  /* 0x0000001e001e7308 */ /* 0x000fec0000002400 */
[C---:B------:R-:W-:Y:S01]  /*3fc0*/  HMMA.16816.F32 R72, R88.reuse, R4, R72 ;  /* 0x000000045848723c */ /* 0x040fe20000001848 */
[----:B------:R-:W-:Y:S01]  /*3fd0*/  FMUL.FTZ R4, R56, UR4 ;  /* 0x0000000438047c20 */ /* 0x000fe20008410000 */
[----:B------:R-:W1:Y:S06]  /*3fe0*/  MUFU.TANH R15, R15 ;  /* 0x0000000f000f7308 */ /* 0x000e6c0000002400 */
[----:B------:R-:W-:Y:S02]  /*3ff0*/  HMMA.16816.F32 R44, R88, R20, R44 ;  /* 0x00000014582c723c */ /* 0x000fe4000000182c */
[----:B------:R-:W3:Y:S01]  /*4000*/  MUFU.TANH R4, R4 ;  /* 0x0000000400047308 */ /* 0x000ee20000002400 */
[----:B------:R-:W-:Y:S01]  /*4010*/  FMUL.FTZ R48, R48, UR4 ;  /* 0x0000000430307c20 */ /* 0x000fe20008410000 */
[----:B------:R-:W-:Y:S01]  /*4020*/  FMUL.FTZ R20, R50, UR4 ;  /* 0x0000000432147c20 */ /* 0x000fe20008410000 */
[----:B------:R-:W-:-:S03]  /*4030*/  FMUL.FTZ R14, R51, UR4 ;  /* 0x00000004330e7c20 */ /* 0x000fc60008410000 */
[----:B------:R-:W-:Y:S01]  /*4040*/  HMMA.16816.F32 R36, R16, R12, R36 ;  /* 0x0000000c1024723c */ /* 0x000fe20000001824 */
[C---:B------:R-:W-:Y:S01]  /*4050*/  VIADD R16, R84.reuse, 0x38 ;  /* 0x0000003854107836 */ /* 0x040fe20000000000 */
[----:B------:R-:W4:Y:S01]  /*4060*/  MUFU.TANH R31, R31 ;  /* 0x0000001f001f7308 */ /* 0x000f220000002400 */
[----:B------:R-:W-:Y:S01]  /*4070*/  FMUL.FTZ R13, R49, UR4 ;  /* 0x00000004310d7c20 */ /* 0x000fe20008410000 */
[----:B------:R-:W-:Y:S02]  /*4080*/  VIADD R19, R84, 0x1 ;  /* 0x0000000154137836 */ /* 0x000fe40000000000 */
[----:B------:R-:W-:Y:S01]  /*4090*/  FMUL.FTZ R72, R72, UR4 ;  /* 0x0000000448487c20 */ /* 0x000fe20008410000 */
[----:B------:R-:W-:Y:S01]  /*40a0*/  I2FP.F32.U32 R17, R16 ;  /* 0x0000001000117245 */ /* 0x000fe20000201000 */
[----:B------:R-:W-:Y:S01]  /*40b0*/  FMUL.FTZ R74, R74, UR4 ;  /* 0x000000044a4a7c20 */ /* 0x000fe20008410000 */
[C---:B------:R-:W-:Y:S01]  /*40c0*/  HMMA.16816.F32 R40, R88.reuse, R22, R40 ;  /* 0x000000165828723c */ /* 0x040fe20000001828 */
[-C--:B------:R-:W-:Y:S01]  /*40d0*/  ISETP.GE.AND P1, PT, R19, R167.reuse, PT ;  /* 0x000000a71300720c */ /* 0x080fe20003f26270 */
[----:B------:R-:W5:Y:S01]  /*40e0*/  MUFU.TANH R12, R48 ;  /* 0x00000030000c7308 */ /* 0x000f620000002400 */
[C---:B-1----:R-:W-:Y:S01]  /*40f0*/  FFMA.FTZ R15, R17.reuse, UR5, R15 ;  /* 0x00000005110f7c23 */ /* 0x042fe2000801000f */
[----:B---3--:R-:W-:Y:S01]  /*4100*/  FFMA.FTZ R4, R17, UR5, R4 ;  /* 0x0000000511047c23 */ /* 0x008fe20008010004 */
[-C--:B------:R-:W-:Y:S01]  /*4110*/  ISETP.GE.AND P6, PT, R19, R166.reuse, PT ;  /* 0x000000a61300720c */ /* 0x080fe20003fc6270 */
[----:B------:R-:W-:Y:S01]  /*4120*/  FMUL.FTZ R10, R44, UR4 ;  /* 0x000000042c0a7c20 */ /* 0x000fe20008410000 */
[----:B------:R-:W-:Y:S01]  /*4130*/  ISETP.GE.AND P4, PT, R16, R167, PT ;  /* 0x000000a71000720c */ /* 0x000fe20003f86270 */
[----:B------:R-:W-:Y:S01]  /*4140*/  VIADD R17, R84, 0x8 ;  /* 0x0000000854117836 */ /* 0x000fe20000000000 */
[----:B------:R-:W-:Y:S01]  /*4150*/  I2FP.F32.U32 R19, R19 ;  /* 0x0000001300137245 */ /* 0x000fe20000201000 */
[----:B------:R-:W-:Y:S01]  /*4160*/  MUFU.TANH R13, R13 ;  /* 0x0000000d000d7308 */ /* 0x000fe20000002400 */
[----:B------:R-:W-:Y:S01]  /*4170*/  FSEL R210, R4, -INF , !P4 ;  /* 0xff80000004d27808 */ /* 0x000fe20006000000 */
[----:B------:R-:W-:Y:S01]  /*4180*/  FMUL.FTZ R11, R45, UR4 ;  /* 0x000000042d0b7c20 */ /* 0x000fe20008410000 */
[----:B------:R-:W-:Y:S01]  /*4190*/  FMUL.FTZ R8, R46, UR4 ;  /* 0x000000042e087c20 */ /* 0x000fe20008410000 */
[C---:B--2---:R-:W-:Y:S01]  /*41a0*/  HMMA.16816.F32 R36, R88.reuse, R24, R36 ;  /* 0x000000185824723c */ /* 0x044fe20000001824 */
[----:B------:R-:W-:Y:S01]  /*41b0*/  ISETP.GE.AND P3, PT, R17, R167, PT ;  /* 0x000000a71100720c */ /* 0x000fe20003f66270 */
[----:B------:R-:W-:Y:S01]  /*41c0*/  FFMA.FTZ R32, R19, UR5, R30 ;  /* 0x0000000513207c23 */ /* 0x000fe2000801001e */
[-C--:B------:R-:W-:Y:S01]  /*41d0*/  ISETP.GE.AND P4, PT, R17, R166.reuse, PT ;  /* 0x000000a61100720c */ /* 0x080fe20003f86270 */
[----:B------:R-:W1:Y:S01]  /*41e0*/  MUFU.TANH R20, R20 ;  /* 0x0000001400147308 */ /* 0x000e620000002400 */
[-C--:B------:R-:W-:Y:S01]  /*41f0*/  ISETP.GE.AND P5, PT, R16, R166.reuse, PT ;  /* 0x000000a61000720c */ /* 0x080fe20003fa6270 */
[----:B------:R-:W-:Y:S01]  /*4200*/  VIADD R4, R84, 0x9 ;  /* 0x0000000954047836 */ /* 0x000fe20000000000 */
[----:B------:R-:W-:Y:S01]  /*4210*/  I2FP.F32.U32 R17, R17 ;  /* 0x0000001100117245 */ /* 0x000fe20000201000 */
[----:B------:R-:W-:Y:S01]  /*4220*/  FMUL.FTZ R6, R47, UR4 ;  /* 0x000000042f067c20 */ /* 0x000fe20008410000 */
[----:B------:R-:W-:Y:S01]  /*4230*/  HMMA.16816.F32 R68, R88, R26, R68 ;  /* 0x0000001a5844723c */ /* 0x000fe20000001844 */
[----:B------:R-:W-:Y:S01]  /*4240*/  FSEL R203, R15, -INF , !P5 ;  /* 0xff8000000fcb7808 */ /* 0x000fe20006800000 */
[----:B----4-:R-:W-:Y:S01]  /*4250*/  FFMA.FTZ R26, R19, UR5, R31 ;  /* 0x00000005131a7c23 */ /* 0x010fe2000801001f */
[----:B------:R-:W2:Y:S01]  /*4260*/  MUFU.TANH R14, R14 ;  /* 0x0000000e000e7308 */ /* 0x000ea20000002400 */
[----:B------:R-:W-:Y:S01]  /*4270*/  FSEL R32, R32, -INF , !P1 ;  /* 0xff80000020207808 */ /* 0x000fe20004800000 */
[----:B-----5:R-:W-:Y:S01]  /*4280*/  FFMA.FTZ R30, R17, UR5, R12 ;  /* 0x00000005111e7c23 */ /* 0x020fe2000801000c */
[-C--:B------:R-:W-:Y:S01]  /*4290*/  ISETP.GE.AND P5, PT, R4, R167.reuse, PT ;  /* 0x000000a70400720c */ /* 0x080fe20003fa6270 */
[----:B------:R-:W-:Y:S01]  /*42a0*/  FMUL.FTZ R7, R40, UR4 ;  /* 0x0000000428077c20 */ /* 0x000fe20008410000 */
[----:B------:R-:W-:Y:S01]  /*42b0*/  ISETP.GE.AND P1, PT, R4, R166, PT ;  /* 0x000000a60400720c */ /* 0x000fe20003f26270 */
[----:B------:R-:W-:Y:S01]  /*42c0*/  VIADD R12, R84, 0x10 ;  /* 0x00000010540c7836 */ /* 0x000fe20000000000 */
[----:B------:R-:W-:Y:S01]  /*42d0*/  I2FP.F32.U32 R4, R4 ;  /* 0x0000000400047245 */ /* 0x000fe20000201000 */
[----:B------:R-:W3:Y:S01]  /*42e0*/  MUFU.TANH R10, R10 ;  /* 0x0000000a000a7308 */ /* 0x000ee20000002400 */
[----:B------:R-:W-:Y:S01]  /*42f0*/  FSEL R26, R26, -INF , !P6 ;  /* 0xff8000001a1a7808 */ /* 0x000fe20007000000 */
[----:B------:R-:W-:Y:S01]  /*4300*/  FMUL.FTZ R9, R41, UR4 ;  /* 0x0000000429097c20 */ /* 0x000fe20008410000 */
[----:B------:R-:W-:Y:S01]  /*4310*/  FSEL R30, R30, -INF , !P3 ;  /* 0xff8000001e1e7808 */ /* 0x000fe20005800000 */
[----:B------:R-:W-:Y:S01]  /*4320*/  FMUL.FTZ R5, R42, UR4 ;  /* 0x000000042a057c20 */ /* 0x000fe20008410000 */
[----:B-1----:R-:W-:Y:S01]  /*4330*/  FFMA.FTZ R20, R17, UR5, R20 ;  /* 0x0000000511147c23 */ /* 0x002fe20008010014 */
[-C--:B------:R-:W-:Y:S01]  /*4340*/  ISETP.GE.AND P6, PT, R12, R167.reuse, PT ;  /* 0x000000a70c00720c */ /* 0x080fe20003fc6270 */
[----:B------:R-:W-:Y:S01]  /*4350*/  FFMA.FTZ R13, R4, UR5, R13 ;  /* 0x00000005040d7c23 */ /* 0x000fe2000801000d */
[----:B------:R-:W1:Y:S01]  /*4360*/  MUFU.TANH R11, R11 ;  /* 0x0000000b000b7308 */ /* 0x000e620000002400 */
[----:B------:R-:W-:Y:S01]  /*4370*/  ISETP.GE.AND P3, PT, R12, R166, PT ;  /* 0x000000a60c00720c */ /* 0x000fe20003f66270 */
[----:B--2---:R-:W-:Y:S01]  /*4380*/  FFMA.FTZ R4, R4, UR5, R14 ;  /* 0x0000000504047c23 */ /* 0x004fe2000801000e */
[----:B------:R-:W-:Y:S01]  /*4390*/  I2FP.F32.U32 R15, R12 ;  /* 0x0000000c000f7245 */ /* 0x000fe20000201000 */
[----:B------:R-:W-:Y:S01]  /*43a0*/  VIADD R12, R84, 0x11 ;  /* 0x00000011540c7836 */ /* 0x000fe20000000000 */
[----:B------:R-:W-:Y:S01]  /*43b0*/  FSEL R24, R20, -INF , !P4 ;  /* 0xff80000014187808 */ /* 0x000fe20006000000 */
[----:B------:R-:W-:Y:S01]  /*43c0*/  FMUL.FTZ R43, R43, UR4 ;  /* 0x000000042b2b7c20 */ /* 0x000fe20008410000 */
[----:B------:R-:W-:Y:S01]  /*43d0*/  FSEL R34, R13, -INF , !P5 ;  /* 0xff8000000d227808 */ /* 0x000fe20006800000 */
[----:B------:R-:W2:Y:S01]  /*43e0*/  MUFU.TANH R8, R8 ;  /* 0x0000000800087308 */ /* 0x000ea20000002400 */
[-C--:B------:R-:W-:Y:S01]  /*43f0*/  ISETP.GE.AND P4, PT, R12, R167.reuse, PT ;  /* 0x000000a70c00720c */ /* 0x080fe20003f86270 */
[----:B------:R-:W-:Y:S01]  /*4400*/  FMUL.FTZ R36, R36, UR4 ;  /* 0x0000000424247c20 */ /* 0x000fe20008410000 */
[----:B------:R-:W-:Y:S01]  /*4410*/  ISETP.GE.AND P5, PT, R12, R166, PT ;  /* 0x000000a60c00720c */ /* 0x000fe20003fa6270 */
[----:B------:R-:W-:Y:S01]  /*4420*/  FMUL.FTZ R38, R38, UR4 ;  /* 0x0000000426267c20 */ /* 0x000fe20008410000 */
[----:B---3--:R-:W-:Y:S01]  /*4430*/  FFMA.FTZ R14, R15, UR5, R10 ;  /* 0x000000050f0e7c23 */ /* 0x008fe2000801000a */
[----:B------:R-:W-:Y:S01]  /*4440*/  I2FP.F32.U32 R12, R12 ;  /* 0x0000000c000c7245 */ /* 0x000fe20000201000 */
[----:B------:R-:W-:Y:S01]  /*4450*/  VIADD R10, R84, 0x18 ;  /* 0x00000018540a7836 */ /* 0x000fe20000000000 */
[----:B------:R-:W3:Y:S01]  /*4460*/  MUFU.TANH R6, R6 ;  /* 0x0000000600067308 */ /* 0x000ee20000002400 */
[----:B------:R-:W-:Y:S01]  /*4470*/  FMUL.FTZ R37, R37, UR4 ;  /* 0x0000000425257c20 */ /* 0x000fe20008410000 */
[----:B------:R-:W-:Y:S01]  /*4480*/  FSEL R4, R4, -INF , !P1 ;  /* 0xff80000004047808 */ /* 0x000fe20004800000 */
[----:B-1----:R-:W-:Y:S01]  /*4490*/  FFMA.FTZ R11, R12, UR5, R11 ;  /* 0x000000050c0b7c23 */ /* 0x002fe2000801000b */
[----:B------:R-:W-:Y:S01]  /*44a0*/  FSEL R14, R14, -INF , !P6 ;  /* 0xff8000000e0e7808 */ /* 0x000fe20007000000 */
[----:B------:R-:W-:Y:S01]  /*44b0*/  VIADD R16, R84, 0x19 ;  /* 0x0000001954107836 */ /* 0x000fe20000000000 */
[CC--:B------:R-:W-:Y:S01]  /*44c0*/  ISETP.GE.AND P1, PT, R10.reuse, R167.reuse, PT ;  /* 0x000000a70a00720c */ /* 0x0c0fe20003f26270 */
[----:B------:R-:W-:Y:S01]  /*44d0*/  FMUL.FTZ R39, R39, UR4 ;  /* 0x0000000427277c20 */ /* 0x000fe20008410000 */
[----:B------:R-:W1:Y:S01]  /*44e0*/  MUFU.TANH R7, R7 ;  /* 0x0000000700077308 */ /* 0x000e620000002400 */
[----:B------:R-:W-:Y:S01]  /*44f0*/  ISETP.GE.AND P6, PT, R10, R166, PT ;  /* 0x000000a60a00720c */ /* 0x000fe20003fc6270 */
[----:B--2---:R-:W-:Y:S01]  /*4500*/  FFMA.FTZ R8, R15, UR5, R8 ;  /* 0x000000050f087c23 */ /* 0x004fe20008010008 */
[----:B------:R-:W-:Y:S01]  /*4510*/  I2FP.F32.U32 R10, R10 ;  /* 0x0000000a000a7245 */ /* 0x000fe20000201000 */
[----:B------:R-:W-:Y:S01]  /*4520*/  FMUL.FTZ R68, R68, UR4 ;  /* 0x0000000444447c20 */ /* 0x000fe20008410000 */
[----:B------:R-:W-:Y:S01]  /*4530*/  FMUL.FTZ R70, R70, UR4 ;  /* 0x0000000446467c20 */ /* 0x000fe20008410000 */
[----:B------:R-:W-:Y:S01]  /*4540*/  FMUL.FTZ R71, R71, UR4 ;  /* 0x0000000447477c20 */ /* 0x000fe20008410000 */
[----:B------:R-:W-:Y:S01]  /*4550*/  FSEL R8, R8, -INF , !P3 ;  /* 0xff80000008087808 */ /* 0x000fe20005800000 */
[----:B------:R-:W2:Y:S01]  /*4560*/  MUFU.TANH R9, R9 ;  /* 0x0000000900097308 */ /* 0x000ea20000002400 */
[----:B------:R-:W-:Y:S01]  /*4570*/  ISETP.GE.AND P3, PT, R16, R167, PT ;  /* 0x000000a71000720c */ /* 0x000fe20003f66270 */
[----:B---3--:R-:W-:Y:S01]  /*4580*/  FFMA.FTZ R6, R12, UR5, R6 ;  /* 0x000000050c067c23 */ /* 0x008fe20008010006 */
[----:B------:R-:W-:Y:S01]  /*4590*/  FSEL R12, R11, -INF , !P4 ;  /* 0xff8000000b0c7808 */ /* 0x000fe20006000000 */
[----:B------:R-:W-:Y:S01]  /*45a0*/  FMUL.FTZ R69, R69, UR4 ;  /* 0x0000000445457c20 */ /* 0x000fe20008410000 */
[----:B------:R-:W-:Y:S01]  /*45b0*/  ISETP.GE.AND P4, PT, R16, R166, PT ;  /* 0x000000a61000720c */ /* 0x000fe20003f86270 */
[----:B------:R-:W-:Y:S01]  /*45c0*/  FMUL.FTZ R73, R73, UR4 ;  /* 0x0000000449497c20 */ /* 0x000fe20008410000 */
[----:B------:R-:W-:Y:S01]  /*45d0*/  I2FP.F32.U32 R16, R16 ;  /* 0x0000001000107245 */ /* 0x000fe20000201000 */
[----:B------:R-:W3:Y:S01]  /*45e0*/  MUFU.TANH R5, R5 ;  /* 0x0000000500057308 */ /* 0x000ee20000002400 */
[----:B------:R-:W-:Y:S01]  /*45f0*/  FSEL R20, R6, -INF , !P5 ;  /* 0xff80000006147808 */ /* 0x000fe20006800000 */
[----:B-1----:R-:W-:Y:S01]  /*4600*/  FFMA.FTZ R22, R10, UR5, R7 ;  /* 0x000000050a167c23 */ /* 0x002fe20008010007 */
[----:B------:R-:W-:-:S02]  /*4610*/  VIADD R7, R84, 0x20 ;  /* 0x0000002054077836 */ /* 0x000fc40000000000 */
[----:B------:R-:W-:Y:S01]  /*4620*/  FMUL.FTZ R75, R75, UR4 ;  /* 0x000000044b4b7c20 */ /* 0x000fe20008410000 */
[----:B------:R-:W-:Y:S01]  /*4630*/  VIADD R6, R84, 0x21 ;  /* 0x0000002154067836 */ /* 0x000fe20000000000 */
[----:B------:R-:W-:Y:S01]  /*4640*/  FSEL R22, R22, -INF , !P1 ;  /* 0xff80000016167808 */ /* 0x000fe20004800000 */
[----:B------:R-:W1:Y:S01]  /*4650*/  MUFU.TANH R43, R43 ;  /* 0x0000002b002b7308 */ /* 0x000e620000002400 */
[C---:B------:R-:W-:Y:S01]  /*4660*/  ISETP.GE.AND P5, PT, R7.reuse, R167, PT ;  /* 0x000000a70700720c */ /* 0x040fe20003fa6270 */
[----:B--2---:R-:W-:Y:S01]  /*4670*/  FFMA.FTZ R9, R16, UR5, R9 ;  /* 0x0000000510097c23 */ /* 0x004fe20008010009 */
[----:B------:R-:W-:Y:S02]  /*4680*/  ISETP.GE.AND P1, PT, R7, R166, PT ;  /* 0x000000a60700720c */ /* 0x000fe40003f26270 */
[----:B------:R-:W-:-:S03]  /*4690*/  I2FP.F32.U32 R7, R7 ;  /* 0x0000000700077245 */ /* 0x000fc60000201000 */
[----:B------:R-:W2:Y:S01]  /*46a0*/  MUFU.TANH R36, R36 ;  /* 0x0000002400247308 */ /* 0x000ea20000002400 */
[----:B---3--:R-:W-:Y:S01]  /*46b0*/  FFMA.FTZ R5, R10, UR5, R5 ;  /* 0x000000050a057c23 */ /* 0x008fe20008010005 */
[----:B------:R-:W-:Y:S02]  /*46c0*/  FSEL R10, R9, -INF , !P3 ;  /* 0xff800000090a7808 */ /* 0x000fe40005800000 */
[C---:B------:R-:W-:Y:S02]  /*46d0*/  ISETP.GE.AND P3, PT, R6.reuse, R166, PT ;  /* 0x000000a60600720c */ /* 0x040fe40003f66270 */
[----:B------:R-:W-:Y:S02]  /*46e0*/  FSEL R18, R5, -INF , !P6 ;  /* 0xff80000005127808 */ /* 0x000fe40007000000 */
[----:B------:R-:W3:Y:S01]  /*46f0*/  MUFU.TANH R38, R38 ;  /* 0x0000002600267308 */ /* 0x000ee20000002400 */
[----:B------:R-:W-:Y:S01]  /*4700*/  ISETP.GE.AND P6, PT, R6, R167, PT ;  /* 0x000000a70600720c */ /* 0x000fe20003fc6270 */
[----:B-1----:R-:W-:Y:S01]  /*4710*/  FFMA.FTZ R16, R16, UR5, R43 ;  /* 0x0000000510107c23 */ /* 0x002fe2000801002b */
[----:B------:R-:W-:Y:S01]  /*4720*/  I2FP.F32.U32 R6, R6 ;  /* 0x0000000600067245 */ /* 0x000fe20000201000 */
[----:B------:R-:W-:-:S03]  /*4730*/  VIADD R5, R84, 0x29 ;  /* 0x0000002954057836 */ /* 0x000fc60000000000 */
[----:B------:R-:W-:Y:S01]  /*4740*/  FSEL R16, R16, -INF , !P4 ;  /* 0xff80000010107808 */ /* 0x000fe20006000000 */
[----:B------:R-:W1:Y:S01]  /*4750*/  MUFU.TANH R37, R37 ;  /* 0x0000002500257308 */ /* 0x000e620000002400 */
[----:B--2---:R-:W-:-:S05]  /*4760*/  FFMA.FTZ R36, R7, UR5, R36 ;  /* 0x0000000507247c23 */ /* 0x004fca0008010024 */
[----:B------:R-:W-:Y:S02]  /*4770*/  FSEL R230, R36, -INF , !P5 ;  /* 0xff80000024e67808 */ /* 0x000fe40006800000 */
[----:B------:R-:W2:Y:S01]  /*4780*/  MUFU.TANH R39, R39 ;  /* 0x0000002700277308 */ /* 0x000ea20000002400 */
[----:B------:R-:W-:Y:S01]  /*4790*/  I2FP.F32.U32 R36, R5 ;  /* 0x0000000500247245 */ /* 0x000fe20000201000 */
[----:B---3--:R-:W-:Y:S01]  /*47a0*/  FFMA.FTZ R38, R7, UR5, R38 ;  /* 0x0000000507267c23 */ /* 0x008fe20008010026 */
[----:B------:R-:W-:-:S04]  /*47b0*/  VIADD R7, R84, 0x28 ;  /* 0x0000002854077836 */ /* 0x000fc80000000000 */
[----:B------:R-:W-:Y:S01]  /*47c0*/  FSEL R200, R38, -INF , !P1 ;  /* 0xff80000026c87808 */ /* 0x000fe20004800000 */
[----:B------:R-:W3:Y:S01]  /*47d0*/  MUFU.TANH R68, R68 ;  /* 0x0000004400447308 */ /* 0x000ee20000002400 */
[C---:B------:R-:W-:Y:S01]  /*47e0*/  ISETP.GE.AND P4, PT, R7.reuse, R167, PT ;  /* 0x000000a70700720c */ /* 0x040fe20003f86270 */
[C---:B-1----:R-:W-:Y:S01]  /*47f0*/  FFMA.FTZ R37, R6.reuse, UR5, R37 ;  /* 0x0000000506257c23 */ /* 0x042fe20008010025 */
[-C--:B------:R-:W-:Y:S02]  /*4800*/  ISETP.GE.AND P5, PT, R7, R166.reuse, PT ;  /* 0x000000a60700720c */ /* 0x080fe40003fa6270 */
[----:B------:R-:W-:Y:S02]  /*4810*/  I2FP.F32.U32 R7, R7 ;  /* 0x0000000700077245 */ /* 0x000fe40000201000 */
[----:B------:R-:W-:Y:S01]  /*4820*/  FSEL R228, R37, -INF , !P6 ;  /* 0xff80000025e47808 */ /* 0x000fe20007000000 */
[----:B------:R-:W1:Y:S01]  /*4830*/  MUFU.TANH R70, R70 ;  /* 0x0000004600467308 */ /* 0x000e620000002400 */
[C---:B------:R-:W-:Y:S01]  /*4840*/  ISETP.GE.AND P1, PT, R5.reuse, R167, PT ;  /* 0x000000a70500720c */ /* 0x040fe20003f26270 */
[----:B--2---:R-:W-:Y:S01]  /*4850*/  FFMA.FTZ R39, R6, UR5, R39 ;  /* 0x0000000506277c23 */ /* 0x004fe20008010027 */
[----:B------:R-:W-:Y:S01]  /*4860*/  VIADD R6, R84, 0x30 ;  /* 0x0000003054067836 */ /* 0x000fe20000000000 */
[----:B------:R-:W-:-:S02]  /*4870*/  ISETP.GE.AND P6, PT, R5, R166, PT ;  /* 0x000000a60500720c */ /* 0x000fc40003fc6270 */
[----:B------:R-:W-:Y:S02]  /*4880*/  I2FP.F32.U32 R5, R84 ;  /* 0x0000005400057245 */ /* 0x000fe40000201000 */
[----:B------:R-:W2:Y:S01]  /*4890*/  MUFU.TANH R28, R28 ;  /* 0x0000001c001c7308 */ /* 0x000ea20000002400 */
[----:B------:R-:W-:Y:S01]  /*48a0*/  FSEL R212, R39, -INF , !P3 ;  /* 0xff80000027d47808 */ /* 0x000fe20005800000 */
[----:B---3--:R-:W-:Y:S01]  /*48b0*/  FFMA.FTZ R68, R7, UR5, R68 ;  /* 0x0000000507447c23 */ /* 0x008fe20008010044 */
[----:B------:R-:W-:-:S04]  /*48c0*/  ISETP.GE.AND P3, PT, R6, R167, PT ;  /* 0x000000a70600720c */ /* 0x000fc80003f66270 */
[----:B------:R-:W-:Y:S01]  /*48d0*/  FSEL R206, R68, -INF , !P4 ;  /* 0xff80000044ce7808 */ /* 0x000fe20006000000 */
[----:B------:R-:W3:Y:S01]  /*48e0*/  MUFU.TANH R29, R29 ;  /* 0x0000001d001d7308 */ /* 0x000ee20000002400 */
[----:B------:R-:W-:Y:S01]  /*48f0*/  ISETP.GE.AND P4, PT, R6, R166, PT ;  /* 0x000000a60600720c */ /* 0x000fe20003f86270 */
[----:B-1----:R-:W-:Y:S01]  /*4900*/  FFMA.FTZ R70, R7, UR5, R70 ;  /* 0x0000000507467c23 */ /* 0x002fe20008010046 */
[----:B------:R-:W-:-:S04]  /*4910*/  I2FP.F32.U32 R7, R6 ;  /* 0x0000000600077245 */ /* 0x000fc80000201000 */
[----:B------:R-:W-:Y:S01]  /*4920*/  FSEL R178, R70, -INF , !P5 ;  /* 0xff80000046b27808 */ /* 0x000fe20006800000 */
[----:B------:R-:W1:Y:S01]  /*4930*/  MUFU.TANH R71, R71 ;  /* 0x0000004700477308 */ /* 0x000e620000002400 */
[----:B------:R-:W-:Y:S01]  /*4940*/  ISETP.GE.AND P5, PT, R84, R167, PT ;  /* 0x000000a75400720c */ /* 0x000fe20003fa6270 */
[----:B--2---:R-:W-:-:S05]  /*4950*/  FFMA.FTZ R28, R5, UR5, R28 ;  /* 0x00000005051c7c23 */ /* 0x004fca000801001c */
[----:B------:R-:W-:Y:S01]  /*4960*/  FSEL R28, R28, -INF , !P5 ;  /* 0xff8000001c1c7808 */ /* 0x000fe20006800000 */
[----:B------:R-:W2:Y:S01]  /*4970*/  MUFU.TANH R72, R72 ;  /* 0x0000004800487308 */ /* 0x000ea20000002400 */
[----:B---3--:R-:W-:Y:S01]  /*4980*/  FFMA.FTZ R6, R5, UR5, R29 ;  /* 0x0000000505067c23 */ /* 0x008fe2000801001d */
[----:B------:R-:W-:-:S06]  /*4990*/  VIADD R5, R84, 0x31 ;  /* 0x0000003154057836 */ /* 0x000fcc0000000000 */
[----:B------:R-:W3:Y:S01]  /*49a0*/  MUFU.TANH R69, R69 ;  /* 0x0000004500457308 */ /* 0x000ee20000002400 */
[----:B-1----:R-:W-:-:S05]  /*49b0*/  FFMA.FTZ R71, R36, UR5, R71 ;  /* 0x0000000524477c23 */ /* 0x002fca0008010047 */
[----:B------:R-:W-:Y:S02]  /*49c0*/  FSEL R176, R71, -INF , !P6 ;  /* 0xff80000047b07808 */ /* 0x000fe40007000000 */
[----:B------:R-:W1:Y:S01]  /*49d0*/  MUFU.TANH R74, R74 ;  /* 0x0000004a004a7308 */ /* 0x000e620000002400 */
[----:B------:R-:W-:Y:S01]  /*49e0*/  BAR.SYNC.DEFER_BLOCKING 0x0 ;  /* 0x0000000000007b1d */ /* 0x000fe20000010000 */
[----:B--2---:R-:W-:Y:S01]  /*49f0*/  FFMA.FTZ R72, R7, UR5, R72 ;  /* 0x0000000507487c23 */ /* 0x004fe20008010048 */
[----:B------:R-:W-:-:S04]  /*4a00*/  ISETP.GE.AND P6, PT, R5, R167, PT ;  /* 0x000000a70500720c */ /* 0x000fc80003fc6270 */
[----:B------:R-:W-:Y:S01]  /*4a10*/  FSEL R226, R72, -INF , !P3 ;  /* 0xff80000048e27808 */ /* 0x000fe20005800000 */
[----:B------:R-:W2:Y:S01]  /*4a20*/  MUFU.TANH R73, R73 ;  /* 0x0000004900497308 */ /* 0x000ea20000002400 */
[----:B------:R-:W-:Y:S01]  /*4a30*/  ISETP.GE.AND P3, PT, R5, R166, PT ;  /* 0x000000a60500720c */ /* 0x000fe20003f66270 */
[----:B---3--:R-:W-:Y:S01]  /*4a40*/  FFMA.FTZ R69, R36, UR5, R69 ;  /* 0x0000000524457c23 */ /* 0x008fe20008010045 */
[----:B------:R-:W-:Y:S02]  /*4a50*/  I2FP.F32.U32 R36, R5 ;  /* 0x0000000500247245 */ /* 0x000fe40000201000 */
[----:B------:R-:W-:Y:S02]  /*4a60*/  FMNMX3.FTZ R5, R28, R32, R30, !PT ;  /* 0x000000201c057276 */ /* 0x000fe4000781001e */
[----:B------:R-:W-:Y:S01]  /*4a70*/  FSEL R214, R69, -INF , !P1 ;  /* 0xff80000045d67808 */ /* 0x000fe20004800000 */
[----:B------:R-:W3:Y:S01]  /*4a80*/  MUFU.TANH R75, R75 ;  /* 0x0000004b004b7308 */ /* 0x000ee20000002400 */
[C---:B------:R-:W-:Y:S01]  /*4a90*/  ISETP.GE.AND P1, PT, R84.reuse, R166, PT ;  /* 0x000000a65400720c */ /* 0x040fe20003f26270 */
[----:B-1----:R-:W-:Y:S01]  /*4aa0*/  FFMA.FTZ R74, R7, UR5, R74 ;  /* 0x00000005074a7c23 */ /* 0x002fe2000801004a */
[----:B------:R-:W-:Y:S01]  /*4ab0*/  FMNMX3.FTZ R5, R5, R34, R14, !PT ;  /* 0x0000002205057276 */ /* 0x000fe2000781000e */
[----:B------:R-:W-:Y:S01]  /*4ac0*/  VIADD R84, R84, 0x39 ;  /* 0x0000003954547836 */ /* 0x000fe20000000000 */
[----:B------:R-:W-:-:S02]  /*4ad0*/  FSEL R6, R6, -INF , !P1 ;  /* 0xff80000006067808 */ /* 0x000fc40004800000 */
[----:B------:R-:W-:Y:S01]  /*4ae0*/  FMNMX3.FTZ R5, R5, R12, R22, !PT ;  /* 0x0000000c05057276 */ /* 0x000fe20007810016 */
[----:B------:R-:W1:Y:S01]  /*4af0*/  MUFU.TANH R59, R59 ;  /* 0x0000003b003b7308 */ /* 0x000e620000002400 */
[----:B------:R-:W-:Y:S01]  /*4b00*/  FMNMX3.FTZ R7, R6, R26, R24, !PT ;  /* 0x0000001a06077276 */ /* 0x000fe20007810018 */
[----:B--2---:R-:W-:Y:S01]  /*4b10*/  FFMA.FTZ R73, R36, UR5, R73 ;  /* 0x0000000524497c23 */ /* 0x004fe20008010049 */
[----:B------:R-:W-:Y:S02]  /*4b20*/  FMNMX3.FTZ R5, R5, R10, R230, !PT ;  /* 0x0000000a05057276 */ /* 0x000fe400078100e6 */
[----:B------:R-:W-:Y:S02]  /*4b30*/  FMNMX3.FTZ R7, R7, R4, R8, !PT ;  /* 0x0000000407077276 */ /* 0x000fe40007810008 */
[C---:B------:R-:W-:Y:S02]  /*4b40*/  ISETP.GE.AND P5, PT, R84.reuse, R167, PT ;  /* 0x000000a75400720c */ /* 0x040fe40003fa6270 */
[----:B------:R-:W-:Y:S01]  /*4b50*/  ISETP.GE.AND P1, PT, R84, R166, PT ;  /* 0x000000a65400720c */ /* 0x000fe20003f26270 */
[----:B---3--:R-:W-:Y:S01]  /*4b60*/  FFMA.FTZ R75, R36, UR5, R75 ;  /* 0x00000005244b7c23 */ /* 0x008fe2000801004b */
[----:B------:R-:W-:-:S02]  /*4b70*/  I2FP.F32.U32 R84, R84 ;  /* 0x0000005400547245 */ /* 0x000fc40000201000 */
[----:B------:R-:W-:Y:S02]  /*4b80*/  FMNMX3.FTZ R7, R7, R20, R18, !PT ;  /* 0x0000001407077276 */ /* 0x000fe40007810012 */
[----:B------:R-:W-:Y:S01]  /*4b90*/  FMNMX3.FTZ R5, R5, R228, R206, !PT ;  /* 0x000000e405057276 */ /* 0x000fe200078100ce */
[C---:B------:R-:W-:Y:S01]  /*4ba0*/  FFMA.FTZ R57, R84.reuse, UR5, R57 ;  /* 0x0000000554397c23 */ /* 0x040fe20008010039 */
[----:B------:R-:W-:Y:S01]  /*4bb0*/  FSEL R218, R73, -INF , !P6 ;  /* 0xff80000049da7808 */ /* 0x000fe20007000000 */
[----:B-1----:R-:W-:Y:S01]  /*4bc0*/  FFMA.FTZ R59, R84, UR5, R59 ;  /* 0x00000005543b7c23 */ /* 0x002fe2000801003b */
[----:B------:R-:W-:Y:S02]  /*4bd0*/  FMNMX3.FTZ R9, R7, R16, R200, !PT ;  /* 0x0000001007097276 */ /* 0x000fe400078100c8 */
[----:B------:R-:W-:Y:S02]  /*4be0*/  FMNMX3.FTZ R5, R5, R214, R226, !PT ;  /* 0x000000d605057276 */ /* 0x000fe400078100e2 */
[----:B------:R-:W-:-:S02]  /*4bf0*/  FSEL R208, R74, -INF , !P4 ;  /* 0xff8000004ad07808 */ /* 0x000fc40006000000 */
[----:B------:R-:W-:Y:S02]  /*4c00*/  FSEL R209, R57, -INF , !P5 ;  /* 0xff80000039d17808 */ /* 0x000fe40006800000 */
[----:B------:R-:W-:Y:S02]  /*4c10*/  FMNMX3.FTZ R9, R9, R212, R178, !PT ;  /* 0x000000d409097276 */ /* 0x000fe400078100b2 */
[----:B------:R-:W-:Y:S02]  /*4c20*/  FMNMX3.FTZ R36, R5, R218, R210, !PT ;  /* 0x000000da05247276 */ /* 0x000fe400078100d2 */
[----:B------:R-:W-:Y:S02]  /*4c30*/  FSEL R204, R75, -INF , !P3 ;  /* 0xff8000004bcc7808 */ /* 0x000fe40005800000 */
[----:B------:R-:W-:Y:S02]  /*4c40*/  FSEL R202, R59, -INF , !P1 ;  /* 0xff8000003bca7808 */ /* 0x000fe40004800000 */
[----:B------:R-:W-:-:S02]  /*4c50*/  FMNMX3.FTZ R9, R9, R176, R208, !PT ;  /* 0x000000b009097276 */ /* 0x000fc400078100d0 */
        /* <DEDUP_REMOVED lines=63> */
.L_x_1165:
        /* <DEDUP_REMOVED lines=22> */
[----:B-1----:R-:W1:Y:S01]  /*51b0*/  LDSM.16.MT88.4 R40, [R165+0x1a000] ;  /* 0x01a00000a528783b */ /* 0x002e620000004200 */
        /* <DEDUP_REMOVED lines=18> */
[----:B------:R-:W-:Y:S01]  /*52e0*/  FFMA.FTZ R187, R14, UR4, -R211 ;  /* 0x000000040ebb7c23 */ /* 0x000fe200080108d3 */
[--C-:B------:R-:W-:Y:S01]  /*52f0*/  FFMA.FTZ R193, R6, UR4, -R205.reuse ;  /* 0x0000000406c17c23 */ /* 0x100fe200080108cd */
[--C-:B------:R-:W-:Y:S01]  /*5300*/  FFMA.FTZ R188, R4, UR4, -R205.reuse ;  /* 0x0000000404bc7c23 */ /* 0x100fe200080108cd */
[----:B------:R-:W4:Y:S01]  /*5310*/  LDSM.16.MT88.4 R104, [R165+0x1e000] ;  /* 0x01e00000a568783b */ /* 0x000f220000004200 */
[--C-:B------:R-:W-:Y:S01]  /*5320*/  FFMA.FTZ R192, R26, UR4, -R205.reuse ;  /* 0x000000041ac07c23 */ /* 0x100fe200080108cd */
[----:B------:R-:W-:Y:S01]  /*5330*/  FFMA.FTZ R189, R24, UR4, -R205 ;  /* 0x0000000418bd7c23 */ /* 0x000fe200080108cd */
[----:B------:R-:W5:Y:S01]  /*5340*/  MUFU.EX2 R194, R194 ;  /* 0x000000c200c27308 */ /* 0x000f620000000800 */
[----:B------:R-:W4:Y:S01]  /*5350*/  LDSM.16.MT88.4 R120, [R197+0x1e000] ;  /* 0x01e00000c578783b */ /* 0x000f220000004200 */
[--C-:B------:R-:W-:Y:S01]  /*5360*/  FFMA.FTZ R186, R12, UR4, -R211.reuse ;  /* 0x000000040cba7c23 */ /* 0x100fe200080108d3 */
[----:B------:R-:W-:Y:S01]  /*5370*/  FFMA.FTZ R182, R10, UR4, -R211 ;  /* 0x000000040ab67c23 */ /* 0x000fe200080108d3 */
[----:B------:R-:W-:Y:S01]  /*5380*/  MUFU.EX2 R191, R191 ;  /* 0x000000bf00bf7308 */ /* 0x000fe20000000800 */
[----:B------:R-:W4:Y:S01]  /*5390*/  LDSM.16.MT88.4 R4, [R196+0x1e000] ;  /* 0x01e00000c404783b */ /* 0x000f220000004200 */
[--C-:B------:R-:W-:Y:S01]  /*53a0*/  FFMA.FTZ R185, R8, UR4, -R205.reuse ;  /* 0x0000000408b97c23 */ /* 0x100fe200080108cd */
[--C-:B------:R-:W-:Y:S01]  /*53b0*/  FFMA.FTZ R181, R18, UR4, -R205.reuse ;  /* 0x0000000412b57c23 */ /* 0x100fe200080108cd */
[----:B------:R-:W1:Y:S01]  /*53c0*/  MUFU.EX2 R190, R190 ;  /* 0x000000be00be7308 */ /* 0x000e620000000800 */
[----:B------:R-:W4:Y:S01]  /*53d0*/  LDSM.16.MT88.4 R12, [R198+0x18800] ;  /* 0x01880000c60c783b */ /* 0x000f220000004200 */
[----:B------:R-:W-:Y:S01]  /*53e0*/  FFMA.FTZ R180, R16, UR4, -R205 ;  /* 0x0000000410b47c23 */ /* 0x000fe200080108cd */
[----:B------:R-:W-:Y:S01]  /*53f0*/  FFMA.FTZ R183, R22, UR4, -R211 ;  /* 0x0000000416b77c23 */ /* 0x000fe200080108d3 */
[----:B------:R-:W-:Y:S01]  /*5400*/  MUFU.EX2 R193, R193 ;  /* 0x000000c100c17308 */ /* 0x000fe20000000800 */
[----:B------:R-:W4:Y:S01]  /*5410*/  LDSM.16.MT88.4 R8, [R198+0x1a800] ;  /* 0x01a80000c608783b */ /* 0x000f220000004200 */
[----:B-----5:R-:W-:Y:S01]  /*5420*/  F2FP.F16.F32.PACK_AB R128, R194, R195 ;  /* 0x000000c3c280723e */ /* 0x020fe200000000ff */
[----:B------:R-:W-:Y:S01]  /*5430*/  FFMA.FTZ R184, R20, UR4, -R205 ;  /* 0x0000000414b87c23 */ /* 0x000fe200080108cd */
[----:B------:R-:W5:Y:S01]  /*5440*/  MUFU.EX2 R192, R192 ;  /* 0x000000c000c07308 */ /* 0x000f620000000800 */
        /* <DEDUP_REMOVED lines=9> */
[--C-:B------:R-:W-:Y:S01]  /*54e0*/  FFMA.FTZ R212, R212, UR4, -R205.reuse ;  /* 0x00000004d4d47c23 */ /* 0x100fe200080108cd */
[----:B------:R-:W-:Y:S01]  /*54f0*/  FFMA.FTZ R207, R178, UR4, -R205 ;  /* 0x00000004b2cf7c23 */ /* 0x000fe200080108cd */
[----:B------:R-:W-:Y:S01]  /*5500*/  MUFU.EX2 R187, R187 ;  /* 0x000000bb00bb7308 */ /* 0x000fe20000000800 */
[----:B------:R-:W-:Y:S01]  /*5510*/  LDSM.16.MT88.4 R28, [R196+0x1a800] ;  /* 0x01a80000c41c783b */ /* 0x000fe20000004200 */
        /* <DEDUP_REMOVED lines=8> */
[----:B-1----:R-:W-:Y:S01]  /*55a0*/  F2FP.F16.F32.PACK_AB R131, R188, R189 ;  /* 0x000000bdbc83723e */ /* 0x002fe200000000ff */
[--C-:B------:R-:W-:Y:S01]  /*55b0*/  FFMA.FTZ R241, R202, UR4, -R205.reuse ;  /* 0x00000004caf17c23 */ /* 0x100fe200080108cd */
[----:B------:R-:W-:Y:S01]  /*55c0*/  MUFU.EX2 R182, R182 ;  /* 0x000000b600b67308 */ /* 0x000fe20000000800 */
[----:B------:R-:W-:Y:S01]  /*55d0*/  LDSM.16.MT88.4 R32, [R197+0x1a800] ;  /* 0x01a80000c520783b */ /* 0x000fe20000004200 */
[----:B------:R-:W-:Y:S01]  /*55e0*/  FFMA.FTZ R203, R203, UR4, -R205 ;  /* 0x00000004cbcb7c23 */ /* 0x000fe200080108cd */
[----:B------:R-:W-:Y:S01]  /*55f0*/  FADD.FTZ R194, R195, R194 ;  /* 0x000000c2c3c27221 */ /* 0x000fe20000010000 */
        /* <DEDUP_REMOVED lines=8> */
[----:B------:R-:W-:Y:S01]  /*5680*/  HMMA.16816.F32 R44, R128, R48, RZ ;  /* 0x00000030802c723c */ /* 0x000fe200000018ff */
[----:B------:R-:W-:-:S02]  /*5690*/  FADD.FTZ R188, R188, R189 ;  /* 0x000000bdbcbc7221 */ /* 0x000fc40000010000 */
[----:B------:R-:W1:Y:S04]  /*56a0*/  MUFU.EX2 R180, R180 ;  /* 0x000000b400b47308 */ /* 0x000e680000000800 */
[----:B------:R-:W-:Y:S01]  /*56b0*/  MUFU.EX2 R199, R199 ;  /* 0x000000c700c77308 */ /* 0x000fe20000000800 */
[C---:B------:R-:W-:Y:S03]  /*56c0*/  HMMA.16816.F32 R148, R128.reuse, R150, RZ ;  /* 0x000000968094723c */ /* 0x040fe600000018ff */
[----:B------:R-:W1:Y:S04]  /*56d0*/  MUFU.EX2 R206, R228 ;  /* 0x000000e400ce7308 */ /* 0x000e680000000800 */
[----:B------:R-:W-:Y:S01]  /*56e0*/  MUFU.EX2 R201, R201 ;  /* 0x000000c900c97308 */ /* 0x000fe20000000800 */
[C---:B------:R-:W-:Y:S03]  /*56f0*/  HMMA.16816.F32 R48, R128.reuse, R50, RZ ;  /* 0x000000328030723c */ /* 0x040fe600000018ff */
[----:B------:R-:W-:Y:S04]  /*5700*/  MUFU.EX2 R213, R213 ;  /* 0x000000d500d57308 */ /* 0x000fe80000000800 */
[----:B------:R-:W1:Y:S01]  /*5710*/  MUFU.EX2 R212, R212 ;  /* 0x000000d400d47308 */ /* 0x000e620000000800 */
        /* <DEDUP_REMOVED lines=12> */
[C---:B--2---:R-:W-:Y:S08]  /*57e0*/  HMMA.16816.F32 R52, R128.reuse, R56, RZ ;  /* 0x000000388034723c */ /* 0x044ff000000018ff */
        /* <DEDUP_REMOVED lines=19> */
[----:B-----5:R-:W-:Y:S01]  /*5920*/  F2FP.F16.F32.PACK_AB R4, R186, R187 ;  /* 0x000000bbba04723e */ /* 0x020fe200000000ff */
        /* <DEDUP_REMOVED lines=8> */
[----:B------:R-:W-:Y:S02]  /*59b0*/  FADD.FTZ R183, R183, R186 ;  /* 0x000000bab7b77221 */ /* 0x000fe40000010000 */
[----:B------:R-:W-:Y:S02]  /*59c0*/  FADD.FTZ R181, R181, R184 ;  /* 0x000000b8b5b57221 */ /* 0x000fe40000010000 */
[----:B------:R-:W-:-:S02]  /*59d0*/  FADD.FTZ R182, R182, R183 ;  /* 0x000000b7b6b67221 */ /* 0x000fc40000010000 */
        /* <DEDUP_REMOVED lines=30> */
[C---:B------:R-:W-:Y:S01]  /*5bc0*/  HMMA.16816.F32 R144, R4.reuse, R172, R144 ;  /* 0x000000ac0490723c */ /* 0x040fe20000001890 */
[----:B------:R-:W3:Y:S07]  /*5bd0*/  MUFU.EX2 R214, R214 ;  /* 0x000000d600d67308 */ /* 0x000eee0000000800 */
        /* <DEDUP_REMOVED lines=23> */
[----:B------:R-:W-:Y:S01]  /*5d50*/  F2FP.F16.F32.PACK_AB R5, R212, R213 ;  /* 0x000000d5d405723e */ /* 0x000fe200000000ff */
[----:B------:R-:W-:Y:S01]  /*5d60*/  FADD.FTZ R199, R199, R182 ;  /* 0x000000b6c7c77221 */ /* 0x000fe20000010000 */
[----:B------:R-:W-:Y:S01]  /*5d70*/  F2FP.F16.F32.PACK_AB R6, R200, R201 ;  /* 0x000000c9c806723e */ /* 0x000fe200000000ff */
[----:B------:R-:W-:Y:S01]  /*5d80*/  FADD.FTZ R213, R213, R180 ;  /* 0x000000b4d5d57221 */ /* 0x000fe20000010000 */
[----:B---3--:R-:W-:Y:S01]  /*5d90*/  F2FP.F16.F32.PACK_AB R7, R214, R207 ;  /* 0x000000cfd607723e */ /* 0x008fe200000000ff */
[----:B------:R-:W-:-:S02]  /*5da0*/  FADD.FTZ R206, R206, R199 ;  /* 0x000000c7cece7221 */ /* 0x000fc40000010000 */
[----:B------:R-:W-:-:S04]  /*5db0*/  FADD.FTZ R212, R212, R213 ;  /* 0x000000d5d4d47221 */ /* 0x000fc80000010000 */
[----:B------:R-:W-:Y:S01]  /*5dc0*/  HMMA.16816.F32 R44, R4, R16, R44 ;  /* 0x00000010042c723c */ /* 0x000fe2000000182c */
[----:B------:R-:W-:-:S04]  /*5dd0*/  FADD.FTZ R207, R207, R212 ;  /* 0x000000d4cfcf7221 */ /* 0x000fc80000010000 */
        /* <DEDUP_REMOVED lines=33> */
[----:B------:R-:W-:Y:S01]  /*5ff0*/  FFMA.FTZ R179, R208, UR4, -R205 ;  /* 0x00000004d0b37c23 */ /* 0x000fe200080108cd */
[----:B------:R-:W1:Y:S04]  /*6000*/  MUFU.EX2 R177, R177 ;  /* 0x000000b100b17308 */ /* 0x000e680000000800 */
[----:B------:R-:W-:Y:S01]  /*6010*/  MUFU.EX2 R178, R178 ;  /* 0x000000b200b27308 */ /* 0x000fe20000000800 */
[C---:B------:R-:W-:Y:S03]  /*6020*/  HMMA.16816.F32 R144, R4.reuse, R172, R144 ;  /* 0x000000ac0490723c */ /* 0x040fe60000001890 */
[----:B------:R-:W3:Y:S05]  /*6030*/  MUFU.EX2 R179, R179 ;  /* 0x000000b300b37308 */ /* 0x000eea0000000800 */
        /* <DEDUP_REMOVED lines=22> */
[----:B------:R-:W-:-:S04]  /*61a0*/  FADD.FTZ R179, R204, R179 ;  /* 0x000000b3ccb37221 */ /* 0x000fc80000010000 */
[----:B------:R-:W-:Y:S02]  /*61b0*/  FADD.FTZ R202, R202, R179 ;  /* 0x000000b3caca7221 */ /* 0x000fe40000010000 */
[----:B------:R-:W-:Y:S02]  /*61c0*/  HMMA.16816.F32 R44, R4, R8, R44 ;  /* 0x00000008042c723c */ /* 0x000fe4000000182c */
[----:B------:R-:W-:-:S06]  /*61d0*/  FADD.FTZ R241, R241, R202 ;  /* 0x000000caf1f17221 */ /* 0x000fcc0000010000 */
        /* <DEDUP_REMOVED lines=61> */
[C---:B------:R-:W-:Y:S01]  /*65b0*/  LEA R10, P3, R12.reuse, R233, 0x7 ;  /* 0x000000e90c0a7211 */ /* 0x040fe200078638ff */
[----:B------:R-:W-:Y:S01]  /*65c0*/  IMAD.U32 R13, RZ, RZ, UR17 ;  /* 0x00000011ff0d7e24 */ /* 0x000fe2000f8e00ff */
[----:B------:R-:W-:Y:S01]  /*65d0*/  ULEA.HI.X UR13, UR8, UR13, UR9, 0x5, UP0 ;  /* 0x0000000d080d7291 */ /* 0x000fe200080f2c09 */
[----:B------:R-:W-:Y:S01]  /*65e0*/  LOP3.LUT R6, R225, 0x200, R2, 0xf8, !PT ;  /* 0x00000200e1067812 */ /* 0x000fe200078ef802 */
[----:B------:R-:W-:Y:S01]  /*65f0*/  IMAD.U32 R4, RZ, RZ, UR12 ;  /* 0x0000000cff047e24 */ /* 0x000fe2000f8e00ff */
[----:B------:R-:W-:Y:S01]  /*6600*/  LEA.HI.X R11, R12, R232, R7, 0x7, P3 ;  /* 0x000000e80c0b7211 */ /* 0x000fe200018f3c07 */
[----:B------:R-:W-:Y:S01]  /*6610*/  UISETP.GE.U32.AND UP0, UPT, UR20, 0x3, UPT ;  /* 0x000000031400788c */ /* 0x000fe2000bf06070 */
[----:B------:R-:W-:Y:S01]  /*6620*/  BAR.SYNC.DEFER_BLOCKING 0x0 ;  /* 0x0000000000007b1d */ /* 0x000fe20000010000 */
[----:B------:R-:W-:Y:S01]  /*6630*/  IMAD.U32 R5, RZ, RZ, UR13 ;  /* 0x0000000dff057e24 */ /* 0x000fe2000f8e00ff */
[----:B-1----:R-:W-:-:S02]  /*6640*/  ISETP.GE.AND P5, PT, R223, UR4, PT ;  /* 0x00000004df007c0c */ /* 0x002fc4000bfa6270 */
[----:B------:R-:W-:Y:S02]  /*6650*/  LEA R8, P1, R4, R233, 0x1 ;  /* 0x000000e904087211 */ /* 0x000fe400078208ff */
[----:B------:R-:W-:Y:S02]  /*6660*/  ISETP.GE.AND P4, PT, R245, UR4, PT ;  /* 0x00000004f5007c0c */ /* 0x000fe4000bf86270 */
[----:B------:R-:W-:Y:S02]  /*6670*/  LOP3.LUT R6, R6, R0, R9, 0xf6, !PT ;  /* 0x0000000006067212 */ /* 0x000fe400078ef609 */
[----:B------:R-:W-:Y:S02]  /*6680*/  ISETP.GE.AND P3, PT, R244, UR4, PT ;  /* 0x00000004f4007c0c */ /* 0x000fe4000bf66270 */
[----:B------:R-:W-:Y:S01]  /*6690*/  LEA.HI.X R9, R4, R232, R5, 0x1, P1 ;  /* 0x000000e804097211 */ /* 0x000fe200008f0c05 */
[----:B------:R-:W-:Y:S01]  /*66a0*/  VIADD R5, R216, UR6 ;  /* 0x00000006d8057c36 */ /* 0x000fe20008000000 */
[----:B------:R-:W-:Y:S01]  /*66b0*/  ISETP.GE.AND P1, PT, R242, UR4, PT ;  /* 0x00000004f2007c0c */ /* 0x000fe2000bf26270 */
[----:B------:R-:W1:Y:S01]  /*66c0*/  LDCU UR4, c[0x0][0x50c] ;  /* 0x0000a180ff0477ac */ /* 0x000e620008000800 */
[----:B------:R-:W-:Y:S01]  /*66d0*/  LEA R229, R6, UR6, 0x1 ;  /* 0x0000000606e57c11 */ /* 0x000fe2000f8e08ff */
[----:B------:R-:W-:Y:S01]  /*66e0*/  IMAD.IADD R218, R5, 0x1, R220 ;  /* 0x0000000105da7824 */ /* 0x000fe200078e02dc */
[----:B------:R-:W-:-:S03]  /*66f0*/  SEL R176, R176, 0xffffffe0, !P2 ;  /* 0xffffffe0b0b07807 */ /* 0x000fc60005000000 */
[--C-:B------:R-:W-:Y:S02]  /*6700*/  IMAD.IADD R227, R220, 0x1, R229.reuse ;  /* 0x00000001dce37824 */ /* 0x100fe400078e02e5 */
        /* <DEDUP_REMOVED lines=51> */
[----:B------:R-:W-:Y:S04]  /*6a40*/  LDSM.16.M88.4 R16, [R227] ;  /* 0x00000000e310783b */ /* 0x000fe80000000200 */
[----:B------:R-:W-:Y:S04]  /*6a50*/  LDSM.16.M88.4 R4, [R218+0x10000] ;  /* 0x01000000da04783b */ /* 0x000fe80000000200 */
[----:B------:R-:W2:Y:S04]  /*6a60*/  LDSM.16.M88.4 R208, [R221+0x10800] ;  /* 0x01080000ddd0783b */ /* 0x000ea80000000200 */
[----:B------:R-:W2:Y:S01]  /*6a70*/  LDSM.16.M88.4 R204, [R221+0x11000] ;  /* 0x01100000ddcc783b */ /* 0x000ea20000000200 */
[C---:B---3--:R-:W-:Y:S03]  /*6a80*/  HMMA.16816.F32 R12, R184.reuse, R32, RZ ;  /* 0x00000020b80c723c */ /* 0x048fe600000018ff */
[----:B------:R-:W3:Y:S04]  /*6a90*/  LDSM.16.M88.4 R180, [R221+0x11800] ;  /* 0x01180000ddb4783b */ /* 0x000ee80000000200 */
[----:B------:R-:W3:Y:S01]  /*6aa0*/  LDSM.16.M88.4 R172, [R218+0x10800] ;  /* 0x01080000daac783b */ /* 0x000ee20000000200 */
[C---:B------:R-:W-:Y:S03]  /*6ab0*/  HMMA.16816.F32 R32, R184.reuse, R34, RZ ;  /* 0x00000022b820723c */ /* 0x040fe600000018ff */
[----:B------:R-:W-:Y:S04]  /*6ac0*/  LDSM.16.M88.4 R200, [R226] ;  /* 0x00000000e2c8783b */ /* 0x000fe80000000200 */
[----:B------:R-:W-:Y:S01]  /*6ad0*/  LDSM.16.M88.4 R176, [R217+0x10000] ;  /* 0x01000000d9b0783b */ /* 0x000fe20000000200 */
[C---:B----4-:R-:W-:Y:S03]  /*6ae0*/  HMMA.16816.F32 R28, R184.reuse, R24, RZ ;  /* 0x00000018b81c723c */ /* 0x050fe600000018ff */
[----:B------:R-:W-:Y:S04]  /*6af0*/  LDSM.16.M88.4 R212, [R216+UR6+0x16000] ;  /* 0x01600006d8d4783b */ /* 0x000fe80008000200 */
[----:B------:R-:W0:Y:S01]  /*6b00*/  LDGDEPBAR ;  /* 0x00000000000079af */ /* 0x000e220000000000 */
[C---:B-----5:R-:W-:Y:S08]  /*6b10*/  HMMA.16816.F32 R196, R184.reuse, R192, RZ ;  /* 0x000000c0b8c4723c */ /* 0x060ff000000018ff */
        /* <DEDUP_REMOVED lines=8> */
[----:B------:R-:W-:Y:S08]  /*6ba0*/  HMMA.16816.F32 R28, R8, R208, R28 ;  /* 0x000000d0081c723c */ /* 0x000ff0000000181c */
[C---:B------:R-:W-:Y:S08]  /*6bb0*/  HMMA.16816.F32 R12, R16.reuse, R4, R12 ;  /* 0x00000004100c723c */ /* 0x040ff0000000180c */
[----:B------:R-:W-:Y:S01]  /*6bc0*/  HMMA.16816.F32 R32, R16, R6, R32 ;  /* 0x000000061020723c */ /* 0x000fe20000001820 */
[----:B------:R-:W4:Y:S07]  /*6bd0*/  LDSM.16.M88.4 R4, [R217+0x11000] ;  /* 0x01100000d904783b */ /* 0x000f2e0000000200 */
        /* <DEDUP_REMOVED lines=17> */
[----:B------:R-:W2:Y:S04]  /*6cf0*/  LDSM.16.M88.4 R20, [R216+UR6+0x12800] ;  /* 0x01280006d814783b */ /* 0x000ea80008000200 */
[----:B------:R-:W5:Y:S03]  /*6d00*/  LDSM.16.M88.4 R16, [R216+UR6+0x13000] ;  /* 0x01300006d810783b */ /* 0x000f660008000200 */
[C---:B------:R-:W-:Y:S08]  /*6d10*/  HMMA.16816.F32 R12, R200.reuse, R176, R12 ;  /* 0x000000b0c80c723c */ /* 0x040ff0000000180c */
[C---:B------:R-:W-:Y:S01]  /*6d20*/  HMMA.16816.F32 R32, R200.reuse, R178, R32 ;  /* 0x000000b2c820723c */ /* 0x040fe20000001820 */
[----:B------:R-:W5:Y:S07]  /*6d30*/  LDSM.16.M88.4 R176, [R216+UR6+0x13800] ;  /* 0x01380006d8b0783b */ /* 0x000f6e0008000200 */
[C---:B----4-:R-:W-:Y:S08]  /*6d40*/  HMMA.16816.F32 R196, R200.reuse, R4, R196 ;  /* 0x00000004c8c4723c */ /* 0x050ff000000018c4 */
[C---:B------:R-:W-:Y:S01]  /*6d50*/  HMMA.16816.F32 R192, R200.reuse, R6, R192 ;  /* 0x00000006c8c0723c */ /* 0x040fe200000018c0 */
[----:B------:R-:W4:Y:S07]  /*6d60*/  LDSM.16.M88.4 R4, [R221+0x12800] ;  /* 0x01280000dd04783b */ /* 0x000f2e0000000200 */
[C---:B---3--:R-:W-:Y:S08]  /*6d70*/  HMMA.16816.F32 R28, R200.reuse, R8, R28 ;  /* 0x00000008c81c723c */ /* 0x048ff0000000181c */
        /* <DEDUP_REMOVED lines=11> */
[----:B------:R-:W1:Y:S07]  /*6e30*/  LDSM.16.M88.4 R20, [R227+0x4000] ;  /* 0x00400000e314783b */ /* 0x000e6e0000000200 */
[C---:B-----5:R-:W-:Y:S08]  /*6e40*/  HMMA.16816.F32 R196, R172.reuse, R16, R196 ;  /* 0x00000010acc4723c */ /* 0x060ff000000018c4 */
[C---:B------:R-:W-:Y:S01]  /*6e50*/  HMMA.16816.F32 R192, R172.reuse, R18, R192 ;  /* 0x00000012acc0723c */ /* 0x040fe200000018c0 */
[----:B------:R-:W2:Y:S07]  /*6e60*/  LDSM.16.M88.4 R16, [R218+0x12800] ;  /* 0x01280000da10783b */ /* 0x000eae0000000200 */
[C---:B------:R-:W-:Y:S08]  /*6e70*/  HMMA.16816.F32 R188, R172.reuse, R176, R188 ;  /* 0x000000b0acbc723c */ /* 0x040ff000000018bc */
[----:B------:R-:W-:Y:S01]  /*6e80*/  HMMA.16816.F32 R184, R172, R178, R184 ;  /* 0x000000b2acb8723c */ /* 0x000fe200000018b8 */
[----:B------:R-:W5:Y:S04]  /*6e90*/  LDSM.16.M88.4 R172, [R218+0x13800] ;  /* 0x01380000daac783b */ /* 0x000f680000000200 */
[----:B------:R-:W-:Y:S03]  /*6ea0*/  LDSM.16.M88.4 R176, [R226+0x4000] ;  /* 0x00400000e2b0783b */ /* 0x000fe60000000200 */
[C---:B----4-:R-:W-:Y:S08]  /*6eb0*/  HMMA.16816.F32 R28, R180.reuse, R4, R28 ;  /* 0x00000004b41c723c */ /* 0x050ff0000000181c */
[C---:B------:R-:W-:Y:S01]  /*6ec0*/  HMMA.16816.F32 R24, R180.reuse, R6, R24 ;  /* 0x00000006b418723c */ /* 0x040fe20000001818 */
[----:B------:R-:W4:Y:S07]  /*6ed0*/  LDSM.16.M88.4 R4, [R217+0x12000] ;  /* 0x01200000d904783b */ /* 0x000f2e0000000200 */
[C---:B---3--:R-:W-:Y:S08]  /*6ee0*/  HMMA.16816.F32 R12, R180.reuse, R8, R12 ;  /* 0x00000008b40c723c */ /* 0x048ff0000000180c */
[C---:B------:R-:W-:Y:S01]  /*6ef0*/  HMMA.16816.F32 R32, R180.reuse, R10, R32 ;  /* 0x0000000ab420723c */ /* 0x040fe20000001820 */
[----:B------:R-:W3:Y:S07]  /*6f00*/  LDSM.16.M88.4 R8, [R217+0x12800] ;  /* 0x01280000d908783b */ /* 0x000eee0000000200 */
[C---:B------:R-:W-:Y:S08]  /*6f10*/  HMMA.16816.F32 R196, R180.reuse, R208, R196 ;  /* 0x000000d0b4c4723c */ /* 0x040ff000000018c4 */
[C---:B------:R-:W-:Y:S01]  /*6f20*/  HMMA.16816.F32 R192, R180.reuse, R210, R192 ;  /* 0x000000d2b4c0723c */ /* 0x040fe200000018c0 */
[----:B------:R-:W-:Y:S07]  /*6f30*/  LDSM.16.M88.4 R208, [R216+UR6+0x14800] ;  /* 0x01480006d8d0783b */ /* 0x000fee0008000200 */
        /* <DEDUP_REMOVED lines=12> */
[----:B------:R-:W2:Y:S07]  /*7000*/  LDSM.16.M88.4 R204, [R216+UR6+0x15000] ;  /* 0x01500006d8cc783b */ /* 0x000eae0008000200 */
[C---:B-----5:R-:W-:Y:S08]  /*7010*/  HMMA.16816.F32 R188, R20.reuse, R172, R188 ;  /* 0x000000ac14bc723c */ /* 0x060ff000000018bc */
[----:B------:R-:W-:Y:S01]  /*7020*/  HMMA.16816.F32 R184, R20, R174, R184 ;  /* 0x000000ae14b8723c */ /* 0x000fe200000018b8 */
[----:B------:R-:W5:Y:S04]  /*7030*/  LDSM.16.M88.4 R172, [R216+UR6+0x15800] ;  /* 0x01580006d8ac783b */ /* 0x000f680008000200 */
        /* <DEDUP_REMOVED lines=23> */
[C---:B-----5:R-:W-:Y:S08]  /*71b0*/  HMMA.16816.F32 R188, R168.reuse, R172, R188 ;  /* 0x000000aca8bc723c */ /* 0x060ff000000018bc */
[----:B------:R-:W-:Y:S01]  /*71c0*/  HMMA.16816.F32 R184, R168, R174, R184 ;  /* 0x000000aea8b8723c */ /* 0x000fe200000018b8 */
[----:B------:R-:W2:Y:S04]  /*71d0*/  LDSM.16.M88.4 R172, [R218+0x14800] ;  /* 0x01480000daac783b */ /* 0x000ea80000000200 */
[----:B------:R-:W5:Y:S03]  /*71e0*/  LDSM.16.M88.4 R168, [R218+0x15000] ;  /* 0x01500000daa8783b */ /* 0x000f660000000200 */
        /* <DEDUP_REMOVED lines=15> */
[----:B------:R-:W1:Y:S07]  /*72e0*/  LDSM.16.M88.4 R176, [R216+UR6+0x16800] ;  /* 0x01680006d8b0783b */ /* 0x000e6e0008000200 */
[C---:B--2---:R-:W-:Y:S08]  /*72f0*/  HMMA.16816.F32 R28, R16.reuse, R172, R28 ;  /* 0x000000ac101c723c */ /* 0x044ff0000000181c */
[C---:B------:R-:W-:Y:S01]  /*7300*/  HMMA.16816.F32 R24, R16.reuse, R174, R24 ;  /* 0x000000ae1018723c */ /* 0x040fe20000001818 */
[----:B------:R-:W-:Y:S07]  /*7310*/  LDSM.16.M88.4 R172, [R216+UR6+0x17000] ;  /* 0x01700006d8ac783b */ /* 0x000fee0008000200 */
[C---:B-----5:R-:W-:Y:S08]  /*7320*/  HMMA.16816.F32 R196, R16.reuse, R168, R196 ;  /* 0x000000a810c4723c */ /* 0x060ff000000018c4 */
[C---:B------:R-:W-:Y:S01]  /*7330*/  HMMA.16816.F32 R192, R16.reuse, R170, R192 ;  /* 0x000000aa10c0723c */ /* 0x040fe200000018c0 */
[----:B------:R-:W-:Y:S07]  /*7340*/  LDSM.16.M88.4 R168, [R216+UR6+0x17800] ;  /* 0x01780006d8a8783b */ /* 0x000fee0008000200 */
[C---:B----4-:R-:W-:Y:S08]  /*7350*/  HMMA.16816.F32 R188, R16.reuse, R20, R188 ;  /* 0x0000001410bc723c */ /* 0x050ff000000018bc */
[----:B------:R-:W-:Y:S01]  /*7360*/  HMMA.16816.F32 R184, R16, R22, R184 ;  /* 0x0000001610b8723c */ /* 0x000fe200000018b8 */
[----:B------:R-:W-:Y:S04]  /*7370*/  LDSM.16.M88.4 R20, [R228+0xc000] ;  /* 0x00c00000e414783b */ /* 0x000fe80000000200 */
[----:B------:R-:W2:Y:S03]  /*7380*/  LDSM.16.M88.4 R16, [R221+0x16000] ;  /* 0x01600000dd10783b */ /* 0x000ea60000000200 */
[C---:B---3--:R-:W-:Y:S08]  /*7390*/  HMMA.16816.F32 R12, R208.reuse, R8, R12 ;  /* 0x00000008d00c723c */ /* 0x048ff0000000180c */
[C---:B------:R-:W-:Y:S01]  /*73a0*/  HMMA.16816.F32 R32, R208.reuse, R10, R32 ;  /* 0x0000000ad020723c */ /* 0x040fe20000001820 */
[----:B------:R-:W-:Y:S07]  /*73b0*/  LDSM.16.M88.4 R8, [R227+0xc000] ;  /* 0x00c00000e308783b */ /* 0x000fee0000000200 */
[C---:B------:R-:W-:Y:S08]  /*73c0*/  HMMA.16816.F32 R28, R208.reuse, R4, R28 ;  /* 0x00000004d01c723c */ /* 0x040ff0000000181c */
[----:B------:R-:W-:Y:S01]  /*73d0*/  HMMA.16816.F32 R24, R208, R6, R24 ;  /* 0x00000006d018723c */ /* 0x000fe20000001818 */
[----:B------:R-:W3:Y:S07]  /*73e0*/  LDSM.16.M88.4 R4, [R218+0x16000] ;  /* 0x01600000da04783b */ /* 0x000eee0000000200 */
[C---:B------:R-:W-:Y:S08]  /*73f0*/  HMMA.16816.F32 R12, R180.reuse, R212, R12 ;  /* 0x000000d4b40c723c */ /* 0x040ff0000000180c */
[----:B------:R-:W-:Y:S08]  /*7400*/  HMMA.16816.F32 R32, R180, R214, R32 ;  /* 0x000000d6b420723c */ /* 0x000ff00000001820 */
[C---:B------:R-:W-:Y:S08]  /*7410*/  HMMA.16816.F32 R196, R208.reuse, R204, R196 ;  /* 0x000000ccd0c4723c */ /* 0x040ff000000018c4 */
[C---:B------:R-:W-:Y:S01]  /*7420*/  HMMA.16816.F32 R192, R208.reuse, R206, R192 ;  /* 0x000000ced0c0723c */ /* 0x040fe200000018c0 */
[----:B------:R-:W-:Y:S07]  /*7430*/  LDSM.16.M88.4 R204, [R221+0x17800] ;  /* 0x01780000ddcc783b */ /* 0x000fee0000000200 */
[C---:B------:R-:W-:Y:S08]  /*7440*/  HMMA.16816.F32 R188, R208.reuse, R200, R188 ;  /* 0x000000c8d0bc723c */ /* 0x040ff000000018bc */
[----:B------:R-:W-:Y:S08]  /*7450*/  HMMA.16816.F32 R184, R208, R202, R184 ;  /* 0x000000cad0b8723c */ /* 0x000ff000000018b8 */
[C---:B-1----:R-:W-:Y:S08]  /*7460*/  HMMA.16816.F32 R28, R180.reuse, R176, R28 ;  /* 0x000000b0b41c723c */ /* 0x042ff0000000181c */
[----:B------:R-:W-:Y:S01]  /*7470*/  HMMA.16816.F32 R200, R180, R178, R24 ;  /* 0x000000b2b4c8723c */ /* 0x000fe20000001818 */
[----:B------:R-:W-:Y:S04]  /*7480*/  LDSM.16.M88.4 R176, [R226+0xc000] ;  /* 0x00c00000e2b0783b */ /* 0x000fe80000000200 */
[----:B------:R-:W1:Y:S03]  /*7490*/  LDSM.16.M88.4 R24, [R217+0x16000] ;  /* 0x01600000d918783b */ /* 0x000e660000000200 */
[C---:B--2---:R-:W-:Y:S08]  /*74a0*/  HMMA.16816.F32 R12, R20.reuse, R16, R12 ;  /* 0x00000010140c723c */ /* 0x044ff0000000180c */
[----:B------:R-:W-:Y:S01]  /*74b0*/  HMMA.16816.F32 R32, R20, R18, R32 ;  /* 0x000000121420723c */ /* 0x000fe20000001820 */
[----:B------:R-:W-:Y:S07]  /*74c0*/  LDSM.16.M88.4 R16, [R218+0x16800] ;  /* 0x01680000da10783b */ /* 0x000fee0000000200 */
[C---:B------:R-:W-:Y:S08]  /*74d0*/  HMMA.16816.F32 R196, R180.reuse, R172, R196 ;  /* 0x000000acb4c4723c */ /* 0x040ff000000018c4 */
[----:B------:R-:W-:Y:S01]  /*74e0*/  HMMA.16816.F32 R192, R180, R174, R192 ;  /* 0x000000aeb4c0723c */ /* 0x000fe200000018c0 */
[----:B------:R-:W2:Y:S07]  /*74f0*/  LDSM.16.M88.4 R172, [R221+0x16800] ;  /* 0x01680000ddac783b */ /* 0x000eae0000000200 */
[C---:B---3--:R-:W-:Y:S08]  /*7500*/  HMMA.16816.F32 R12, R8.reuse, R4, R12 ;  /* 0x00000004080c723c */ /* 0x048ff0000000180c */
[----:B------:R-:W-:Y:S01]  /*7510*/  HMMA.16816.F32 R32, R8, R6, R32 ;  /* 0x000000060820723c */ /* 0x000fe20000001820 */
[----:B------:R-:W3:Y:S07]  /*7520*/  LDSM.16.M88.4 R4, [R218+0x17800] ;  /* 0x01780000da04783b */ /* 0x000eee0000000200 */
[----:B------:R-:W-:Y:S08]  /*7530*/  HMMA.16816.F32 R184, R180, R170, R184 ;  /* 0x000000aab4b8723c */ /* 0x000ff000000018b8 */
[C---:B-1----:R-:W-:Y:S08]  /*7540*/  HMMA.16816.F32 R12, R176.reuse, R24, R12 ;  /* 0x00000018b00c723c */ /* 0x042ff0000000180c */
[----:B------:R-:W-:Y:S01]  /*7550*/  HMMA.16816.F32 R32, R176, R26, R32 ;  /* 0x0000001ab020723c */ /* 0x000fe20000001820 */
[----:B------:R-:W1:Y:S07]  /*7560*/  LDSM.16.M88.4 R24, [R217+0x17800] ;  /* 0x01780000d918783b */ /* 0x000e6e0000000200 */
[----:B------:R-:W-:Y:S03]  /*7570*/  HMMA.16816.F32 R184, R20, R206, R184 ;  /* 0x000000ce14b8723c */ /* 0x000fe600000018b8 */
[----:B------:R-:W-:Y:S01]  /*7580*/  FMUL.FTZ R12, R12, UR4 ;  /* 0x000000040c0c7c20 */ /* 0x000fe20008410000 */
[----:B------:R-:W-:-:S04]  /*7590*/  FMUL.FTZ R206, R14, UR4 ;  /* 0x000000040ece7c20 */ /* 0x000fc80008410000 */
[----:B------:R-:W-:Y:S01]  /*75a0*/  HMMA.16816.F32 R188, R180, R168, R188 ;  /* 0x000000a8b4bc723c */ /* 0x000fe200000018bc */
[----:B------:R-:W4:Y:S01]  /*75b0*/  LDSM.16.M88.4 R180, [R221+0x17000] ;  /* 0x01700000ddb4783b */ /* 0x000f220000000200 */
[----:B------:R-:W-:Y:S01]  /*75c0*/  MUFU.TANH R206, R206 ;  /* 0x000000ce00ce7308 */ /* 0x000fe20000002400 */
[----:B------:R-:W-:-:S05]  /*75d0*/  FMUL.FTZ R32, R32, UR4 ;  /* 0x0000000420207c20 */ /* 0x000fca0008410000 */
[----:B--2---:R-:W-:Y:S01]  /*75e0*/  HMMA.16816.F32 R168, R20, R172, R28 ;  /* 0x000000ac14a8723c */ /* 0x004fe2000000181c */
[----:B------:R-:W2:Y:S01]  /*75f0*/  LDSM.16.M88.4 R28, [R217+0x16800] ;  /* 0x01680000d91c783b */ /* 0x000ea20000000200 */
[----:B------:R5:W2:Y:S01]  /*7600*/  MUFU.TANH R173, R12 ;  /* 0x0000000c00ad7308 */ /* 0x000aa20000002400 */
[----:B------:R-:W-:-:S05]  /*7610*/  FMUL.FTZ R172, R13, UR4 ;  /* 0x000000040dac7c20 */ /* 0x000fca0008410000 */
[----:B---3--:R-:W-:Y:S01]  /*7620*/  HMMA.16816.F32 R184, R8, R6, R184 ;  /* 0x0000000608b8723c */ /* 0x008fe200000018b8 */
        /* <DEDUP_REMOVED lines=8> */
[----:B-----5:R-:W3:Y:S04]  /*76b0*/  LDSM.16.M88.4 R12, [R218+0x17000] ;  /* 0x01700000da0c783b */ /* 0x020ee80000000200 */
[----:B------:R-:W-:Y:S02]  /*76c0*/  HMMA.16816.F32 R168, R8, R16, R168 ;  /* 0x0000001008a8723c */ /* 0x000fe400000018a8 */
[----:B------:R-:W-:Y:S06]  /*76d0*/  MUFU.TANH R174, R174 ;  /* 0x000000ae00ae7308 */ /* 0x000fec0000002400 */
[----:B-1----:R-:W-:Y:S01]  /*76e0*/  HMMA.16816.F32 R184, R176, R26, R184 ;  /* 0x0000001ab0b8723c */ /* 0x002fe200000018b8 */
[----:B------:R-:W-:-:S06]  /*76f0*/  FMUL.FTZ R27, R35, UR4 ;  /* 0x00000004231b7c20 */ /* 0x000fcc0008410000 */
[----:B------:R-:W-:Y:S01]  /*7700*/  MUFU.TANH R27, R27 ;  /* 0x0000001b001b7308 */ /* 0x000fe20000002400 */
[----:B----4-:R-:W-:Y:S08]  /*7710*/  HMMA.16816.F32 R196, R20, R180, R196 ;  /* 0x000000b414c4723c */ /* 0x010ff000000018c4 */
[----:B--2---:R-:W-:Y:S01]  /*7720*/  HMMA.16816.F32 R168, R176, R28, R168 ;  /* 0x0000001cb0a8723c */ /* 0x004fe200000018a8 */
[----:B------:R-:W-:Y:S01]  /*7730*/  FMUL.FTZ R29, R34, UR4 ;  /* 0x00000004221d7c20 */ /* 0x000fe20008410000 */
[----:B------:R-:W-:Y:S01]  /*7740*/  FMUL.FTZ R28, R33, UR4 ;  /* 0x00000004211c7c20 */ /* 0x000fe20008410000 */
[----:B------:R-:W-:Y:S01]  /*7750*/  FMUL.FTZ R7, R184, UR4 ;  /* 0x00000004b8077c20 */ /* 0x000fe20008410000 */
[----:B------:R-:W-:Y:S01]  /*7760*/  FMUL.FTZ R34, R186, UR4 ;  /* 0x00000004ba227c20 */ /* 0x000fe20008410000 */
[----:B------:R-:W-:Y:S01]  /*7770*/  FMUL.FTZ R185, R185, UR4 ;  /* 0x00000004b9b97c20 */ /* 0x000fe20008410000 */
[----:B------:R-:W-:Y:S01]  /*7780*/  FMUL.FTZ R187, R187, UR4 ;  /* 0x00000004bbbb7c20 */ /* 0x000fe20008410000 */
[----:B------:R-:W-:Y:S01]  /*7790*/  MUFU.TANH R29, R29 ;  /* 0x0000001d001d7308 */ /* 0x000fe20000002400 */
[----:B------:R-:W-:Y:S01]  /*77a0*/  HMMA.16816.F32 R200, R8, R18, R200 ;  /* 0x0000001208c8723c */ /* 0x000fe200000018c8 */
[----:B------:R-:W1:Y:S01]  /*77b0*/  LDSM.16.M88.4 R16, [R217+0x17000] ;  /* 0x01700000d910783b */ /* 0x000e620000000200 */
[----:B------:R-:W-:-:S05]  /*77c0*/  DEPBAR.LE SB0, 0x0 ;  /* 0x000080000000791a */ /* 0x000fca0000000000 */
[----:B------:R-:W2:Y:S01]  /*77d0*/  MUFU.TANH R7, R7 ;  /* 0x0000000700077308 */ /* 0x000ea20000002400 */
[----:B---3--:R-:W-:Y:S01]  /*77e0*/  HMMA.16816.F32 R196, R8, R12, R196 ;  /* 0x0000000c08c4723c */ /* 0x008fe200000018c4 */
[----:B------:R-:W-:Y:S02]  /*77f0*/  VIADD R12, R6, 0xffffff80 ;  /* 0xffffff80060c7836 */ /* 0x000fe40000000000 */
[----:B------:R-:W-:Y:S01]  /*7800*/  FMUL.FTZ R33, R168, UR4 ;  /* 0x00000004a8217c20 */ /* 0x000fe20008410000 */
[----:B------:R-:W-:Y:S01]  /*7810*/  FMUL.FTZ R26, R169, UR4 ;  /* 0x00000004a91a7c20 */ /* 0x000fe20008410000 */
[----:B------:R-:W-:Y:S01]  /*7820*/  FMUL.FTZ R170, R170, UR4 ;  /* 0x00000004aaaa7c20 */ /* 0x000fe20008410000 */
[----:B------:R-:W-:Y:S01]  /*7830*/  I2FP.F32.U32 R168, R12 ;  /* 0x0000000c00a87245 */ /* 0x000fe20000201000 */
[----:B------:R-:W3:Y:S01]  /*7840*/  MUFU.TANH R34, R34 ;  /* 0x0000002200227308 */ /* 0x000ee20000002400 */
[----:B------:R-:W-:Y:S01]  /*7850*/  ISETP.GE.AND P6, PT, R12, R167, PT ;  /* 0x000000a70c00720c */ /* 0x000fe20003fc6270 */
[----:B------:R-:W-:Y:S02]  /*7860*/  HMMA.16816.F32 R192, R20, R182, R192 ;  /* 0x000000b614c0723c */ /* 0x000fe400000018c0 */
[C---:B------:R-:W-:Y:S01]  /*7870*/  FFMA.FTZ R13, R168.reuse, UR5, R173 ;  /* 0x00000005a80d7c23 */ /* 0x040fe200080100ad */
[----:B------:R-:W-:-:S03]  /*7880*/  FFMA.FTZ R168, R168, UR5, R206 ;  /* 0x00000005a8a87c23 */ /* 0x000fc600080100ce */
[----:B------:R-:W4:Y:S01]  /*7890*/  MUFU.TANH R28, R28 ;  /* 0x0000001c001c7308 */ /* 0x000f220000002400 */
[----:B------:R-:W-:Y:S01]  /*78a0*/  FSEL R13, R13, -INF , !P6 ;  /* 0xff8000000d0d7808 */ /* 0x000fe20007000000 */
[----:B------:R-:W-:Y:S01]  /*78b0*/  HMMA.16816.F32 R200, R176, R30, R200 ;  /* 0x0000001eb0c8723c */ /* 0x000fe200000018c8 */
[----:B------:R-:W-:Y:S01]  /*78c0*/  VIADD R31, R6, 0xffffffb8 ;  /* 0xffffffb8061f7836 */ /* 0x000fe20000000000 */
[----:B------:R-:W-:Y:S01]  /*78d0*/  ISETP.GE.AND P6, PT, R12, R166, PT ;  /* 0x000000a60c00720c */ /* 0x000fe20003fc6270 */
[----:B------:R-:W-:-:S03]  /*78e0*/  FMUL.FTZ R30, R171, UR4 ;  /* 0x00000004ab1e7c20 */ /* 0x000fc60008410000 */
[----:B------:R-:W-:Y:S01]  /*78f0*/  I2FP.F32.U32 R35, R31 ;  /* 0x0000001f00237245 */ /* 0x000fe20000201000 */
[----:B------:R5:W-:Y:S01]  /*7900*/  MUFU.TANH R12, R170 ;  /* 0x000000aa000c7308 */ /* 0x000be20000002400 */
[----:B------:R-:W-:Y:S03]  /*7910*/  HMMA.16816.F32 R188, R20, R204, R188 ;  /* 0x000000cc14bc723c */ /* 0x000fe600000018bc */
[----:B--2---:R-:W-:Y:S01]  /*7920*/  FFMA.FTZ R206, R35, UR5, R7 ;  /* 0x0000000523ce7c23 */ /* 0x004fe20008010007 */
[----:B------:R-:W-:Y:S01]  /*7930*/  FSEL R7, R168, -INF , !P6 ;  /* 0xff800000a8077808 */ /* 0x000fe20007000000 */
[----:B------:R-:W-:Y:S01]  /*7940*/  VIADD R168, R6, 0xffffff81 ;  /* 0xffffff8106a87836 */ /* 0x000fe20000000000 */
[CC--:B------:R-:W-:Y:S01]  /*7950*/  ISETP.GE.AND P6, PT, R31.reuse, R167.reuse, PT ;  /* 0x000000a71f00720c */ /* 0x0c0fe20003fc6270 */
[----:B------:R-:W2:Y:S01]  /*7960*/  MUFU.TANH R33, R33 ;  /* 0x0000002100217308 */ /* 0x000ea20000002400 */
[----:B-1----:R-:W-:Y:S02]  /*7970*/  HMMA.16816.F32 R196, R176, R16, R196 ;  /* 0x00000010b0c4723c */ /* 0x002fe400000018c4 */
[----:B------:R-:W-:Y:S01]  /*7980*/  FSEL R206, R206, -INF , !P6 ;  /* 0xff800000cece7808 */ /* 0x000fe20007000000 */
[----:B------:R-:W-:Y:S01]  /*7990*/  FMUL.FTZ R169, R200, UR4 ;  /* 0x00000004c8a97c20 */ /* 0x000fe20008410000 */
[----:B------:R-:W-:Y:S01]  /*79a0*/  ISETP.GE.AND P6, PT, R31, R166, PT ;  /* 0x000000a61f00720c */ /* 0x000fe20003fc6270 */
[----:B---3--:R-:W-:Y:S01]  /*79b0*/  FFMA.FTZ R200, R35, UR5, R34 ;  /* 0x0000000523c87c23 */ /* 0x008fe20008010022 */
[----:B------:R-:W-:Y:S01]  /*79c0*/  I2FP.F32.U32 R31, R168 ;  /* 0x000000a8001f7245 */ /* 0x000fe20000201000 */
[----:B------:R-:W-:Y:S01]  /*79d0*/  VIADD R35, R6, 0xffffff88 ;  /* 0xffffff8806237836 */ /* 0x000fe20000000000 */
[----:B------:R-:W-:Y:S01]  /*79e0*/  HMMA.16816.F32 R192, R8, R14, R192 ;  /* 0x0000000e08c0723c */ /* 0x000fe200000018c0 */
[----:B------:R-:W-:Y:S01]  /*79f0*/  MUFU.TANH R26, R26 ;  /* 0x0000001a001a7308 */ /* 0x000fe20000002400 */
[----:B------:R-:W-:Y:S01]  /*7a00*/  FSEL R200, R200, -INF , !P6 ;  /* 0xff800000c8c87808 */ /* 0x000fe20007000000 */
[C---:B------:R-:W-:Y:S01]  /*7a10*/  FFMA.FTZ R172, R31.reuse, UR5, R172 ;  /* 0x000000051fac7c23 */ /* 0x040fe200080100ac */
[----:B------:R-:W-:Y:S01]  /*7a20*/  ISETP.GE.AND P6, PT, R168, R167, PT ;  /* 0x000000a7a800720c */ /* 0x000fe20003fc6270 */
[----:B------:R-:W-:Y:S01]  /*7a30*/  FFMA.FTZ R17, R31, UR5, R174 ;  /* 0x000000051f117c23 */ /* 0x000fe200080100ae */
[----:B-----5:R-:W-:Y:S01]  /*7a40*/  I2FP.F32.U32 R170, R35 ;  /* 0x0000002300aa7245 */ /* 0x020fe20000201000 */
[----:B------:R-:W-:Y:S01]  /*7a50*/  FMUL.FTZ R202, R202, UR4 ;  /* 0x00000004caca7c20 */ /* 0x000fe20008410000 */
[----:B------:R-:W-:Y:S01]  /*7a60*/  FSEL R31, R172, -INF , !P6 ;  /* 0xff800000ac1f7808 */ /* 0x000fe20007000000 */
[----:B------:R-:W-:Y:S01]  /*7a70*/  MUFU.TANH R30, R30 ;  /* 0x0000001e001e7308 */ /* 0x000fe20000002400 */
[----:B------:R-:W-:Y:S01]  /*7a80*/  ISETP.GE.AND P6, PT, R168, R166, PT ;  /* 0x000000a6a800720c */ /* 0x000fe20003fc6270 */
[----:B------:R-:W-:Y:S01]  /*7a90*/  FFMA.FTZ R168, R170, UR5, R32 ;  /* 0x00000005aaa87c23 */ /* 0x000fe20008010020 */
[----:B------:R-:W-:-:S02]  /*7aa0*/  VIADD R32, R6, 0xffffff89 ;  /* 0xffffff8906207836 */ /* 0x000fc40000000000 */
[----:B------:R-:W-:Y:S01]  /*7ab0*/  FFMA.FTZ R29, R170, UR5, R29 ;  /* 0x00000005aa1d7c23 */ /* 0x000fe2000801001d */
[----:B------:R-:W-:Y:S01]  /*7ac0*/  FSEL R17, R17, -INF , !P6 ;  /* 0xff80000011117808 */ /* 0x000fe20007000000 */
[----:B------:R-:W-:Y:S01]  /*7ad0*/  FMUL.FTZ R16, R201, UR4 ;  /* 0x00000004c9107c20 */ /* 0x000fe20008410000 */
[CC--:B------:R-:W-:Y:S01]  /*7ae0*/  ISETP.GE.AND P6, PT, R35.reuse, R167.reuse, PT ;  /* 0x000000a72300720c */ /* 0x0c0fe20003fc6270 */
[----:B------:R-:W1:Y:S01]  /*7af0*/  MUFU.TANH R34, R169 ;  /* 0x000000a900227308 */ /* 0x000e620000002400 */
[----:B------:R-:W-:Y:S01]  /*7b00*/  HMMA.16816.F32 R188, R8, R4, R188 ;  /* 0x0000000408bc723c */ /* 0x000fe200000018bc */
[----:B------:R-:W-:Y:S01]  /*7b10*/  VIADD R5, R6, 0xffffff98 ;  /* 0xffffff9806057836 */ /* 0x000fe20000000000 */
[----:B------:R-:W-:Y:S01]  /*7b20*/  FSEL R15, R168, -INF , !P6 ;  /* 0xff800000a80f7808 */ /* 0x000fe20007000000 */
[----:B------:R-:W-:Y:S01]  /*7b30*/  VIADD R168, R6, 0xffffff90 ;  /* 0xffffff9006a87836 */ /* 0x000fe20000000000 */
[----:B------:R-:W-:Y:S01]  /*7b40*/  ISETP.GE.AND P6, PT, R35, R166, PT ;  /* 0x000000a62300720c */ /* 0x000fe20003fc6270 */
[----:B------:R-:W-:Y:S01]  /*7b50*/  FMUL.FTZ R203, R203, UR4 ;  /* 0x00000004cbcb7c20 */ /* 0x000fe20008410000 */
[----:B------:R-:W-:Y:S01]  /*7b60*/  I2FP.F32.U32 R35, R32 ;  /* 0x0000002000237245 */ /* 0x000fe20000201000 */
[----:B------:R-:W3:Y:S01]  /*7b70*/  MUFU.TANH R14, R202 ;  /* 0x000000ca000e7308 */ /* 0x000ee20000002400 */
[----:B------:R-:W-:Y:S01]  /*7b80*/  FSEL R21, R29, -INF , !P6 ;  /* 0xff8000001d157808 */ /* 0x000fe20007000000 */
[----:B------:R-:W-:Y:S01]  /*7b90*/  HMMA.16816.F32 R192, R176, R18, R192 ;  /* 0x00000012b0c0723c */ /* 0x000fe200000018c0 */
[----:B------:R-:W-:Y:S01]  /*7ba0*/  ISETP.GE.AND P6, PT, R32, R167, PT ;  /* 0x000000a72000720c */ /* 0x000fe20003fc6270 */
[C---:B----4-:R-:W-:Y:S01]  /*7bb0*/  FFMA.FTZ R22, R35.reuse, UR5, R28 ;  /* 0x0000000523167c23 */ /* 0x050fe2000801001c */
[----:B------:R-:W-:Y:S01]  /*7bc0*/  FFMA.FTZ R23, R35, UR5, R27 ;  /* 0x0000000523177c23 */ /* 0x000fe2000801001b */
[----:B------:R-:W-:Y:S01]  /*7bd0*/  I2FP.F32.U32 R28, R168 ;  /* 0x000000a8001c7245 */ /* 0x000fe20000201000 */
[----:B------:R-:W-:-:S02]  /*7be0*/  VIADD R19, R6, 0xffffff91 ;  /* 0xffffff9106137836 */ /* 0x000fc40000000000 */
[----:B------:R-:W-:Y:S01]  /*7bf0*/  FMUL.FTZ R29, R197, UR4 ;  /* 0x00000004c51d7c20 */ /* 0x000fe20008410000 */
[----:B------:R-:W-:Y:S01]  /*7c00*/  FSEL R27, R22, -INF , !P6 ;  /* 0xff800000161b7808 */ /* 0x000fe20007000000 */
[----:B------:R-:W4:Y:S01]  /*7c10*/  MUFU.TANH R16, R16 ;  /* 0x0000001000107308 */ /* 0x000f220000002400 */
[-C--:B------:R-:W-:Y:S01]  /*7c20*/  ISETP.GE.AND P6, PT, R32, R166.reuse, PT ;  /* 0x000000a62000720c */ /* 0x080fe20003fc6270 */
[C---:B--2---:R-:W-:Y:S01]  /*7c30*/  FFMA.FTZ R33, R28.reuse, UR5, R33 ;  /* 0x000000051c217c23 */ /* 0x044fe20008010021 */
[----:B------:R-:W-:Y:S01]  /*7c40*/  FFMA.FTZ R12, R28, UR5, R12 ;  /* 0x000000051c0c7c23 */ /* 0x000fe2000801000c */
[----:B------:R-:W-:Y:S01]  /*7c50*/  FMUL.FTZ R4, R199, UR4 ;  /* 0x00000004c7047c20 */ /* 0x000fe20008410000 */
[----:B------:R-:W-:Y:S01]  /*7c60*/  FSEL R23, R23, -INF , !P6 ;  /* 0xff80000017177808 */ /* 0x000fe20007000000 */
[----:B------:R-:W-:Y:S01]  /*7c70*/  FMUL.FTZ R196, R196, UR4 ;  /* 0x00000004c4c47c20 */ /* 0x000fe20008410000 */
[----:B------:R-:W-:Y:S01]  /*7c80*/  ISETP.GE.AND P6, PT, R168, R167, PT ;  /* 0x000000a7a800720c */ /* 0x000fe20003fc6270 */
[----:B------:R-:W2:Y:S01]  /*7c90*/  MUFU.TANH R20, R203 ;  /* 0x000000cb00147308 */ /* 0x000ea20000002400 */
[----:B------:R-:W-:Y:S01]  /*7ca0*/  I2FP.F32.U32 R9, R5 ;  /* 0x0000000500097245 */ /* 0x000fe20000201000 */
[----:B------:R-:W-:Y:S01]  /*7cb0*/  FMUL.FTZ R198, R198, UR4 ;  /* 0x00000004c6c67c20 */ /* 0x000fe20008410000 */
[----:B------:R-:W-:Y:S01]  /*7cc0*/  FSEL R197, R33, -INF , !P6 ;  /* 0xff80000021c57808 */ /* 0x000fe20007000000 */
[----:B------:R-:W-:Y:S01]  /*7cd0*/  VIADD R10, R6, 0xffffffa0 ;  /* 0xffffffa0060a7836 */ /* 0x000fe20000000000 */
[----:B------:R-:W-:Y:S01]  /*7ce0*/  I2FP.F32.U32 R33, R19 ;  /* 0x0000001300217245 */ /* 0x000fe20000201000 */
[C---:B-1----:R-:W-:Y:S01]  /*7cf0*/  FFMA.FTZ R34, R9.reuse, UR5, R34 ;  /* 0x0000000509227c23 */ /* 0x042fe20008010022 */
[----:B------:R-:W-:Y:S01]  /*7d00*/  ISETP.GE.AND P6, PT, R168, R166, PT ;  /* 0x000000a6a800720c */ /* 0x000fe20003fc6270 */
[----:B---3--:R-:W-:Y:S01]  /*7d10*/  FFMA.FTZ R14, R9, UR5, R14 ;  /* 0x00000005090e7c23 */ /* 0x008fe2000801000e */
[----:B------:R-:W-:-:S02]  /*7d20*/  VIADD R9, R6, 0xffffff99 ;  /* 0xffffff9906097836 */ /* 0x000fc40000000000 */
[C---:B------:R-:W-:Y:S01]  /*7d30*/  FFMA.FTZ R26, R33.reuse, UR5, R26 ;  /* 0x00000005211a7c23 */ /* 0x040fe2000801001a */
[----:B------:R-:W-:Y:S01]  /*7d40*/  FSEL R175, R12, -INF , !P6 ;  /* 0xff8000000caf7808 */ /* 0x000fe20007000000 */
[----:B------:R-:W-:Y:S01]  /*7d50*/  FFMA.FTZ R30, R33, UR5, R30 ;  /* 0x00000005211e7c23 */ /* 0x000fe2000801001e */
[C---:B------:R-:W-:Y:S01]  /*7d60*/  ISETP.GE.AND P6, PT, R19.reuse, R167, PT ;  /* 0x000000a71300720c */ /* 0x040fe20003fc6270 */
[----:B------:R-:W1:Y:S01]  /*7d70*/  MUFU.TANH R22, R196 ;  /* 0x000000c400167308 */ /* 0x000e620000002400 */
[----:B------:R-:W-:Y:S01]  /*7d80*/  I2FP.F32.U32 R11, R9 ;  /* 0x00000009000b7245 */ /* 0x000fe20000201000 */
[----:B------:R-:W-:Y:S01]  /*7d90*/  FMUL.FTZ R8, R192, UR4 ;  /* 0x00000004c0087c20 */ /* 0x000fe20008410000 */
[----:B------:R-:W-:Y:S01]  /*7da0*/  FSEL R199, R26, -INF , !P6 ;  /* 0xff8000001ac77808 */ /* 0x000fe20007000000 */
[----:B------:R-:W-:Y:S01]  /*7db0*/  HMMA.16816.F32 R188, R176, R24, R188 ;  /* 0x00000018b0bc723c */ /* 0x000fe200000018bc */
[----:B------:R-:W-:Y:S01]  /*7dc0*/  ISETP.GE.AND P6, PT, R19, R166, PT ;  /* 0x000000a61300720c */ /* 0x000fe20003fc6270 */
[C---:B----4-:R-:W-:Y:S01]  /*7dd0*/  FFMA.FTZ R16, R11.reuse, UR5, R16 ;  /* 0x000000050b107c23 */ /* 0x050fe20008010010 */
[----:B------:R-:W-:Y:S01]  /*7de0*/  I2FP.F32.U32 R19, R10 ;  /* 0x0000000a00137245 */ /* 0x000fe20000201000 */
[----:B------:R-:W3:Y:S01]  /*7df0*/  MUFU.TANH R198, R198 ;  /* 0x000000c600c67308 */ /* 0x000ee20000002400 */
[----:B------:R-:W-:Y:S01]  /*7e00*/  FSEL R171, R30, -INF , !P6 ;  /* 0xff8000001eab7808 */ /* 0x000fe20007000000 */
[----:B--2---:R-:W-:Y:S01]  /*7e10*/  FFMA.FTZ R20, R11, UR5, R20 ;  /* 0x000000050b147c23 */ /* 0x004fe20008010014 */
[----:B------:R-:W-:Y:S01]  /*7e20*/  ISETP.GE.AND P6, PT, R5, R167, PT ;  /* 0x000000a70500720c */ /* 0x000fe20003fc6270 */
[----:B------:R-:W-:-:S02]  /*7e30*/  VIADD R12, R6, 0xffffffa1 ;  /* 0xffffffa1060c7836 */ /* 0x000fc40000000000 */
[----:B------:R-:W-:Y:S01]  /*7e40*/  FMUL.FTZ R194, R194, UR4 ;  /* 0x00000004c2c27c20 */ /* 0x000fe20008410000 */
[----:B------:R-:W-:Y:S01]  /*7e50*/  FMUL.FTZ R11, R195, UR4 ;  /* 0x00000004c30b7c20 */ /* 0x000fe20008410000 */
[----:B------:R-:W-:Y:S01]  /*7e60*/  FSEL R201, R34, -INF , !P6 ;  /* 0xff80000022c97808 */ /* 0x000fe20007000000 */
[----:B------:R-:W2:Y:S01]  /*7e70*/  MUFU.TANH R18, R29 ;  /* 0x0000001d00127308 */ /* 0x000ea20000002400 */
[-C--:B------:R-:W-:Y:S01]  /*7e80*/  ISETP.GE.AND P6, PT, R5, R166.reuse, PT ;  /* 0x000000a60500720c */ /* 0x080fe20003fc6270 */
[----:B-1----:R-:W-:Y:S01]  /*7e90*/  FFMA.FTZ R22, R19, UR5, R22 ;  /* 0x0000000513167c23 */ /* 0x002fe20008010016 */
[----:B------:R-:W-:Y:S02]  /*7ea0*/  FMUL.FTZ R5, R193, UR4 ;  /* 0x00000004c1057c20 */ /* 0x000fe40008410000 */
[----:B------:R-:W-:Y:S01]  /*7eb0*/  FSEL R169, R14, -INF , !P6 ;  /* 0xff8000000ea97808 */ /* 0x000fe20007000000 */
[----:B------:R-:W-:Y:S01]  /*7ec0*/  VIADD R14, R6, 0xffffffa8 ;  /* 0xffffffa8060e7836 */ /* 0x000fe20000000000 */
[----:B------:R-:W-:Y:S01]  /*7ed0*/  ISETP.GE.AND P6, PT, R9, R167, PT ;  /* 0x000000a70900720c */ /* 0x000fe20003fc6270 */
[----:B------:R-:W1:Y:S01]  /*7ee0*/  MUFU.TANH R4, R4 ;  /* 0x0000000400047308 */ /* 0x000e620000002400 */
[----:B------:R-:W-:Y:S01]  /*7ef0*/  FMUL.FTZ R190, R190, UR4 ;  /* 0x00000004bebe7c20 */ /* 0x000fe20008410000 */
[----:B---3--:R-:W-:Y:S01]  /*7f00*/  FFMA.FTZ R183, R19, UR5, R198 ;  /* 0x0000000513b77c23 */ /* 0x008fe200080100c6 */
[----:B------:R-:W-:Y:S01]  /*7f10*/  FSEL R203, R16, -INF , !P6 ;  /* 0xff80000010cb7808 */ /* 0x000fe20007000000 */
[----:B------:R-:W-:Y:S01]  /*7f20*/  FMUL.FTZ R189, R189, UR4 ;  /* 0x00000004bdbd7c20 */ /* 0x000fe20008410000 */
[----:B------:R-:W-:Y:S01]  /*7f30*/  BAR.SYNC.DEFER_BLOCKING 0x0 ;  /* 0x0000000000007b1d */ /* 0x000fe20000010000 */
[----:B------:R-:W-:-:S02]  /*7f40*/  ISETP.GE.AND P6, PT, R9, R166, PT ;  /* 0x000000a60900720c */ /* 0x000fc40003fc6270 */
[----:B------:R-:W-:Y:S02]  /*7f50*/  I2FP.F32.U32 R19, R12 ;  /* 0x0000000c00137245 */ /* 0x000fe40000201000 */
[----:B------:R-:W-:Y:S01]  /*7f60*/  FSEL R173, R20, -INF , !P6 ;  /* 0xff80000014ad7808 */ /* 0x000fe20007000000 */
[----:B------:R-:W3:Y:S01]  /*7f70*/  MUFU.TANH R8, R8 ;  /* 0x0000000800087308 */ /* 0x000ee20000002400 */
[----:B------:R-:W-:Y:S01]  /*7f80*/  ISETP.GE.AND P6, PT, R10, R167, PT ;  /* 0x000000a70a00720c */ /* 0x000fe20003fc6270 */
[C---:B--2---:R-:W-:Y:S01]  /*7f90*/  FFMA.FTZ R18, R19.reuse, UR5, R18 ;  /* 0x0000000513127c23 */ /* 0x044fe20008010012 */
[----:B------:R-:W-:Y:S02]  /*7fa0*/  I2FP.F32.U32 R179, R14 ;  /* 0x0000000e00b37245 */ /* 0x000fe40000201000 */
[----:B------:R-:W-:Y:S02]  /*7fb0*/  FSEL R229, R22, -INF , !P6 ;  /* 0xff80000016e57808 */ /* 0x000fe40007000000 */
[----:B------:R-:W-:Y:S01]  /*7fc0*/  ISETP.GE.AND P6, PT, R10, R166, PT ;  /* 0x000000a60a00720c */ /* 0x000fe20003fc6270 */
[----:B------:R-:W2:Y:S01]  /*7fd0*/  MUFU.TANH R9, R194 ;  /* 0x000000c200097308 */ /* 0x000ea20000002400 */
[----:B-1----:R-:W-:Y:S01]  /*7fe0*/  FFMA.FTZ R181, R19, UR5, R4 ;  /* 0x0000000513b57c23 */ /* 0x002fe20008010004 */
[----:B------:R-:W-:Y:S01]  /*7ff0*/  FMUL.FTZ R10, R188, UR4 ;  /* 0x00000004bc0a7c20 */ /* 0x000fe20008410000 */
[----:B------:R-:W-:-:S02]  /*8000*/  FSEL R183, R183, -INF , !P6 ;  /* 0xff800000b7b77808 */ /* 0x000fc40007000000 */
[----:B------:R-:W-:-:S03]  /*8010*/  ISETP.GE.AND P6, PT, R12, R167, PT ;  /* 0x000000a70c00720c */ /* 0x000fc60003fc6270 */
[----:B------:R-:W1:Y:S01]  /*8020*/  MUFU.TANH R5, R5 ;  /* 0x0000000500057308 */ /* 0x000e620000002400 */
[----:B------:R-:W-:Y:S01]  /*8030*/  FSEL R227, R18, -INF , !P6 ;  /* 0xff80000012e37808 */ /* 0x000fe20007000000 */
[----:B---3--:R-:W-:Y:S01]  /*8040*/  FFMA.FTZ R221, R179, UR5, R8 ;  /* 0x00000005b3dd7c23 */ /* 0x008fe20008010008 */
[----:B------:R-:W-:Y:S01]  /*8050*/  ISETP.GE.AND P6, PT, R12, R166, PT ;  /* 0x000000a60c00720c */ /* 0x000fe20003fc6270 */
[----:B------:R-:W-:-:S03]  /*8060*/  VIADD R12, R6, 0xffffffa9 ;  /* 0xffffffa9060c7836 */ /* 0x000fc60000000000 */
[----:B------:R-:W-:Y:S01]  /*8070*/  FSEL R181, R181, -INF , !P6 ;  /* 0xff800000b5b57808 */ /* 0x000fe20007000000 */
[----:B------:R-:W3:Y:S01]  /*8080*/  MUFU.TANH R11, R11 ;  /* 0x0000000b000b7308 */ /* 0x000ee20000002400 */
[----:B------:R-:W-:Y:S01]  /*8090*/  ISETP.GE.AND P6, PT, R14, R167, PT ;  /* 0x000000a70e00720c */ /* 0x000fe20003fc6270 */
[----:B--2---:R-:W-:Y:S01]  /*80a0*/  FFMA.FTZ R179, R179, UR5, R9 ;  /* 0x00000005b3b37c23 */ /* 0x004fe20008010009 */
[----:B------:R-:W-:Y:S01]  /*80b0*/  I2FP.F32.U32 R16, R12 ;  /* 0x0000000c00107245 */ /* 0x000fe20000201000 */
[----:B------:R-:W-:Y:S01]  /*80c0*/  VIADD R9, R6, 0xffffffb0 ;  /* 0xffffffb006097836 */ /* 0x000fe20000000000 */
[----:B------:R-:W-:Y:S02]  /*80d0*/  FSEL R221, R221, -INF , !P6 ;  /* 0xff800000dddd7808 */ /* 0x000fe40007000000 */
[----:B------:R-:W-:Y:S01]  /*80e0*/  ISETP.GE.AND P6, PT, R14, R166, PT ;  /* 0x000000a60e00720c */ /* 0x000fe20003fc6270 */
[----:B------:R-:W2:Y:S01]  /*80f0*/  MUFU.TANH R10, R10 ;  /* 0x0000000a000a7308 */ /* 0x000ea20000002400 */
[----:B------:R-:W-:Y:S01]  /*8100*/  FMUL.FTZ R14, R191, UR4 ;  /* 0x00000004bf0e7c20 */ /* 0x000fe20008410000 */
[----:B-1----:R-:W-:Y:S01]  /*8110*/  FFMA.FTZ R5, R16, UR5, R5 ;  /* 0x0000000510057c23 */ /* 0x002fe20008010005 */
[----:B------:R-:W-:-:S02]  /*8120*/  FSEL R179, R179, -INF , !P6 ;  /* 0xff800000b3b37808 */ /* 0x000fc40007000000 */
[----:B------:R-:W-:-:S03]  /*8130*/  ISETP.GE.AND P6, PT, R12, R167, PT ;  /* 0x000000a70c00720c */ /* 0x000fc60003fc6270 */
[----:B------:R-:W1:Y:S01]  /*8140*/  MUFU.TANH R8, R190 ;  /* 0x000000be00087308 */ /* 0x000e620000002400 */
[----:B------:R-:W-:Y:S01]  /*8150*/  FSEL R215, R5, -INF , !P6 ;  /* 0xff80000005d77808 */ /* 0x000fe20007000000 */
[----:B---3--:R-:W-:Y:S01]  /*8160*/  FFMA.FTZ R177, R16, UR5, R11 ;  /* 0x0000000510b17c23 */ /* 0x008fe2000801000b */
[----:B------:R-:W-:Y:S01]  /*8170*/  I2FP.F32.U32 R11, R9 ;  /* 0x00000009000b7245 */ /* 0x000fe20000201000 */
[----:B------:R-:W-:Y:S01]  /*8180*/  VIADD R5, R6, 0xffffffb1 ;  /* 0xffffffb106057836 */ /* 0x000fe20000000000 */
[----:B------:R-:W-:Y:S01]  /*8190*/  ISETP.GE.AND P6, PT, R12, R166, PT ;  /* 0x000000a60c00720c */ /* 0x000fe20003fc6270 */
[----:B------:R-:W-:Y:S01]  /*81a0*/  VIADD R6, R6, 0xffffffb9 ;  /* 0xffffffb906067836 */ /* 0x000fe20000000000 */
[----:B------:R-:W-:Y:S01]  /*81b0*/  FMNMX3.FTZ R12, R164, R13, R31, !PT ;  /* 0x0000000da40c7276 */ /* 0x000fe2000781001f */
[----:B------:R-:W3:Y:S01]  /*81c0*/  MUFU.TANH R4, R189 ;  /* 0x000000bd00047308 */ /* 0x000ee20000002400 */
[----:B------:R-:W-:Y:S01]  /*81d0*/  FSEL R177, R177, -INF , !P6 ;  /* 0xff800000b1b17808 */ /* 0x000fe20007000000 */
[----:B--2---:R-:W-:Y:S01]  /*81e0*/  FFMA.FTZ R211, R11, UR5, R10 ;  /* 0x000000050bd37c23 */ /* 0x004fe2000801000a */
[----:B------:R-:W-:-:S02]  /*81f0*/  ISETP.GE.AND P6, PT, R9, R167, PT ;  /* 0x000000a70900720c */ /* 0x000fc40003fc6270 */
[----:B------:R-:W-:Y:S02]  /*8200*/  I2FP.F32.U32 R19, R5 ;  /* 0x0000000500137245 */ /* 0x000fe40000201000 */
[----:B------:R-:W-:Y:S01]  /*8210*/  FSEL R211, R211, -INF , !P6 ;  /* 0xff800000d3d37808 */ /* 0x000fe20007000000 */
[----:B------:R-:W2:Y:S01]  /*8220*/  MUFU.TANH R14, R14 ;  /* 0x0000000e000e7308 */ /* 0x000ea20000002400 */
[----:B------:R-:W-:Y:S01]  /*8230*/  ISETP.GE.AND P6, PT, R9, R166, PT ;  /* 0x000000a60900720c */ /* 0x000fe20003fc6270 */
[----:B-1----:R-:W-:Y:S01]  /*8240*/  FFMA.FTZ R8, R11, UR5, R8 ;  /* 0x000000050b087c23 */ /* 0x002fe20008010008 */
[----:B------:R-:W-:Y:S02]  /*8250*/  FMNMX3.FTZ R12, R12, R15, R27, !PT ;  /* 0x0000000f0c0c7276 */ /* 0x000fe4000781001b */
[----:B------:R-:W-:Y:S02]  /*8260*/  I2FP.F32.U32 R9, R6 ;  /* 0x0000000600097245 */ /* 0x000fe40000201000 */
[----:B------:R-:W-:Y:S01]  /*8270*/  FSEL R207, R8, -INF , !P6 ;  /* 0xff80000008cf7808 */ /* 0x000fe20007000000 */
[----:B------:R-:W1:Y:S01]  /*8280*/  MUFU.TANH R10, R185 ;  /* 0x000000b9000a7308 */ /* 0x000e620000002400 */
[----:B------:R-:W-:Y:S01]  /*8290*/  ISETP.GE.AND P6, PT, R5, R167, PT ;  /* 0x000000a70500720c */ /* 0x000fe20003fc6270 */
[----:B---3--:R-:W-:Y:S01]  /*82a0*/  FFMA.FTZ R4, R19, UR5, R4 ;  /* 0x0000000513047c23 */ /* 0x008fe20008010004 */
[----:B------:R-:W-:-:S04]  /*82b0*/  FMNMX3.FTZ R12, R12, R197, R199, !PT ;  /* 0x000000c50c0c7276 */ /* 0x000fc800078100c7 */
[----:B------:R-:W-:Y:S01]  /*82c0*/  FSEL R213, R4, -INF , !P6 ;  /* 0xff80000004d57808 */ /* 0x000fe20007000000 */
[----:B------:R-:W3:Y:S01]  /*82d0*/  MUFU.TANH R8, R187 ;  /* 0x000000bb00087308 */ /* 0x000ee20000002400 */
[----:B------:R-:W-:Y:S01]  /*82e0*/  FMNMX3.FTZ R4, R3, R7, R17, !PT ;  /* 0x0000000703047276 */ /* 0x000fe20007810011 */
[----:B--2---:R-:W-:Y:S01]  /*82f0*/  FFMA.FTZ R14, R19, UR5, R14 ;  /* 0x00000005130e7c23 */ /* 0x004fe2000801000e */
[----:B------:R-:W-:Y:S02]  /*8300*/  FMNMX3.FTZ R12, R12, R201, R203, !PT ;  /* 0x000000c90c0c7276 */ /* 0x000fe400078100cb */
[----:B------:R-:W-:Y:S02]  /*8310*/  FMNMX3.FTZ R4, R4, R21, R23, !PT ;  /* 0x0000001504047276 */ /* 0x000fe40007810017 */
[----:B------:R-:W-:Y:S02]  /*8320*/  ISETP.GE.AND P6, PT, R5, R166, PT ;  /* 0x000000a60500720c */ /* 0x000fe40003fc6270 */
[----:B------:R-:W-:Y:S01]  /*8330*/  FMNMX3.FTZ R4, R4, R175, R171, !PT ;  /* 0x000000af04047276 */ /* 0x000fe200078100ab */
[----:B-1----:R-:W-:Y:S01]  /*8340*/  FFMA.FTZ R10, R9, UR5, R10 ;  /* 0x00000005090a7c23 */ /* 0x002fe2000801000a */
[----:B------:R-:W-:-:S02]  /*8350*/  FMNMX3.FTZ R12, R12, R229, R227, !PT ;  /* 0x000000e50c0c7276 */ /* 0x000fc400078100e3 */
[----:B------:R-:W-:Y:S02]  /*8360*/  FSEL R205, R14, -INF , !P6 ;  /* 0xff8000000ecd7808 */ /* 0x000fe40007000000 */
[----:B------:R-:W-:Y:S02]  /*8370*/  ISETP.GE.AND P6, PT, R6, R167, PT ;  /* 0x000000a70600720c */ /* 0x000fe40003fc6270 */
[----:B------:R-:W-:Y:S01]  /*8380*/  FMNMX3.FTZ R4, R4, R169, R173, !PT ;  /* 0x000000a904047276 */ /* 0x000fe200078100ad */
[----:B---3--:R-:W-:Y:S01]  /*8390*/  FFMA.FTZ R195, R9, UR5, R8 ;  /* 0x0000000509c37c23 */ /* 0x008fe20008010008 */
[----:B------:R-:W-:Y:S02]  /*83a0*/  FMNMX3.FTZ R12, R12, R221, R215, !PT ;  /* 0x000000dd0c0c7276 */ /* 0x000fe400078100d7 */
[----:B------:R-:W-:Y:S02]  /*83b0*/  FSEL R209, R10, -INF , !P6 ;  /* 0xff8000000ad17808 */ /* 0x000fe40007000000 */
[----:B------:R-:W-:-:S02]  /*83c0*/  ISETP.GE.AND P6, PT, R6, R166, PT ;  /* 0x000000a60600720c */ /* 0x000fc40003fc6270 */
        /* <DEDUP_REMOVED lines=63> */
.L_x_1167:
[----:B------:R-:W2:Y:S01]  /*87c0*/  SHFL.BFLY PT, R9, R8, 0x2, 0x1f ;  /* 0x0c401f0008097f89 */ /* 0x000ea200000e0000 */
[----:B------:R-:W-:Y:S01]  /*87d0*/  FMNMX3.FTZ R6, R6, R207, R205, !PT ;  /* 0x000000cf06067276 */ /* 0x000fe200078100cd */
[----:B------:R-:W3:Y:S01]  /*87e0*/  LDCU UR4, c[0x0][0x45c] ;  /* 0x00008b80ff0477ac */ /* 0x000ee20008000800 */
[C---:B------:R-:W-:Y:S02]  /*87f0*/  IADD3 R16, PT, PT, R165.reuse, 0x18000, RZ ;  /* 0x00018000a5107810 */ /* 0x040fe40007ffe0ff */
[----:B-1----:R-:W-:Y:S02]  /*8800*/  FMNMX3.FTZ R11, R6, R200, R195, !PT ;  /* 0x000000c8060b7276 */ /* 0x002fe400078100c3 */
[----:B------:R-:W-:Y:S02]  /*8810*/  IADD3 R193, PT, PT, R165, 0x18040, RZ ;  /* 0x00018040a5c17810 */ /* 0x000fe40007ffe0ff */
[----:B------:R-:W-:Y:S01]  /*8820*/  @P0 IADD3 R193, PT, PT, R16, -0x40, RZ ;  /* 0xffffffc010c10810 */ /* 0x000fe20007ffe0ff */
[----:B------:R-:W1:Y:S01]  /*8830*/  SHFL.BFLY PT, R4, R11, 0x2, 0x1f ;  /* 0x0c401f000b047f89 */ /* 0x000e6200000e0000 */
[----:B------:R-:W-:-:S04]  /*8840*/  SEL R192, R219, 0xffffffe0, !P2 ;  /* 0xffffffe0dbc07807 */ /* 0x000fc80005000000 */
[C---:B------:R-:W-:Y:S02]  /*8850*/  IADD3 R194, PT, PT, R192.reuse, R165, RZ ;  /* 0x000000a5c0c27210 */ /* 0x040fe40007ffe0ff */
[----:B------:R-:W-:Y:S02]  /*8860*/  IADD3 R192, PT, PT, R192, R193, RZ ;  /* 0x000000c1c0c07210 */ /* 0x000fe40007ffe0ff */
        /* <DEDUP_REMOVED lines=8> */
[----:B------:R-:W-:Y:S02]  /*88f0*/  FSEL R210, R210, RZ, P6 ;  /* 0x000000ffd2d27208 */ /* 0x000fe40003000000 */
[----:B-1----:R-:W-:Y:S01]  /*8900*/  FMNMX.FTZ R217, R4, R217, !PT ;  /* 0x000000d904d97209 */ /* 0x002fe20007810000 */
[----:B------:R-:W-:Y:S02]  /*8910*/  FADD.FTZ R5, R164, -R5 ;  /* 0x80000005a4057221 */ /* 0x000fe40000010000 */
[--C-:B------:R-:W-:Y:S01]  /*8920*/  FFMA.FTZ R187, R31, UR4, -R210.reuse ;  /* 0x000000041fbb7c23 */ /* 0x100fe200080108d2 */
[C---:B------:R-:W-:Y:S01]  /*8930*/  FSETP.NEU.FTZ.AND P6, PT, R217.reuse, -INF , PT ;  /* 0xff800000d900780b */ /* 0x040fe20003fdd000 */
[----:B------:R-:W1:Y:S01]  /*8940*/  LDSM.16.MT88.4 R28, [R193] ;  /* 0x00000000c11c783b */ /* 0x000e620000004200 */
[----:B------:R-:W-:Y:S01]  /*8950*/  FMUL.FTZ R204, R217, UR4 ;  /* 0x00000004d9cc7c20 */ /* 0x000fe20008410000 */
        /* <DEDUP_REMOVED lines=8> */
[----:B------:R-:W-:Y:S01]  /*89e0*/  LDSM.16.MT88.4 R12, [R165+0x18000] ;  /* 0x01800000a50c783b */ /* 0x000fe20000004200 */
[--C-:B------:R-:W-:Y:S01]  /*89f0*/  FFMA.FTZ R186, R7, UR4, -R204.reuse ;  /* 0x0000000407ba7c23 */ /* 0x100fe200080108cc */
[--C-:B------:R-:W-:Y:S01]  /*8a00*/  FFMA.FTZ R184, R17, UR4, -R204.reuse ;  /* 0x0000000411b87c23 */ /* 0x100fe200080108cc */
[----:B------:R-:W-:Y:S01]  /*8a10*/  FMUL.FTZ R189, R4, UR4 ;  /* 0x0000000404bd7c20 */ /* 0x000fe20008410000 */
[--C-:B------:R-:W-:Y:S01]  /*8a20*/  FFMA.FTZ R6, R21, UR4, -R204.reuse ;  /* 0x0000000415067c23 */ /* 0x100fe200080108cc */
[----:B------:R-:W-:Y:S01]  /*8a30*/  FFMA.FTZ R8, R23, UR4, -R204 ;  /* 0x0000000417087c23 */ /* 0x000fe200080108cc */
[----:B------:R-:W2:Y:S01]  /*8a40*/  MUFU.EX2 R187, R187 ;  /* 0x000000bb00bb7308 */ /* 0x000ea20000000800 */
[----:B------:R-:W-:Y:S01]  /*8a50*/  LDSM.16.MT88.4 R20, [R194+0x18000] ;  /* 0x01800000c214783b */ /* 0x000fe20000004200 */
[--C-:B------:R-:W-:Y:S01]  /*8a60*/  FFMA.FTZ R198, R199, UR4, -R210.reuse ;  /* 0x00000004c7c67c23 */ /* 0x100fe200080108d2 */
[----:B------:R-:W-:Y:S01]  /*8a70*/  FFMA.FTZ R196, R203, UR4, -R210 ;  /* 0x00000004cbc47c23 */ /* 0x000fe200080108d2 */
[----:B------:R-:W-:Y:S01]  /*8a80*/  MUFU.EX2 R188, R188 ;  /* 0x000000bc00bc7308 */ /* 0x000fe20000000800 */
[--C-:B------:R-:W-:Y:S01]  /*8a90*/  FFMA.FTZ R203, R175, UR4, -R204.reuse ;  /* 0x00000004afcb7c23 */ /* 0x100fe200080108cc */
[--C-:B------:R-:W-:Y:S01]  /*8aa0*/  FFMA.FTZ R202, R171, UR4, -R204.reuse ;  /* 0x00000004abca7c23 */ /* 0x100fe200080108cc */
[----:B------:R-:W-:Y:S01]  /*8ab0*/  FFMA.FTZ R208, R173, UR4, -R204 ;  /* 0x00000004add07c23 */ /* 0x000fe200080108cc */
[----:B------:R-:W-:Y:S01]  /*8ac0*/  MUFU.EX2 R185, R185 ;  /* 0x000000b900b97308 */ /* 0x000fe20000000800 */
[----:B------:R-:W-:Y:S01]  /*8ad0*/  LDSM.16.MT88.4 R172, [R194+0x1a800] ;  /* 0x01a80000c2ac783b */ /* 0x000fe20000004200 */
        /* <DEDUP_REMOVED lines=8> */
[----:B------:R-:W-:-:S02]  /*8b60*/  FFMA.FTZ R227, R177, UR4, -R204 ;  /* 0x00000004b1e37c23 */ /* 0x000fc400080108cc */
[----:B------:R3:W-:Y:S01]  /*8b70*/  MUFU.EX2 R164, R6 ;  /* 0x0000000600a47308 */ /* 0x0007e20000000800 */
[----:B------:R-:W-:Y:S03]  /*8b80*/  LDSM.16.MT88.4 R176, [R194+0x1b000] ;  /* 0x01b00000c2b0783b */ /* 0x000fe60000004200 */
[----:B------:R-:W4:Y:S04]  /*8b90*/  MUFU.EX2 R3, R8 ;  /* 0x0000000800037308 */ /* 0x000f280000000800 */
[----:B------:R-:W5:Y:S01]  /*8ba0*/  MUFU.EX2 R191, R191 ;  /* 0x000000bf00bf7308 */ /* 0x000f620000000800 */
[----:B--2---:R-:W-:-:S03]  /*8bb0*/  F2FP.F16.F32.PACK_AB R5, R184, R186 ;  /* 0x000000bab805723e */ /* 0x004fc600000000ff */
[----:B------:R-:W2:Y:S01]  /*8bc0*/  MUFU.EX2 R189, R189 ;  /* 0x000000bd00bd7308 */ /* 0x000ea20000000800 */
[----:B---3--:R-:W-:-:S03]  /*8bd0*/  F2FP.F16.F32.PACK_AB R6, R185, R188 ;  /* 0x000000bcb906723e */ /* 0x008fc600000000ff */
[----:B------:R-:W-:Y:S01]  /*8be0*/  MUFU.EX2 R198, R198 ;  /* 0x000000c600c67308 */ /* 0x000fe20000000800 */
[----:B----4-:R-:W-:-:S03]  /*8bf0*/  F2FP.F16.F32.PACK_AB R7, R3, R164 ;  /* 0x000000a40307723e */ /* 0x010fc600000000ff */
[----:B------:R-:W-:Y:S01]  /*8c00*/  MUFU.EX2 R196, R196 ;  /* 0x000000c400c47308 */ /* 0x000fe20000000800 */
        /* <DEDUP_REMOVED lines=8> */
[----:B------:R-:W2:Y:S01]  /*8c90*/  LDSM.16.MT88.4 R144, [R193+0x2000] ;  /* 0x00200000c190783b */ /* 0x000ea20000004200 */
[-C--:B------:R-:W-:Y:S01]  /*8ca0*/  FMUL.FTZ R32, R136, R191.reuse ;  /* 0x000000bf88207220 */ /* 0x080fe20000410000 */
[----:B------:R-:W-:Y:S01]  /*8cb0*/  FMUL.FTZ R33, R137, R191 ;  /* 0x000000bf89217220 */ /* 0x000fe20000410000 */
[-C--:B------:R-:W-:Y:S01]  /*8cc0*/  FMUL.FTZ R34, R138, R189.reuse ;  /* 0x000000bd8a227220 */ /* 0x080fe20000410000 */
[C---:B-1----:R-:W-:Y:S01]  /*8cd0*/  HMMA.16816.F32 R24, R4.reuse, R28, R24 ;  /* 0x0000001c0418723c */ /* 0x042fe20000001818 */
[----:B------:R-:W-:Y:S01]  /*8ce0*/  FMUL.FTZ R35, R139, R189 ;  /* 0x000000bd8b237220 */ /* 0x000fe20000410000 */
[-C--:B------:R-:W-:Y:S01]  /*8cf0*/  FMUL.FTZ R44, R44, R191.reuse ;  /* 0x000000bf2c2c7220 */ /* 0x080fe20000410000 */
[----:B------:R-:W-:Y:S01]  /*8d00*/  LDSM.16.MT88.4 R136, [R192+0x2000] ;  /* 0x00200000c088783b */ /* 0x000fe20000004200 */
        /* <DEDUP_REMOVED lines=118> */
[----:B------:R-:W-:Y:S01]  /*9470*/  MUFU.EX2 R203, R203 ;  /* 0x000000cb00cb7308 */ /* 0x000fe20000000800 */
[-C--:B------:R-:W-:Y:S01]  /*9480*/  FMUL.FTZ R116, R116, R191.reuse ;  /* 0x000000bf74747220 */ /* 0x080fe20000410000 */
[C---:B---3--:R-:W-:Y:S01]  /*9490*/  HMMA.16816.F32 R84, R4.reuse, R136, R84 ;  /* 0x000000880454723c */ /* 0x048fe20000001854 */
[----:B------:R-:W-:Y:S01]  /*94a0*/  FMUL.FTZ R117, R117, R191 ;  /* 0x000000bf75757220 */ /* 0x000fe20000410000 */
[----:B------:R-:W-:Y:S01]  /*94b0*/  MUFU.EX2 R202, R202 ;  /* 0x000000ca00ca7308 */ /* 0x000fe20000000800 */
[-C--:B------:R-:W-:Y:S01]  /*94c0*/  FMUL.FTZ R118, R118, R189.reuse ;  /* 0x000000bd76767220 */ /* 0x080fe20000410000 */
[----:B------:R-:W-:Y:S01]  /*94d0*/  FMUL.FTZ R119, R119, R189 ;  /* 0x000000bd77777220 */ /* 0x000fe20000410000 */
[-C--:B------:R-:W-:Y:S01]  /*94e0*/  FMUL.FTZ R120, R120, R191.reuse ;  /* 0x000000bf78787220 */ /* 0x080fe20000410000 */
[----:B------:R-:W-:Y:S01]  /*94f0*/  MUFU.EX2 R208, R208 ;  /* 0x000000d000d07308 */ /* 0x000fe20000000800 */
        /* <DEDUP_REMOVED lines=9> */
[C---:B------:R-:W-:Y:S01]  /*9590*/  HMMA.16816.F32 R20, R4.reuse, R22, R148 ;  /* 0x000000160414723c */ /* 0x040fe20000001894 */
[----:B------:R-:W3:Y:S01]  /*95a0*/  LDSM.16.MT88.4 R148, [R165+0x1a000] ;  /* 0x01a00000a594783b */ /* 0x000ee20000004200 */
[-C--:B------:R-:W-:Y:S01]  /*95b0*/  FMUL.FTZ R128, R128, R191.reuse ;  /* 0x000000bf80807220 */ /* 0x080fe20000410000 */
[----:B------:R-:W-:Y:S01]  /*95c0*/  FMUL.FTZ R129, R129, R191 ;  /* 0x000000bf81817220 */ /* 0x000fe20000410000 */
[-C--:B------:R-:W-:Y:S01]  /*95d0*/  FMUL.FTZ R130, R130, R189.reuse ;  /* 0x000000bd82827220 */ /* 0x080fe20000410000 */
[----:B------:R-:W-:Y:S01]  /*95e0*/  FMUL.FTZ R131, R131, R189 ;  /* 0x000000bd83837220 */ /* 0x000fe20000410000 */
[----:B------:R-:W-:Y:S01]  /*95f0*/  LDSM.16.MT88.4 R160, [R165+0x1c800] ;  /* 0x01c80000a5a0783b */ /* 0x000fe20000004200 */
[----:B------:R-:W-:Y:S01]  /*9600*/  MUFU.EX2 R212, R212 ;  /* 0x000000d400d47308 */ /* 0x000fe20000000800 */
[C---:B------:R-:W-:Y:S01]  /*9610*/  HMMA.16816.F32 R32, R4.reuse, R152, R32 ;  /* 0x000000980420723c */ /* 0x040fe20000001820 */
[----:B------:R-:W-:Y:S01]  /*9620*/  FFMA.FTZ R190, R243, R191, R190 ;  /* 0x000000bff3be7223 */ /* 0x000fe200000100be */
[----:B------:R-:W-:Y:S01]  /*9630*/  FFMA.FTZ R189, R241, R189, R186 ;  /* 0x000000bdf1bd7223 */ /* 0x000fe200000100ba */
[----:B------:R-:W-:Y:S02]  /*9640*/  MUFU.EX2 R219, R219 ;  /* 0x000000db00db7308 */ /* 0x000fe40000000800 */
[----:B------:R-:W-:Y:S01]  /*9650*/  FADD.FTZ R187, R187, R190 ;  /* 0x000000bebbbb7221 */ /* 0x000fe20000010000 */
[----:B------:R-:W-:Y:S01]  /*9660*/  FADD.FTZ R189, R184, R189 ;  /* 0x000000bdb8bd7221 */ /* 0x000fe20000010000 */
[----:B------:R-:W-:Y:S01]  /*9670*/  MUFU.EX2 R214, R214 ;  /* 0x000000d600d67308 */ /* 0x000fe20000000800 */
[----:B------:R-:W-:Y:S01]  /*9680*/  HMMA.16816.F32 R132, R4, R154, R132 ;  /* 0x0000009a0484723c */ /* 0x000fe20000001884 */
[----:B------:R-:W-:Y:S01]  /*9690*/  LDSM.16.MT88.4 R152, [R192+0x6000] ;  /* 0x00600000c098783b */ /* 0x000fe20000004200 */
[----:B------:R-:W-:Y:S01]  /*96a0*/  FADD.FTZ R188, R188, R187 ;  /* 0x000000bbbcbc7221 */ /* 0x000fe20000010000 */
[----:B------:R-:W-:Y:S01]  /*96b0*/  MUFU.EX2 R228, R228 ;  /* 0x000000e400e47308 */ /* 0x000fe20000000800 */
[----:B------:R-:W-:-:S02]  /*96c0*/  FADD.FTZ R164, R164, R189 ;  /* 0x000000bda4a47221 */ /* 0x000fc40000010000 */
[----:B------:R-:W-:Y:S01]  /*96d0*/  FADD.FTZ R188, R185, R188 ;  /* 0x000000bcb9bc7221 */ /* 0x000fe20000010000 */
[----:B------:R-:W-:Y:S01]  /*96e0*/  MUFU.EX2 R226, R226 ;  /* 0x000000e200e27308 */ /* 0x000fe20000000800 */
[C---:B-1----:R-:W-:Y:S01]  /*96f0*/  HMMA.16816.F32 R92, R4.reuse, R140, R92 ;  /* 0x0000008c045c723c */ /* 0x042fe2000000185c */
[----:B------:R-:W-:Y:S01]  /*9700*/  FADD.FTZ R164, R3, R164 ;  /* 0x000000a403a47221 */ /* 0x000fe20000010000 */
[----:B------:R-:W-:Y:S01]  /*9710*/  MOV R3, R217 ;  /* 0x000000d900037202 */ /* 0x000fe20000000f00 */
[----:B------:R-:W-:Y:S05]  /*9720*/  MUFU.EX2 R227, R227 ;  /* 0x000000e300e37308 */ /* 0x000fea0000000800 */
[C---:B------:R-:W-:Y:S01]  /*9730*/  HMMA.16816.F32 R96, R4.reuse, R142, R96 ;  /* 0x0000008e0460723c */ /* 0x040fe20000001860 */
[----:B------:R-:W1:Y:S07]  /*9740*/  LDSM.16.MT88.4 R140, [R193+0x6000] ;  /* 0x00600000c18c783b */ /* 0x000e6e0000004200 */
[----:B------:R-:W-:Y:S01]  /*9750*/  HMMA.16816.F32 R100, R4, R144, R100 ;  /* 0x000000900464723c */ /* 0x000fe20000001864 */
[--C-:B------:R-:W-:Y:S01]  /*9760*/  FFMA.FTZ R144, R197, UR4, -R210.reuse ;  /* 0x00000004c5907c23 */ /* 0x100fe200080108d2 */
[----:B------:R-:W-:Y:S01]  /*9770*/  FFMA.FTZ R197, R201, UR4, -R210 ;  /* 0x00000004c9c57c23 */ /* 0x000fe200080108d2 */
[----:B------:R-:W-:-:S02]  /*9780*/  FFMA.FTZ R201, R169, UR4, -R204 ;  /* 0x00000004a9c97c23 */ /* 0x000fc400080108cc */
[----:B------:R4:W5:Y:S01]  /*9790*/  MUFU.EX2 R199, R144 ;  /* 0x0000009000c77308 */ /* 0x0009620000000800 */
[----:B------:R-:W-:Y:S02]  /*97a0*/  LDSM.16.MT88.4 R168, [R193+0x2800] ;  /* 0x00280000c1a8783b */ /* 0x000fe40000004200 */
[C---:B------:R-:W-:Y:S01]  /*97b0*/  HMMA.16816.F32 R104, R4.reuse, R146, R104 ;  /* 0x000000920468723c */ /* 0x040fe20000001868 */
[----:B------:R-:W5:Y:S04]  /*97c0*/  MUFU.EX2 R197, R197 ;  /* 0x000000c500c57308 */ /* 0x000f680000000800 */
[----:B------:R-:W5:Y:S03]  /*97d0*/  MUFU.EX2 R201, R201 ;  /* 0x000000c900c97308 */ /* 0x000f660000000800 */
[C---:B--2---:R-:W-:Y:S01]  /*97e0*/  HMMA.16816.F32 R108, R4.reuse, R136, R108 ;  /* 0x00000088046c723c */ /* 0x044fe2000000186c */
[----:B----4-:R-:W-:Y:S07]  /*97f0*/  LDSM.16.MT88.4 R144, [R193+0x800] ;  /* 0x00080000c190783b */ /* 0x010fee0000004200 */
[C---:B------:R-:W-:Y:S01]  /*9800*/  HMMA.16816.F32 R112, R4.reuse, R138, R112 ;  /* 0x0000008a0470723c */ /* 0x040fe20000001870 */
[----:B------:R-:W2:Y:S07]  /*9810*/  LDSM.16.MT88.4 R136, [R165+0x18800] ;  /* 0x01880000a588783b */ /* 0x000eae0000004200 */
        /* <DEDUP_REMOVED lines=9> */
[C---:B------:R-:W-:Y:S08]  /*98b0*/  HMMA.16816.F32 R124, R4.reuse, R152, R124 ;  /* 0x00000098047c723c */ /* 0x040ff0000000187c */
[----:B------:R-:W-:Y:S01]  /*98c0*/  HMMA.16816.F32 R4, R4, R154, R128 ;  /* 0x0000009a0404723c */ /* 0x000fe20000001880 */
[----:B-----5:R-:W-:Y:S01]  /*98d0*/  F2FP.F16.F32.PACK_AB R128, R198, R199 ;  /* 0x000000c7c680723e */ /* 0x020fe200000000ff */
[----:B------:R-:W-:Y:S01]  /*98e0*/  LDSM.16.MT88.4 R152, [R192+0x2800] ;  /* 0x00280000c098783b */ /* 0x000fe20000004200 */
[----:B------:R-:W-:Y:S01]  /*98f0*/  F2FP.F16.F32.PACK_AB R129, R202, R203 ;  /* 0x000000cbca81723e */ /* 0x000fe200000000ff */
        /* <DEDUP_REMOVED lines=35> */
[----:B---3--:R-:W-:Y:S01]  /*9b30*/  HMMA.16816.F32 R84, R128, R148, R84 ;  /* 0x000000948054723c */ /* 0x008fe20000001854 */
[----:B------:R-:W-:Y:S01]  /*9b40*/  FFMA.FTZ R148, R221, UR4, -R210 ;  /* 0x00000004dd947c23 */ /* 0x000fe200080108d2 */
[----:B------:R-:W-:-:S02]  /*9b50*/  FFMA.FTZ R221, R181, UR4, -R204 ;  /* 0x00000004b5dd7c23 */ /* 0x000fc400080108cc */
[----:B------:R-:W-:Y:S01]  /*9b60*/  LDSM.16.MT88.4 R180, [R192+0x1000] ;  /* 0x00100000c0b4783b */ /* 0x000fe20000004200 */
[----:B------:R3:W-:Y:S03]  /*9b70*/  MUFU.EX2 R215, R148 ;  /* 0x0000009400d77308 */ /* 0x0007e60000000800 */
[C---:B------:R-:W-:Y:S01]  /*9b80*/  HMMA.16816.F32 R44, R128.reuse, R172, R44 ;  /* 0x000000ac802c723c */ /* 0x040fe2000000182c */
[----:B------:R-:W4:Y:S07]  /*9b90*/  MUFU.EX2 R221, R221 ;  /* 0x000000dd00dd7308 */ /* 0x000f2e0000000800 */
        /* <DEDUP_REMOVED lines=8> */
[----:B---3--:R-:W-:Y:S07]  /*9c20*/  LDSM.16.MT88.4 R148, [R194+0x1d000] ;  /* 0x01d00000c294783b */ /* 0x008fee0000004200 */
        /* <DEDUP_REMOVED lines=9> */
[C---:B----4-:R-:W-:Y:S08]  /*9cc0*/  HMMA.16816.F32 R124, R128.reuse, R144, R124 ;  /* 0x00000090807c723c */ /* 0x050ff0000000187c */
        /* <DEDUP_REMOVED lines=17> */
[----:B------:R-:W4:Y:S07]  /*9de0*/  LDSM.16.MT88.4 R12, [R165+0x1f000] ;  /* 0x01f00000a50c783b */ /* 0x000f2e0000004200 */
[C---:B-1----:R-:W-:Y:S08]  /*9df0*/  HMMA.16816.F32 R16, R4.reuse, R140, R16 ;  /* 0x0000008c0410723c */ /* 0x042ff00000001810 */
[C---:B------:R-:W-:Y:S01]  /*9e00*/  HMMA.16816.F32 R20, R4.reuse, R142, R20 ;  /* 0x0000008e0414723c */ /* 0x040fe20000001814 */
[----:B------:R-:W1:Y:S07]  /*9e10*/  LDSM.16.MT88.4 R140, [R193+0x5000] ;  /* 0x00500000c18c783b */ /* 0x000e6e0000004200 */
[C---:B--2---:R-:W-:Y:S08]  /*9e20*/  HMMA.16816.F32 R24, R4.reuse, R136, R24 ;  /* 0x000000880418723c */ /* 0x044ff00000001818 */
[C---:B------:R-:W-:Y:S08]  /*9e30*/  HMMA.16816.F32 R28, R4.reuse, R138, R28 ;  /* 0x0000008a041c723c */ /* 0x040ff0000000181c */
[----:B------:R-:W-:Y:S01]  /*9e40*/  HMMA.16816.F32 R136, R4, R180, R32 ;  /* 0x000000b40488723c */ /* 0x000fe20000001820 */
[----:B------:R-:W2:Y:S01]  /*9e50*/  LDSM.16.MT88.4 R32, [R192+0x5000] ;  /* 0x00500000c020783b */ /* 0x000ea20000004200 */
[--C-:B------:R-:W-:Y:S01]  /*9e60*/  FFMA.FTZ R180, R211, UR4, -R210.reuse ;  /* 0x00000004d3b47c23 */ /* 0x100fe200080108d2 */
[----:B------:R-:W-:-:S05]  /*9e70*/  FFMA.FTZ R181, R213, UR4, -R210 ;  /* 0x00000004d5b57c23 */ /* 0x000fca00080108d2 */
[C---:B---3--:R-:W-:Y:S01]  /*9e80*/  HMMA.16816.F32 R52, R4.reuse, R144, R52 ;  /* 0x000000900434723c */ /* 0x048fe20000001834 */
[----:B------:R-:W-:Y:S04]  /*9e90*/  MUFU.EX2 R180, R180 ;  /* 0x000000b400b47308 */ /* 0x000fe80000000800 */
[----:B------:R-:W3:Y:S03]  /*9ea0*/  MUFU.EX2 R181, R181 ;  /* 0x000000b500b57308 */ /* 0x000ee60000000800 */
[C---:B------:R-:W-:Y:S01]  /*9eb0*/  HMMA.16816.F32 R56, R4.reuse, R146, R56 ;  /* 0x000000920438723c */ /* 0x040fe20000001838 */
[----:B------:R-:W5:Y:S07]  /*9ec0*/  LDSM.16.MT88.4 R144, [R193+0x7000] ;  /* 0x00700000c190783b */ /* 0x000f6e0000004200 */
[C---:B----4-:R-:W-:Y:S08]  /*9ed0*/  HMMA.16816.F32 R100, R4.reuse, R12, R100 ;  /* 0x0000000c0464723c */ /* 0x050ff00000001864 */
[C---:B------:R-:W-:Y:S01]  /*9ee0*/  HMMA.16816.F32 R104, R4.reuse, R14, R104 ;  /* 0x0000000e0468723c */ /* 0x040fe20000001868 */
[----:B------:R-:W4:Y:S07]  /*9ef0*/  LDSM.16.MT88.4 R12, [R192+0x7000] ;  /* 0x00700000c00c783b */ /* 0x000f2e0000004200 */
[----:B-1----:R-:W-:Y:S01]  /*9f00*/  HMMA.16816.F32 R84, R4, R140, R84 ;  /* 0x0000008c0454723c */ /* 0x002fe20000001854 */
[--C-:B------:R-:W-:Y:S01]  /*9f10*/  FFMA.FTZ R140, R207, UR4, -R204.reuse ;  /* 0x00000004cf8c7c23 */ /* 0x100fe200080108cc */
[--C-:B------:R-:W-:Y:S01]  /*9f20*/  FFMA.FTZ R141, R200, UR4, -R204.reuse ;  /* 0x00000004c88d7c23 */ /* 0x100fe200080108cc */
[----:B------:R-:W-:-:S05]  /*9f30*/  FFMA.FTZ R207, R195, UR4, -R204 ;  /* 0x00000004c3cf7c23 */ /* 0x000fca00080108cc */
[C---:B------:R-:W-:Y:S01]  /*9f40*/  HMMA.16816.F32 R88, R4.reuse, R142, R88 ;  /* 0x0000008e0458723c */ /* 0x040fe20000001858 */
[----:B------:R-:W-:Y:S01]  /*9f50*/  FFMA.FTZ R142, R205, UR4, -R204 ;  /* 0x00000004cd8e7c23 */ /* 0x000fe200080108cc */
[----:B------:R-:W-:Y:S04]  /*9f60*/  MUFU.EX2 R207, R207 ;  /* 0x000000cf00cf7308 */ /* 0x000fe80000000800 */
[----:B------:R-:W-:Y:S02]  /*9f70*/  MUFU.EX2 R205, R140 ;  /* 0x0000008c00cd7308 */ /* 0x000fe40000000800 */
[C---:B------:R-:W-:Y:S02]  /*9f80*/  HMMA.16816.F32 R76, R4.reuse, R148, R76 ;  /* 0x00000094044c723c */ /* 0x040fe4000000184c */
[----:B------:R-:W1:Y:S04]  /*9f90*/  MUFU.EX2 R200, R142 ;  /* 0x0000008e00c87308 */ /* 0x000e680000000800 */
[----:B------:R3:W-:Y:S02]  /*9fa0*/  MUFU.EX2 R204, R141 ;  /* 0x0000008d00cc7308 */ /* 0x0007e40000000800 */
[C---:B------:R-:W-:Y:S01]  /*9fb0*/  HMMA.16816.F32 R80, R4.reuse, R150, R80 ;  /* 0x000000960450723c */ /* 0x040fe20000001850 */
[----:B------:R-:W1:Y:S07]  /*9fc0*/  LDSM.16.MT88.4 R148, [R194+0x19800] ;  /* 0x01980000c294783b */ /* 0x000e6e0000004200 */
[C---:B--2---:R-:W-:Y:S01]  /*9fd0*/  HMMA.16816.F32 R92, R4.reuse, R32, R92 ;  /* 0x00000020045c723c */ /* 0x044fe2000000185c */
[----:B---3--:R-:W-:Y:S07]  /*9fe0*/  LDSM.16.MT88.4 R140, [R193+0x1800] ;  /* 0x00180000c18c783b */ /* 0x008fee0000004200 */
        /* <DEDUP_REMOVED lines=15> */
[C---:B------:R-:W-:Y:S03]  /*a0e0*/  HMMA.16816.F32 R44, R4.reuse, R176, R44 ;  /* 0x000000b0042c723c */ /* 0x040fe6000000182c */
[----:B------:R-:W2:Y:S05]  /*a0f0*/  MUFU.EX2 R183, R183 ;  /* 0x000000b700b77308 */ /* 0x000eaa0000000800 */
[C---:B------:R-:W-:Y:S01]  /*a100*/  HMMA.16816.F32 R48, R4.reuse, R178, R48 ;  /* 0x000000b20430723c */ /* 0x040fe20000001830 */
[----:B------:R-:W5:Y:S07]  /*a110*/  LDSM.16.MT88.4 R176, [R193+0x5800] ;  /* 0x00580000c1b0783b */ /* 0x000f6e0000004200 */
[C---:B------:R-:W-:Y:S08]  /*a120*/  HMMA.16816.F32 R36, R4.reuse, R172, R36 ;  /* 0x000000ac0424723c */ /* 0x040ff00000001824 */
[C---:B------:R-:W-:Y:S01]  /*a130*/  HMMA.16816.F32 R40, R4.reuse, R174, R40 ;  /* 0x000000ae0428723c */ /* 0x040fe20000001828 */
[----:B------:R-:W5:Y:S07]  /*a140*/  LDSM.16.MT88.4 R172, [R193+0x7800] ;  /* 0x00780000c1ac783b */ /* 0x000f6e0000004200 */
[C---:B------:R-:W-:Y:S08]  /*a150*/  HMMA.16816.F32 R60, R4.reuse, R168, R60 ;  /* 0x000000a8043c723c */ /* 0x040ff0000000183c */
[C---:B------:R-:W-:Y:S01]  /*a160*/  HMMA.16816.F32 R64, R4.reuse, R170, R64 ;  /* 0x000000aa0440723c */ /* 0x040fe20000001840 */
[----:B------:R-:W5:Y:S07]  /*a170*/  LDSM.16.MT88.4 R168, [R165+0x19800] ;  /* 0x01980000a5a8783b */ /* 0x000f6e0000004200 */
[C---:B------:R-:W-:Y:S08]  /*a180*/  HMMA.16816.F32 R68, R4.reuse, R152, R68 ;  /* 0x000000980444723c */ /* 0x040ff00000001844 */
[----:B------:R-:W-:Y:S01]  /*a190*/  HMMA.16816.F32 R72, R4, R154, R72 ;  /* 0x0000009a0448723c */ /* 0x000fe20000001848 */
[----:B------:R-:W-:Y:S01]  /*a1a0*/  F2FP.F16.F32.PACK_AB R4, R181, R180 ;  /* 0x000000b4b504723e */ /* 0x000fe200000000ff */
[----:B------:R-:W-:Y:S01]  /*a1b0*/  FADD.FTZ R180, R180, R215 ;  /* 0x000000d7b4b47221 */ /* 0x000fe20000010000 */
[C---:B-1----:R-:W-:Y:S01]  /*a1c0*/  F2FP.F16.F32.PACK_AB R5, R200.reuse, R205 ;  /* 0x000000cdc805723e */ /* 0x042fe200000000ff */
[----:B------:R-:W-:Y:S01]  /*a1d0*/  FADD.FTZ R205, R205, R226 ;  /* 0x000000e2cdcd7221 */ /* 0x000fe20000010000 */
[----:B--2---:R-:W-:Y:S01]  /*a1e0*/  F2FP.F16.F32.PACK_AB R6, R183, R182 ;  /* 0x000000b6b706723e */ /* 0x004fe200000000ff */
        /* <DEDUP_REMOVED lines=12> */
[C---:B---3--:R-:W-:Y:S08]  /*a2b0*/  HMMA.16816.F32 R76, R4.reuse, R144, R76 ;  /* 0x00000090044c723c */ /* 0x048ff0000000184c */
[C---:B------:R-:W-:Y:S08]  /*a2c0*/  HMMA.16816.F32 R80, R4.reuse, R146, R80 ;  /* 0x000000920450723c */ /* 0x040ff00000001850 */
[C---:B----4-:R-:W-:Y:S08]  /*a2d0*/  HMMA.16816.F32 R52, R4.reuse, R12, R52 ;  /* 0x0000000c0434723c */ /* 0x050ff00000001834 */
        /* <DEDUP_REMOVED lines=33> */
[----:B------:R-:W-:Y:S01]  /*a4f0*/  UIADD3 UR12, UPT, UPT, UR20, -0x3, URZ ;  /* 0xfffffffd140c7890 */ /* 0x000fe2000fffe0ff */
[----:B------:R-:W-:-:S04]  /*a500*/  DEPBAR.LE SB0, 0x0 ;  /* 0x000080000000791a */ /* 0x000fc80000000000 */
[----:B------:R-:W-:Y:S01]  /*a510*/  UIMAD.WIDE.U32 UR14, UR12, UR8, URZ ;  /* 0x000000080c0e72a5 */ /* 0x000fe2000f8e00ff */
[----:B------:R-:W-:Y:S01]  /*a520*/  IMAD.SHL.U32 R225, R222, 0x20, RZ ;  /* 0x00000020dee17824 */ /* 0x000fe200078e00ff */
[----:B------:R-:W-:Y:S01]  /*a530*/  SHF.R.U32.HI R224, RZ, 0x1, R222 ;  /* 0x00000001ffe07819 */ /* 0x000fe200000116de */
[----:B------:R-:W-:Y:S01]  /*a540*/  IMAD.MOV.U32 R204, RZ, RZ, 0x20 ;  /* 0x00000020ffcc7424 */ /* 0x000fe200078e00ff */
[----:B------:R-:W-:Y:S02]  /*a550*/  UIMAD UR12, UR12, UR9, UR15 ;  /* 0x000000090c0c72a4 */ /* 0x000fe4000f8e020f */
[----:B------:R-:W-:Y:S01]  /*a560*/  USHF.L.U32 UR4, UR14, 0x6, URZ ;  /* 0x000000060e047899 */ /* 0x000fe200080006ff */
[----:B------:R-:W-:Y:S01]  /*a570*/  IMAD.U32 R4, RZ, RZ, UR14 ;  /* 0x0000000eff047e24 */ /* 0x000fe2000f8e00ff */
[----:B------:R-:W-:Y:S01]  /*a580*/  USHF.L.U64.HI UR7, UR14, 0x6, UR12 ;  /* 0x000000060e077899 */ /* 0x000fe2000801020c */
[----:B------:R-:W-:Y:S01]  /*a590*/  LOP3.LUT R225, R225, 0x7c00, RZ, 0xc0, !PT ;  /* 0x00007c00e1e17812 */ /* 0x000fe200078ec0ff */
[----:B------:R-:W-:Y:S01]  /*a5a0*/  ULEA UR4, UP0, UR8, UR4, 0x5 ;  /* 0x0000000408047291 */ /* 0x000fe2000f8028ff */
[----:B------:R-:W-:Y:S01]  /*a5b0*/  IMAD.U32 R3, RZ, RZ, UR12 ;  /* 0x0000000cff037e24 */ /* 0x000fe2000f8e00ff */
[----:B------:R-:W-:Y:S01]  /*a5c0*/  BAR.SYNC.DEFER_BLOCKING 0x0 ;  /* 0x0000000000007b1d */ /* 0x000fe20000010000 */
[-C--:B------:R-:W-:Y:S01]  /*a5d0*/  LEA R10, P6, R4, R233.reuse, 0x7 ;  /* 0x000000e9040a7211 */ /* 0x080fe200078c38ff */
        /* <DEDUP_REMOVED lines=8> */
[----:B------:R-:W-:Y:S01]  /*a660*/  SEL R204, R204, 0xffffffe0, !P2 ;  /* 0xffffffe0cccc7807 */ /* 0x000fe20005000000 */
[----:B------:R-:W1:Y:S01]  /*a670*/  LDCU UR4, c[0x0][0x50c] ;  /* 0x0000a180ff0477ac */ /* 0x000e620008000800 */
[----:B------:R-:W-:-:S02]  /*a680*/  LEA R8, P6, R4, R233, 0x1 ;  /* 0x000000e904087211 */ /* 0x000fc400078c08ff */
[----:B------:R-:W-:Y:S02]  /*a690*/  LOP3.LUT R5, R6, R0, R5, 0xf6, !PT ;  /* 0x0000000006057212 */ /* 0x000fe400078ef605 */
[----:B------:R-:W-:Y:S01]  /*a6a0*/  LEA.HI.X R9, R4, R232, R3, 0x1, P6 ;  /* 0x000000e804097211 */ /* 0x000fe200030f0c03 */
[----:B------:R-:W-:Y:S01]  /*a6b0*/  VIADD R3, R216, UR6 ;  /* 0x00000006d8037c36 */ /* 0x000fe20008000000 */
[----:B------:R-:W-:-:S03]  /*a6c0*/  LEA R227, R5, UR6, 0x1 ;  /* 0x0000000605e37c11 */ /* 0x000fc6000f8e08ff */
[C---:B------:R-:W-:Y:S02]  /*a6d0*/  IMAD.IADD R164, R3.reuse, 0x1, R204 ;  /* 0x0000000103a47824 */ /* 0x040fe400078e02cc */
[--C-:B------:R-:W-:Y:S01]  /*a6e0*/  IMAD.IADD R226, R204, 0x1, R227.reuse ;  /* 0x00000001cce27824 */ /* 0x100fe200078e02e3 */
        /* <DEDUP_REMOVED lines=208> */
[C---:B------:R-:W-:Y:S08]  /*b3f0*/  HMMA.16816.F32 R196, R208.reuse, R204, R196 ;  /* 0x000000ccd0c4723c */ /* 0x040ff000000018c4 */
[C---:B------:R-:W-:Y:S01]  /*b400*/  HMMA.16816.F32 R192, R208.reuse, R206, R192 ;  /* 0x000000ced0c0723c */ /* 0x040fe200000018c0 */
[----:B------:R-:W-:Y:S07]  /*b410*/  LDSM.16.M88.4 R204, [R164+0x17800] ;  /* 0x01780000a4cc783b */ /* 0x000fee0000000200 */
[C---:B----4-:R-:W-:Y:S08]  /*b420*/  HMMA.16816.F32 R188, R208.reuse, R200, R188 ;  /* 0x000000c8d0bc723c */ /* 0x050ff000000018bc */
[----:B------:R-:W-:Y:S08]  /*b430*/  HMMA.16816.F32 R184, R208, R202, R184 ;  /* 0x000000cad0b8723c */ /* 0x000ff000000018b8 */
[C---:B-----5:R-:W-:Y:S08]  /*b440*/  HMMA.16816.F32 R28, R180.reuse, R176, R28 ;  /* 0x000000b0b41c723c */ /* 0x060ff0000000181c */
[----:B------:R-:W-:Y:S01]  /*b450*/  HMMA.16816.F32 R200, R180, R178, R24 ;  /* 0x000000b2b4c8723c */ /* 0x000fe20000001818 */
[----:B------:R-:W-:Y:S04]  /*b460*/  LDSM.16.M88.4 R176, [R220+0xc000] ;  /* 0x00c00000dcb0783b */ /* 0x000fe80000000200 */
[----:B------:R-:W2:Y:S03]  /*b470*/  LDSM.16.M88.4 R24, [R219+0x16000] ;  /* 0x01600000db18783b */ /* 0x000ea60000000200 */
[C---:B---3--:R-:W-:Y:S08]  /*b480*/  HMMA.16816.F32 R12, R20.reuse, R16, R12 ;  /* 0x00000010140c723c */ /* 0x048ff0000000180c */
[----:B------:R-:W-:Y:S01]  /*b490*/  HMMA.16816.F32 R32, R20, R18, R32 ;  /* 0x000000121420723c */ /* 0x000fe20000001820 */
[----:B------:R-:W-:Y:S07]  /*b4a0*/  LDSM.16.M88.4 R16, [R3+0x16800] ;  /* 0x016800000310783b */ /* 0x000fee0000000200 */
[C---:B------:R-:W-:Y:S08]  /*b4b0*/  HMMA.16816.F32 R196, R180.reuse, R172, R196 ;  /* 0x000000acb4c4723c */ /* 0x040ff000000018c4 */
[----:B------:R-:W-:Y:S01]  /*b4c0*/  HMMA.16816.F32 R192, R180, R174, R192 ;  /* 0x000000aeb4c0723c */ /* 0x000fe200000018c0 */
[----:B------:R-:W3:Y:S07]  /*b4d0*/  LDSM.16.M88.4 R172, [R164+0x16800] ;  /* 0x01680000a4ac783b */ /* 0x000eee0000000200 */
[C---:B-1----:R-:W-:Y:S08]  /*b4e0*/  HMMA.16816.F32 R12, R8.reuse, R4, R12 ;  /* 0x00000004080c723c */ /* 0x042ff0000000180c */
[----:B------:R-:W-:Y:S01]  /*b4f0*/  HMMA.16816.F32 R32, R8, R6, R32 ;  /* 0x000000060820723c */ /* 0x000fe20000001820 */
[----:B------:R-:W1:Y:S07]  /*b500*/  LDSM.16.M88.4 R4, [R3+0x17800] ;  /* 0x017800000304783b */ /* 0x000e6e0000000200 */
[----:B------:R-:W-:Y:S08]  /*b510*/  HMMA.16816.F32 R184, R180, R170, R184 ;  /* 0x000000aab4b8723c */ /* 0x000ff000000018b8 */
[C---:B--2---:R-:W-:Y:S08]  /*b520*/  HMMA.16816.F32 R12, R176.reuse, R24, R12 ;  /* 0x00000018b00c723c */ /* 0x044ff0000000180c */
[----:B------:R-:W-:Y:S01]  /*b530*/  HMMA.16816.F32 R32, R176, R26, R32 ;  /* 0x0000001ab020723c */ /* 0x000fe20000001820 */
[----:B------:R-:W2:Y:S07]  /*b540*/  LDSM.16.M88.4 R24, [R219+0x17800] ;  /* 0x01780000db18783b */ /* 0x000eae0000000200 */
[----:B------:R-:W-:Y:S03]  /*b550*/  HMMA.16816.F32 R184, R20, R206, R184 ;  /* 0x000000ce14b8723c */ /* 0x000fe600000018b8 */
[----:B------:R-:W-:Y:S01]  /*b560*/  FMUL.FTZ R12, R12, UR4 ;  /* 0x000000040c0c7c20 */ /* 0x000fe20008410000 */
[----:B------:R-:W-:-:S04]  /*b570*/  FMUL.FTZ R206, R14, UR4 ;  /* 0x000000040ece7c20 */ /* 0x000fc80008410000 */
[----:B------:R-:W-:Y:S01]  /*b580*/  HMMA.16816.F32 R188, R180, R168, R188 ;  /* 0x000000a8b4bc723c */ /* 0x000fe200000018bc */
[----:B------:R4:W5:Y:S01]  /*b590*/  LDSM.16.M88.4 R180, [R164+0x17000] ;  /* 0x01700000a4b4783b */ /* 0x0009620000000200 */
[----:B------:R-:W-:Y:S01]  /*b5a0*/  MUFU.TANH R206, R206 ;  /* 0x000000ce00ce7308 */ /* 0x000fe20000002400 */
[----:B------:R-:W-:-:S05]  /*b5b0*/  FMUL.FTZ R32, R32, UR4 ;  /* 0x0000000420207c20 */ /* 0x000fca0008410000 */
[----:B---3--:R-:W-:Y:S01]  /*b5c0*/  HMMA.16816.F32 R168, R20, R172, R28 ;  /* 0x000000ac14a8723c */ /* 0x008fe2000000181c */
[----:B------:R-:W3:Y:S01]  /*b5d0*/  LDSM.16.M88.4 R28, [R219+0x16800] ;  /* 0x01680000db1c783b */ /* 0x000ee20000000200 */
[----:B------:R2:W3:Y:S01]  /*b5e0*/  MUFU.TANH R173, R12 ;  /* 0x0000000c00ad7308 */ /* 0x0004e20000002400 */
[----:B------:R-:W-:-:S05]  /*b5f0*/  FMUL.FTZ R172, R13, UR4 ;  /* 0x000000040dac7c20 */ /* 0x000fca0008410000 */
[----:B-1----:R-:W-:Y:S01]  /*b600*/  HMMA.16816.F32 R184, R8, R6, R184 ;  /* 0x0000000608b8723c */ /* 0x002fe200000018b8 */
[----:B------:R-:W-:Y:S01]  /*b610*/  IMAD.SHL.U32 R7, R222, 0x2, RZ ;  /* 0x00000002de077824 */ /* 0x000fe200078e00ff */
[----:B------:R-:W-:Y:S01]  /*b620*/  MUFU.TANH R172, R172 ;  /* 0x000000ac00ac7308 */ /* 0x000fe20000002400 */
[----:B------:R-:W-:Y:S01]  /*b630*/  FMUL.FTZ R6, R33, UR4 ;  /* 0x0000000421067c20 */ /* 0x000fe20008410000 */
[----:B----4-:R-:W-:-:S04]  /*b640*/  FMUL.FTZ R164, R15, UR4 ;  /* 0x000000040fa47c20 */ /* 0x010fc80008410000 */
[----:B------:R-:W-:Y:S02]  /*b650*/  HMMA.16816.F32 R200, R20, R174, R200 ;  /* 0x000000ae14c8723c */ /* 0x000fe400000018c8 */
[----:B------:R-:W-:Y:S01]  /*b660*/  MUFU.TANH R32, R32 ;  /* 0x0000002000207308 */ /* 0x000fe20000002400 */
[----:B--2---:R1:W2:Y:S05]  /*b670*/  LDSM.16.M88.4 R12, [R3+0x17000] ;  /* 0x01700000030c783b */ /* 0x0042aa0000000200 */
[----:B------:R-:W-:Y:S02]  /*b680*/  HMMA.16816.F32 R168, R8, R16, R168 ;  /* 0x0000001008a8723c */ /* 0x000fe400000018a8 */
[----:B------:R-:W-:Y:S06]  /*b690*/  MUFU.TANH R164, R164 ;  /* 0x000000a400a47308 */ /* 0x000fec0000002400 */
[----:B------:R-:W-:Y:S01]  /*b6a0*/  HMMA.16816.F32 R184, R176, R26, R184 ;  /* 0x0000001ab0b8723c */ /* 0x000fe200000018b8 */
[----:B------:R-:W-:Y:S01]  /*b6b0*/  FMUL.FTZ R27, R35, UR4 ;  /* 0x00000004231b7c20 */ /* 0x000fe20008410000 */
[----:B------:R-:W-:Y:S06]  /*b6c0*/  MUFU.TANH R6, R6 ;  /* 0x0000000600067308 */ /* 0x000fec0000002400 */
[----:B-----5:R-:W-:Y:S01]  /*b6d0*/  HMMA.16816.F32 R196, R20, R180, R196 ;  /* 0x000000b414c4723c */ /* 0x020fe200000018c4 */
[----:B-1----:R-:W-:Y:S01]  /*b6e0*/  IMAD.U32 R3, RZ, RZ, UR20 ;  /* 0x00000014ff037e24 */ /* 0x002fe2000f8e00ff */
[----:B------:R-:W-:Y:S06]  /*b6f0*/  MUFU.TANH R27, R27 ;  /* 0x0000001b001b7308 */ /* 0x000fec0000002400 */
[----:B------:R-:W-:Y:S01]  /*b700*/  HMMA.16816.F32 R200, R8, R18, R200 ;  /* 0x0000001208c8723c */ /* 0x000fe200000018c8 */
[----:B------:R-:W1:Y:S01]  /*b710*/  LDSM.16.M88.4 R16, [R219+0x17000] ;  /* 0x01700000db10783b */ /* 0x000e620000000200 */
[----:B------:R-:W-:-:S04]  /*b720*/  DEPBAR.LE SB0, 0x0 ;  /* 0x000080000000791a */ /* 0x000fc80000000000 */
[----:B------:R-:W-:Y:S01]  /*b730*/  FMUL.FTZ R186, R186, UR4 ;  /* 0x00000004baba7c20 */ /* 0x000fe20008410000 */
[----:B------:R-:W-:Y:S01]  /*b740*/  FMUL.FTZ R185, R185, UR4 ;  /* 0x00000004b9b97c20 */ /* 0x000fe20008410000 */
[----:B---3--:R-:W-:Y:S01]  /*b750*/  HMMA.16816.F32 R168, R176, R28, R168 ;  /* 0x0000001cb0a8723c */ /* 0x008fe200000018a8 */
[----:B------:R-:W-:Y:S01]  /*b760*/  FMUL.FTZ R28, R34, UR4 ;  /* 0x00000004221c7c20 */ /* 0x000fe20008410000 */
[----:B------:R-:W-:Y:S01]  /*b770*/  LOP3.LUT R34, R7, 0x6, RZ, 0xc0, !PT ;  /* 0x0000000607227812 */ /* 0x000fe200078ec0ff */
[----:B------:R-:W-:Y:S01]  /*b780*/  FMUL.FTZ R7, R184, UR4 ;  /* 0x00000004b8077c20 */ /* 0x000fe20008410000 */
[----:B------:R-:W-:-:S03]  /*b790*/  FMUL.FTZ R187, R187, UR4 ;  /* 0x00000004bbbb7c20 */ /* 0x000fc60008410000 */
[----:B------:R-:W-:Y:S01]  /*b7a0*/  IMAD R3, R3, 0x40, R34 ;  /* 0x0000004003037824 */ /* 0x000fe200078e0222 */
[----:B--2---:R-:W-:Y:S01]  /*b7b0*/  HMMA.16816.F32 R196, R8, R12, R196 ;  /* 0x0000000c08c4723c */ /* 0x004fe200000018c4 */
[----:B------:R-:W2:Y:S02]  /*b7c0*/  MUFU.TANH R7, R7 ;  /* 0x0000000700077308 */ /* 0x000ea40000002400 */
[C---:B------:R-:W-:Y:S02]  /*b7d0*/  VIADD R12, R3.reuse, 0xffffff40 ;  /* 0xffffff40030c7836 */ /* 0x040fe40000000000 */
[C---:B------:R-:W-:Y:S02]  /*b7e0*/  VIADD R29, R3.reuse, 0xffffff78 ;  /* 0xffffff78031d7836 */ /* 0x040fe40000000000 */
[----:B------:R-:W-:Y:S01]  /*b7f0*/  VIADD R35, R3, 0xffffff41 ;  /* 0xffffff4103237836 */ /* 0x000fe20000000000 */
[----:B------:R-:W-:Y:S01]  /*b800*/  I2FP.F32.U32 R34, R12 ;  /* 0x0000000c00227245 */ /* 0x000fe20000201000 */
[----:B------:R-:W-:Y:S01]  /*b810*/  HMMA.16816.F32 R200, R176, R30, R200 ;  /* 0x0000001eb0c8723c */ /* 0x000fe200000018c8 */
[----:B------:R-:W3:Y:S01]  /*b820*/  MUFU.TANH R31, R186 ;  /* 0x000000ba001f7308 */ /* 0x000ee20000002400 */
[----:B------:R-:W-:Y:S01]  /*b830*/  ISETP.GE.AND P6, PT, R12, R167, PT ;  /* 0x000000a70c00720c */ /* 0x000fe20003fc6270 */
[----:B------:R-:W-:Y:S01]  /*b840*/  FMUL.FTZ R26, R169, UR4 ;  /* 0x00000004a91a7c20 */ /* 0x000fe20008410000 */
[C---:B------:R-:W-:Y:S01]  /*b850*/  FFMA.FTZ R13, R34.reuse, UR5, R173 ;  /* 0x00000005220d7c23 */ /* 0x040fe200080100ad */
[----:B------:R-:W-:Y:S01]  /*b860*/  FFMA.FTZ R206, R34, UR5, R206 ;  /* 0x0000000522ce7c23 */ /* 0x000fe200080100ce */
[----:B------:R-:W-:Y:S01]  /*b870*/  I2FP.F32.U32 R34, R29 ;  /* 0x0000001d00227245 */ /* 0x000fe20000201000 */
[----:B------:R-:W-:Y:S01]  /*b880*/  FMUL.FTZ R33, R168, UR4 ;  /* 0x00000004a8217c20 */ /* 0x000fe20008410000 */
[----:B------:R-:W-:Y:S01]  /*b890*/  HMMA.16816.F32 R192, R20, R182, R192 ;  /* 0x000000b614c0723c */ /* 0x000fe200000018c0 */
[----:B------:R-:W-:Y:S01]  /*b8a0*/  FSEL R13, R13, -INF , !P6 ;  /* 0xff8000000d0d7808 */ /* 0x000fe20007000000 */
[----:B------:R-:W4:Y:S01]  /*b8b0*/  MUFU.TANH R28, R28 ;  /* 0x0000001c001c7308 */ /* 0x000f220000002400 */
[-C--:B------:R-:W-:Y:S01]  /*b8c0*/  ISETP.GE.AND P6, PT, R12, R166.reuse, PT ;  /* 0x000000a60c00720c */ /* 0x080fe20003fc6270 */
[----:B--2---:R-:W-:Y:S01]  /*b8d0*/  FFMA.FTZ R181, R34, UR5, R7 ;  /* 0x0000000522b57c23 */ /* 0x004fe20008010007 */
[----:B------:R-:W-:Y:S01]  /*b8e0*/  FMUL.FTZ R170, R170, UR4 ;  /* 0x00000004aaaa7c20 */ /* 0x000fe20008410000 */
[----:B------:R-:W-:Y:S01]  /*b8f0*/  FMUL.FTZ R30, R171, UR4 ;  /* 0x00000004ab1e7c20 */ /* 0x000fe20008410000 */
[----:B------:R-:W-:Y:S01]  /*b900*/  FSEL R7, R206, -INF , !P6 ;  /* 0xff800000ce077808 */ /* 0x000fe20007000000 */
[----:B-1----:R-:W-:Y:S01]  /*b910*/  HMMA.16816.F32 R196, R176, R16, R196 ;  /* 0x00000010b0c4723c */ /* 0x002fe200000018c4 */
[----:B------:R-:W-:Y:S01]  /*b920*/  ISETP.GE.AND P6, PT, R29, R167, PT ;  /* 0x000000a71d00720c */ /* 0x000fe20003fc6270 */
[----:B------:R-:W1:Y:S01]  /*b930*/  MUFU.TANH R33, R33 ;  /* 0x0000002100217308 */ /* 0x000e620000002400 */
[----:B---3--:R-:W-:Y:S01]  /*b940*/  FFMA.FTZ R180, R34, UR5, R31 ;  /* 0x0000000522b47c23 */ /* 0x008fe2000801001f */
[----:B------:R-:W-:Y:S01]  /*b950*/  VIADD R34, R3, 0xffffff48 ;  /* 0xffffff4803227836 */ /* 0x000fe20000000000 */
[----:B------:R-:W-:Y:S01]  /*b960*/  FSEL R181, R181, -INF , !P6 ;  /* 0xff800000b5b57808 */ /* 0x000fe20007000000 */
[----:B------:R-:W-:Y:S01]  /*b970*/  FMUL.FTZ R200, R200, UR4 ;  /* 0x00000004c8c87c20 */ /* 0x000fe20008410000 */
[----:B------:R-:W-:Y:S01]  /*b980*/  ISETP.GE.AND P6, PT, R29, R166, PT ;  /* 0x000000a61d00720c */ /* 0x000fe20003fc6270 */
[----:B------:R-:W-:Y:S01]  /*b990*/  HMMA.16816.F32 R188, R20, R204, R188 ;  /* 0x000000cc14bc723c */ /* 0x000fe200000018bc */
[----:B------:R-:W-:Y:S01]  /*b9a0*/  I2FP.F32.U32 R29, R35 ;  /* 0x00000023001d7245 */ /* 0x000fe20000201000 */
[----:B------:R-:W2:Y:S01]  /*b9b0*/  MUFU.TANH R12, R170 ;  /* 0x000000aa000c7308 */ /* 0x000ea20000002400 */
[----:B------:R-:W-:Y:S01]  /*b9c0*/  FSEL R180, R180, -INF , !P6 ;  /* 0xff800000b4b47808 */ /* 0x000fe20007000000 */
[----:B------:R-:W-:Y:S01]  /*b9d0*/  VIADD R22, R3, 0xffffff50 ;  /* 0xffffff5003167836 */ /* 0x000fe20000000000 */
[----:B------:R-:W-:Y:S01]  /*b9e0*/  ISETP.GE.AND P6, PT, R35, R167, PT ;  /* 0x000000a72300720c */ /* 0x000fe20003fc6270 */
[C---:B------:R-:W-:Y:S01]  /*b9f0*/  FFMA.FTZ R172, R29.reuse, UR5, R172 ;  /* 0x000000051dac7c23 */ /* 0x040fe200080100ac */
[----:B------:R-:W-:Y:S01]  /*ba00*/  FFMA.FTZ R17, R29, UR5, R164 ;  /* 0x000000051d117c23 */ /* 0x000fe200080100a4 */
[----:B------:R-:W-:Y:S01]  /*ba10*/  I2FP.F32.U32 R169, R34 ;  /* 0x0000002200a97245 */ /* 0x000fe20000201000 */
[----:B------:R-:W-:Y:S01]  /*ba20*/  HMMA.16816.F32 R192, R8, R14, R192 ;  /* 0x0000000e08c0723c */ /* 0x000fe200000018c0 */
[----:B------:R-:W-:Y:S01]  /*ba30*/  MUFU.TANH R26, R26 ;  /* 0x0000001a001a7308 */ /* 0x000fe20000002400 */
[----:B------:R-:W-:Y:S01]  /*ba40*/  FSEL R29, R172, -INF , !P6 ;  /* 0xff800000ac1d7808 */ /* 0x000fe20007000000 */
[----:B------:R-:W-:Y:S01]  /*ba50*/  FMUL.FTZ R202, R202, UR4 ;  /* 0x00000004caca7c20 */ /* 0x000fe20008410000 */
[----:B------:R-:W-:Y:S01]  /*ba60*/  ISETP.GE.AND P6, PT, R35, R166, PT ;  /* 0x000000a62300720c */ /* 0x000fe20003fc6270 */
[----:B------:R-:W-:Y:S01]  /*ba70*/  FFMA.FTZ R35, R169, UR5, R32 ;  /* 0x00000005a9237c23 */ /* 0x000fe20008010020 */
[----:B------:R-:W-:-:S02]  /*ba80*/  VIADD R32, R3, 0xffffff49 ;  /* 0xffffff4903207836 */ /* 0x000fc40000000000 */
[----:B----4-:R-:W-:Y:S01]  /*ba90*/  FFMA.FTZ R28, R169, UR5, R28 ;  /* 0x00000005a91c7c23 */ /* 0x010fe2000801001c */
[----:B------:R-:W-:Y:S01]  /*baa0*/  FSEL R17, R17, -INF , !P6 ;  /* 0xff80000011117808 */ /* 0x000fe20007000000 */
[----:B------:R-:W-:Y:S01]  /*bab0*/  MUFU.TANH R30, R30 ;  /* 0x0000001e001e7308 */ /* 0x000fe20000002400 */
[CC--:B------:R-:W-:Y:S01]  /*bac0*/  ISETP.GE.AND P6, PT, R34.reuse, R167.reuse, PT ;  /* 0x000000a72200720c */ /* 0x0c0fe20003fc6270 */
[----:B------:R-:W-:Y:S01]  /*bad0*/  FMUL.FTZ R16, R201, UR4 ;  /* 0x00000004c9107c20 */ /* 0x000fe20008410000 */
[----:B------:R-:W-:Y:S01]  /*bae0*/  HMMA.16816.F32 R188, R8, R4, R188 ;  /* 0x0000000408bc723c */ /* 0x000fe200000018bc */
[----:B------:R-:W-:Y:S01]  /*baf0*/  VIADD R5, R3, 0xffffff58 ;  /* 0xffffff5803057836 */ /* 0x000fe20000000000 */
[----:B------:R-:W-:Y:S01]  /*bb00*/  FSEL R15, R35, -INF , !P6 ;  /* 0xff800000230f7808 */ /* 0x000fe20007000000 */
[----:B------:R-:W-:Y:S01]  /*bb10*/  FMUL.FTZ R203, R203, UR4 ;  /* 0x00000004cbcb7c20 */ /* 0x000fe20008410000 */
[----:B------:R-:W-:Y:S01]  /*bb20*/  I2FP.F32.U32 R35, R32 ;  /* 0x0000002000237245 */ /* 0x000fe20000201000 */
[----:B------:R-:W3:Y:S01]  /*bb30*/  MUFU.TANH R31, R200 ;  /* 0x000000c8001f7308 */ /* 0x000ee20000002400 */
[----:B------:R-:W-:Y:S01]  /*bb40*/  ISETP.GE.AND P6, PT, R34, R166, PT ;  /* 0x000000a62200720c */ /* 0x000fe20003fc6270 */
[----:B------:R-:W-:Y:S01]  /*bb50*/  FMUL.FTZ R196, R196, UR4 ;  /* 0x00000004c4c47c20 */ /* 0x000fe20008410000 */
[C---:B------:R-:W-:Y:S01]  /*bb60*/  HMMA.16816.F32 R192, R176.reuse, R18, R192 ;  /* 0x00000012b0c0723c */ /* 0x040fe200000018c0 */
[C---:B------:R-:W-:Y:S01]  /*bb70*/  FFMA.FTZ R6, R35.reuse, UR5, R6 ;  /* 0x0000000523067c23 */ /* 0x040fe20008010006 */
[----:B------:R-:W-:Y:S01]  /*bb80*/  FSEL R21, R28, -INF , !P6 ;  /* 0xff8000001c157808 */ /* 0x000fe20007000000 */
[----:B------:R-:W-:Y:S01]  /*bb90*/  FFMA.FTZ R23, R35, UR5, R27 ;  /* 0x0000000523177c23 */ /* 0x000fe2000801001b */
[-C--:B------:R-:W-:Y:S01]  /*bba0*/  ISETP.GE.AND P6, PT, R32, R167.reuse, PT ;  /* 0x000000a72000720c */ /* 0x080fe20003fc6270 */
[----:B------:R-:W-:Y:S01]  /*bbb0*/  VIADD R19, R3, 0xffffff51 ;  /* 0xffffff5103137836 */ /* 0x000fe20000000000 */
[----:B------:R-:W-:Y:S01]  /*bbc0*/  I2FP.F32.U32 R28, R22 ;  /* 0x00000016001c7245 */ /* 0x000fe20000201000 */
[----:B------:R-:W4:Y:S01]  /*bbd0*/  MUFU.TANH R14, R202 ;  /* 0x000000ca000e7308 */ /* 0x000f220000002400 */
[----:B------:R-:W-:Y:S01]  /*bbe0*/  FSEL R27, R6, -INF , !P6 ;  /* 0xff800000061b7808 */ /* 0x000fe20007000000 */
[----:B------:R-:W-:Y:S01]  /*bbf0*/  FMUL.FTZ R198, R198, UR4 ;  /* 0x00000004c6c67c20 */ /* 0x000fe20008410000 */
[-C--:B------:R-:W-:Y:S01]  /*bc00*/  ISETP.GE.AND P6, PT, R32, R166.reuse, PT ;  /* 0x000000a62000720c */ /* 0x080fe20003fc6270 */
[C---:B-1----:R-:W-:Y:S01]  /*bc10*/  FFMA.FTZ R33, R28.reuse, UR5, R33 ;  /* 0x000000051c217c23 */ /* 0x042fe20008010021 */
[----:B------:R-:W-:Y:S01]  /*bc20*/  FMUL.FTZ R32, R197, UR4 ;  /* 0x00000004c5207c20 */ /* 0x000fe20008410000 */
[----:B--2---:R-:W-:Y:S01]  /*bc30*/  FFMA.FTZ R12, R28, UR5, R12 ;  /* 0x000000051c0c7c23 */ /* 0x004fe2000801000c */
[----:B------:R-:W-:Y:S01]  /*bc40*/  FSEL R23, R23, -INF , !P6 ;  /* 0xff80000017177808 */ /* 0x000fe20007000000 */
[----:B------:R-:W1:Y:S01]  /*bc50*/  MUFU.TANH R16, R16 ;  /* 0x0000001000107308 */ /* 0x000e620000002400 */
[C---:B------:R-:W-:Y:S01]  /*bc60*/  ISETP.GE.AND P6, PT, R22.reuse, R167, PT ;  /* 0x000000a71600720c */ /* 0x040fe20003fc6270 */
[----:B------:R-:W-:Y:S01]  /*bc70*/  VIADD R9, R3, 0xffffff59 ;  /* 0xffffff5903097836 */ /* 0x000fe20000000000 */
[----:B------:R-:W-:Y:S01]  /*bc80*/  I2FP.F32.U32 R8, R5 ;  /* 0x0000000500087245 */ /* 0x000fe20000201000 */
[----:B------:R-:W-:Y:S01]  /*bc90*/  FMUL.FTZ R4, R199, UR4 ;  /* 0x00000004c7047c20 */ /* 0x000fe20008410000 */
[----:B------:R-:W-:Y:S01]  /*bca0*/  FSEL R197, R33, -INF , !P6 ;  /* 0xff80000021c57808 */ /* 0x000fe20007000000 */
[----:B------:R-:W-:Y:S01]  /*bcb0*/  VIADD R10, R3, 0xffffff60 ;  /* 0xffffff60030a7836 */ /* 0x000fe20000000000 */
[----:B------:R-:W-:Y:S01]  /*bcc0*/  I2FP.F32.U32 R33, R19 ;  /* 0x0000001300217245 */ /* 0x000fe20000201000 */
[----:B------:R-:W2:Y:S01]  /*bcd0*/  MUFU.TANH R20, R203 ;  /* 0x000000cb00147308 */ /* 0x000ea20000002400 */
[-C--:B------:R-:W-:Y:S01]  /*bce0*/  ISETP.GE.AND P6, PT, R22, R166.reuse, PT ;  /* 0x000000a61600720c */ /* 0x080fe20003fc6270 */
[C---:B---3--:R-:W-:Y:S01]  /*bcf0*/  FFMA.FTZ R31, R8.reuse, UR5, R31 ;  /* 0x00000005081f7c23 */ /* 0x048fe2000801001f */
[----:B----4-:R-:W-:Y:S01]  /*bd00*/  FFMA.FTZ R14, R8, UR5, R14 ;  /* 0x00000005080e7c23 */ /* 0x010fe2000801000e */
[C---:B------:R-:W-:Y:S01]  /*bd10*/  FFMA.FTZ R26, R33.reuse, UR5, R26 ;  /* 0x00000005211a7c23 */ /* 0x040fe2000801001a */
[----:B------:R-:W-:Y:S01]  /*bd20*/  FSEL R175, R12, -INF , !P6 ;  /* 0xff8000000caf7808 */ /* 0x000fe20007000000 */
[----:B------:R-:W-:Y:S01]  /*bd30*/  FFMA.FTZ R30, R33, UR5, R30 ;  /* 0x00000005211e7c23 */ /* 0x000fe2000801001e */
[C---:B------:R-:W-:Y:S01]  /*bd40*/  ISETP.GE.AND P6, PT, R19.reuse, R167, PT ;  /* 0x000000a71300720c */ /* 0x040fe20003fc6270 */
[----:B------:R-:W3:Y:S01]  /*bd50*/  MUFU.TANH R6, R196 ;  /* 0x000000c400067308 */ /* 0x000ee20000002400 */
[----:B------:R-:W-:Y:S01]  /*bd60*/  I2FP.F32.U32 R11, R9 ;  /* 0x00000009000b7245 */ /* 0x000fe20000201000 */
[----:B------:R-:W-:Y:S01]  /*bd70*/  HMMA.16816.F32 R188, R176, R24, R188 ;  /* 0x00000018b0bc723c */ /* 0x000fe200000018bc */
[----:B------:R-:W-:Y:S01]  /*bd80*/  FSEL R201, R26, -INF , !P6 ;  /* 0xff8000001ac97808 */ /* 0x000fe20007000000 */
[----:B------:R-:W-:Y:S01]  /*bd90*/  FMUL.FTZ R192, R192, UR4 ;  /* 0x00000004c0c07c20 */ /* 0x000fe20008410000 */
[----:B------:R-:W-:Y:S01]  /*bda0*/  ISETP.GE.AND P6, PT, R19, R166, PT ;  /* 0x000000a61300720c */ /* 0x000fe20003fc6270 */
[C---:B-1----:R-:W-:Y:S01]  /*bdb0*/  FFMA.FTZ R16, R11.reuse, UR5, R16 ;  /* 0x000000050b107c23 */ /* 0x042fe20008010010 */
[----:B------:R-:W-:Y:S01]  /*bdc0*/  I2FP.F32.U32 R19, R10 ;  /* 0x0000000a00137245 */ /* 0x000fe20000201000 */
[----:B------:R-:W1:Y:S01]  /*bdd0*/  MUFU.TANH R198, R198 ;  /* 0x000000c600c67308 */ /* 0x000e620000002400 */
[----:B------:R-:W-:Y:S01]  /*bde0*/  FSEL R171, R30, -INF , !P6 ;  /* 0xff8000001eab7808 */ /* 0x000fe20007000000 */
[----:B--2---:R-:W-:Y:S01]  /*bdf0*/  FFMA.FTZ R20, R11, UR5, R20 ;  /* 0x000000050b147c23 */ /* 0x004fe20008010014 */
[----:B------:R-:W-:Y:S01]  /*be00*/  ISETP.GE.AND P6, PT, R5, R167, PT ;  /* 0x000000a70500720c */ /* 0x000fe20003fc6270 */
[----:B------:R-:W-:-:S02]  /*be10*/  VIADD R11, R3, 0xffffff61 ;  /* 0xffffff61030b7836 */ /* 0x000fc40000000000 */
[----:B------:R-:W-:Y:S01]  /*be20*/  FMUL.FTZ R194, R194, UR4 ;  /* 0x00000004c2c27c20 */ /* 0x000fe20008410000 */
[----:B------:R-:W-:Y:S01]  /*be30*/  VIADD R12, R3, 0xffffff68 ;  /* 0xffffff68030c7836 */ /* 0x000fe20000000000 */
[----:B------:R-:W-:Y:S01]  /*be40*/  FSEL R199, R31, -INF , !P6 ;  /* 0xff8000001fc77808 */ /* 0x000fe20007000000 */
[----:B------:R-:W2:Y:S01]  /*be50*/  MUFU.TANH R18, R32 ;  /* 0x0000002000127308 */ /* 0x000ea20000002400 */
[----:B------:R-:W-:Y:S01]  /*be60*/  ISETP.GE.AND P6, PT, R5, R166, PT ;  /* 0x000000a60500720c */ /* 0x000fe20003fc6270 */
[----:B---3--:R-:W-:Y:S01]  /*be70*/  FFMA.FTZ R231, R19, UR5, R6 ;  /* 0x0000000513e77c23 */ /* 0x008fe20008010006 */
[----:B------:R-:W-:Y:S01]  /*be80*/  FMUL.FTZ R5, R193, UR4 ;  /* 0x00000004c1057c20 */ /* 0x000fe20008410000 */
[----:B------:R-:W-:Y:S01]  /*be90*/  FMUL.FTZ R195, R195, UR4 ;  /* 0x00000004c3c37c20 */ /* 0x000fe20008410000 */
[----:B------:R-:W-:Y:S01]  /*bea0*/  FSEL R169, R14, -INF , !P6 ;  /* 0xff8000000ea97808 */ /* 0x000fe20007000000 */
[----:B------:R-:W-:Y:S01]  /*beb0*/  FMUL.FTZ R190, R190, UR4 ;  /* 0x00000004bebe7c20 */ /* 0x000fe20008410000 */
[----:B------:R-:W-:Y:S01]  /*bec0*/  ISETP.GE.AND P6, PT, R9, R167, PT ;  /* 0x000000a70900720c */ /* 0x000fe20003fc6270 */
[----:B------:R-:W3:Y:S01]  /*bed0*/  MUFU.TANH R4, R4 ;  /* 0x0000000400047308 */ /* 0x000ee20000002400 */
[----:B------:R-:W-:Y:S01]  /*bee0*/  I2FP.F32.U32 R211, R12 ;  /* 0x0000000c00d37245 */ /* 0x000fe20000201000 */
[----:B-1----:R-:W-:Y:S01]  /*bef0*/  FFMA.FTZ R198, R19, UR5, R198 ;  /* 0x0000000513c67c23 */ /* 0x002fe200080100c6 */
[----:B------:R-:W-:Y:S01]  /*bf00*/  FSEL R177, R16, -INF , !P6 ;  /* 0xff80000010b17808 */ /* 0x000fe20007000000 */
[----:B------:R-:W-:Y:S01]  /*bf10*/  FMUL.FTZ R189, R189, UR4 ;  /* 0x00000004bdbd7c20 */ /* 0x000fe20008410000 */
[----:B------:R-:W-:Y:S01]  /*bf20*/  BAR.SYNC.DEFER_BLOCKING 0x0 ;  /* 0x0000000000007b1d */ /* 0x000fe20000010000 */
[----:B------:R-:W-:-:S02]  /*bf30*/  ISETP.GE.AND P6, PT, R9, R166, PT ;  /* 0x000000a60900720c */ /* 0x000fc40003fc6270 */
[----:B------:R-:W-:Y:S02]  /*bf40*/  I2FP.F32.U32 R19, R11 ;  /* 0x0000000b00137245 */ /* 0x000fe40000201000 */
[----:B------:R-:W-:Y:S01]  /*bf50*/  FSEL R173, R20, -INF , !P6 ;  /* 0xff80000014ad7808 */ /* 0x000fe20007000000 */
[----:B------:R-:W1:Y:S01]  /*bf60*/  MUFU.TANH R8, R192 ;  /* 0x000000c000087308 */ /* 0x000e620000002400 */
[----:B------:R-:W-:Y:S01]  /*bf70*/  ISETP.GE.AND P6, PT, R10, R167, PT ;  /* 0x000000a70a00720c */ /* 0x000fe20003fc6270 */
[----:B--2---:R-:W-:-:S03]  /*bf80*/  FFMA.FTZ R18, R19, UR5, R18 ;  /* 0x0000000513127c23 */ /* 0x004fc60008010012 */
[----:B------:R-:W-:Y:S02]  /*bf90*/  FSEL R231, R231, -INF , !P6 ;  /* 0xff800000e7e77808 */ /* 0x000fe40007000000 */
[----:B------:R-:W-:Y:S01]  /*bfa0*/  ISETP.GE.AND P6, PT, R10, R166, PT ;  /* 0x000000a60a00720c */ /* 0x000fe20003fc6270 */
[----:B------:R-:W2:Y:S01]  /*bfb0*/  MUFU.TANH R9, R194 ;  /* 0x000000c200097308 */ /* 0x000ea20000002400 */
[----:B---3--:R-:W-:Y:S01]  /*bfc0*/  FFMA.FTZ R213, R19, UR5, R4 ;  /* 0x0000000513d57c23 */ /* 0x008fe20008010004 */
[----:B------:R-:W-:Y:S01]  /*bfd0*/  FMUL.FTZ R10, R188, UR4 ;  /* 0x00000004bc0a7c20 */ /* 0x000fe20008410000 */
[----:B------:R-:W-:Y:S02]  /*bfe0*/  FSEL R219, R198, -INF , !P6 ;  /* 0xff800000c6db7808 */ /* 0x000fe40007000000 */
[----:B------:R-:W-:-:S03]  /*bff0*/  ISETP.GE.AND P6, PT, R11, R167, PT ;  /* 0x000000a70b00720c */ /* 0x000fc60003fc6270 */
[----:B------:R-:W3:Y:S01]  /*c000*/  MUFU.TANH R5, R5 ;  /* 0x0000000500057308 */ /* 0x000ee20000002400 */
[----:B------:R-:W-:Y:S01]  /*c010*/  FSEL R229, R18, -INF , !P6 ;  /* 0xff80000012e57808 */ /* 0x000fe20007000000 */
[----:B-1----:R-:W-:Y:S01]  /*c020*/  FFMA.FTZ R227, R211, UR5, R8 ;  /* 0x00000005d3e37c23 */ /* 0x002fe20008010008 */
[----:B------:R-:W-:Y:S01]  /*c030*/  ISETP.GE.AND P6, PT, R11, R166, PT ;  /* 0x000000a60b00720c */ /* 0x000fe20003fc6270 */
[----:B------:R-:W-:-:S03]  /*c040*/  VIADD R11, R3, 0xffffff69 ;  /* 0xffffff69030b7836 */ /* 0x000fc60000000000 */
[----:B------:R-:W-:Y:S01]  /*c050*/  FSEL R213, R213, -INF , !P6 ;  /* 0xff800000d5d57808 */ /* 0x000fe20007000000 */
[----:B------:R-:W1:Y:S01]  /*c060*/  MUFU.TANH R6, R195 ;  /* 0x000000c300067308 */ /* 0x000e620000002400 */
[C---:B------:R-:W-:Y:S01]  /*c070*/  ISETP.GE.AND P6, PT, R12.reuse, R167, PT ;  /* 0x000000a70c00720c */ /* 0x040fe20003fc6270 */
[----:B--2---:R-:W-:Y:S01]  /*c080*/  FFMA.FTZ R211, R211, UR5, R9 ;  /* 0x00000005d3d37c23 */ /* 0x004fe20008010009 */
[----:B------:R-:W-:Y:S01]  /*c090*/  I2FP.F32.U32 R14, R11 ;  /* 0x0000000b000e7245 */ /* 0x000fe20000201000 */
[----:B------:R-:W-:Y:S01]  /*c0a0*/  VIADD R9, R3, 0xffffff70 ;  /* 0xffffff7003097836 */ /* 0x000fe20000000000 */
[----:B------:R-:W-:Y:S02]  /*c0b0*/  FSEL R227, R227, -INF , !P6 ;  /* 0xff800000e3e37808 */ /* 0x000fe40007000000 */
[----:B------:R-:W-:Y:S01]  /*c0c0*/  ISETP.GE.AND P6, PT, R12, R166, PT ;  /* 0x000000a60c00720c */ /* 0x000fe20003fc6270 */
[----:B------:R-:W2:Y:S01]  /*c0d0*/  MUFU.TANH R10, R10 ;  /* 0x0000000a000a7308 */ /* 0x000ea20000002400 */
[----:B------:R-:W-:Y:S01]  /*c0e0*/  I2FP.F32.U32 R19, R9 ;  /* 0x0000000900137245 */ /* 0x000fe20000201000 */
[----:B---3--:R-:W-:Y:S01]  /*c0f0*/  FFMA.FTZ R5, R14, UR5, R5 ;  /* 0x000000050e057c23 */ /* 0x008fe20008010005 */
[----:B------:R-:W-:Y:S01]  /*c100*/  FSEL R211, R211, -INF , !P6 ;  /* 0xff800000d3d37808 */ /* 0x000fe20007000000 */
[----:B------:R-:W-:Y:S01]  /*c110*/  FMUL.FTZ R12, R191, UR4 ;  /* 0x00000004bf0c7c20 */ /* 0x000fe20008410000 */
[----:B------:R-:W-:-:S03]  /*c120*/  ISETP.GE.AND P6, PT, R11, R167, PT ;  /* 0x000000a70b00720c */ /* 0x000fc60003fc6270 */
[----:B------:R-:W3:Y:S01]  /*c130*/  MUFU.TANH R8, R190 ;  /* 0x000000be00087308 */ /* 0x000ee20000002400 */
[----:B------:R-:W-:Y:S01]  /*c140*/  FSEL R221, R5, -INF , !P6 ;  /* 0xff80000005dd7808 */ /* 0x000fe20007000000 */
[----:B-1----:R-:W-:Y:S01]  /*c150*/  FFMA.FTZ R6, R14, UR5, R6 ;  /* 0x000000050e067c23 */ /* 0x002fe20008010006 */
[----:B------:R-:W-:Y:S01]  /*c160*/  ISETP.GE.AND P6, PT, R11, R166, PT ;  /* 0x000000a60b00720c */ /* 0x000fe20003fc6270 */
[C---:B------:R-:W-:Y:S02]  /*c170*/  VIADD R5, R3.reuse, 0xffffff71 ;  /* 0xffffff7103057836 */ /* 0x040fe40000000000 */
[----:B------:R-:W-:Y:S01]  /*c180*/  VIADD R3, R3, 0xffffff79 ;  /* 0xffffff7903037836 */ /* 0x000fe20000000000 */
[----:B------:R-:W-:Y:S01]  /*c190*/  FSEL R215, R6, -INF , !P6 ;  /* 0xff80000006d77808 */ /* 0x000fe20007000000 */
[----:B------:R-:W1:Y:S01]  /*c1a0*/  MUFU.TANH R4, R189 ;  /* 0x000000bd00047308 */ /* 0x000e620000002400 */
[----:B------:R-:W-:Y:S01]  /*c1b0*/  ISETP.GE.AND P6, PT, R9, R167, PT ;  /* 0x000000a70900720c */ /* 0x000fe20003fc6270 */
[----:B--2---:R-:W-:Y:S01]  /*c1c0*/  FFMA.FTZ R10, R19, UR5, R10 ;  /* 0x00000005130a7c23 */ /* 0x004fe2000801000a */
[----:B------:R-:W-:-:S04]  /*c1d0*/  I2FP.F32.U32 R11, R5 ;  /* 0x00000005000b7245 */ /* 0x000fc80000201000 */
[----:B------:R-:W-:Y:S01]  /*c1e0*/  FSEL R207, R10, -INF , !P6 ;  /* 0xff8000000acf7808 */ /* 0x000fe20007000000 */
[----:B------:R-:W2:Y:S01]  /*c1f0*/  MUFU.TANH R12, R12 ;  /* 0x0000000c000c7308 */ /* 0x000ea20000002400 */
[----:B------:R-:W-:Y:S01]  /*c200*/  ISETP.GE.AND P6, PT, R9, R166, PT ;  /* 0x000000a60900720c */ /* 0x000fe20003fc6270 */
[----:B---3--:R-:W-:Y:S01]  /*c210*/  FFMA.FTZ R8, R19, UR5, R8 ;  /* 0x0000000513087c23 */ /* 0x008fe20008010008 */
[----:B------:R-:W-:Y:S02]  /*c220*/  FMNMX3.FTZ R10, R218, R13, R29, !PT ;  /* 0x0000000dda0a7276 */ /* 0x000fe4000781001d */
[----:B------:R-:W-:Y:S02]  /*c230*/  I2FP.F32.U32 R9, R3 ;  /* 0x0000000300097245 */ /* 0x000fe40000201000 */
[----:B------:R-:W-:Y:S01]  /*c240*/  FSEL R205, R8, -INF , !P6 ;  /* 0xff80000008cd7808 */ /* 0x000fe20007000000 */
[----:B------:R-:W3:Y:S01]  /*c250*/  MUFU.TANH R6, R185 ;  /* 0x000000b900067308 */ /* 0x000ee20000002400 */
[----:B------:R-:W-:Y:S01]  /*c260*/  ISETP.GE.AND P6, PT, R5, R167, PT ;  /* 0x000000a70500720c */ /* 0x000fe20003fc6270 */
[----:B-1----:R-:W-:Y:S01]  /*c270*/  FFMA.FTZ R4, R11, UR5, R4 ;  /* 0x000000050b047c23 */ /* 0x002fe20008010004 */
[----:B------:R-:W-:-:S04]  /*c280*/  FMNMX3.FTZ R10, R10, R15, R27, !PT ;  /* 0x0000000f0a0a7276 */ /* 0x000fc8000781001b */
[----:B------:R-:W-:Y:S01]  /*c290*/  FSEL R209, R4, -INF , !P6 ;  /* 0xff80000004d17808 */ /* 0x000fe20007000000 */
[----:B------:R-:W1:Y:S01]  /*c2a0*/  MUFU.TANH R8, R187 ;  /* 0x000000bb00087308 */ /* 0x000e620000002400 */
[----:B------:R-:W-:Y:S01]  /*c2b0*/  FMNMX3.FTZ R4, R217, R7, R17, !PT ;  /* 0x00000007d9047276 */ /* 0x000fe20007810011 */
[----:B--2---:R-:W-:Y:S01]  /*c2c0*/  FFMA.FTZ R12, R11, UR5, R12 ;  /* 0x000000050b0c7c23 */ /* 0x004fe2000801000c */
[----:B------:R-:W-:Y:S02]  /*c2d0*/  FMNMX3.FTZ R10, R10, R197, R201, !PT ;  /* 0x000000c50a0a7276 */ /* 0x000fe400078100c9 */
[----:B------:R-:W-:Y:S02]  /*c2e0*/  FMNMX3.FTZ R4, R4, R21, R23, !PT ;  /* 0x0000001504047276 */ /* 0x000fe40007810017 */
[----:B------:R-:W-:Y:S02]  /*c2f0*/  FMNMX3.FTZ R10, R10, R199, R177, !PT ;  /* 0x000000c70a0a7276 */ /* 0x000fe400078100b1 */
[----:B------:R-:W-:Y:S01]  /*c300*/  ISETP.GE.AND P6, PT, R5, R166, PT ;  /* 0x000000a60500720c */ /* 0x000fe20003fc6270 */
[----:B---3--:R-:W-:Y:S01]  /*c310*/  FFMA.FTZ R6, R9, UR5, R6 ;  /* 0x0000000509067c23 */ /* 0x008fe20008010006 */
[----:B------:R-:W-:-:S02]  /*c320*/  FMNMX3.FTZ R4, R4, R175, R171, !PT ;  /* 0x000000af04047276 */ /* 0x000fc400078100ab */
[----:B------:R-:W-:Y:S02]  /*c330*/  FMNMX3.FTZ R10, R10, R231, R229, !PT ;  /* 0x000000e70a0a7276 */ /* 0x000fe400078100e5 */
[----:B------:R-:W-:Y:S02]  /*c340*/  FSEL R203, R12, -INF , !P6 ;  /* 0xff8000000ccb7808 */ /* 0x000fe40007000000 */
[----:B------:R-:W-:Y:S01]  /*c350*/  ISETP.GE.AND P6, PT, R3, R167, PT ;  /* 0x000000a70300720c */ /* 0x000fe20003fc6270 */
[----:B-1----:R-:W-:Y:S01]  /*c360*/  FFMA.FTZ R8, R9, UR5, R8 ;  /* 0x0000000509087c23 */ /* 0x002fe20008010008 */
        /* <DEDUP_REMOVED lines=67> */
.L_x_1168:
[----:B-1----:R-:W-:Y:S01]  /*c7a0*/  FMNMX3.FTZ R11, R6, R205, R203, !PT ;  /* 0x000000cd060b7276 */ /* 0x002fe200078100cb */
[----:B------:R-:W1:Y:S01]  /*c7b0*/  LDCU UR4, c[0x0][0x45c] ;  /* 0x00008b80ff0477ac */ /* 0x000e620008000800 */
[----:B------:R-:W2:Y:S01]  /*c7c0*/  SHFL.BFLY PT, R6, R5, 0x2, 0x1f ;  /* 0x0c401f0005067f89 */ /* 0x000ea200000e0000 */
[----:B------:R-:W-:Y:S02]  /*c7d0*/  MOV R192, 0x20 ;  /* 0x0000002000c07802 */ /* 0x000fe40000000f00 */
[----:B------:R-:W-:Y:S01]  /*c7e0*/  FMNMX3.FTZ R11, R11, R180, R183, !PT ;  /* 0x000000b40b0b7276 */ /* 0x000fe200078100b7 */
[----:B------:R-:W-:Y:S01]  /*c7f0*/  UIADD3 UR7, UPT, UPT, UR20, -0x4, URZ ;  /* 0xfffffffc14077890 */ /* 0x000fe2000fffe0ff */
[----:B------:R-:W-:Y:S02]  /*c800*/  SEL R192, R192, 0xffffffe0, !P2 ;  /* 0xffffffe0c0c07807 */ /* 0x000fe40005000000 */
[----:B------:R-:W-:Y:S01]  /*c810*/  IADD3 R16, PT, PT, R165, 0x18000, RZ ;  /* 0x00018000a5107810 */ /* 0x000fe20007ffe0ff */
[----:B------:R-:W3:Y:S01]  /*c820*/  SHFL.BFLY PT, R4, R11, 0x2, 0x1f ;  /* 0x0c401f000b047f89 */ /* 0x000ee200000e0000 */
[----:B------:R-:W-:-:S02]  /*c830*/  IADD3 R194, PT, PT, R192, R165, RZ ;  /* 0x000000a5c0c27210 */ /* 0x000fc40007ffe0ff */
[----:B------:R-:W-:Y:S02]  /*c840*/  IADD3 R193, PT, PT, R165, 0x18040, RZ ;  /* 0x00018040a5c17810 */ /* 0x000fe40007ffe0ff */
[----:B------:R-:W-:-:S04]  /*c850*/  @P0 IADD3 R193, PT, PT, R16, -0x40, RZ ;  /* 0xffffffc010c10810 */ /* 0x000fc80007ffe0ff */
[----:B------:R-:W-:Y:S02]  /*c860*/  IADD3 R192, PT, PT, R192, R193, RZ ;  /* 0x000000c1c0c07210 */ /* 0x000fe40007ffe0ff */
[----:B--2---:R-:W-:-:S05]  /*c870*/  FMNMX.FTZ R9, R5, R6, !PT ;  /* 0x0000000605097209 */ /* 0x004fca0007810000 */
[----:B------:R-:W2:Y:S01]  /*c880*/  SHFL.BFLY PT, R164, R9, 0x1, 0x1f ;  /* 0x0c201f0009a47f89 */ /* 0x000ea200000e0000 */
[----:B---3--:R-:W-:-:S05]  /*c890*/  FMNMX.FTZ R4, R11, R4, !PT ;  /* 0x000000040b047209 */ /* 0x008fca0007810000 */
[----:B------:R-:W3:Y:S01]  /*c8a0*/  SHFL.BFLY PT, R3, R4, 0x1, 0x1f ;  /* 0x0c201f0004037f89 */ /* 0x000ee200000e0000 */
[----:B--2---:R-:W-:-:S04]  /*c8b0*/  FMNMX.FTZ R164, R9, R164, !PT ;  /* 0x000000a409a47209 */ /* 0x004fc80007810000 */
[C---:B------:R-:W-:Y:S01]  /*c8c0*/  FSETP.NEU.FTZ.AND P3, PT, R164.reuse, -INF , PT ;  /* 0xff800000a400780b */ /* 0x040fe20003f7d000 */
[----:B-1----:R-:W-:Y:S01]  /*c8d0*/  FMUL.FTZ R206, R164, UR4 ;  /* 0x00000004a4ce7c20 */ /* 0x002fe20008410000 */
[----:B---3--:R-:W-:Y:S02]  /*c8e0*/  FMNMX.FTZ R3, R4, R3, !PT ;  /* 0x0000000304037209 */ /* 0x008fe40007810000 */
[----:B------:R-:W-:Y:S02]  /*c8f0*/  FSEL R5, R164, RZ, P3 ;  /* 0x000000ffa4057208 */ /* 0x000fe40001800000 */
[C---:B------:R-:W-:Y:S01]  /*c900*/  FSETP.NEU.FTZ.AND P1, PT, R3.reuse, -INF , PT ;  /* 0xff8000000300780b */ /* 0x040fe20003f3d000 */
[C---:B------:R-:W-:Y:S01]  /*c910*/  FMUL.FTZ R182, R3.reuse, UR4 ;  /* 0x0000000403b67c20 */ /* 0x040fe20008410000 */
        /* <DEDUP_REMOVED lines=15> */
[----:B------:R-:W-:Y:S01]  /*ca10*/  FFMA.FTZ R190, R23, UR4, -R182 ;  /* 0x0000000417be7c23 */ /* 0x000fe200080108b6 */
[----:B------:R-:W2:Y:S01]  /*ca20*/  MUFU.EX2 R189, R189 ;  /* 0x000000bd00bd7308 */ /* 0x000ea20000000800 */
[----:B------:R-:W3:Y:S01]  /*ca30*/  LDSM.16.MT88.4 R28, [R193] ;  /* 0x00000000c11c783b */ /* 0x000ee20000004200 */
[--C-:B------:R-:W-:Y:S01]  /*ca40*/  FFMA.FTZ R200, R197, UR4, -R206.reuse ;  /* 0x00000004c5c87c23 */ /* 0x100fe200080108ce */
[--C-:B------:R-:W-:Y:S01]  /*ca50*/  FFMA.FTZ R197, R201, UR4, -R206.reuse ;  /* 0x00000004c9c57c23 */ /* 0x100fe200080108ce */
[----:B------:R-:W-:Y:S01]  /*ca60*/  MUFU.EX2 R188, R188 ;  /* 0x000000bc00bc7308 */ /* 0x000fe20000000800 */
[----:B------:R-:W-:Y:S01]  /*ca70*/  LDSM.16.MT88.4 R20, [R194+0x18000] ;  /* 0x01800000c214783b */ /* 0x000fe20000004200 */
        /* <DEDUP_REMOVED lines=10> */
[----:B------:R-:W1:Y:S01]  /*cb20*/  MUFU.EX2 R167, R167 ;  /* 0x000000a700a77308 */ /* 0x000e620000000800 */
[----:B------:R-:W2:Y:S01]  /*cb30*/  LDSM.16.MT88.4 R136, [R194+0x1a000] ;  /* 0x01a00000c288783b */ /* 0x000ea20000004200 */
[-C--:B------:R-:W-:Y:S01]  /*cb40*/  FMUL.FTZ R46, R46, R189.reuse ;  /* 0x000000bd2e2e7220 */ /* 0x080fe20000410000 */
[----:B------:R-:W-:Y:S01]  /*cb50*/  FMUL.FTZ R47, R47, R189 ;  /* 0x000000bd2f2f7220 */ /* 0x000fe20000410000 */
[----:B------:R-:W-:Y:S01]  /*cb60*/  MUFU.EX2 R184, R184 ;  /* 0x000000b800b87308 */ /* 0x000fe20000000800 */
[-C--:B------:R-:W-:Y:S01]  /*cb70*/  FMUL.FTZ R48, R48, R191.reuse ;  /* 0x000000bf30307220 */ /* 0x080fe20000410000 */
[----:B----4-:R-:W-:Y:S01]  /*cb80*/  F2FP.F16.F32.PACK_AB R4, R185, R188 ;  /* 0x000000bcb904723e */ /* 0x010fe200000000ff */
[----:B------:R-:W-:Y:S01]  /*cb90*/  FMUL.FTZ R49, R49, R191 ;  /* 0x000000bf31317220 */ /* 0x000fe20000410000 */
[----:B------:R-:W4:Y:S01]  /*cba0*/  MUFU.EX2 R166, R166 ;  /* 0x000000a600a67308 */ /* 0x000f220000000800 */
[-C--:B------:R-:W-:Y:S01]  /*cbb0*/  FMUL.FTZ R50, R50, R189.reuse ;  /* 0x000000bd32327220 */ /* 0x080fe20000410000 */
[----:B------:R-:W-:Y:S01]  /*cbc0*/  FMUL.FTZ R51, R51, R189 ;  /* 0x000000bd33337220 */ /* 0x000fe20000410000 */
[-C--:B------:R-:W-:Y:S01]  /*cbd0*/  FMUL.FTZ R24, R144, R191.reuse ;  /* 0x000000bf90187220 */ /* 0x080fe20000410000 */
[----:B------:R-:W-:Y:S01]  /*cbe0*/  MUFU.EX2 R187, R187 ;  /* 0x000000bb00bb7308 */ /* 0x000fe20000000800 */
[----:B------:R-:W-:Y:S01]  /*cbf0*/  FMUL.FTZ R25, R145, R191 ;  /* 0x000000bf91197220 */ /* 0x000fe20000410000 */
[----:B-1----:R-:W-:Y:S01]  /*cc00*/  F2FP.F16.F32.PACK_AB R6, R167, R186 ;  /* 0x000000baa706723e */ /* 0x002fe200000000ff */
[-C--:B------:R-:W-:Y:S01]  /*cc10*/  FMUL.FTZ R26, R146, R189.reuse ;  /* 0x000000bd921a7220 */ /* 0x080fe20000410000 */
[----:B------:R-:W1:Y:S01]  /*cc20*/  MUFU.EX2 R190, R190 ;  /* 0x000000be00be7308 */ /* 0x000e620000000800 */
[----:B------:R-:W-:Y:S01]  /*cc30*/  FMUL.FTZ R27, R147, R189 ;  /* 0x000000bd931b7220 */ /* 0x000fe20000410000 */
[-C--:B------:R-:W-:Y:S01]  /*cc40*/  FMUL.FTZ R140, R140, R191.reuse ;  /* 0x000000bf8c8c7220 */ /* 0x080fe20000410000 */
[----:B------:R-:W5:Y:S01]  /*cc50*/  LDSM.16.MT88.4 R144, [R193+0x2000] ;  /* 0x00200000c190783b */ /* 0x000f620000004200 */
[----:B------:R-:W-:Y:S01]  /*cc60*/  FMUL.FTZ R141, R141, R191 ;  /* 0x000000bf8d8d7220 */ /* 0x000fe20000410000 */
[-C--:B------:R-:W-:Y:S01]  /*cc70*/  FMUL.FTZ R142, R142, R189.reuse ;  /* 0x000000bd8e8e7220 */ /* 0x080fe20000410000 */
[----:B----4-:R-:W-:Y:S01]  /*cc80*/  F2FP.F16.F32.PACK_AB R5, R166, R184 ;  /* 0x000000b8a605723e */ /* 0x010fe200000000ff */
[----:B------:R-:W-:Y:S01]  /*cc90*/  FMUL.FTZ R143, R143, R189 ;  /* 0x000000bd8f8f7220 */ /* 0x000fe20000410000 */
[-C--:B------:R-:W-:Y:S01]  /*cca0*/  FMUL.FTZ R68, R68, R191.reuse ;  /* 0x000000bf44447220 */ /* 0x080fe20000410000 */
        /* <DEDUP_REMOVED lines=33> */
[----:B------:R-:W-:Y:S01]  /*cec0*/  LDSM.16.MT88.4 R152, [R192] ;  /* 0x00000000c098783b */ /* 0x000fe20000004200 */
        /* <DEDUP_REMOVED lines=10> */
[C---:B-----5:R-:W-:Y:S01]  /*cf70*/  HMMA.16816.F32 R52, R4.reuse, R144, R52 ;  /* 0x000000900434723c */ /* 0x060fe20000001834 */
        /* <DEDUP_REMOVED lines=68> */
[--C-:B------:R-:W-:Y:S01]  /*d3c0*/  FFMA.FTZ R199, R175, UR4, -R182.reuse ;  /* 0x00000004afc77c23 */ /* 0x100fe200080108b6 */
[--C-:B------:R-:W-:Y:S01]  /*d3d0*/  FFMA.FTZ R202, R171, UR4, -R182.reuse ;  /* 0x00000004abca7c23 */ /* 0x100fe200080108b6 */
[--C-:B------:R-:W-:Y:S01]  /*d3e0*/  FFMA.FTZ R198, R169, UR4, -R182.reuse ;  /* 0x00000004a9c67c23 */ /* 0x100fe200080108b6 */
[C---:B------:R-:W-:Y:S01]  /*d3f0*/  HMMA.16816.F32 R80, R4.reuse, R146, R80 ;  /* 0x000000920450723c */ /* 0x040fe20000001850 */
[----:B------:R-:W-:Y:S01]  /*d400*/  LDSM.16.MT88.4 R144, [R165+0x1e000] ;  /* 0x01e00000a590783b */ /* 0x000fe20000004200 */
[----:B------:R-:W-:Y:S01]  /*d410*/  FFMA.FTZ R201, R173, UR4, -R182 ;  /* 0x00000004adc97c23 */ /* 0x000fe200080108b6 */
[----:B------:R-:W-:Y:S01]  /*d420*/  MUFU.EX2 R200, R200 ;  /* 0x000000c800c87308 */ /* 0x000fe20000000800 */
[-C--:B------:R-:W-:Y:S01]  /*d430*/  FMUL.FTZ R108, R108, R191.reuse ;  /* 0x000000bf6c6c7220 */ /* 0x080fe20000410000 */
[----:B------:R-:W-:Y:S01]  /*d440*/  FMUL.FTZ R109, R109, R191 ;  /* 0x000000bf6d6d7220 */ /* 0x000fe20000410000 */
[-C--:B------:R-:W-:Y:S01]  /*d450*/  FMUL.FTZ R110, R110, R189.reuse ;  /* 0x000000bd6e6e7220 */ /* 0x080fe20000410000 */
[----:B------:R-:W3:Y:S01]  /*d460*/  MUFU.EX2 R197, R197 ;  /* 0x000000c500c57308 */ /* 0x000ee20000000800 */
[C---:B------:R-:W-:Y:S01]  /*d470*/  HMMA.16816.F32 R32, R4.reuse, R152, R32 ;  /* 0x000000980420723c */ /* 0x040fe20000001820 */
[----:B------:R-:W-:Y:S01]  /*d480*/  FMUL.FTZ R111, R111, R189 ;  /* 0x000000bd6f6f7220 */ /* 0x000fe20000410000 */
[-C--:B------:R-:W-:Y:S01]  /*d490*/  FMUL.FTZ R112, R112, R191.reuse ;  /* 0x000000bf70707220 */ /* 0x080fe20000410000 */
[----:B------:R-:W-:Y:S01]  /*d4a0*/  MUFU.EX2 R196, R196 ;  /* 0x000000c400c47308 */ /* 0x000fe20000000800 */
[----:B------:R-:W-:Y:S01]  /*d4b0*/  FMUL.FTZ R113, R113, R191 ;  /* 0x000000bf71717220 */ /* 0x000fe20000410000 */
[-C--:B------:R-:W-:Y:S01]  /*d4c0*/  FMUL.FTZ R114, R114, R189.reuse ;  /* 0x000000bd72727220 */ /* 0x080fe20000410000 */
[----:B------:R-:W-:Y:S01]  /*d4d0*/  FMUL.FTZ R115, R115, R189 ;  /* 0x000000bd73737220 */ /* 0x000fe20000410000 */
[----:B------:R-:W-:Y:S01]  /*d4e0*/  MUFU.EX2 R195, R195 ;  /* 0x000000c300c37308 */ /* 0x000fe20000000800 */
[C---:B-1----:R-:W-:Y:S01]  /*d4f0*/  HMMA.16816.F32 R92, R4.reuse, R136, R92 ;  /* 0x00000088045c723c */ /* 0x042fe2000000185c */
[-C--:B------:R-:W-:Y:S01]  /*d500*/  FMUL.FTZ R124, R124, R191.reuse ;  /* 0x000000bf7c7c7220 */ /* 0x080fe20000410000 */
[----:B------:R-:W-:Y:S01]  /*d510*/  FMUL.FTZ R125, R125, R191 ;  /* 0x000000bf7d7d7220 */ /* 0x000fe20000410000 */
[----:B------:R-:W-:Y:S01]  /*d520*/  MUFU.EX2 R199, R199 ;  /* 0x000000c700c77308 */ /* 0x000fe20000000800 */
[-C--:B------:R-:W-:Y:S01]  /*d530*/  FMUL.FTZ R126, R126, R189.reuse ;  /* 0x000000bd7e7e7220 */ /* 0x080fe20000410000 */
[----:B------:R-:W-:Y:S01]  /*d540*/  FMUL.FTZ R127, R127, R189 ;  /* 0x000000bd7f7f7220 */ /* 0x000fe20000410000 */
[-C--:B------:R-:W-:Y:S01]  /*d550*/  FMUL.FTZ R128, R128, R191.reuse ;  /* 0x000000bf80807220 */ /* 0x080fe20000410000 */
[----:B------:R-:W1:Y:S01]  /*d560*/  MUFU.EX2 R202, R202 ;  /* 0x000000ca00ca7308 */ /* 0x000e620000000800 */
[C---:B------:R-:W-:Y:S01]  /*d570*/  HMMA.16816.F32 R96, R4.reuse, R138, R96 ;  /* 0x0000008a0460723c */ /* 0x040fe20000001860 */
[----:B------:R-:W4:Y:S01]  /*d580*/  LDSM.16.MT88.4 R136, [R193+0x6000] ;  /* 0x00600000c188783b */ /* 0x000f220000004200 */
[----:B------:R-:W-:Y:S01]  /*d590*/  FMUL.FTZ R129, R129, R191 ;  /* 0x000000bf81817220 */ /* 0x000fe20000410000 */
[----:B------:R-:W-:Y:S01]  /*d5a0*/  MUFU.EX2 R198, R198 ;  /* 0x000000c600c67308 */ /* 0x000fe20000000800 */
[-C--:B------:R-:W-:Y:S01]  /*d5b0*/  FMUL.FTZ R130, R130, R189.reuse ;  /* 0x000000bd82827220 */ /* 0x080fe20000410000 */
[----:B------:R-:W-:Y:S01]  /*d5c0*/  FMUL.FTZ R131, R131, R189 ;  /* 0x000000bd83837220 */ /* 0x000fe20000410000 */
[----:B------:R-:W-:Y:S01]  /*d5d0*/  LDSM.16.MT88.4 R176, [R165+0x1a800] ;  /* 0x01a80000a5b0783b */ /* 0x000fe20000004200 */
[----:B------:R-:W5:Y:S01]  /*d5e0*/  MUFU.EX2 R201, R201 ;  /* 0x000000c900c97308 */ /* 0x000f620000000800 */
[C---:B------:R-:W-:Y:S01]  /*d5f0*/  HMMA.16816.F32 R132, R4.reuse, R154, R132 ;  /* 0x0000009a0484723c */ /* 0x040fe20000001884 */
[--C-:B------:R-:W-:Y:S01]  /*d600*/  FFMA.FTZ R208, R231, UR4, -R206.reuse ;  /* 0x00000004e7d07c23 */ /* 0x100fe200080108ce */
[----:B------:R-:W-:Y:S01]  /*d610*/  LDSM.16.MT88.4 R152, [R192+0x6000] ;  /* 0x00600000c098783b */ /* 0x000fe20000004200 */
[--C-:B------:R-:W-:Y:S01]  /*d620*/  FFMA.FTZ R217, R229, UR4, -R206.reuse ;  /* 0x00000004e5d97c23 */ /* 0x100fe200080108ce */
[----:B------:R-:W-:Y:S01]  /*d630*/  FFMA.FTZ R210, R221, UR4, -R206 ;  /* 0x00000004ddd27c23 */ /* 0x000fe200080108ce */
[--C-:B------:R-:W-:Y:S01]  /*d640*/  FFMA.FTZ R212, R219, UR4, -R182.reuse ;  /* 0x00000004dbd47c23 */ /* 0x100fe200080108b6 */
[----:B------:R-:W-:Y:S01]  /*d650*/  LDSM.16.MT88.4 R172, [R194+0x1a800] ;  /* 0x01a80000c2ac783b */ /* 0x000fe20000004200 */
[--C-:B------:R-:W-:Y:S01]  /*d660*/  FFMA.FTZ R213, R213, UR4, -R182.reuse ;  /* 0x00000004d5d57c23 */ /* 0x100fe200080108b6 */
[C---:B--2---:R-:W-:Y:S01]  /*d670*/  HMMA.16816.F32 R84, R4.reuse, R140, R84 ;  /* 0x0000008c0454723c */ /* 0x044fe20000001854 */
[--C-:B------:R-:W-:Y:S01]  /*d680*/  FFMA.FTZ R211, R211, UR4, -R182.reuse ;  /* 0x00000004d3d37c23 */ /* 0x100fe200080108b6 */
[----:B------:R-:W-:Y:S01]  /*d690*/  LDSM.16.MT88.4 R168, [R193+0x2800] ;  /* 0x00280000c1a8783b */ /* 0x000fe20000004200 */
[----:B------:R-:W-:Y:S01]  /*d6a0*/  FFMA.FTZ R214, R215, UR4, -R182 ;  /* 0x00000004d7d67c23 */ /* 0x000fe200080108b6 */
[--C-:B------:R-:W-:Y:S01]  /*d6b0*/  FFMA.FTZ R227, R227, UR4, -R206.reuse ;  /* 0x00000004e3e37c23 */ /* 0x100fe200080108ce */
[----:B------:R-:W-:Y:S01]  /*d6c0*/  MUFU.EX2 R208, R208 ;  /* 0x000000d000d07308 */ /* 0x000fe20000000800 */
[----:B------:R-:W-:Y:S01]  /*d6d0*/  LDSM.16.MT88.4 R160, [R165+0x1c800] ;  /* 0x01c80000a5a0783b */ /* 0x000fe20000004200 */
[--C-:B------:R-:W-:Y:S01]  /*d6e0*/  FFMA.FTZ R207, R207, UR4, -R206.reuse ;  /* 0x00000004cfcf7c23 */ /* 0x100fe200080108ce */
[C---:B------:R-:W-:Y:S01]  /*d6f0*/  HMMA.16816.F32 R88, R4.reuse, R142, R88 ;  /* 0x0000008e0458723c */ /* 0x040fe20000001858 */
[----:B------:R-:W2:Y:S01]  /*d700*/  MUFU.EX2 R217, R217 ;  /* 0x000000d900d97308 */ /* 0x000ea20000000800 */
[----:B------:R-:W3:Y:S01]  /*d710*/  LDSM.16.MT88.4 R140, [R194+0x1e000] ;  /* 0x01e00000c28c783b */ /* 0x000ee20000004200 */
[--C-:B------:R-:W-:Y:S01]  /*d720*/  FFMA.FTZ R216, R209, UR4, -R206.reuse ;  /* 0x00000004d1d87c23 */ /* 0x100fe200080108ce */
[----:B------:R-:W-:Y:S01]  /*d730*/  FFMA.FTZ R181, R181, UR4, -R206 ;  /* 0x00000004b5b57c23 */ /* 0x000fe200080108ce */
[----:B------:R-:W-:Y:S01]  /*d740*/  MUFU.EX2 R221, R227 ;  /* 0x000000e300dd7308 */ /* 0x000fe20000000800 */
[--C-:B------:R-:W-:Y:S01]  /*d750*/  FFMA.FTZ R209, R180, UR4, -R182.reuse ;  /* 0x00000004b4d17c23 */ /* 0x100fe200080108b6 */
[----:B------:R-:W-:Y:S01]  /*d760*/  FFMA.FTZ R218, R183, UR4, -R182 ;  /* 0x00000004b7da7c23 */ /* 0x000fe200080108b6 */
[----:B------:R-:W-:Y:S01]  /*d770*/  HMMA.16816.F32 R36, R4, R148, R36 ;  /* 0x000000940424723c */ /* 0x000fe20000001824 */
[----:B------:R-:W-:Y:S01]  /*d780*/  MUFU.EX2 R210, R210 ;  /* 0x000000d200d27308 */ /* 0x000fe20000000800 */
[----:B------:R-:W-:Y:S01]  /*d790*/  FFMA.FTZ R188, R243, R191, R188 ;  /* 0x000000bff3bc7223 */ /* 0x000fe200000100bc */
[----:B------:R-:W-:-:S02]  /*d7a0*/  FFMA.FTZ R189, R241, R189, R184 ;  /* 0x000000bdf1bd7223 */ /* 0x000fc400000100b8 */
[----:B------:R-:W-:Y:S01]  /*d7b0*/  MUFU.EX2 R212, R212 ;  /* 0x000000d400d47308 */ /* 0x000fe20000000800 */
[----:B------:R-:W-:Y:S01]  /*d7c0*/  FADD.FTZ R185, R185, R188 ;  /* 0x000000bcb9b97221 */ /* 0x000fe20000010000 */
[----:B------:R-:W-:Y:S01]  /*d7d0*/  FADD.FTZ R166, R166, R189 ;  /* 0x000000bda6a67221 */ /* 0x000fe20000010000 */
[C---:B------:R-:W-:Y:S01]  /*d7e0*/  HMMA.16816.F32 R40, R4.reuse, R150, R40 ;  /* 0x000000960428723c */ /* 0x040fe20000001828 */
[----:B------:R-:W2:Y:S01]  /*d7f0*/  LDSM.16.MT88.4 R148, [R165+0x18800] ;  /* 0x01880000a594783b */ /* 0x000ea20000004200 */
[----:B------:R-:W2:Y:S01]  /*d800*/  MUFU.EX2 R213, R213 ;  /* 0x000000d500d57308 */ /* 0x000ea20000000800 */
[----:B------:R-:W-:Y:S01]  /*d810*/  FADD.FTZ R186, R186, R185 ;  /* 0x000000b9baba7221 */ /* 0x000fe20000010000 */
[----:B------:R-:W-:Y:S02]  /*d820*/  FADD.FTZ R187, R187, R166 ;  /* 0x000000a6bbbb7221 */ /* 0x000fe40000010000 */
[----:B------:R-:W-:Y:S01]  /*d830*/  MUFU.EX2 R211, R211 ;  /* 0x000000d300d37308 */ /* 0x000fe20000000800 */
[----:B------:R-:W-:Y:S01]  /*d840*/  FADD.FTZ R167, R167, R186 ;  /* 0x000000baa7a77221 */ /* 0x000fe20000010000 */
[C---:B----4-:R-:W-:Y:S01]  /*d850*/  HMMA.16816.F32 R116, R4.reuse, R136, R116 ;  /* 0x000000880474723c */ /* 0x050fe20000001874 */
[----:B------:R-:W-:Y:S01]  /*d860*/  FADD.FTZ R190, R190, R187 ;  /* 0x000000bbbebe7221 */ /* 0x000fe20000010000 */
[----:B------:R-:W4:Y:S04]  /*d870*/  MUFU.EX2 R214, R214 ;  /* 0x000000d600d67308 */ /* 0x000f280000000800 */
[----:B------:R-:W-:Y:S02]  /*d880*/  MUFU.EX2 R207, R207 ;  /* 0x000000cf00cf7308 */ /* 0x000fe40000000800 */
[C---:B------:R-:W-:Y:S01]  /*d890*/  HMMA.16816.F32 R120, R4.reuse, R138, R120 ;  /* 0x0000008a0478723c */ /* 0x040fe20000001878 */
[----:B------:R-:W4:Y:S01]  /*d8a0*/  LDSM.16.MT88.4 R136, [R192+0x800] ;  /* 0x00080000c088783b */ /* 0x000f220000004200 */
[----:B------:R-:W4:Y:S04]  /*d8b0*/  MUFU.EX2 R216, R216 ;  /* 0x000000d800d87308 */ /* 0x000f280000000800 */
[----:B------:R-:W-:Y:S02]  /*d8c0*/  MUFU.EX2 R209, R209 ;  /* 0x000000d100d17308 */ /* 0x000fe40000000800 */
[C---:B------:R-:W-:Y:S02]  /*d8d0*/  HMMA.16816.F32 R100, R4.reuse, R144, R100 ;  /* 0x000000900464723c */ /* 0x040fe40000001864 */
[----:B------:R-:W-:Y:S06]  /*d8e0*/  MUFU.EX2 R218, R218 ;  /* 0x000000da00da7308 */ /* 0x000fec0000000800 */
[C---:B------:R-:W-:Y:S01]  /*d8f0*/  HMMA.16816.F32 R104, R4.reuse, R146, R104 ;  /* 0x000000920468723c */ /* 0x040fe20000001868 */
[----:B------:R-:W4:Y:S07]  /*d900*/  LDSM.16.MT88.4 R144, [R194+0x18800] ;  /* 0x01880000c290783b */ /* 0x000f2e0000004200 */
[C---:B------:R-:W-:Y:S08]  /*d910*/  HMMA.16816.F32 R8, R4.reuse, R12, R8 ;  /* 0x0000000c0408723c */ /* 0x040ff00000001808 */
[C---:B------:R-:W-:Y:S01]  /*d920*/  HMMA.16816.F32 R12, R4.reuse, R14, R156 ;  /* 0x0000000e040c723c */ /* 0x040fe2000000189c */
[----:B------:R-:W-:Y:S07]  /*d930*/  LDSM.16.MT88.4 R156, [R194+0x1c800] ;  /* 0x01c80000c29c783b */ /* 0x000fee0000004200 */
        /* <DEDUP_REMOVED lines=8> */
[----:B-1----:R-:W-:-:S02]  /*d9c0*/  F2FP.F16.F32.PACK_AB R129, R202, R199 ;  /* 0x000000c7ca81723e */ /* 0x002fc400000000ff */
[----:B------:R-:W-:Y:S01]  /*d9d0*/  F2FP.F16.F32.PACK_AB R130, R195, R196 ;  /* 0x000000c4c382723e */ /* 0x000fe200000000ff */
[----:B------:R-:W-:Y:S01]  /*d9e0*/  FADD.FTZ R197, R197, R200 ;  /* 0x000000c8c5c57221 */ /* 0x000fe20000010000 */
[----:B-----5:R-:W-:-:S03]  /*d9f0*/  F2FP.F16.F32.PACK_AB R131, R201, R198 ;  /* 0x000000c6c983723e */ /* 0x020fc600000000ff */
[----:B------:R-:W-:-:S04]  /*da00*/  FADD.FTZ R196, R196, R197 ;  /* 0x000000c5c4c47221 */ /* 0x000fc80000010000 */
[----:B--2---:R-:W-:Y:S01]  /*da10*/  HMMA.16816.F32 R8, R128, R148, R8 ;  /* 0x000000948008723c */ /* 0x004fe20000001808 */
[----:B------:R-:W-:-:S07]  /*da20*/  FADD.FTZ R195, R195, R196 ;  /* 0x000000c4c3c37221 */ /* 0x000fce0000010000 */
[C---:B------:R-:W-:Y:S01]  /*da30*/  HMMA.16816.F32 R12, R128.reuse, R150, R12 ;  /* 0x00000096800c723c */ /* 0x040fe2000000180c */
[----:B------:R-:W1:Y:S07]  /*da40*/  LDSM.16.MT88.4 R148, [R193+0x4800] ;  /* 0x00480000c194783b */ /* 0x000e6e0000004200 */
[C---:B----4-:R-:W-:Y:S08]  /*da50*/  HMMA.16816.F32 R32, R128.reuse, R136, R32 ;  /* 0x000000888020723c */ /* 0x050ff00000001820 */
        /* <DEDUP_REMOVED lines=55> */
[C---:B--2---:R-:W-:Y:S08]  /*ddd0*/  HMMA.16816.F32 R24, R4.reuse, R136, R24 ;  /* 0x000000880418723c */ /* 0x044ff00000001818 */
[C---:B------:R-:W-:Y:S08]  /*dde0*/  HMMA.16816.F32 R28, R4.reuse, R138, R28 ;  /* 0x0000008a041c723c */ /* 0x040ff0000000181c */
[C---:B----4-:R-:W-:Y:S01]  /*ddf0*/  HMMA.16816.F32 R136, R4.reuse, R144, R32 ;  /* 0x000000900488723c */ /* 0x050fe20000001820 */
[----:B------:R-:W-:Y:S07]  /*de00*/  LDSM.16.MT88.4 R32, [R165+0x1f000] ;  /* 0x01f00000a520783b */ /* 0x000fee0000004200 */
[C---:B------:R-:W-:Y:S01]  /*de10*/  HMMA.16816.F32 R132, R4.reuse, R146, R132 ;  /* 0x000000920484723c */ /* 0x040fe20000001884 */
[----:B------:R-:W2:Y:S07]  /*de20*/  LDSM.16.MT88.4 R144, [R194+0x1f000] ;  /* 0x01f00000c290783b */ /* 0x000eae0000004200 */
[C---:B---3--:R-:W-:Y:S08]  /*de30*/  HMMA.16816.F32 R16, R4.reuse, R140, R16 ;  /* 0x0000008c0410723c */ /* 0x048ff00000001810 */
        /* <DEDUP_REMOVED lines=13> */
[--C-:B------:R-:W-:Y:S01]  /*df10*/  FFMA.FTZ R206, R203, UR4, -R182.reuse ;  /* 0x00000004cbce7c23 */ /* 0x100fe200080108b6 */
[----:B------:R5:W-:Y:S05]  /*df20*/  MUFU.EX2 R204, R181 ;  /* 0x000000b500cc7308 */ /* 0x000bea0000000800 */
[C---:B------:R-:W-:Y:S01]  /*df30*/  HMMA.16816.F32 R68, R4.reuse, R160, R68 ;  /* 0x000000a00444723c */ /* 0x040fe20000001844 */
[----:B------:R-:W-:Y:S01]  /*df40*/  FFMA.FTZ R160, R205, UR4, -R182 ;  /* 0x00000004cda07c23 */ /* 0x000fe200080108b6 */
[----:B------:R-:W-:Y:S04]  /*df50*/  MUFU.EX2 R206, R206 ;  /* 0x000000ce00ce7308 */ /* 0x000fe80000000800 */
[----:B------:R3:W-:Y:S02]  /*df60*/  MUFU.EX2 R205, R152 ;  /* 0x0000009800cd7308 */ /* 0x0007e40000000800 */
[C---:B------:R-:W-:Y:S01]  /*df70*/  HMMA.16816.F32 R36, R4.reuse, R176, R36 ;  /* 0x000000b00424723c */ /* 0x040fe20000001824 */
[----:B-----5:R-:W-:Y:S01]  /*df80*/  LDSM.16.MT88.4 R180, [R194+0x1b800] ;  /* 0x01b80000c2b4783b */ /* 0x020fe20000004200 */
[----:B------:R-:W5:Y:S06]  /*df90*/  MUFU.EX2 R203, R160 ;  /* 0x000000a000cb7308 */ /* 0x000f6c0000000800 */
        /* <DEDUP_REMOVED lines=10> */
[----:B---3--:R-:W-:Y:S07]  /*e040*/  LDSM.16.MT88.4 R152, [R165+0x1f800] ;  /* 0x01f80000a598783b */ /* 0x008fee0000004200 */
[C---:B------:R-:W-:Y:S08]  /*e050*/  HMMA.16816.F32 R92, R4.reuse, R140, R92 ;  /* 0x0000008c045c723c */ /* 0x040ff0000000185c */
[C---:B------:R-:W-:Y:S01]  /*e060*/  HMMA.16816.F32 R96, R4.reuse, R142, R96 ;  /* 0x0000008e0460723c */ /* 0x040fe20000001860 */
[----:B------:R-:W3:Y:S07]  /*e070*/  LDSM.16.MT88.4 R140, [R165+0x1b800] ;  /* 0x01b80000a58c783b */ /* 0x000eee0000004200 */
[C---:B------:R-:W-:Y:S08]  /*e080*/  HMMA.16816.F32 R100, R4.reuse, R32, R100 ;  /* 0x000000200464723c */ /* 0x040ff00000001864 */
[C---:B------:R-:W-:Y:S01]  /*e090*/  HMMA.16816.F32 R104, R4.reuse, R34, R104 ;  /* 0x000000220468723c */ /* 0x040fe20000001868 */
[----:B------:R-:W3:Y:S07]  /*e0a0*/  LDSM.16.MT88.4 R32, [R165+0x1d800] ;  /* 0x01d80000a520783b */ /* 0x000eee0000004200 */
[C---:B----4-:R-:W-:Y:S08]  /*e0b0*/  HMMA.16816.F32 R116, R4.reuse, R156, R116 ;  /* 0x0000009c0474723c */ /* 0x050ff00000001874 */
[C---:B------:R-:W-:Y:S08]  /*e0c0*/  HMMA.16816.F32 R120, R4.reuse, R158, R120 ;  /* 0x0000009e0478723c */ /* 0x040ff00000001878 */
[C---:B-1----:R-:W-:Y:S08]  /*e0d0*/  HMMA.16816.F32 R124, R4.reuse, R148, R124 ;  /* 0x00000094047c723c */ /* 0x042ff0000000187c */
[----:B------:R-:W-:Y:S01]  /*e0e0*/  HMMA.16816.F32 R128, R4, R150, R128 ;  /* 0x000000960480723c */ /* 0x000fe20000001880 */
[----:B------:R-:W-:Y:S01]  /*e0f0*/  F2FP.F16.F32.PACK_AB R4, R216, R207 ;  /* 0x000000cfd804723e */ /* 0x000fe200000000ff */
[----:B------:R-:W1:Y:S01]  /*e100*/  LDSM.16.MT88.4 R148, [R194+0x19800] ;  /* 0x01980000c294783b */ /* 0x000e620000004200 */
[----:B-----5:R-:W-:Y:S01]  /*e110*/  F2FP.F16.F32.PACK_AB R5, R206, R203 ;  /* 0x000000cbce05723e */ /* 0x020fe200000000ff */
[----:B------:R-:W-:Y:S01]  /*e120*/  FADD.FTZ R207, R207, R210 ;  /* 0x000000d2cfcf7221 */ /* 0x000fe20000010000 */
[----:B------:R-:W-:-:S02]  /*e130*/  F2FP.F16.F32.PACK_AB R6, R205, R204 ;  /* 0x000000cccd06723e */ /* 0x000fc400000000ff */
[----:B------:R-:W-:Y:S01]  /*e140*/  F2FP.F16.F32.PACK_AB R7, R218, R209 ;  /* 0x000000d1da07723e */ /* 0x000fe200000000ff */
[----:B------:R-:W-:-:S04]  /*e150*/  FADD.FTZ R207, R216, R207 ;  /* 0x000000cfd8cf7221 */ /* 0x000fc80000010000 */
[----:B------:R-:W-:Y:S02]  /*e160*/  FADD.FTZ R204, R204, R207 ;  /* 0x000000cfcccc7221 */ /* 0x000fe40000010000 */
[----:B--2---:R-:W-:Y:S01]  /*e170*/  HMMA.16816.F32 R160, R4, R144, R8 ;  /* 0x0000009004a0723c */ /* 0x004fe20000001808 */
        /* <DEDUP_REMOVED lines=8> */
[C---:B------:R-:W-:Y:S08]  /*e200*/  HMMA.16816.F32 R100, R4.reuse, R152, R100 ;  /* 0x000000980464723c */ /* 0x040ff00000001864 */
[C---:B------:R-:W-:Y:S08]  /*e210*/  HMMA.16816.F32 R104, R4.reuse, R154, R104 ;  /* 0x0000009a0468723c */ /* 0x040ff00000001868 */
[C---:B------:R-:W-:Y:S08]  /*e220*/  HMMA.16816.F32 R68, R4.reuse, R32, R68 ;  /* 0x000000200444723c */ /* 0x040ff00000001844 */
[C---:B------:R-:W-:Y:S01]  /*e230*/  HMMA.16816.F32 R72, R4.reuse, R34, R72 ;  /* 0x000000220448723c */ /* 0x040fe20000001848 */
[----:B------:R-:W3:Y:S07]  /*e240*/  LDSM.16.MT88.4 R32, [R193+0x7800] ;  /* 0x00780000c120783b */ /* 0x000eee0000004200 */
[C---:B-1----:R-:W-:Y:S01]  /*e250*/  HMMA.16816.F32 R152, R4.reuse, R148, R16 ;  /* 0x000000940498723c */ /* 0x042fe20000001810 */
[----:B------:R-:W1:Y:S07]  /*e260*/  LDSM.16.MT88.4 R16, [R192+0x5800] ;  /* 0x00580000c010783b */ /* 0x000e6e0000004200 */
[C---:B--2---:R-:W-:Y:S08]  /*e270*/  HMMA.16816.F32 R136, R4.reuse, R8, R136 ;  /* 0x000000080488723c */ /* 0x044ff00000001888 */
[C---:B------:R-:W-:Y:S01]  /*e280*/  HMMA.16816.F32 R132, R4.reuse, R10, R132 ;  /* 0x0000000a0484723c */ /* 0x040fe20000001884 */
[----:B------:R-:W2:Y:S07]  /*e290*/  LDSM.16.MT88.4 R8, [R192+0x7800] ;  /* 0x00780000c008783b */ /* 0x000eae0000004200 */
[----:B----4-:R-:W-:Y:S01]  /*e2a0*/  HMMA.16816.F32 R60, R4, R12, R60 ;  /* 0x0000000c043c723c */ /* 0x010fe2000000183c */
[----:B------:R-:W-:-:S04]  /*e2b0*/  FADD.FTZ R13, R199, R190 ;  /* 0x000000bec70d7221 */ /* 0x000fc80000010000 */
[----:B------:R-:W-:-:S03]  /*e2c0*/  FADD.FTZ R13, R202, R13 ;  /* 0x0000000dca0d7221 */ /* 0x000fc60000010000 */
[----:B-----5:R-:W-:Y:S01]  /*e2d0*/  HMMA.16816.F32 R108, R4, R144, R108 ;  /* 0x00000090046c723c */ /* 0x020fe2000000186c */
        /* <DEDUP_REMOVED lines=28> */
[----:B------:R-:W-:-:S15]  /*e4a0*/  HMMA.16816.F32 R128, R4, R10, R128 ;  /* 0x0000000a0480723c */ /* 0x000fde0000001880 */
[----:B------:R-:W-:-:S05]  /*e4b0*/  NOP ;  /* 0x0000000000007918 */ /* 0x000fca0000000000 */
.L_x_1166:
        /* <DEDUP_REMOVED lines=33> */
.L_x_1172:
        /* <DEDUP_REMOVED lines=17> */
[----:B------:R1:W-:Y:S03]  /*e7e0*/  @!P1 LDGSTS.E.BYPASS.LTC128B.128 [R236+0x10000], desc[UR22][R24.64] ;  /* 0x1000000018ec9fae */ /* 0x0003e6000b981a16 */
[----:B------:R-:W-:Y:S01]  /*e7f0*/  LEA.HI.X R3, R2, R6, R3, 0x5, P5 ;  /* 0x0000000602037211 */ /* 0x000fe200028f2c03 */
[----:B------:R1:W-:Y:S01]  /*e800*/  @P1 STS.128 [R236+0x10000], RZ ;  /* 0x010000ffec001388 */ /* 0x0003e20000000c00 */
        /* <DEDUP_REMOVED lines=39> */
.L_x_1170:
[----:B------:R-:W-:Y:S04]  /*ea80*/  DEPBAR.LE SB0, 0x0 ;  /* 0x000080000000791a */ /* 0x000fe80000000000 */
[----:B------:R-:W-:Y:S01]  /*ea90*/  BAR.SYNC.DEFER_BLOCKING 0x0 ;  /* 0x0000000000007b1d */ /* 0x000fe20000010000 */
[----:B------:R-:W-:Y:S01]  /*eaa0*/  SHF.L.U32 R240, R222, 0x3, RZ ;  /* 0x00000003def07819 */ /* 0x000fe200000006ff */
[----:B----4-:R-:W-:Y:S01]  /*eab0*/  IMAD.WIDE.U32 R206, R230, UR7, RZ ;  /* 0x00000007e6ce7c25 */ /* 0x010fe2000f8e00ff */
[----:B------:R-:W-:Y:S01]  /*eac0*/  LOP3.LUT R225, R237, 0x7c00, RZ, 0xc0, !PT ;  /* 0x00007c00ede17812 */ /* 0x000fe200078ec0ff */
        /* <DEDUP_REMOVED lines=8> */
[C---:B------:R-:W-:Y:S02]  /*eb50*/  LOP3.LUT R242, R223.reuse, 0xc0, RZ, 0xfc, !PT ;  /* 0x000000c0dff27812 */ /* 0x040fe400078efcff */
[----:B------:R-:W-:Y:S02]  /*eb60*/  ISETP.GE.AND P3, PT, R244, UR11, PT ;  /* 0x0000000bf4007c0c */ /* 0x000fe4000bf66270 */
[----:B------:R-:W-:Y:S02]  /*eb70*/  ISETP.GE.AND P2, PT, R242, UR11, PT ;  /* 0x0000000bf2007c0c */ /* 0x000fe4000bf46270 */
[----:B------:R-:W-:Y:S01]  /*eb80*/  SHF.L.U32 R3, R206, 0x6, RZ ;  /* 0x00000006ce037819 */ /* 0x000fe200000006ff */
[----:B------:R-:W-:Y:S01]  /*eb90*/  @!PT LDS RZ, [RZ] ;  /* 0x00000000fffff984 */ /* 0x000fe20000000800 */
[----:B------:R-:W-:Y:S01]  /*eba0*/  @!PT LDS RZ, [RZ] ;  /* 0x00000000fffff984 */ /* 0x000fe20000000800 */
[----:B------:R-:W-:Y:S01]  /*ebb0*/  @!PT LDS RZ, [RZ] ;  /* 0x00000000fffff984 */ /* 0x000fe20000000800 */
[----:B------:R-:W-:Y:S01]  /*ebc0*/  @!P1 LDGSTS.E.BYPASS.LTC128B.128 [R236+0x18000], desc[UR22][R166.64] ;  /* 0x18000000a6ec9fae */ /* 0x000fe2000b981a16 */
[----:B------:R-:W-:Y:S01]  /*ebd0*/  SHF.R.U32.HI R224, RZ, 0x1, R222 ;  /* 0x00000001ffe07819 */ /* 0x000fe200000116de */
[----:B------:R-:W-:Y:S01]  /*ebe0*/  UMOV UR6, UR9 ;  /* 0x0000000900067c82 */ /* 0x000fe20008000000 */
[----:B------:R-:W-:Y:S03]  /*ebf0*/  LEA R168, P0, R230, R3, 0x5 ;  /* 0x00000003e6a87211 */ /* 0x000fe600078028ff */
[----:B------:R-:W-:Y:S01]  /*ec00*/  @P1 STS.128 [R236+0x18000], RZ ;  /* 0x018000ffec001388 */ /* 0x000fe20000000c00 */
[----:B------:R-:W-:Y:S02]  /*ec10*/  SHF.L.U64.HI R3, R206, 0x6, R165 ;  /* 0x00000006ce037819 */ /* 0x000fe400000102a5 */
[--C-:B------:R-:W-:Y:S03]  /*ec20*/  LOP3.LUT R173, R223, 0x1c0, R218.reuse, 0xf8, !PT ;  /* 0x000001c0dfad7812 */ /* 0x100fe600078ef8da */
[----:B------:R-:W-:Y:S01]  /*ec30*/  @!PT LDS RZ, [RZ] ;  /* 0x00000000fffff984 */ /* 0x000fe20000000800 */
[----:B------:R-:W-:Y:S01]  /*ec40*/  @!PT LDS RZ, [RZ] ;  /* 0x00000000fffff984 */ /* 0x000fe20000000800 */
[----:B------:R-:W-:Y:S01]  /*ec50*/  @!PT LDS RZ, [RZ] ;  /* 0x00000000fffff984 */ /* 0x000fe20000000800 */
[----:B------:R-:W-:Y:S01]  /*ec60*/  @!P4 LDGSTS.E.BYPASS.LTC128B.128 [R236+0x1a000], desc[UR22][R166.64+0x80] ;  /* 0x1a000080a6eccfae */ /* 0x000fe2000b981a16 */
[----:B------:R-:W-:Y:S02]  /*ec70*/  LEA.HI.X R3, R230, R3, R231, 0x5, P0 ;  /* 0x00000003e6037211 */ /* 0x000fe400000f2ce7 */
[C---:B------:R-:W-:Y:S03]  /*ec80*/  LEA R2, P0, R168.reuse, R233, 0x1 ;  /* 0x000000e9a8027211 */ /* 0x040fe600078008ff */
[----:B------:R-:W-:Y:S01]  /*ec90*/  @P4 STS.128 [R236+0x1a000], RZ ;  /* 0x01a000ffec004388 */ /* 0x000fe20000000c00 */
[----:B------:R-:W-:Y:S02]  /*eca0*/  LOP3.LUT R171, R225, 0x200, R218, 0xf8, !PT ;  /* 0x00000200e1ab7812 */ /* 0x000fe400078ef8da */
[----:B------:R-:W-:Y:S03]  /*ecb0*/  LEA.HI.X R3, R168, R232, R3, 0x1, P0 ;  /* 0x000000e8a8037211 */ /* 0x000fe600000f0c03 */
[----:B------:R-:W-:Y:S01]  /*ecc0*/  @!PT LDS RZ, [RZ] ;  /* 0x00000000fffff984 */ /* 0x000fe20000000800 */
[----:B------:R-:W-:Y:S01]  /*ecd0*/  @!PT LDS RZ, [RZ] ;  /* 0x00000000fffff984 */ /* 0x000fe20000000800 */
[----:B------:R-:W-:Y:S01]  /*ece0*/  @!PT LDS RZ, [RZ] ;  /* 0x00000000fffff984 */ /* 0x000fe20000000800 */
[----:B------:R-:W-:Y:S01]  /*ecf0*/  @!P3 LDGSTS.E.BYPASS.LTC128B.128 [R236+0x1c000], desc[UR22][R166.64+0x100] ;  /* 0x1c000100a6ecbfae */ /* 0x000fe2000b981a16 */
[----:B------:R-:W-:Y:S02]  /*ed00*/  LOP3.LUT R164, R224, 0x8, RZ, 0xc0, !PT ;  /* 0x00000008e0a47812 */ /* 0x000fe400078ec0ff */
[----:B------:R-:W-:Y:S03]  /*ed10*/  LOP3.LUT R170, R173, 0x8, R222, 0x78, !PT ;  /* 0x00000008adaa7812 */ /* 0x000fe600078e78de */
[----:B------:R-:W-:Y:S01]  /*ed20*/  @P3 STS.128 [R236+0x1c000], RZ ;  /* 0x01c000ffec003388 */ /* 0x000fe20000000c00 */
[----:B------:R-:W-:Y:S02]  /*ed30*/  LOP3.LUT R164, R171, R173, R164, 0xf6, !PT ;  /* 0x000000adaba47212 */ /* 0x000fe400078ef6a4 */
[----:B------:R-:W-:Y:S03]  /*ed40*/  LOP3.LUT P0, RZ, R222, 0x4, RZ, 0xc0, !PT ;  /* 0x00000004deff7812 */ /* 0x000fe6000780c0ff */
[----:B------:R-:W-:Y:S01]  /*ed50*/  @!PT LDS RZ, [RZ] ;  /* 0x00000000fffff984 */ /* 0x000fe20000000800 */
[----:B------:R-:W-:Y:S01]  /*ed60*/  @!PT LDS RZ, [RZ] ;  /* 0x00000000fffff984 */ /* 0x000fe20000000800 */
[----:B------:R-:W-:Y:S01]  /*ed70*/  @!PT LDS RZ, [RZ] ;  /* 0x00000000fffff984 */ /* 0x000fe20000000800 */
[----:B------:R-:W-:Y:S01]  /*ed80*/  @!P2 LDGSTS.E.BYPASS.LTC128B.128 [R236+0x1e000], desc[UR22][R166.64+0x180] ;  /* 0x1e000180a6ecafae */ /* 0x000fe2000b981a16 */
[----:B------:R-:W-:Y:S01]  /*ed90*/  LEA R229, R164, UR6, 0x1 ;  /* 0x00000006a4e57c11 */ /* 0x000fe2000f8e08ff */
[----:B------:R-:W-:Y:S04]  /*eda0*/  IMAD R227, R170, 0x2, R217 ;  /* 0x00000002aae37824 */ /* 0x000fe800078e02d9 */
[----:B------:R-:W-:Y:S01]  /*edb0*/  @P2 STS.128 [R236+0x1e000], RZ ;  /* 0x01e000ffec002388 */ /* 0x000fe20000000c00 */
[-C--:B------:R-:W-:Y:S02]  /*edc0*/  IADD3 R226, PT, PT, R216, R229.reuse, RZ ;  /* 0x000000e5d8e27210 */ /* 0x080fe40007ffe0ff */
[----:B------:R-:W-:Y:S03]  /*edd0*/  IADD3 R205, PT, PT, R227, UR6, RZ ;  /* 0x00000006e3cd7c10 */ /* 0x000fe6000fffe0ff */
[----:B------:R-:W-:Y:S01]  /*ede0*/  @!PT LDS RZ, [RZ] ;  /* 0x00000000fffff984 */ /* 0x000fe20000000800 */
[----:B------:R-:W-:Y:S01]  /*edf0*/  @!PT LDS RZ, [RZ] ;  /* 0x00000000fffff984 */ /* 0x000fe20000000800 */
[----:B------:R-:W-:Y:S01]  /*ee00*/  @!PT LDS RZ, [RZ] ;  /* 0x00000000fffff984 */ /* 0x000fe20000000800 */
[----:B------:R-:W-:Y:S06]  /*ee10*/  @!P1 LDGSTS.E.BYPASS.LTC128B.128 [R236+0x19000], desc[UR22][R2.64] ;  /* 0x1900000002ec9fae */ /* 0x000fec000b981a16 */
[----:B------:R-:W-:Y:S01]  /*ee20*/  @P1 STS.128 [R236+0x19000], RZ ;  /* 0x019000ffec001388 */ /* 0x000fe20000000c00 */
[----:B------:R-:W-:Y:S05]  /*ee30*/  IMAD.IADD R170, R205, 0x1, R216 ;  /* 0x00000001cdaa7824 */ /* 0x000fea00078e02d8 */
[----:B------:R-:W-:Y:S01]  /*ee40*/  @!PT LDS RZ, [RZ] ;  /* 0x00000000fffff984 */ /* 0x000fe20000000800 */
[----:B------:R-:W-:Y:S01]  /*ee50*/  @!PT LDS RZ, [RZ] ;  /* 0x00000000fffff984 */ /* 0x000fe20000000800 */
[----:B------:R-:W-:Y:S01]  /*ee60*/  @!PT LDS RZ, [RZ] ;  /* 0x00000000fffff984 */ /* 0x000fe20000000800 */
[----:B------:R-:W-:Y:S06]  /*ee70*/  @!P4 LDGSTS.E.BYPASS.LTC128B.128 [R236+0x1b000], desc[UR22][R2.64+0x80] ;  /* 0x1b00008002eccfae */ /* 0x000fec000b981a16 */
[----:B------:R-:W-:Y:S06]  /*ee80*/  @P4 STS.128 [R236+0x1b000], RZ ;  /* 0x01b000ffec004388 */ /* 0x000fec0000000c00 */
        /* <DEDUP_REMOVED lines=8> */
[----:B------:R1:W-:Y:S06]  /*ef10*/  @!P2 LDGSTS.E.BYPASS.LTC128B.128 [R236+0x1f000], desc[UR22][R2.64+0x180] ;  /* 0x1f00018002ecafae */ /* 0x0003ec000b981a16 */
[----:B------:R-:W-:Y:S06]  /*ef20*/  @P2 STS.128 [R236+0x1f000], RZ ;  /* 0x01f000ffec002388 */ /* 0x000fec0000000c00 */
[----:B------:R-:W-:Y:S06]  /*ef30*/  LDSM.16.M88.4 R172, [R229] ;  /* 0x00000000e5ac783b */ /* 0x000fec0000000200 */
[----:B------:R-:W2:Y:S06]  /*ef40*/  LDSM.16.M88.4 R176, [R227+UR6+0x10000] ;  /* 0x01000006e3b0783b */ /* 0x000eac0008000200 */
[----:B------:R-:W3:Y:S06]  /*ef50*/  LDSM.16.M88.4 R180, [R227+UR6+0x10800] ;  /* 0x01080006e3b4783b */ /* 0x000eec0008000200 */
[----:B------:R-:W4:Y:S01]  /*ef60*/  LDSM.16.M88.4 R184, [R227+UR6+0x11000] ;  /* 0x01100006e3b8783b */ /* 0x000f220008000200 */
[----:B-1----:R-:W-:Y:S04]  /*ef70*/  SEL R2, R219, 0xffffffc0, !P0 ;  /* 0xffffffc0db027807 */ /* 0x002fe80004000000 */
[----:B------:R-:W-:Y:S01]  /*ef80*/  IADD3 R171, PT, PT, R2, R229, RZ ;  /* 0x000000e502ab7210 */ /* 0x000fe20007ffe0ff */
[----:B------:R-:W0:Y:S01]  /*ef90*/  LDGDEPBAR ;  /* 0x00000000000079af */ /* 0x000e220000000000 */
[----:B------:R-:W-:Y:S05]  /*efa0*/  IADD3 R3, PT, PT, R205, R2, RZ ;  /* 0x00000002cd037210 */ /* 0x000fea0007ffe0ff */
[----:B------:R-:W1:Y:S01]  /*efb0*/  LDSM.16.M88.4 R188, [R227+UR6+0x11800] ;  /* 0x01180006e3bc783b */ /* 0x000e620008000200 */
[C---:B------:R-:W-:Y:S01]  /*efc0*/  IMAD.IADD R168, R216.reuse, 0x1, R171 ;  /* 0x00000001d8a87824 */ /* 0x040fe200078e02ab */
[----:B------:R-:W-:Y:S04]  /*efd0*/  IADD3 R2, PT, PT, R216, R3, RZ ;  /* 0x00000003d8027210 */ /* 0x000fe80007ffe0ff */
[----:B------:R-:W-:Y:S06]  /*efe0*/  LDSM.16.M88.4 R192, [R226] ;  /* 0x00000000e2c0783b */ /* 0x000fec0000000200 */
[----:B------:R-:W5:Y:S01]  /*eff0*/  LDSM.16.M88.4 R196, [R170+0x10000] ;  /* 0x01000000aac4783b */ /* 0x000f620000000200 */
[C---:B--2---:R-:W-:Y:S05]  /*f000*/  HMMA.16816.F32 R4, R172.reuse, R176, RZ ;  /* 0x000000b0ac04723c */ /* 0x044fea00000018ff */
[----:B------:R-:W2:Y:S06]  /*f010*/  LDSM.16.M88.4 R200, [R170+0x10800] ;  /* 0x01080000aac8783b */ /* 0x000eac0000000200 */
[----:B------:R-:W-:Y:S01]  /*f020*/  LDSM.16.M88.4 R164, [R170+0x11800] ;  /* 0x01180000aaa4783b */ /* 0x000fe20000000200 */
[C---:B------:R-:W-:Y:S05]  /*f030*/  HMMA.16816.F32 R8, R172.reuse, R178, RZ ;  /* 0x000000b2ac08723c */ /* 0x040fea00000018ff */
[----:B------:R-:W-:Y:S03]  /*f040*/  LDSM.16.M88.4 R176, [R171] ;  /* 0x00000000abb0783b */ /* 0x000fe60000000200 */
[C---:B---3--:R-:W-:Y:S03]  /*f050*/  HMMA.16816.F32 R12, R172.reuse, R180, RZ ;  /* 0x000000b4ac0c723c */ /* 0x048fe600000018ff */
[----:B------:R-:W-:Y:S05]  /*f060*/  LDSM.16.M88.4 R204, [R2+0x10000] ;  /* 0x0100000002cc783b */ /* 0x000fea0000000200 */
[C---:B------:R-:W-:Y:S01]  /*f070*/  HMMA.16816.F32 R16, R172.reuse, R182, RZ ;  /* 0x000000b6ac10723c */ /* 0x040fe200000018ff */
[----:B------:R-:W-:Y:S06]  /*f080*/  LDSM.16.M88.4 R180, [R3+0x10000] ;  /* 0x0100000003b4783b */ /* 0x000fec0000000200 */
[----:B------:R-:W-:Y:S01]  /*f090*/  LDSM.16.M88.4 R208, [R3+0x12000] ;  /* 0x0120000003d0783b */ /* 0x000fe20000000200 */
[C---:B----4-:R-:W-:Y:S05]  /*f0a0*/  HMMA.16816.F32 R20, R172.reuse, R184, RZ ;  /* 0x000000b8ac14723c */ /* 0x050fea00000018ff */
[----:B------:R-:W-:Y:S03]  /*f0b0*/  LDSM.16.M88.4 R212, [R170+0x14000] ;  /* 0x01400000aad4783b */ /* 0x000fe60000000200 */
[C---:B------:R-:W-:Y:S03]  /*f0c0*/  HMMA.16816.F32 R24, R172.reuse, R186, RZ ;  /* 0x000000baac18723c */ /* 0x040fe600000018ff */
[----:B------:R-:W-:Y:S05]  /*f0d0*/  LDSM.16.M88.4 R184, [R3+0x10800] ;  /* 0x0108000003b8783b */ /* 0x000fea0000000200 */
[C---:B-1----:R-:W-:Y:S08]  /*f0e0*/  HMMA.16816.F32 R28, R172.reuse, R188, RZ ;  /* 0x000000bcac1c723c */ /* 0x042ff000000018ff */
[----:B------:R-:W-:Y:S01]  /*f0f0*/  HMMA.16816.F32 R32, R172, R190, RZ ;  /* 0x000000beac20723c */ /* 0x000fe200000018ff */
[----:B------:R-:W1:Y:S06]  /*f100*/  LDSM.16.M88.4 R172, [R170+0x11000] ;  /* 0x01100000aaac783b */ /* 0x000e6c0000000200 */
[----:B------:R-:W3:Y:S01]  /*f110*/  LDSM.16.M88.4 R188, [R3+0x11000] ;  /* 0x0110000003bc783b */ /* 0x000ee20000000200 */
[C---:B-----5:R-:W-:Y:S08]  /*f120*/  HMMA.16816.F32 R4, R192.reuse, R196, R4 ;  /* 0x000000c4c004723c */ /* 0x060ff00000001804 */
[C---:B------:R-:W-:Y:S01]  /*f130*/  HMMA.16816.F32 R8, R192.reuse, R198, R8 ;  /* 0x000000c6c008723c */ /* 0x040fe20000001808 */
[----:B------:R-:W4:Y:S07]  /*f140*/  LDSM.16.M88.4 R196, [R3+0x11800] ;  /* 0x0118000003c4783b */ /* 0x000f2e0000000200 */
[C---:B--2---:R-:W-:Y:S08]  /*f150*/  HMMA.16816.F32 R12, R192.reuse, R200, R12 ;  /* 0x000000c8c00c723c */ /* 0x044ff0000000180c */
[C---:B------:R-:W-:Y:S01]  /*f160*/  HMMA.16816.F32 R16, R192.reuse, R202, R16 ;  /* 0x000000cac010723c */ /* 0x040fe20000001810 */
[----:B------:R-:W2:Y:S07]  /*f170*/  LDSM.16.M88.4 R200, [R168] ;  /* 0x00000000a8c8783b */ /* 0x000eae0000000200 */
[C---:B-1----:R-:W-:Y:S08]  /*f180*/  HMMA.16816.F32 R20, R192.reuse, R172, R20 ;  /* 0x000000acc014723c */ /* 0x042ff00000001814 */
[C---:B------:R-:W-:Y:S01]  /*f190*/  HMMA.16816.F32 R24, R192.reuse, R174, R24 ;  /* 0x000000aec018723c */ /* 0x040fe20000001818 */
[----:B------:R-:W-:Y:S07]  /*f1a0*/  LDSM.16.M88.4 R172, [R2+0x11000] ;  /* 0x0110000002ac783b */ /* 0x000fee0000000200 */
[C---:B------:R-:W-:Y:S08]  /*f1b0*/  HMMA.16816.F32 R28, R192.reuse, R164, R28 ;  /* 0x000000a4c01c723c */ /* 0x040ff0000000181c */
[----:B------:R-:W-:Y:S01]  /*f1c0*/  HMMA.16816.F32 R32, R192, R166, R32 ;  /* 0x000000a6c020723c */ /* 0x000fe20000001820 */
[----:B------:R-:W1:Y:S06]  /*f1d0*/  LDSM.16.M88.4 R164, [R2+0x10800] ;  /* 0x0108000002a4783b */ /* 0x000e6c0000000200 */
[----:B------:R-:W-:Y:S01]  /*f1e0*/  LDSM.16.M88.4 R192, [R227+UR6+0x13000] ;  /* 0x01300006e3c0783b */ /* 0x000fe20008000200 */
        /* <DEDUP_REMOVED lines=9> */
[C---:B----4-:R-:W-:Y:S08]  /*f280*/  HMMA.16816.F32 R28, R176.reuse, R196, R28 ;  /* 0x000000c4b01c723c */ /* 0x050ff0000000181c */
[----:B------:R-:W-:Y:S01]  /*f290*/  HMMA.16816.F32 R32, R176, R198, R32 ;  /* 0x000000c6b020723c */ /* 0x000fe20000001820 */
[----:B------:R-:W3:Y:S06]  /*f2a0*/  LDSM.16.M88.4 R176, [R2+0x11800] ;  /* 0x0118000002b0783b */ /* 0x000eec0000000200 */
[----:B------:R-:W-:Y:S01]  /*f2b0*/  LDSM.16.M88.4 R196, [R226+0x4000] ;  /* 0x00400000e2c4783b */ /* 0x000fe20000000200 */
[C---:B--2---:R-:W-:Y:S08]  /*f2c0*/  HMMA.16816.F32 R4, R200.reuse, R204, R4 ;  /* 0x000000ccc804723c */ /* 0x044ff00000001804 */
[C---:B------:R-:W-:Y:S01]  /*f2d0*/  HMMA.16816.F32 R8, R200.reuse, R206, R8 ;  /* 0x000000cec808723c */ /* 0x040fe20000001808 */
[----:B------:R-:W-:Y:S07]  /*f2e0*/  LDSM.16.M88.4 R204, [R170+0x12000] ;  /* 0x01200000aacc783b */ /* 0x000fee0000000200 */
[C---:B-1----:R-:W-:Y:S08]  /*f2f0*/  HMMA.16816.F32 R12, R200.reuse, R164, R12 ;  /* 0x000000a4c80c723c */ /* 0x042ff0000000180c */
[C---:B------:R-:W-:Y:S01]  /*f300*/  HMMA.16816.F32 R16, R200.reuse, R166, R16 ;  /* 0x000000a6c810723c */ /* 0x040fe20000001810 */
[----:B------:R-:W1:Y:S07]  /*f310*/  LDSM.16.M88.4 R164, [R227+UR6+0x13800] ;  /* 0x01380006e3a4783b */ /* 0x000e6e0008000200 */
[C---:B------:R-:W-:Y:S08]  /*f320*/  HMMA.16816.F32 R20, R200.reuse, R172, R20 ;  /* 0x000000acc814723c */ /* 0x040ff00000001814 */
[C---:B------:R-:W-:Y:S01]  /*f330*/  HMMA.16816.F32 R24, R200.reuse, R174, R24 ;  /* 0x000000aec818723c */ /* 0x040fe20000001818 */
[----:B------:R-:W2:Y:S07]  /*f340*/  LDSM.16.M88.4 R172, [R170+0x12800] ;  /* 0x01280000aaac783b */ /* 0x000eae0000000200 */
[C---:B---3--:R-:W-:Y:S08]  /*f350*/  HMMA.16816.F32 R28, R200.reuse, R176, R28 ;  /* 0x000000b0c81c723c */ /* 0x048ff0000000181c */
[----:B------:R-:W-:Y:S01]  /*f360*/  HMMA.16816.F32 R32, R200, R178, R32 ;  /* 0x000000b2c820723c */ /* 0x000fe20000001820 */
[----:B------:R-:W3:Y:S06]  /*f370*/  LDSM.16.M88.4 R176, [R170+0x13000] ;  /* 0x01300000aab0783b */ /* 0x000eec0000000200 */
[----:B------:R-:W-:Y:S01]  /*f380*/  LDSM.16.M88.4 R200, [R171+0x4000] ;  /* 0x00400000abc8783b */ /* 0x000fe20000000200 */
        /* <DEDUP_REMOVED lines=37> */
[----:B------:R-:W5:Y:S06]  /*f5e0*/  LDSM.16.M88.4 R188, [R227+UR6+0x15800] ;  /* 0x01580006e3bc783b */ /* 0x000f6c0008000200 */
        /* <DEDUP_REMOVED lines=83> */
[----:B------:R-:W-:Y:S07]  /*fb20*/  LDSM.16.M88.4 R172, [R2+0x17000] ;  /* 0x0170000002ac783b */ /* 0x000fee0000000200 */
        /* <DEDUP_REMOVED lines=21> */
[----:B------:R-:W1:Y:S02]  /*fc80*/  MUFU.TANH R204, R204 ;  /* 0x000000cc00cc7308 */ /* 0x000e640000002400 */
[----:B------:R-:W-:Y:S01]  /*fc90*/  FMUL.FTZ R208, R11, UR8 ;  /* 0x000000080bd07c20 */ /* 0x000fe20008410000 */
[----:B------:R-:W-:Y:S01]  /*fca0*/  FMUL.FTZ R207, R10, UR8 ;  /* 0x000000080acf7c20 */ /* 0x000fe20008410000 */
[----:B------:R-:W-:Y:S01]  /*fcb0*/  FMUL.FTZ R210, R9, UR8 ;  /* 0x0000000809d27c20 */ /* 0x000fe20008410000 */
[----:B------:R-:W-:Y:S02]  /*fcc0*/  FMUL.FTZ R209, R8, UR8 ;  /* 0x0000000808d17c20 */ /* 0x000fe40008410000 */
[C---:B------:R-:W-:Y:S03]  /*fcd0*/  HMMA.16816.F32 R20, R200.reuse, R172, R20 ;  /* 0x000000acc814723c */ /* 0x040fe60000001814 */
[----:B------:R-:W-:Y:S01]  /*fce0*/  MUFU.TANH R10, R208 ;  /* 0x000000d0000a7308 */ /* 0x000fe20000002400 */
        /* <DEDUP_REMOVED lines=8> */
[----:B------:R-:W-:Y:S01]  /*fd70*/  FMUL.FTZ R251, R17, UR8 ;  /* 0x0000000811fb7c20 */ /* 0x000fe20008410000 */
[----:B------:R-:W-:Y:S06]  /*fd80*/  FMUL.FTZ R246, R19, UR8 ;  /* 0x0000000813f67c20 */ /* 0x000fec0008410000 */
[----:B------:R3:W-:Y:S01]  /*fd90*/  MUFU.TANH R199, R211 ;  /* 0x000000d300c77308 */ /* 0x0007e20000002400 */
[----:B------:R-:W-:Y:S01]  /*fda0*/  FMUL.FTZ R215, R20, UR8 ;  /* 0x0000000814d77c20 */ /* 0x000fe20008410000 */
[----:B------:R-:W-:Y:S01]  /*fdb0*/  FMUL.FTZ R214, R22, UR8 ;  /* 0x0000000816d67c20 */ /* 0x000fe20008410000 */
[----:B------:R-:W-:Y:S01]  /*fdc0*/  FMUL.FTZ R247, R21, UR8 ;  /* 0x0000000815f77c20 */ /* 0x000fe20008410000 */
[----:B------:R-:W-:Y:S06]  /*fdd0*/  FMUL.FTZ R212, R23, UR8 ;  /* 0x0000000817d47c20 */ /* 0x000fec0008410000 */
[----:B------:R4:W-:Y:S01]  /*fde0*/  MUFU.TANH R9, R210 ;  /* 0x000000d200097308 */ /* 0x0009e20000002400 */
[----:B--2---:R2:W5:Y:S01]  /*fdf0*/  LDSM.16.M88.4 R164, [R2+0x17800] ;  /* 0x0178000002a4783b */ /* 0x0045620000000200 */
[----:B------:R-:W-:Y:S04]  /*fe00*/  DEPBAR.LE SB0, 0x0 ;  /* 0x000080000000791a */ /* 0x000fe80000000000 */
[----:B------:R-:W-:Y:S04]  /*fe10*/  FMUL.FTZ R213, R24, UR8 ;  /* 0x0000000818d57c20 */ /* 0x000fe80008410000 */
[----:B------:R-:W1:Y:S01]  /*fe20*/  MUFU.TANH R3, R3 ;  /* 0x0000000300037308 */ /* 0x000e620000002400 */
[----:B------:R-:W-:Y:S01]  /*fe30*/  BAR.SYNC.DEFER_BLOCKING 0x0 ;  /* 0x0000000000007b1d */ /* 0x000fe20000010000 */
[----:B---3--:R-:W-:Y:S08]  /*fe40*/  MOV R211, UR7 ;  /* 0x0000000700d37c02 */ /* 0x008ff00008000f00 */
[----:B------:R-:W-:Y:S01]  /*fe50*/  MUFU.TANH R168, R168 ;  /* 0x000000a800a87308 */ /* 0x000fe20000002400 */
[----:B----4-:R-:W-:Y:S09]  /*fe60*/  FMUL.FTZ R210, R26, UR8 ;  /* 0x000000081ad27c20 */ /* 0x010ff20008410000 */
[----:B------:R-:W3:Y:S01]  /*fe70*/  MUFU.TANH R209, R209 ;  /* 0x000000d100d17308 */ /* 0x000ee20000002400 */
[----:B--2---:R-:W-:Y:S02]  /*fe80*/  IMAD R2, R211, 0x40, R228 ;  /* 0x00000040d3027824 */ /* 0x004fe400078e02e4 */
[----:B------:R-:W-:Y:S03]  /*fe90*/  FMUL.FTZ R211, R25, UR8 ;  /* 0x0000000819d37c20 */ /* 0x000fe60008410000 */
[----:B------:R-:W-:Y:S04]  /*fea0*/  I2FP.F32.U32 R208, R2 ;  /* 0x0000000200d07245 */ /* 0x000fe80000201000 */
[----:B------:R-:W2:Y:S01]  /*feb0*/  MUFU.TANH R207, R207 ;  /* 0x000000cf00cf7308 */ /* 0x000ea20000002400 */
[----:B------:R-:W-:Y:S01]  /*fec0*/  IADD3 R5, PT, PT, R2, 0x8, RZ ;  /* 0x0000000802057810 */ /* 0x000fe20007ffe0ff */
[----:B-1----:R-:W-:Y:S01]  /*fed0*/  FFMA.FTZ R26, R208, UR5, R204 ;  /* 0x00000005d01a7c23 */ /* 0x002fe200080100cc */
[----:B------:R-:W-:Y:S02]  /*fee0*/  VIADD R204, R2, 0x9 ;  /* 0x0000000902cc7836 */ /* 0x000fe40000000000 */
[----:B------:R-:W-:Y:S01]  /*fef0*/  FFMA.FTZ R13, R208, UR5, R3 ;  /* 0x00000005d00d7c23 */ /* 0x000fe20008010003 */
[----:B------:R-:W-:Y:S01]  /*ff00*/  I2FP.F32.U32 R3, R5 ;  /* 0x0000000500037245 */ /* 0x000fe20000201000 */
[----:B------:R-:W-:Y:S03]  /*ff10*/  FMUL.FTZ R208, R27, UR8 ;  /* 0x000000081bd07c20 */ /* 0x000fe60008410000 */
[----:B------:R-:W1:Y:S01]  /*ff20*/  MUFU.TANH R250, R250 ;  /* 0x000000fa00fa7308 */ /* 0x000e620000002400 */
[----:B------:R-:W-:Y:S01]  /*ff30*/  I2FP.F32.U32 R204, R204 ;  /* 0x000000cc00cc7245 */ /* 0x000fe20000201000 */
[C---:B-----5:R-:W-:Y:S05]  /*ff40*/  HMMA.16816.F32 R28, R200.reuse, R164, R28 ;  /* 0x000000a4c81c723c */ /* 0x060fea000000181c */
[----:B------:R-:W-:Y:S03]  /*ff50*/  IADD3 R165, PT, PT, R2, 0x1, RZ ;  /* 0x0000000102a57810 */ /* 0x000fe60007ffe0ff */
[----:B------:R-:W4:Y:S01]  /*ff60*/  MUFU.TANH R252, R252 ;  /* 0x000000fc00fc7308 */ /* 0x000f220000002400 */
[C---:B------:R-:W-:Y:S01]  /*ff70*/  FFMA.FTZ R9, R204.reuse, UR5, R9 ;  /* 0x00000005cc097c23 */ /* 0x040fe20008010009 */
[----:B------:R-:W-:Y:S03]  /*ff80*/  HMMA.16816.F32 R32, R200, R166, R32 ;  /* 0x000000a6c820723c */ /* 0x000fe60000001820 */
[----:B------:R-:W-:Y:S01]  /*ff90*/  I2FP.F32.U32 R165, R165 ;  /* 0x000000a500a57245 */ /* 0x000fe20000201000 */
[----:B------:R-:W-:Y:S01]  /*ffa0*/  FFMA.FTZ R10, R204, UR5, R10 ;  /* 0x00000005cc0a7c23 */ /* 0x000fe2000801000a */
[C---:B---3--:R-:W-:Y:S03]  /*ffb0*/  FFMA.FTZ R11, R3.reuse, UR5, R209 ;  /* 0x00000005030b7c23 */ /* 0x048fe600080100d1 */
[----:B------:R-:W3:Y:S01]  /*ffc0*/  MUFU.TANH R206, R206 ;  /* 0x000000ce00ce7308 */ /* 0x000ee20000002400 */
[----:B--2---:R-:W-:Y:S01]  /*ffd0*/  FFMA.FTZ R18, R3, UR5, R207 ;  /* 0x0000000503127c23 */ /* 0x004fe200080100cf */
[C---:B------:R-:W-:Y:S01]  /*ffe0*/  FFMA.FTZ R22, R165.reuse, UR5, R168 ;  /* 0x00000005a5167c23 */ /* 0x040fe200080100a8 */
[C---:B------:R-:W-:Y:S01]  /*fff0*/  IADD3 R168, PT, PT, R2.reuse, 0x10, RZ ;  /* 0x0000001002a87810 */ /* 0x040fe20007ffe0ff */
[C---:B------:R-:W-:Y:S01]  /*10000*/  VIADD R3, R2.reuse, 0x18 ;  /* 0x0000001802037836 */ /* 0x040fe20000000000 */
[----:B------:R-:W-:Y:S01]  /*10010*/  IADD3 R204, PT, PT, R2, 0x11, RZ ;  /* 0x0000001102cc7810 */ /* 0x000fe20007ffe0ff */
[----:B------:R-:W-:Y:S01]  /*10020*/  FMUL.FTZ R209, R28, UR8 ;  /* 0x000000081cd17c20 */ /* 0x000fe20008410000 */
[----:B------:R-:W-:Y:S03]  /*10030*/  I2FP.F32.U32 R168, R168 ;  /* 0x000000a800a87245 */ /* 0x000fe60000201000 */
[----:B------:R-:W2:Y:S01]  /*10040*/  MUFU.TANH R249, R249 ;  /* 0x000000f900f97308 */ /* 0x000ea20000002400 */
[----:B------:R-:W-:Y:S01]  /*10050*/  I2FP.F32.U32 R204, R204 ;  /* 0x000000cc00cc7245 */ /* 0x000fe20000201000 */
[----:B------:R-:W-:Y:S01]  /*10060*/  VIADD R207, R2, 0x30 ;  /* 0x0000003002cf7836 */ /* 0x000fe20000000000 */
[----:B------:R-:W-:Y:S01]  /*10070*/  I2FP.F32.U32 R166, R3 ;  /* 0x0000000300a67245 */ /* 0x000fe20000201000 */
[C---:B------:R-:W-:Y:S01]  /*10080*/  FFMA.FTZ R197, R168.reuse, UR5, R197 ;  /* 0x00000005a8c57c23 */ /* 0x040fe200080100c5 */
[----:B-1----:R-:W-:Y:S01]  /*10090*/  FFMA.FTZ R250, R168, UR5, R250 ;  /* 0x00000005a8fa7c23 */ /* 0x002fe200080100fa */
[----:B------:R-:W-:Y:S01]  /*100a0*/  FMUL.FTZ R168, R30, UR8 ;  /* 0x000000081ea87c20 */ /* 0x000fe20008410000 */
[C---:B------:R-:W-:Y:S03]  /*100b0*/  FFMA.FTZ R199, R204.reuse, UR5, R199 ;  /* 0x00000005ccc77c23 */ /* 0x040fe600080100c7 */
[----:B------:R-:W1:Y:S01]  /*100c0*/  MUFU.TANH R248, R248 ;  /* 0x000000f800f87308 */ /* 0x000e620000002400 */
[----:B----4-:R-:W-:Y:S01]  /*100d0*/  FFMA.FTZ R252, R204, UR5, R252 ;  /* 0x00000005ccfc7c23 */ /* 0x010fe200080100fc */
[C---:B------:R-:W-:Y:S01]  /*100e0*/  IADD3 R204, PT, PT, R2.reuse, 0x20, RZ ;  /* 0x0000002002cc7810 */ /* 0x040fe20007ffe0ff */
[----:B---3--:R-:W-:Y:S01]  /*100f0*/  FFMA.FTZ R17, R165, UR5, R206 ;  /* 0x00000005a5117c23 */ /* 0x008fe200080100ce */
[----:B------:R-:W-:Y:S01]  /*10100*/  IADD3 R165, PT, PT, R2, 0x19, RZ ;  /* 0x0000001902a57810 */ /* 0x000fe20007ffe0ff */
[----:B------:R-:W-:Y:S01]  /*10110*/  FMUL.FTZ R5, R32, UR8 ;  /* 0x0000000820057c20 */ /* 0x000fe20008410000 */
[----:B------:R-:W-:Y:S01]  /*10120*/  I2FP.F32.U32 R204, R204 ;  /* 0x000000cc00cc7245 */ /* 0x000fe20000201000 */
[----:B------:R-:W-:Y:S03]  /*10130*/  FMUL.FTZ R206, R29, UR8 ;  /* 0x000000081dce7c20 */ /* 0x000fe60008410000 */
[----:B------:R-:W3:Y:S01]  /*10140*/  MUFU.TANH R215, R215 ;  /* 0x000000d700d77308 */ /* 0x000ee20000002400 */
[----:B------:R-:W-:Y:S01]  /*10150*/  I2FP.F32.U32 R3, R165 ;  /* 0x000000a500037245 */ /* 0x000fe20000201000 */
[----:B--2---:R-:W-:Y:S01]  /*10160*/  FFMA.FTZ R249, R166, UR5, R249 ;  /* 0x00000005a6f97c23 */ /* 0x004fe200080100f9 */
[----:B------:R-:W-:Y:S01]  /*10170*/  IADD3 R165, PT, PT, R2, 0x29, RZ ;  /* 0x0000002902a57810 */ /* 0x000fe20007ffe0ff */
[----:B------:R-:W-:Y:S01]  /*10180*/  FMUL.FTZ R167, R31, UR8 ;  /* 0x000000081fa77c20 */ /* 0x000fe20008410000 */
[----:B------:R-:W-:Y:S01]  /*10190*/  I2FP.F32.U32 R207, R207 ;  /* 0x000000cf00cf7245 */ /* 0x000fe20000201000 */
[----:B------:R-:W-:Y:S01]  /*101a0*/  FMUL.FTZ R33, R33, UR8 ;  /* 0x0000000821217c20 */ /* 0x000fe20008410000 */
[----:B------:R-:W-:Y:S03]  /*101b0*/  I2FP.F32.U32 R165, R165 ;  /* 0x000000a500a57245 */ /* 0x000fe60000201000 */
[----:B------:R-:W2:Y:S01]  /*101c0*/  MUFU.TANH R214, R214 ;  /* 0x000000d600d67308 */ /* 0x000ea20000002400 */
[----:B------:R-:W-:Y:S01]  /*101d0*/  FMNMX3.FTZ R6, R169, R13, R17, !PT ;  /* 0x0000000da9067276 */ /* 0x000fe20007810011 */
[----:B-1----:R-:W-:Y:S01]  /*101e0*/  FFMA.FTZ R248, R166, UR5, R248 ;  /* 0x00000005a6f87c23 */ /* 0x002fe200080100f8 */
[----:B------:R-:W-:Y:S01]  /*101f0*/  VIADD R166, R2, 0x21 ;  /* 0x0000002102a67836 */ /* 0x000fe20000000000 */
[----:B------:R-:W-:Y:S02]  /*10200*/  FMNMX3.FTZ R15, R0, R26, R22, !PT ;  /* 0x0000001a000f7276 */ /* 0x000fe40007810016 */
[----:B------:R-:W-:Y:S04]  /*10210*/  FMNMX3.FTZ R6, R6, R11, R9, !PT ;  /* 0x0000000b06067276 */ /* 0x000fe80007810009 */
[----:B------:R-:W1:Y:S01]  /*10220*/  MUFU.TANH R247, R247 ;  /* 0x000000f700f77308 */ /* 0x000e620000002400 */
[----:B------:R-:W-:Y:S01]  /*10230*/  I2FP.F32.U32 R166, R166 ;  /* 0x000000a600a67245 */ /* 0x000fe20000201000 */
[----:B---3--:R-:W-:Y:S01]  /*10240*/  FFMA.FTZ R215, R204, UR5, R215 ;  /* 0x00000005ccd77c23 */ /* 0x008fe200080100d7 */
[----:B------:R-:W-:Y:S02]  /*10250*/  FMNMX3.FTZ R15, R15, R18, R10, !PT ;  /* 0x000000120f0f7276 */ /* 0x000fe4000781000a */
[----:B------:R-:W-:Y:S02]  /*10260*/  FMNMX3.FTZ R6, R6, R197, R199, !PT ;  /* 0x000000c506067276 */ /* 0x000fe400078100c7 */
[----:B------:R-:W-:Y:S03]  /*10270*/  FMNMX3.FTZ R15, R15, R250, R252, !PT ;  /* 0x000000fa0f0f7276 */ /* 0x000fe600078100fc */
[----:B------:R-:W3:Y:S01]  /*10280*/  MUFU.TANH R212, R212 ;  /* 0x000000d400d47308 */ /* 0x000ee20000002400 */
[----:B------:R-:W-:Y:S01]  /*10290*/  IADD3 R7, PT, PT, R2, 0x31, RZ ;  /* 0x0000003102077810 */ /* 0x000fe20007ffe0ff */
[----:B--2---:R-:W-:Y:S03]  /*102a0*/  FFMA.FTZ R214, R204, UR5, R214 ;  /* 0x00000005ccd67c23 */ /* 0x004fe600080100d6 */
[----:B------:R-:W-:Y:S05]  /*102b0*/  I2FP.F32.U32 R7, R7 ;  /* 0x0000000700077245 */ /* 0x000fea0000201000 */
[----:B------:R-:W2:Y:S01]  /*102c0*/  MUFU.TANH R211, R211 ;  /* 0x000000d300d37308 */ /* 0x000ea20000002400 */
[C---:B-1----:R-:W-:Y:S09]  /*102d0*/  FFMA.FTZ R247, R166.reuse, UR5, R247 ;  /* 0x00000005a6f77c23 */ /* 0x042ff200080100f7 */
        /* <DEDUP_REMOVED lines=9> */
[C---:B---3--:R-:W-:Y:S05]  /*10370*/  FFMA.FTZ R251, R3.reuse, UR5, R251 ;  /* 0x0000000503fb7c23 */ /* 0x048fea00080100fb */
[----:B------:R-:W-:Y:S04]  /*10380*/  FMNMX3.FTZ R6, R6, R249, R251, !PT ;  /* 0x000000f906067276 */ /* 0x000fe800078100fb */
[----:B------:R-:W3:Y:S01]  /*10390*/  MUFU.TANH R168, R168 ;  /* 0x000000a800a87308 */ /* 0x000ee20000002400 */
[----:B--2---:R-:W-:Y:S01]  /*103a0*/  FFMA.FTZ R246, R3, UR5, R246 ;  /* 0x0000000503f67c23 */ /* 0x004fe200080100f6 */
[----:B------:R-:W-:Y:S02]  /*103b0*/  IADD3 R3, PT, PT, R2, 0x28, RZ ;  /* 0x0000002802037810 */ /* 0x000fe40007ffe0ff */
[----:B------:R-:W-:Y:S02]  /*103c0*/  FMNMX3.FTZ R6, R6, R215, R247, !PT ;  /* 0x000000d706067276 */ /* 0x000fe400078100f7 */
[----:B------:R-:W-:Y:S04]  /*103d0*/  I2FP.F32.U32 R3, R3 ;  /* 0x0000000300037245 */ /* 0x000fe80000201000 */
[----:B------:R-:W2:Y:S01]  /*103e0*/  MUFU.TANH R213, R213 ;  /* 0x000000d500d57308 */ /* 0x000ea20000002400 */
[C---:B-1----:R-:W-:Y:S09]  /*103f0*/  FFMA.FTZ R209, R207.reuse, UR5, R209 ;  /* 0x00000005cfd17c23 */ /* 0x042ff200080100d1 */
[----:B------:R-:W1:Y:S01]  /*10400*/  MUFU.TANH R210, R210 ;  /* 0x000000d200d27308 */ /* 0x000e620000002400 */
[----:B---3--:R-:W-:Y:S09]  /*10410*/  FFMA.FTZ R168, R207, UR5, R168 ;  /* 0x00000005cfa87c23 */ /* 0x008ff200080100a8 */
[----:B------:R3:W4:Y:S01]  /*10420*/  MUFU.TANH R204, R5 ;  /* 0x0000000500cc7308 */ /* 0x0007220000002400 */
[C---:B--2---:R-:W-:Y:S09]  /*10430*/  FFMA.FTZ R213, R3.reuse, UR5, R213 ;  /* 0x0000000503d57c23 */ /* 0x044ff200080100d5 */
[----:B------:R-:W2:Y:S01]  /*10440*/  MUFU.TANH R206, R206 ;  /* 0x000000ce00ce7308 */ /* 0x000ea20000002400 */
[----:B-1----:R-:W-:Y:S01]  /*10450*/  FFMA.FTZ R210, R3, UR5, R210 ;  /* 0x0000000503d27c23 */ /* 0x002fe200080100d2 */
[C---:B------:R-:W-:Y:S04]  /*10460*/  IADD3 R3, PT, PT, R2.reuse, 0x38, RZ ;  /* 0x0000003802037810 */ /* 0x040fe80007ffe0ff */
[----:B------:R-:W-:Y:S04]  /*10470*/  I2FP.F32.U32 R3, R3 ;  /* 0x0000000300037245 */ /* 0x000fe80000201000 */
[----:B------:R-:W1:Y:S01]  /*10480*/  MUFU.TANH R167, R167 ;  /* 0x000000a700a77308 */ /* 0x000e620000002400 */
[----:B---3--:R-:W-:Y:S02]  /*10490*/  IADD3 R5, PT, PT, R2, 0x39, RZ ;  /* 0x0000003902057810 */ /* 0x008fe40007ffe0ff */
[----:B------:R-:W-:Y:S01]  /*104a0*/  FMNMX3.FTZ R2, R15, R248, R246, !PT ;  /* 0x000000f80f027276 */ /* 0x000fe200078100f6 */
[----:B----4-:R-:W-:Y:S01]  /*104b0*/  FFMA.FTZ R204, R3, UR5, R204 ;  /* 0x0000000503cc7c23 */ /* 0x010fe200080100cc */
[----:B------:R-:W-:Y:S05]  /*104c0*/  I2FP.F32.U32 R4, R5 ;  /* 0x0000000500047245 */ /* 0x000fea0000201000 */
[----:B------:R-:W3:Y:S01]  /*104d0*/  MUFU.TANH R166, R166 ;  /* 0x000000a600a67308 */ /* 0x000ee20000002400 */
[----:B------:R-:W-:Y:S01]  /*104e0*/  FMNMX3.FTZ R2, R2, R214, R212, !PT ;  /* 0x000000d602027276 */ /* 0x000fe200078100d4 */
[C---:B--2---:R-:W-:Y:S03]  /*104f0*/  FFMA.FTZ R206, R7.reuse, UR5, R206 ;  /* 0x0000000507ce7c23 */ /* 0x044fe600080100ce */
[----:B------:R-:W-:Y:S05]  /*10500*/  FMNMX3.FTZ R2, R2, R210, R208, !PT ;  /* 0x000000d202027276 */ /* 0x000fea00078100d0 */
[----:B------:R-:W2:Y:S01]  /*10510*/  MUFU.TANH R207, R33 ;  /* 0x0000002100cf7308 */ /* 0x000ea20000002400 */
[----:B-1----:R-:W-:Y:S05]  /*10520*/  FFMA.FTZ R167, R7, UR5, R167 ;  /* 0x0000000507a77c23 */ /* 0x002fea00080100a7 */
[----:B------:R-:W-:Y:S04]  /*10530*/  FMNMX3.FTZ R2, R2, R168, R167, !PT ;  /* 0x000000a802027276 */ /* 0x000fe800078100a7 */
[----:B------:R-:W1:Y:S01]  /*10540*/  MUFU.TANH R165, R165 ;  /* 0x000000a500a57308 */ /* 0x000e620000002400 */
[----:B---3--:R-:W-:Y:S01]  /*10550*/  FFMA.FTZ R166, R3, UR5, R166 ;  /* 0x0000000503a67c23 */ /* 0x008fe200080100a6 */
[----:B------:R-:W-:Y:S04]  /*10560*/  FMNMX3.FTZ R3, R6, R213, R211, !PT ;  /* 0x000000d506037276 */ /* 0x000fe800078100d3 */
[----:B------:R-:W-:Y:S01]  /*10570*/  FMNMX3.FTZ R3, R3, R209, R206, !PT ;  /* 0x000000d103037276 */ /* 0x000fe200078100ce */
[C---:B--2---:R-:W-:Y:S05]  /*10580*/  FFMA.FTZ R207, R4.reuse, UR5, R207 ;  /* 0x0000000504cf7c23 */ /* 0x044fea00080100cf */
[----:B------:R-:W-:Y:S01]  /*10590*/  FMNMX3.FTZ R14, R3, R204, R207, !PT ;  /* 0x000000cc030e7276 */ /* 0x000fe200078100cf */
[----:B-1----:R-:W-:Y:S05]  /*105a0*/  FFMA.FTZ R165, R4, UR5, R165 ;  /* 0x0000000504a57c23 */ /* 0x002fea00080100a5 */
[----:B------:R-:W-:Y:S01]  /*105b0*/  FMNMX3.FTZ R7, R2, R166, R165, !PT ;  /* 0x000000a602077276 */ /* 0x000fe200078100a5 */
[----:B------:R-:W-:Y:S06]  /*105c0*/  BRA.U.ANY UP0, `(.L_x_1172) ;  /* 0xffffffe100407547 */ /* 0x000fec000b93ffff */
.L_x_1171:
[----:B-1----:R-:W1:Y:S01]  /*105d0*/  SHFL.BFLY PT, R3, R14, 0x2, 0x1f ;  /* 0x0c401f000e037f89 */ /* 0x002e6200000e0000 */
[----:B------:R-:W-:Y:S01]  /*105e0*/  MOV R185, R238 ;  /* 0x000000ee00b97202 */ /* 0x000fe20000000f00 */
[----:B------:R-:W-:Y:S01]  /*105f0*/  UISETP.NE.AND UP0, UPT, UR7, URZ, UPT ;  /* 0x000000ff0700728c */ /* 0x000fe2000bf05270 */
[----:B------:R-:W-:Y:S05]  /*10600*/  @P0 IADD3 R185, PT, PT, R239, -0x40, RZ ;  /* 0xffffffc0efb90810 */ /* 0x000fea0007ffe0ff */
[----:B------:R-:W2:Y:S01]  /*10610*/  SHFL.BFLY PT, R2, R7, 0x2, 0x1f ;  /* 0x0c401f0007027f89 */ /* 0x000ea200000e0000 */
[----:B------:R-:W-:Y:S01]  /*10620*/  UIADD3 UR7, UPT, UPT, UR7, -0x1, URZ ;  /* 0xffffffff07077890 */ /* 0x000fe2000fffe0ff */
[----:B------:R-:W-:Y:S06]  /*10630*/  IADD3 R184, PT, PT, R216, R185, RZ ;  /* 0x000000b9d8b87210 */ /* 0x000fec0007ffe0ff */
[----:B------:R-:W-:Y:S08]  /*10640*/  LDSM.16.MT88.4 R28, [R185] ;  /* 0x00000000b91c783b */ /* 0x000ff00000004200 */
[----:B------:R-:W-:Y:S08]  /*10650*/  LDSM.16.MT88.4 R172, [R185+0x4800] ;  /* 0x00480000b9ac783b */ /* 0x000ff00000004200 */
[----:B------:R-:W-:Y:S08]  /*10660*/  LDSM.16.MT88.4 R176, [R184+0x4800] ;  /* 0x00480000b8b0783b */ /* 0x000ff00000004200 */
[----:B------:R-:W-:Y:S01]  /*10670*/  LDSM.16.MT88.4 R180, [R220+0x1e800] ;  /* 0x01e80000dcb4783b */ /* 0x000fe20000004200 */
[----:B-1----:R-:W-:Y:S02]  /*10680*/  FMNMX.FTZ R8, R14, R3, !PT ;  /* 0x000000030e087209 */ /* 0x002fe40007810000 */
[----:B--2---:R-:W-:Y:S05]  /*10690*/  FMNMX.FTZ R6, R7, R2, !PT ;  /* 0x0000000207067209 */ /* 0x004fea0007810000 */
        /* <DEDUP_REMOVED lines=448> */
.L_x_1169:
        /* <DEDUP_REMOVED lines=328> */
.L_x_1173:
        /* <DEDUP_REMOVED lines=45> */
.L_x_1175:
[----:B------:R-:W-:Y:S05]  /*139f0*/  BSYNC.RECONVERGENT B0 ;  /* 0x0000000000007941 */ /* 0x000fea0003800200 */
.L_x_1174:
        /* <DEDUP_REMOVED lines=42> */
.L_x_1177:
[----:B------:R-:W-:Y:S05]  /*13ca0*/  BSYNC.RECONVERGENT B0 ;  /* 0x0000000000007941 */ /* 0x000fea0003800200 */
.L_x_1176:
        /* <DEDUP_REMOVED lines=27> */
.L_x_1179:
[----:B------:R-:W-:Y:S05]  /*13e60*/  BSYNC.RECONVERGENT B0 ;  /* 0x0000000000007941 */ /* 0x000fea0003800200 */
.L_x_1178:
        /* <DEDUP_REMOVED lines=27> */
.L_x_1181:
[----:B------:R-:W-:Y:S05]  /*14020*/  BSYNC.RECONVERGENT B0 ;  /* 0x0000000000007941 */ /* 0x000fea0003800200 */
.L_x_1180:
        /* <DEDUP_REMOVED lines=27> */
.L_x_1182:
        /* <DEDUP_REMOVED lines=10> */
.L_x_1204:


//--------------------- .nv.shared._ZN5flash16flash_fwd_kernelI23Flash_fwd_kernel_traitsILi256ELi64ELi64ELi4ELb0ELb0EN7cutlass6half_tE19Flash_kernel_traitsILi256ELi64ELi64ELi4ES3_EELb0ELb1ELb0ELb0ELb0ELb1ELb0ELb0EEEvNS_16Flash_fwd_paramsE --------------------------
	.section	.nv.shared._ZN5flash16flash_fwd_kernelI23Flash_fwd_kernel_traitsILi256ELi64ELi64ELi4ELb0ELb0EN7cutlass6half_tE19Flash_kernel_traitsILi256ELi64ELi64ELi4ES3_EELb0ELb1ELb0ELb0ELb0ELb1ELb0ELb0EEEvNS_16Flash_fwd_paramsE,"aw",@nobits
	.sectionflags	@""
	.align	16
	.zero		1024


//--------------------- .nv.shared.reserved.0     --------------------------
	.section	.nv.shared.reserved.0,"aw",@nobits
	.weak		__nv_reservedSMEM_offset_0_alias
	.size		__nv_reservedSMEM_offset_0_alias, 0, 64
	.other		__nv_reservedSMEM_offset_0_alias,@"STO_CUDA_RESERVED_SHARED STV_DEFAULT"
__nv_reservedSMEM_offset_0_alias:
	.zero		0
	.zero		64


//--------------------- .nv.global                --------------------------
	.section	.nv.global,"aw",@nobits
.nv.global:
	.type		_ZN73_INTERNAL_8babfbd3_37_flash_fwd_hdim256_fp16_causal_sm80_cu_a6473388_29124cute1_E,@object
	.size		_ZN73_INTERNAL_8babfbd3_37_flash_fwd_hdim256_fp16_causal_sm80_cu_a6473388_29124cute1_E,(_ZN73_INTERNAL_8babfbd3_37_flash_fwd_hdim256_fp16_causal_sm80_cu_a6473388_29124cuda3std3__45__cpo6cbeginE - _ZN73_INTERNAL_8babfbd3_37_flash_fwd_hdim256_fp16_causal_sm80_cu_a6473388_29124cute1_E)
_ZN73_INTERNAL_8babfbd3_37_flash_fwd_hdim256_fp16_causal_sm80_cu_a6473388_29124cute1_E:
	.zero		1
	.type		_ZN73_INTERNAL_8babfbd3_37_flash_fwd_hdim256_fp16_causal_sm80_cu_a6473388_29124cuda3std3__45__cpo6cbeginE,@object
	.size		_ZN73_INTERNAL_8babfbd3_37_flash_fwd_hdim256_fp16_causal_sm80_cu_a6473388_29124cuda3std3__45__cpo6cbeginE,(_ZN73_INTERNAL_8babfbd3_37_flash_fwd_hdim256_fp16_causal_sm80_cu_a6473388_29124cuda3std3__48in_placeE - _ZN73_INTERNAL_8babfbd3_37_flash_fwd_hdim256_fp16_causal_sm80_cu_a6473388_29124cuda3std3__45__cpo6cbeginE)
_ZN73_INTERNAL_8babfbd3_37_flash_fwd_hdim256_fp16_causal_sm80_cu_a6473388_29124cuda3std3__45__cpo6cbeginE:
	.zero		1
	.type		_ZN73_INTERNAL_8babfbd3_37_flash_fwd_hdim256_fp16_causal_sm80_cu_a6473388_29124cuda3std3__48in_placeE,@object
	.size		_ZN73_INTERNAL_8babfbd3_37_flash_fwd_hdim256_fp16_causal_sm80_cu_a6473388_29124cuda3std3__48in_placeE,(_ZN73_INTERNAL_8babfbd3_37_flash_fwd_hdim256_fp16_causal_sm80_cu_a6473388_29124cuda3std6ranges3__45__cpo9iter_moveE - _ZN73_INTERNAL_8babfbd3_37_flash_fwd_hdim256_fp16_causal_sm80_cu_a6473388_29124cuda3std3__48in_placeE)
_ZN73_INTERNAL_8babfbd3_37_flash_fwd_hdim256_fp16_causal_sm80_cu_a6473388_29124cuda3std3__48in_placeE:
	.zero		1
	.type		_ZN73_INTERNAL_8babfbd3_37_flash_fwd_hdim256_fp16_causal_sm80_cu_a6473388_29124cuda3std6ranges3__45__cpo9iter_moveE,@object
	.size		_ZN73_INTERNAL_8babfbd3_37_flash_fwd_hdim256_fp16_causal_sm80_cu_a6473388_29124cuda3std6ranges3__45__cpo9iter_moveE,(_ZN73_INTERNAL_8babfbd3_37_flash_fwd_hdim256_fp16_causal_sm80_cu_a6473388_29124cuda3std3__45__cpo5beginE - _ZN73_INTERNAL_8babfbd3_37_flash_fwd_hdim256_fp16_causal_sm80_cu_a6473388_29124cuda3std6ranges3__45__cpo9iter_moveE)
_ZN73_INTERNAL_8babfbd3_37_flash_fwd_hdim256_fp16_causal_sm80_cu_a6473388_29124cuda3std6ranges3__45__cpo9iter_moveE:
	.zero		1
	.type		_ZN73_INTERNAL_8babfbd3_37_flash_fwd_hdim256_fp16_causal_sm80_cu_a6473388_29124cuda3std3__45__cpo5beginE,@object
	.size		_ZN73_INTERNAL_8babfbd3_37_flash_fwd_hdim256_fp16_causal_sm80_cu_a6473388_29124cuda3std3__45__cpo5beginE,(_ZN73_INTERNAL_8babfbd3_37_flash_fwd_hdim256_fp16_causal_sm80_cu_a6473388_29124cuda3std3__475_GLOBAL__N__8babfbd3_37_flash_fwd_hdim256_fp16_causal_sm80_cu_a6473388_29126ignoreE - _ZN73_INTERNAL_8babfbd3_37_flash_fwd_hdim256_fp16_causal_sm80_cu_a6473388_29124cuda3std3__45__cpo5beginE)
_ZN73_INTERNAL_8babfbd3_37_flash_fwd_hdim256_fp16_causal_sm80_cu_a6473388_29124cuda3std3__45__cpo5beginE:
	.zero		1
	.type		_ZN73_INTERNAL_8babfbd3_37_flash_fwd_hdim256_fp16_causal_sm80_cu_a6473388_29124cuda3std3__475_GLOBAL__N__8babfbd3_37_flash_fwd_hdim256_fp16_causal_sm80_cu_a6473388_29126ignoreE,@object
	.size		_ZN73_INTERNAL_8babfbd3_37_flash_fwd_hdim256_fp16_causal_sm80_cu_a6473388_29124cuda3std3__475_GLOBAL__N__8babfbd3_37_flash_fwd_hdim256_fp16_causal_sm80_cu_a6473388_29126ignoreE,(_ZN73_INTERNAL_8babfbd3_37_flash_fwd_hdim256_fp16_causal_sm80_cu_a6473388_29124cute7productE - _ZN73_INTERNAL_8babfbd3_37_flash_fwd_hdim256_fp16_causal_sm80_cu_a6473388_29124cuda3std3__475_GLOBAL__N__8babfbd3_37_flash_fwd_hdim256_fp16_causal_sm80_cu_a6473388_29126ignoreE)
_ZN73_INTERNAL_8babfbd3_37_flash_fwd_hdim256_fp16_causal_sm80_cu_a6473388_29124cuda3std3__475_GLOBAL__N__8babfbd3_37_flash_fwd_hdim256_fp16_causal_sm80_cu_a6473388_29126ignoreE:
	.zero		1
	.type		_ZN73_INTERNAL_8babfbd3_37_flash_fwd_hdim256_fp16_causal_sm80_cu_a6473388_29124cute7productE,@object
	.size		_ZN73_INTERNAL_8babfbd3_37_flash_fwd_hdim256_fp16_causal_sm80_cu_a6473388_29124cute7productE,(_ZN73_INTERNAL_8babfbd3_37_flash_fwd_hdim256_fp16_causal_sm80_cu_a6473388_29124cuda3std3__45__cpo3endE - _ZN73_INTERNAL_8babfbd3_37_flash_fwd_hdim256_fp16_causal_sm80_cu_a6473388_29124cute7productE)
_ZN73_INTERNAL_8babfbd3_37_flash_fwd_hdim256_fp16_causal_sm80_cu_a6473388_29124cute7productE:
	.zero		1
	.type		_ZN73_INTERNAL_8babfbd3_37_flash_fwd_hdim256_fp16_causal_sm80_cu_a6473388_29124cuda3std3__45__cpo3endE,@object
	.size		_ZN73_INTERNAL_8babfbd3_37_flash_fwd_hdim256_fp16_causal_sm80_cu_a6473388_29124cuda3std3__45__cpo3endE,(_ZN73_INTERNAL_8babfbd3_37_flash_fwd_hdim256_fp16_causal_sm80_cu_a6473388_29124cuda3std3__419piecewise_constructE - _ZN73_INTERNAL_8babfbd3_37_flash_fwd_hdim256_fp16_causal_sm80_cu_a6473388_29124cuda3std3__45__cpo3endE)
_ZN73_INTERNAL_8babfbd3_37_flash_fwd_hdim256_fp16_causal_sm80_cu_a6473388_29124cuda3std3__45__cpo3endE:
	.zero		1
	.type		_ZN73_INTERNAL_8babfbd3_37_flash_fwd_hdim256_fp16_causal_sm80_cu_a6473388_29124cuda3std3__419piecewise_constructE,@object
	.size		_ZN73_INTERNAL_8babfbd3_37_flash_fwd_hdim256_fp16_causal_sm80_cu_a6473388_29124cuda3std3__419piecewise_constructE,(_ZN73_INTERNAL_8babfbd3_37_flash_fwd_hdim256_fp16_causal_sm80_cu_a6473388_29124cuda3std3__45__cpo4cendE - _ZN73_INTERNAL_8babfbd3_37_flash_fwd_hdim256_fp16_causal_sm80_cu_a6473388_29124cuda3std3__419piecewise_constructE)
_ZN73_INTERNAL_8babfbd3_37_flash_fwd_hdim256_fp16_causal_sm80_cu_a6473388_29124cuda3std3__419piecewise_constructE:
	.zero		1
	.type		_ZN73_INTERNAL_8babfbd3_37_flash_fwd_hdim256_fp16_causal_sm80_cu_a6473388_29124cuda3std3__45__cpo4cendE,@object
	.size		_ZN73_INTERNAL_8babfbd3_37_flash_fwd_hdim256_fp16_causal_sm80_cu_a6473388_29124cuda3std3__45__cpo4cendE,(_ZN73_INTERNAL_8babfbd3_37_flash_fwd_hdim256_fp16_causal_sm80_cu_a6473388_29124cuda3std6ranges3__45__cpo4swapE - _ZN73_INTERNAL_8babfbd3_37_flash_fwd_hdim256_fp16_causal_sm80_cu_a6473388_29124cuda3std3__45__cpo4cendE)
_ZN73_INTERNAL_8babfbd3_37_flash_fwd_hdim256_fp16_causal_sm80_cu_a6473388_29124cuda3std3__45__cpo4cendE:
	.zero		1
	.type		_ZN73_INTERNAL_8babfbd3_37_flash_fwd_hdim256_fp16_causal_sm80_cu_a6473388_29124cuda3std6ranges3__45__cpo4swapE,@object
	.size		_ZN73_INTERNAL_8babfbd3_37_flash_fwd_hdim256_fp16_causal_sm80_cu_a6473388_29124cuda3std6ranges3__45__cpo4swapE,(.L_7 - _ZN73_INTERNAL_8babfbd3_37_flash_fwd_hdim256_fp16_causal_sm80_cu_a6473388_29124cuda3std6ranges3__45__cpo4swapE)
_ZN73_INTERNAL_8babfbd3_37_flash_fwd_hdim256_fp16_causal_sm80_cu_a6473388_29124cuda3std6ranges3__45__cpo4swapE:
	.zero		1
.L_7:


//--------------------- .nv.shared._ZN5flash16flash_fwd_kernelI23Flash_fwd_kernel_traitsILi256ELi64ELi64ELi4ELb0ELb0EN7cutlass6half_tE19Flash_kernel_traitsILi256ELi64ELi64ELi4ES3_EELb0ELb1ELb0ELb0ELb0ELb0ELb0ELb0EEEvNS_16Flash_fwd_paramsE --------------------------
	.section	.nv.shared._ZN5flash16flash_fwd_kernelI23Flash_fwd_kernel_traitsILi256ELi64ELi64ELi4ELb0ELb0EN7cutlass6half_tE19Flash_kernel_traitsILi256ELi64ELi64ELi4ES3_EELb0ELb1ELb0ELb0ELb0ELb0ELb0ELb0EEEvNS_16Flash_fwd_paramsE,"aw",@nobits
	.sectionflags	@""
	.align	16
	.zero		1024


//--------------------- .nv.shared._ZN5flash16flash_fwd_kernelI23Flash_fwd_kernel_traitsILi256ELi64ELi64ELi4ELb0ELb0EN7cutlass6half_tE19Flash_kernel_traitsILi256ELi64ELi64ELi4ES3_EELb0ELb1ELb0ELb1ELb0ELb0ELb0ELb0EEEvNS_16Flash_fwd_paramsE --------------------------
	.section	.nv.shared._ZN5flash16flash_fwd_kernelI23Flash_fwd_kernel_traitsILi256ELi64ELi64ELi4ELb0ELb0EN7cutlass6half_tE19Flash_kernel_traitsILi256ELi64ELi64ELi4ES3_EELb0ELb1ELb0ELb1ELb0ELb0ELb0ELb0EEEvNS_16Flash_fwd_paramsE,"aw",@nobits
	.sectionflags	@""
	.align	16
	.zero		1024


//--------------------- .nv.shared._ZN5flash16flash_fwd_kernelI23Flash_fwd_kernel_traitsILi256ELi128ELi64ELi8ELb0ELb0EN7cutlass6half_tE19Flash_kernel_traitsILi256ELi128ELi64ELi8ES3_EELb0ELb1ELb0ELb0ELb0ELb1ELb0ELb0EEEvNS_16Flash_fwd_paramsE --------------------------
	.section	.nv.shared._ZN5flash16flash_fwd_kernelI23Flash_fwd_kernel_traitsILi256ELi128ELi64ELi8ELb0ELb0EN7cutlass6half_tE19Flash_kernel_traitsILi256ELi128ELi64ELi8ES3_EELb0ELb1ELb0ELb0ELb0ELb1ELb0ELb0EEEvNS_16Flash_fwd_paramsE,"aw",@nobits
	.sectionflags	@""
	.align	16
	.zero		1024


//--------------------- .nv.shared._ZN5flash16flash_fwd_kernelI23Flash_fwd_kernel_traitsILi256ELi128ELi64ELi8ELb0ELb0EN7cutlass6half_tE19Flash_kernel_traitsILi256ELi128ELi64ELi8ES3_EELb0ELb1ELb0ELb0ELb0ELb0ELb0ELb0EEEvNS_16Flash_fwd_paramsE --------------------------
	.section	.nv.shared._ZN5flash16flash_fwd_kernelI23Flash_fwd_kernel_traitsILi256ELi128ELi64ELi8ELb0ELb0EN7cutlass6half_tE19Flash_kernel_traitsILi256ELi128ELi64ELi8ES3_EELb0ELb1ELb0ELb0ELb0ELb0ELb0ELb0EEEvNS_16Flash_fwd_paramsE,"aw",@nobits
	.sectionflags	@""
	.align	16
	.zero		1024


//--------------------- .nv.shared._ZN5flash16flash_fwd_kernelI23Flash_fwd_kernel_traitsILi256ELi128ELi64ELi8ELb0ELb0EN7cutlass6half_tE19Flash_kernel_traitsILi256ELi128ELi64ELi8ES3_EELb0ELb1ELb0ELb1ELb0ELb0ELb0ELb0EEEvNS_16Flash_fwd_paramsE --------------------------
	.section	.nv.shared._ZN5flash16flash_fwd_kernelI23Flash_fwd_kernel_traitsILi256ELi128ELi64ELi8ELb0ELb0EN7cutlass6half_tE19Flash_kernel_traitsILi256ELi128ELi64ELi8ES3_EELb0ELb1ELb0ELb1ELb0ELb0ELb0ELb0EEEvNS_16Flash_fwd_paramsE,"aw",@nobits
	.sectionflags	@""
	.align	16
	.zero		1024


//--------------------- .nv.shared._ZN5flash16flash_fwd_kernelI23Flash_fwd_kernel_traitsILi256ELi64ELi64ELi4ELb0ELb0EN7cutlass6half_tE19Flash_kernel_traitsILi256ELi64ELi64ELi4ES3_EELb1ELb1ELb0ELb0ELb0ELb0ELb0ELb0EEEvNS_16Flash_fwd_paramsE --------------------------
	.section	.nv.shared._ZN5flash16flash_fwd_kernelI23Flash_fwd_kernel_traitsILi256ELi64ELi64ELi4ELb0ELb0EN7cutlass6half_tE19Flash_kernel_traitsILi256ELi64ELi64ELi4ES3_EELb1ELb1ELb0ELb0ELb0ELb0ELb0ELb0EEEvNS_16Flash_fwd_paramsE,"aw",@nobits
	.sectionflags	@""
	.align	16
	.zero		1024


//--------------------- .nv.shared._ZN5flash16flash_fwd_kernelI23Flash_fwd_kernel_traitsILi256ELi64ELi64ELi4ELb0ELb0EN7cutlass6half_tE19Flash_kernel_traitsILi256ELi64ELi64ELi4ES3_EELb1ELb1ELb0ELb0ELb0ELb1ELb0ELb0EEEvNS_16Flash_fwd_paramsE --------------------------
	.section	.nv.shared._ZN5flash16flash_fwd_kernelI23Flash_fwd_kernel_traitsILi256ELi64ELi64ELi4ELb0ELb0EN7cutlass6half_tE19Flash_kernel_traitsILi256ELi64ELi64ELi4ES3_EELb1ELb1ELb0ELb0ELb0ELb1ELb0ELb0EEEvNS_16Flash_fwd_paramsE,"aw",@nobits
	.sectionflags	@""
	.align	16
	.zero		1024


//--------------------- .nv.shared._ZN5flash16flash_fwd_kernelI23Flash_fwd_kernel_traitsILi256ELi64ELi64ELi4ELb0ELb0EN7cutlass6half_tE19Flash_kernel_traitsILi256ELi64ELi64ELi4ES3_EELb0ELb1ELb0ELb0ELb0ELb1ELb1ELb0EEEvNS_16Flash_fwd_paramsE --------------------------
	.section	.nv.shared._ZN5flash16flash_fwd_kernelI23Flash_fwd_kernel_traitsILi256ELi64ELi64ELi4ELb0ELb0EN7cutlass6half_tE19Flash_kernel_traitsILi256ELi64ELi64ELi4ES3_EELb0ELb1ELb0ELb0ELb0ELb1ELb1ELb0EEEvNS_16Flash_fwd_paramsE,"aw",@nobits
	.sectionflags	@""
	.align	16
	.zero		1024


//--------------------- .nv.shared._ZN5flash16flash_fwd_kernelI23Flash_fwd_kernel_traitsILi256ELi64ELi64ELi4ELb0ELb0EN7cutlass6half_tE19Flash_kernel_traitsILi256ELi64ELi64ELi4ES3_EELb1ELb1ELb0ELb1ELb0ELb0ELb0ELb0EEEvNS_16Flash_fwd_paramsE --------------------------
	.section	.nv.shared._ZN5flash16flash_fwd_kernelI23Flash_fwd_kernel_traitsILi256ELi64ELi64ELi4ELb0ELb0EN7cutlass6half_tE19Flash_kernel_traitsILi256ELi64ELi64ELi4ES3_EELb1ELb1ELb0ELb1ELb0ELb0ELb0ELb0EEEvNS_16Flash_fwd_paramsE,"aw",@nobits
	.sectionflags	@""
	.align	16
	.zero		1024


//--------------------- .nv.shared._ZN5flash16flash_fwd_kernelI23Flash_fwd_kernel_traitsILi256ELi64ELi64ELi4ELb0ELb0EN7cutlass6half_tE19Flash_kernel_traitsILi256ELi64ELi64ELi4ES3_EELb1ELb1ELb0ELb0ELb0ELb0ELb0ELb1EEEvNS_16Flash_fwd_paramsE --------------------------
	.section	.nv.shared._ZN5flash16flash_fwd_kernelI23Flash_fwd_kernel_traitsILi256ELi64ELi64ELi4ELb0ELb0EN7cutlass6half_tE19Flash_kernel_traitsILi256ELi64ELi64ELi4ES3_EELb1ELb1ELb0ELb0ELb0ELb0ELb0ELb1EEEvNS_16Flash_fwd_paramsE,"aw",@nobits
	.sectionflags	@""
	.align	16
	.zero		1024


//--------------------- .nv.shared._ZN5flash16flash_fwd_kernelI23Flash_fwd_kernel_traitsILi256ELi64ELi64ELi4ELb0ELb0EN7cutlass6half_tE19Flash_kernel_traitsILi256ELi64ELi64ELi4ES3_EELb0ELb1ELb0ELb0ELb0ELb0ELb1ELb0EEEvNS_16Flash_fwd_paramsE --------------------------
	.section	.nv.shared._ZN5flash16flash_fwd_kernelI23Flash_fwd_kernel_traitsILi256ELi64ELi64ELi4ELb0ELb0EN7cutlass6half_tE19Flash_kernel_traitsILi256ELi64ELi64ELi4ES3_EELb0ELb1ELb0ELb0ELb0ELb0ELb1ELb0EEEvNS_16Flash_fwd_paramsE,"aw",@nobits
	.sectionflags	@""
	.align	16
	.zero		1024


//--------------------- .nv.shared._ZN5flash16flash_fwd_kernelI23Flash_fwd_kernel_traitsILi256ELi64ELi64ELi4ELb0ELb0EN7cutlass6half_tE19Flash_kernel_traitsILi256ELi64ELi64ELi4ES3_EELb1ELb1ELb0ELb1ELb0ELb0ELb0ELb1EEEvNS_16Flash_fwd_paramsE --------------------------
	.section	.nv.shared._ZN5flash16flash_fwd_kernelI23Flash_fwd_kernel_traitsILi256ELi64ELi64ELi4ELb0ELb0EN7cutlass6half_tE19Flash_kernel_traitsILi256ELi64ELi64ELi4ES3_EELb1ELb1ELb0ELb1ELb0ELb0ELb0ELb1EEEvNS_16Flash_fwd_paramsE,"aw",@nobits
	.sectionflags	@""
	.align	16
	.zero		1024


//--------------------- .nv.shared._ZN5flash16flash_fwd_kernelI23Flash_fwd_kernel_traitsILi256ELi64ELi64ELi4ELb0ELb0EN7cutlass6half_tE19Flash_kernel_traitsILi256ELi64ELi64ELi4ES3_EELb0ELb1ELb0ELb1ELb0ELb0ELb1ELb0EEEvNS_16Flash_fwd_paramsE --------------------------
	.section	.nv.shared._ZN5flash16flash_fwd_kernelI23Flash_fwd_kernel_traitsILi256ELi64ELi64ELi4ELb0ELb0EN7cutlass6half_tE19Flash_kernel_traitsILi256ELi64ELi64ELi4ES3_EELb0ELb1ELb0ELb1ELb0ELb0ELb1ELb0EEEvNS_16Flash_fwd_paramsE,"aw",@nobits
	.sectionflags	@""
	.align	16
	.zero		1024


//--------------------- .nv.shared._ZN5flash16flash_fwd_kernelI23Flash_fwd_kernel_traitsILi256ELi128ELi64ELi8ELb0ELb0EN7cutlass6half_tE19Flash_kernel_traitsILi256ELi128ELi64ELi8ES3_EELb1ELb1ELb0ELb0ELb0ELb0ELb0ELb0EEEvNS_16Flash_fwd_paramsE --------------------------
	.section	.nv.shared._ZN5flash16flash_fwd_kernelI23Flash_fwd_kernel_traitsILi256ELi128ELi64ELi8ELb0ELb0EN7cutlass6half_tE19Flash_kernel_traitsILi256ELi128ELi64ELi8ES3_EELb1ELb1ELb0ELb0ELb0ELb0ELb0ELb0EEEvNS_16Flash_fwd_paramsE,"aw",@nobits
	.sectionflags	@""
	.align	16
	.zero		1024


//--------------------- .nv.shared._ZN5flash16flash_fwd_kernelI23Flash_fwd_kernel_traitsILi256ELi128ELi64ELi8ELb0ELb0EN7cutlass6half_tE19Flash_kernel_traitsILi256ELi128ELi64ELi8ES3_EELb1ELb1ELb0ELb0ELb0ELb1ELb0ELb0EEEvNS_16Flash_fwd_paramsE --------------------------
	.section	.nv.shared._ZN5flash16flash_fwd_kernelI23Flash_fwd_kernel_traitsILi256ELi128ELi64ELi8ELb0ELb0EN7cutlass6half_tE19Flash_kernel_traitsILi256ELi128ELi64ELi8ES3_EELb1ELb1ELb0ELb0ELb0ELb1ELb0ELb0EEEvNS_16Flash_fwd_paramsE,"aw",@nobits
	.sectionflags	@""
	.align	16
	.zero		1024


//--------------------- .nv.shared._ZN5flash16flash_fwd_kernelI23Flash_fwd_kernel_traitsILi256ELi128ELi64ELi8ELb0ELb0EN7cutlass6half_tE19Flash_kernel_traitsILi256ELi128ELi64ELi8ES3_EELb0ELb1ELb0ELb0ELb0ELb1ELb1ELb0EEEvNS_16Flash_fwd_paramsE --------------------------
	.section	.nv.shared._ZN5flash16flash_fwd_kernelI23Flash_fwd_kernel_traitsILi256ELi128ELi64ELi8ELb0ELb0EN7cutlass6half_tE19Flash_kernel_traitsILi256ELi128ELi64ELi8ES3_EELb0ELb1ELb0ELb0ELb0ELb1ELb1ELb0EEEvNS_16Flash_fwd_paramsE,"aw",@nobits
	.sectionflags	@""
	.align	16
	.zero		1024


//--------------------- .nv.shared._ZN5flash16flash_fwd_kernelI23Flash_fwd_kernel_traitsILi256ELi128ELi64ELi8ELb0ELb0EN7cutlass6half_tE19Flash_kernel_traitsILi256ELi128ELi64ELi8ES3_EELb1ELb1ELb0ELb1ELb0ELb0ELb0ELb0EEEvNS_16Flash_fwd_paramsE --------------------------
	.section	.nv.shared._ZN5flash16flash_fwd_kernelI23Flash_fwd_kernel_traitsILi256ELi128ELi64ELi8ELb0ELb0EN7cutlass6half_tE19Flash_kernel_traitsILi256ELi128ELi64ELi8ES3_EELb1ELb1ELb0ELb1ELb0ELb0ELb0ELb0EEEvNS_16Flash_fwd_paramsE,"aw",@nobits
	.sectionflags	@""
	.align	16
	.zero		1024


//--------------------- .nv.shared._ZN5flash16flash_fwd_kernelI23Flash_fwd_kernel_traitsILi256ELi128ELi64ELi8ELb0ELb0EN7cutlass6half_tE19Flash_kernel_traitsILi256ELi128ELi64ELi8ES3_EELb1ELb1ELb0ELb0ELb0ELb0ELb0ELb1EEEvNS_16Flash_fwd_paramsE --------------------------
	.section	.nv.shared._ZN5flash16flash_fwd_kernelI23Flash_fwd_kernel_traitsILi256ELi128ELi64ELi8ELb0ELb0EN7cutlass6half_tE19Flash_kernel_traitsILi256ELi128ELi64ELi8ES3_EELb1ELb1ELb0ELb0ELb0ELb0ELb0ELb1EEEvNS_16Flash_fwd_paramsE,"aw",@nobits
	.sectionflags	@""
	.align	16
	.zero		1024


//--------------------- .nv.shared._ZN5flash16flash_fwd_kernelI23Flash_fwd_kernel_traitsILi256ELi128ELi64ELi8ELb0ELb0EN7cutlass6half_tE19Flash_kernel_traitsILi256ELi128ELi64ELi8ES3_EELb0ELb1ELb0ELb0ELb0ELb0ELb1ELb0EEEvNS_16Flash_fwd_paramsE --------------------------
	.section	.nv.shared._ZN5flash16flash_fwd_kernelI23Flash_fwd_kernel_traitsILi256ELi128ELi64ELi8ELb0ELb0EN7cutlass6half_tE19Flash_kernel_traitsILi256ELi128ELi64ELi8ES3_EELb0ELb1ELb0ELb0ELb0ELb0ELb1ELb0EEEvNS_16Flash_fwd_paramsE,"aw",@nobits
	.sectionflags	@""
	.align	16
	.zero		1024


//--------------------- .nv.shared._ZN5flash16flash_fwd_kernelI23Flash_fwd_kernel_traitsILi256ELi128ELi64ELi8ELb0ELb0EN7cutlass6half_tE19Flash_kernel_traitsILi256ELi128ELi64ELi8ES3_EELb1ELb1ELb0ELb1ELb0ELb0ELb0ELb1EEEvNS_16Flash_fwd_paramsE --------------------------
	.section	.nv.shared._ZN5flash16flash_fwd_kernelI23Flash_fwd_kernel_traitsILi256ELi128ELi64ELi8ELb0ELb0EN7cutlass6half_tE19Flash_kernel_traitsILi256ELi128ELi64ELi8ES3_EELb1ELb1ELb0ELb1ELb0ELb0ELb0ELb1EEEvNS_16Flash_fwd_paramsE,"aw",@nobits
	.sectionflags	@""
	.align	16
	.zero		1024


//--------------------- .nv.shared._ZN5flash16flash_fwd_kernelI23Flash_fwd_kernel_traitsILi256ELi128ELi64ELi8ELb0ELb0EN7cutlass6half_tE19Flash_kernel_traitsILi256ELi128ELi64ELi8ES3_EELb0ELb1ELb0ELb1ELb0ELb0ELb1ELb0EEEvNS_16Flash_fwd_paramsE --------------------------
	.section	.nv.shared._ZN5flash16flash_fwd_kernelI23Flash_fwd_kernel_traitsILi256ELi128ELi64ELi8ELb0ELb0EN7cutlass6half_tE19Flash_kernel_traitsILi256ELi128ELi64ELi8ES3_EELb0ELb1ELb0ELb1ELb0ELb0ELb1ELb0EEEvNS_16Flash_fwd_paramsE,"aw",@nobits
	.sectionflags	@""
	.align	16
	.zero		1024


//--------------------- .nv.constant0._ZN5flash16flash_fwd_kernelI23Flash_fwd_kernel_traitsILi256ELi64ELi64ELi4ELb0ELb0EN7cutlass6half_tE19Flash_kernel_traitsILi256ELi64ELi64ELi4ES3_EELb0ELb1ELb0ELb0ELb0ELb1ELb0ELb0EEEvNS_16Flash_fwd_paramsE --------------------------
	.section	.nv.constant0._ZN5flash16flash_fwd_kernelI23Flash_fwd_kernel_traitsILi256ELi64ELi64ELi4ELb0ELb0EN7cutlass6half_tE19Flash_kernel_traitsILi256ELi64ELi64ELi4ES3_EELb0ELb1ELb0ELb0ELb0ELb1ELb0ELb0EEEvNS_16Flash_fwd_paramsE,"a",@progbits
	.sectionflags	@""
	.align	4
.nv.constant0._ZN5flash16flash_fwd_kernelI23Flash_fwd_kernel_traitsILi256ELi64ELi64ELi4ELb0ELb0EN7cutlass6half_tE19Flash_kernel_traitsILi256ELi64ELi64ELi4ES3_EELb0ELb1ELb0ELb0ELb0ELb1ELb0ELb0EEEvNS_16Flash_fwd_paramsE:
	.zero		1360


//--------------------- .nv.constant0._ZN5flash16flash_fwd_kernelI23Flash_fwd_kernel_traitsILi256ELi64ELi64ELi4ELb0ELb0EN7cutlass6half_tE19Flash_kernel_traitsILi256ELi64ELi64ELi4ES3_EELb0ELb1ELb0ELb0ELb0ELb0ELb0ELb0EEEvNS_16Flash_fwd_paramsE --------------------------
	.section	.nv.constant0._ZN5flash16flash_fwd_kernelI23Flash_fwd_kernel_traitsILi256ELi64ELi64ELi4ELb0ELb0EN7cutlass6half_tE19Flash_kernel_traitsILi256ELi64ELi64ELi4ES3_EELb0ELb1ELb0ELb0ELb0ELb0ELb0ELb0EEEvNS_16Flash_fwd_paramsE,"a",@progbits
	.sectionflags	@""
	.align	4
.nv.constant0._ZN5flash16flash_fwd_kernelI23Flash_fwd_kernel_traitsILi256ELi64ELi64ELi4ELb0ELb0EN7cutlass6half_tE19Flash_kernel_traitsILi256ELi64ELi64ELi4ES3_EELb0ELb1ELb0ELb0ELb0ELb0ELb0ELb0EEEvNS_16Flash_fwd_paramsE:
	.zero		1360


//--------------------- .nv.constant0._ZN5flash16flash_fwd_kernelI23Flash_fwd_kernel_traitsILi256ELi64ELi64ELi4ELb0ELb0EN7cutlass6half_tE19Flash_kernel_traitsILi256ELi64ELi64ELi4ES3_EELb0ELb1ELb0ELb1ELb0ELb0ELb0ELb0EEEvNS_16Flash_fwd_paramsE --------------------------
	.section	.nv.constant0._ZN5flash16flash_fwd_kernelI23Flash_fwd_kernel_traitsILi256ELi64ELi64ELi4ELb0ELb0EN7cutlass6half_tE19Flash_kernel_traitsILi256ELi64ELi64ELi4ES3_EELb0ELb1ELb0ELb1ELb0ELb0ELb0ELb0EEEvNS_16Flash_fwd_paramsE,"a",@progbits
	.sectionflags	@""
	.align	4
.nv.constant0._ZN5flash16flash_fwd_kernelI23Flash_fwd_kernel_traitsILi256ELi64ELi64ELi4ELb0ELb0EN7cutlass6half_tE19Flash_kernel_traitsILi256ELi64ELi64ELi4ES3_EELb0ELb1ELb0ELb1ELb0ELb0ELb0ELb0EEEvNS_16Flash_fwd_paramsE:
	.zero		1360


//--------------------- .nv.constant0._ZN5flash16flash_fwd_kernelI23Flash_fwd_kernel_traitsILi256ELi128ELi64ELi8ELb0ELb0EN7cutlass6half_tE19Flash_kernel_traitsILi256ELi128ELi64ELi8ES3_EELb0ELb1ELb0ELb0ELb0ELb1ELb0ELb0EEEvNS_16Flash_fwd_paramsE --------------------------
	.section	.nv.constant0._ZN5flash16flash_fwd_kernelI23Flash_fwd_kernel_traitsILi256ELi128ELi64ELi8ELb0ELb0EN7cutlass6half_tE19Flash_kernel_traitsILi256ELi128ELi64ELi8ES3_EELb0ELb1ELb0ELb0ELb0ELb1ELb0ELb0EEEvNS_16Flash_fwd_paramsE,"a",@progbits
	.sectionflags	@""
	.align	4
.nv.constant0._ZN5flash16flash_fwd_kernelI23Flash_fwd_kernel_traitsILi256ELi128ELi64ELi8ELb0ELb0EN7cutlass6half_tE19Flash_kernel_traitsILi256ELi128ELi64ELi8ES3_EELb0ELb1ELb0ELb0ELb0ELb1ELb0ELb0EEEvNS_16Flash_fwd_paramsE:
	.zero		1360


//--------------------- .nv.constant0._ZN5flash16flash_fwd_kernelI23Flash_fwd_kernel_traitsILi256ELi128ELi64ELi8ELb0ELb0EN7cutlass6half_tE19Flash_kernel_traitsILi256ELi128ELi64ELi8ES3_EELb0ELb1ELb0ELb0ELb0ELb0ELb0ELb0EEEvNS_16Flash_fwd_paramsE --------------------------
	.section	.nv.constant0._ZN5flash16flash_fwd_kernelI23Flash_fwd_kernel_traitsILi256ELi128ELi64ELi8ELb0ELb0EN7cutlass6half_tE19Flash_kernel_traitsILi256ELi128ELi64ELi8ES3_EELb0ELb1ELb0ELb0ELb0ELb0ELb0ELb0EEEvNS_16Flash_fwd_paramsE,"a",@progbits
	.sectionflags	@""
	.align	4
.nv.constant0._ZN5flash16flash_fwd_kernelI23Flash_fwd_kernel_traitsILi256ELi128ELi64ELi8ELb0ELb0EN7cutlass6half_tE19Flash_kernel_traitsILi256ELi128ELi64ELi8ES3_EELb0ELb1ELb0ELb0ELb0ELb0ELb0ELb0EEEvNS_16Flash_fwd_paramsE:
	.zero		1360


//--------------------- .nv.constant0._ZN5flash16flash_fwd_kernelI23Flash_fwd_kernel_traitsILi256ELi128ELi64ELi8ELb0ELb0EN7cutlass6half_tE19Flash_kernel_traitsILi256ELi128ELi64ELi8ES3_EELb0ELb1ELb0ELb1ELb0ELb0ELb0ELb0EEEvNS_16Flash_fwd_paramsE --------------------------
	.section	.nv.constant0._ZN5flash16flash_fwd_kernelI23Flash_fwd_kernel_traitsILi256ELi128ELi64ELi8ELb0ELb0EN7cutlass6half_tE19Flash_kernel_traitsILi256ELi128ELi64ELi8ES3_EELb0ELb1ELb0ELb1ELb0ELb0ELb0ELb0EEEvNS_16Flash_fwd_paramsE,"a",@progbits
	.sectionflags	@""
	.align	4
.nv.constant0._ZN5flash16flash_fwd_kernelI23Flash_fwd_kernel_traitsILi256ELi128ELi64ELi8ELb0ELb0EN7cutlass6half_tE19Flash_kernel_traitsILi256ELi128ELi64ELi8ES3_EELb0ELb1ELb0ELb1ELb0ELb0ELb0ELb0EEEvNS_16Flash_fwd_paramsE:
	.zero		1360


//--------------------- .nv.constant0._ZN5flash16flash_fwd_kernelI23Flash_fwd_kernel_traitsILi256ELi64ELi64ELi4ELb0ELb0EN7cutlass6half_tE19Flash_kernel_traitsILi256ELi64ELi64ELi4ES3_EELb1ELb1ELb0ELb0ELb0ELb0ELb0ELb0EEEvNS_16Flash_fwd_paramsE --------------------------
	.section	.nv.constant0._ZN5flash16flash_fwd_kernelI23Flash_fwd_kernel_traitsILi256ELi64ELi64ELi4ELb0ELb0EN7cutlass6half_tE19Flash_kernel_traitsILi256ELi64ELi64ELi4ES3_EELb1ELb1ELb0ELb0ELb0ELb0ELb0ELb0EEEvNS_16Flash_fwd_paramsE,"a",@progbits
	.sectionflags	@""
	.align	4
.nv.constant0._ZN5flash16flash_fwd_kernelI23Flash_fwd_kernel_traitsILi256ELi64ELi64ELi4ELb0ELb0EN7cutlass6half_tE19Flash_kernel_traitsILi256ELi64ELi64ELi4ES3_EELb1ELb1ELb0ELb0ELb0ELb0ELb0ELb0EEEvNS_16Flash_fwd_paramsE:
	.zero		1360


//--------------------- .nv.constant0._ZN5flash16flash_fwd_kernelI23Flash_fwd_kernel_traitsILi256ELi64ELi64ELi4ELb0ELb0EN7cutlass6half_tE19Flash_kernel_traitsILi256ELi64ELi64ELi4ES3_EELb1ELb1ELb0ELb0ELb0ELb1ELb0ELb0EEEvNS_16Flash_fwd_paramsE --------------------------
	.section	.nv.constant0._ZN5flash16flash_fwd_kernelI23Flash_fwd_kernel_traitsILi256ELi64ELi64ELi4ELb0ELb0EN7cutlass6half_tE19Flash_kernel_traitsILi256ELi64ELi64ELi4ES3_EELb1ELb1ELb0ELb0ELb0ELb1ELb0ELb0EEEvNS_16Flash_fwd_paramsE,"a",@progbits
	.sectionflags	@""
	.align	4
.nv.constant0._ZN5flash16flash_fwd_kernelI23Flash_fwd_kernel_traitsILi256ELi64ELi64ELi4ELb0ELb0EN7cutlass6half_tE19Flash_kernel_traitsILi256ELi64ELi64ELi4ES3_EELb1ELb1ELb0ELb0ELb0ELb1ELb0ELb0EEEvNS_16Flash_fwd_paramsE:
	.zero		1360


//--------------------- .nv.constant0._ZN5flash16flash_fwd_kernelI23Flash_fwd_kernel_traitsILi256ELi64ELi64ELi4ELb0ELb0EN7cutlass6half_tE19Flash_kernel_traitsILi256ELi64ELi64ELi4ES3_EELb0ELb1ELb0ELb0ELb0ELb1ELb1ELb0EEEvNS_16Flash_fwd_paramsE --------------------------
	.section	.nv.constant0._ZN5flash16flash_fwd_kernelI23Flash_fwd_kernel_traitsILi256ELi64ELi64ELi4ELb0ELb0EN7cutlass6half_tE19Flash_kernel_traitsILi256ELi64ELi64ELi4ES3_EELb0ELb1ELb0ELb0ELb0ELb1ELb1ELb0EEEvNS_16Flash_fwd_paramsE,"a",@progbits
	.sectionflags	@""
	.align	4
.nv.constant0._ZN5flash16flash_fwd_kernelI23Flash_fwd_kernel_traitsILi256ELi64ELi64ELi4ELb0ELb0EN7cutlass6half_tE19Flash_kernel_traitsILi256ELi64ELi64ELi4ES3_EELb0ELb1ELb0ELb0ELb0ELb1ELb1ELb0EEEvNS_16Flash_fwd_paramsE:
	.zero		1360


//--------------------- .nv.constant0._ZN5flash16flash_fwd_kernelI23Flash_fwd_kernel_traitsILi256ELi64ELi64ELi4ELb0ELb0EN7cutlass6half_tE19Flash_kernel_traitsILi256ELi64ELi64ELi4ES3_EELb1ELb1ELb0ELb1ELb0ELb0ELb0ELb0EEEvNS_16Flash_fwd_paramsE --------------------------
	.section	.nv.constant0._ZN5flash16flash_fwd_kernelI23Flash_fwd_kernel_traitsILi256ELi64ELi64ELi4ELb0ELb0EN7cutlass6half_tE19Flash_kernel_traitsILi256ELi64ELi64ELi4ES3_EELb1ELb1ELb0ELb1ELb0ELb0ELb0ELb0EEEvNS_16Flash_fwd_paramsE,"a",@progbits
	.sectionflags	@""
	.align	4
.nv.constant0._ZN5flash16flash_fwd_kernelI23Flash_fwd_kernel_traitsILi256ELi64ELi64ELi4ELb0ELb0EN7cutlass6half_tE19Flash_kernel_traitsILi256ELi64ELi64ELi4ES3_EELb1ELb1ELb0ELb1ELb0ELb0ELb0ELb0EEEvNS_16Flash_fwd_paramsE:
	.zero		1360


//--------------------- .nv.constant0._ZN5flash16flash_fwd_kernelI23Flash_fwd_kernel_traitsILi256ELi64ELi64ELi4ELb0ELb0EN7cutlass6half_tE19Flash_kernel_traitsILi256ELi64ELi64ELi4ES3_EELb1ELb1ELb0ELb0ELb0ELb0ELb0ELb1EEEvNS_16Flash_fwd_paramsE --------------------------
	.section	.nv.constant0._ZN5flash16flash_fwd_kernelI23Flash_fwd_kernel_traitsILi256ELi64ELi64ELi4ELb0ELb0EN7cutlass6half_tE19Flash_kernel_traitsILi256ELi64ELi64ELi4ES3_EELb1ELb1ELb0ELb0ELb0ELb0ELb0ELb1EEEvNS_16Flash_fwd_paramsE,"a",@progbits
	.sectionflags	@""
	.align	4
.nv.constant0._ZN5flash16flash_fwd_kernelI23Flash_fwd_kernel_traitsILi256ELi64ELi64ELi4ELb0ELb0EN7cutlass6half_tE19Flash_kernel_traitsILi256ELi64ELi64ELi4ES3_EELb1ELb1ELb0ELb0ELb0ELb0ELb0ELb1EEEvNS_16Flash_fwd_paramsE:
	.zero		1360


//--------------------- .nv.constant0._ZN5flash16flash_fwd_kernelI23Flash_fwd_kernel_traitsILi256ELi64ELi64ELi4ELb0ELb0EN7cutlass6half_tE19Flash_kernel_traitsILi256ELi64ELi64ELi4ES3_EELb0ELb1ELb0ELb0ELb0ELb0ELb1ELb0EEEvNS_16Flash_fwd_paramsE --------------------------
	.section	.nv.constant0._ZN5flash16flash_fwd_kernelI23Flash_fwd_kernel_traitsILi256ELi64ELi64ELi4ELb0ELb0EN7cutlass6half_tE19Flash_kernel_traitsILi256ELi64ELi64ELi4ES3_EELb0ELb1ELb0ELb0ELb0ELb0ELb1ELb0EEEvNS_16Flash_fwd_paramsE,"a",@progbits
	.sectionflags	@""
	.align	4
.nv.constant0._ZN5flash16flash_fwd_kernelI23Flash_fwd_kernel_traitsILi256ELi64ELi64ELi4ELb0ELb0EN7cutlass6half_tE19Flash_kernel_traitsILi256ELi64ELi64ELi4ES3_EELb0ELb1ELb0ELb0ELb0ELb0ELb1ELb0EEEvNS_16Flash_fwd_paramsE:
	.zero		1360


//--------------------- .nv.constant0._ZN5flash16flash_fwd_kernelI23Flash_fwd_kernel_traitsILi256ELi64ELi64ELi4ELb0ELb0EN7cutlass6half_tE19Flash_kernel_traitsILi256ELi64ELi64ELi4ES3_EELb1ELb1ELb0ELb1ELb0ELb0ELb0ELb1EEEvNS_16Flash_fwd_paramsE --------------------------
	.section	.nv.constant0._ZN5flash16flash_fwd_kernelI23Flash_fwd_kernel_traitsILi256ELi64ELi64ELi4ELb0ELb0EN7cutlass6half_tE19Flash_kernel_traitsILi256ELi64ELi64ELi4ES3_EELb1ELb1ELb0ELb1ELb0ELb0ELb0ELb1EEEvNS_16Flash_fwd_paramsE,"a",@progbits
	.sectionflags	@""
	.align	4
.nv.constant0._ZN5flash16flash_fwd_kernelI23Flash_fwd_kernel_traitsILi256ELi64ELi64ELi4ELb0ELb0EN7cutlass6half_tE19Flash_kernel_traitsILi256ELi64ELi64ELi4ES3_EELb1ELb1ELb0ELb1ELb0ELb0ELb0ELb1EEEvNS_16Flash_fwd_paramsE:
	.zero		1360


//--------------------- .nv.constant0._ZN5flash16flash_fwd_kernelI23Flash_fwd_kernel_traitsILi256ELi64ELi64ELi4ELb0ELb0EN7cutlass6half_tE19Flash_kernel_traitsILi256ELi64ELi64ELi4ES3_EELb0ELb1ELb0ELb1ELb0ELb0ELb1ELb0EEEvNS_16Flash_fwd_paramsE --------------------------
	.section	.nv.constant0._ZN5flash16flash_fwd_kernelI23Flash_fwd_kernel_traitsILi256ELi64ELi64ELi4ELb0ELb0EN7cutlass6half_tE19Flash_kernel_traitsILi256ELi64ELi64ELi4ES3_EELb0ELb1ELb0ELb1ELb0ELb0ELb1ELb0EEEvNS_16Flash_fwd_paramsE,"a",@progbits
	.sectionflags	@""
	.align	4
.nv.constant0._ZN5flash16flash_fwd_kernelI23Flash_fwd_kernel_traitsILi256ELi64ELi64ELi4ELb0ELb0EN7cutlass6half_tE19Flash_kernel_traitsILi256ELi64ELi64ELi4ES3_EELb0ELb1ELb0ELb1ELb0ELb0ELb1ELb0EEEvNS_16Flash_fwd_paramsE:
	.zero		1360


//--------------------- .nv.constant0._ZN5flash16flash_fwd_kernelI23Flash_fwd_kernel_traitsILi256ELi128ELi64ELi8ELb0ELb0EN7cutlass6half_tE19Flash_kernel_traitsILi256ELi128ELi64ELi8ES3_EELb1ELb1ELb0ELb0ELb0ELb0ELb0ELb0EEEvNS_16Flash_fwd_paramsE --------------------------
	.section	.nv.constant0._ZN5flash16flash_fwd_kernelI23Flash_fwd_kernel_traitsILi256ELi128ELi64ELi8ELb0ELb0EN7cutlass6half_tE19Flash_kernel_traitsILi256ELi128ELi64ELi8ES3_EELb1ELb1ELb0ELb0ELb0ELb0ELb0ELb0EEEvNS_16Flash_fwd_paramsE,"a",@progbits
	.sectionflags	@""
	.align	4
.nv.constant0._ZN5flash16flash_fwd_kernelI23Flash_fwd_kernel_traitsILi256ELi128ELi64ELi8ELb0ELb0EN7cutlass6half_tE19Flash_kernel_traitsILi256ELi128ELi64ELi8ES3_EELb1ELb1ELb0ELb0ELb0ELb0ELb0ELb0EEEvNS_16Flash_fwd_paramsE:
	.zero		1360


//--------------------- .nv.constant0._ZN5flash16flash_fwd_kernelI23Flash_fwd_kernel_traitsILi256ELi128ELi64ELi8ELb0ELb0EN7cutlass6half_tE19Flash_kernel_traitsILi256ELi128ELi64ELi8ES3_EELb1ELb1ELb0ELb0ELb0ELb1ELb0ELb0EEEvNS_16Flash_fwd_paramsE --------------------------
	.section	.nv.constant0._ZN5flash16flash_fwd_kernelI23Flash_fwd_kernel_traitsILi256ELi128ELi64ELi8ELb0ELb0EN7cutlass6half_tE19Flash_kernel_traitsILi256ELi128ELi64ELi8ES3_EELb1ELb1ELb0ELb0ELb0ELb1ELb0ELb0EEEvNS_16Flash_fwd_paramsE,"a",@progbits
	.sectionflags	@""
	.align	4
.nv.constant0._ZN5flash16flash_fwd_kernelI23Flash_fwd_kernel_traitsILi256ELi128ELi64ELi8ELb0ELb0EN7cutlass6half_tE19Flash_kernel_traitsILi256ELi128ELi64ELi8ES3_EELb1ELb1ELb0ELb0ELb0ELb1ELb0ELb0EEEvNS_16Flash_fwd_paramsE:
	.zero		1360


//--------------------- .nv.constant0._ZN5flash16flash_fwd_kernelI23Flash_fwd_kernel_traitsILi256ELi128ELi64ELi8ELb0ELb0EN7cutlass6half_tE19Flash_kernel_traitsILi256ELi128ELi64ELi8ES3_EELb0ELb1ELb0ELb0ELb0ELb1ELb1ELb0EEEvNS_16Flash_fwd_paramsE --------------------------
	.section	.nv.constant0._ZN5flash16flash_fwd_kernelI23Flash_fwd_kernel_traitsILi256ELi128ELi64ELi8ELb0ELb0EN7cutlass6half_tE19Flash_kernel_traitsILi256ELi128ELi64ELi8ES3_EELb0ELb1ELb0ELb0ELb0ELb1ELb1ELb0EEEvNS_16Flash_fwd_paramsE,"a",@progbits
	.sectionflags	@""
	.align	4
.nv.constant0._ZN5flash16flash_fwd_kernelI23Flash_fwd_kernel_traitsILi256ELi128ELi64ELi8ELb0ELb0EN7cutlass6half_tE19Flash_kernel_traitsILi256ELi128ELi64ELi8ES3_EELb0ELb1ELb0ELb0ELb0ELb1ELb1ELb0EEEvNS_16Flash_fwd_paramsE:
	.zero		1360


//--------------------- .nv.constant0._ZN5flash16flash_fwd_kernelI23Flash_fwd_kernel_traitsILi256ELi128ELi64ELi8ELb0ELb0EN7cutlass6half_tE19Flash_kernel_traitsILi256ELi128ELi64ELi8ES3_EELb1ELb1ELb0ELb1ELb0ELb0ELb0ELb0EEEvNS_16Flash_fwd_paramsE --------------------------
	.section	.nv.constant0._ZN5flash16flash_fwd_kernelI23Flash_fwd_kernel_traitsILi256ELi128ELi64ELi8ELb0ELb0EN7cutlass6half_tE19Flash_kernel_traitsILi256ELi128ELi64ELi8ES3_EELb1ELb1ELb0ELb1ELb0ELb0ELb0ELb0EEEvNS_16Flash_fwd_paramsE,"a",@progbits
	.sectionflags	@""
	.align	4
.nv.constant0._ZN5flash16flash_fwd_kernelI23Flash_fwd_kernel_traitsILi256ELi128ELi64ELi8ELb0ELb0EN7cutlass6half_tE19Flash_kernel_traitsILi256ELi128ELi64ELi8ES3_EELb1ELb1ELb0ELb1ELb0ELb0ELb0ELb0EEEvNS_16Flash_fwd_paramsE:
	.zero		1360


//--------------------- .nv.constant0._ZN5flash16flash_fwd_kernelI23Flash_fwd_kernel_traitsILi256ELi128ELi64ELi8ELb0ELb0EN7cutlass6half_tE19Flash_kernel_traitsILi256ELi128ELi64ELi8ES3_EELb1ELb1ELb0ELb0ELb0ELb0ELb0ELb1EEEvNS_16Flash_fwd_paramsE --------------------------
	.section	.nv.constant0._ZN5flash16flash_fwd_kernelI23Flash_fwd_kernel_traitsILi256ELi128ELi64ELi8ELb0ELb0EN7cutlass6half_tE19Flash_kernel_traitsILi256ELi128ELi64ELi8ES3_EELb1ELb1ELb0ELb0ELb0ELb0ELb0ELb1EEEvNS_16Flash_fwd_paramsE,"a",@progbits
	.sectionflags	@""
	.align	4
.nv.constant0._ZN5flash16flash_fwd_kernelI23Flash_fwd_kernel_traitsILi256ELi128ELi64ELi8ELb0ELb0EN7cutlass6half_tE19Flash_kernel_traitsILi256ELi128ELi64ELi8ES3_EELb1ELb1ELb0ELb0ELb0ELb0ELb0ELb1EEEvNS_16Flash_fwd_paramsE:
	.zero		1360


//--------------------- .nv.constant0._ZN5flash16flash_fwd_kernelI23Flash_fwd_kernel_traitsILi256ELi128ELi64ELi8ELb0ELb0EN7cutlass6half_tE19Flash_kernel_traitsILi256ELi128ELi64ELi8ES3_EELb0ELb1ELb0ELb0ELb0ELb0ELb1ELb0EEEvNS_16Flash_fwd_paramsE --------------------------
	.section	.nv.constant0._ZN5flash16flash_fwd_kernelI23Flash_fwd_kernel_traitsILi256ELi128ELi64ELi8ELb0ELb0EN7cutlass6half_tE19Flash_kernel_traitsILi256ELi128ELi64ELi8ES3_EELb0ELb1ELb0ELb0ELb0ELb0ELb1ELb0EEEvNS_16Flash_fwd_paramsE,"a",@progbits
	.sectionflags	@""
	.align	4
.nv.constant0._ZN5flash16flash_fwd_kernelI23Flash_fwd_kernel_traitsILi256ELi128ELi64ELi8ELb0ELb0EN7cutlass6half_tE19Flash_kernel_traitsILi256ELi128ELi64ELi8ES3_EELb0ELb1ELb0ELb0ELb0ELb0ELb1ELb0EEEvNS_16Flash_fwd_paramsE:
	.zero		1360


//--------------------- .nv.constant0._ZN5flash16flash_fwd_kernelI23Flash_fwd_kernel_traitsILi256ELi128ELi64ELi8ELb0ELb0EN7cutlass6half_tE19Flash_kernel_traitsILi256ELi128ELi64ELi8ES3_EELb1ELb1ELb0ELb1ELb0ELb0ELb0ELb1EEEvNS_16Flash_fwd_paramsE --------------------------
	.section	.nv.constant0._ZN5flash16flash_fwd_kernelI23Flash_fwd_kernel_traitsILi256ELi128ELi64ELi8ELb0ELb0EN7cutlass6half_tE19Flash_kernel_traitsILi256ELi128ELi64ELi8ES3_EELb1ELb1ELb0ELb1ELb0ELb0ELb0ELb1EEEvNS_16Flash_fwd_paramsE,"a",@progbits
	.sectionflags	@""
	.align	4
.nv.constant0._ZN5flash16flash_fwd_kernelI23Flash_fwd_kernel_traitsILi256ELi128ELi64ELi8ELb0ELb0EN7cutlass6half_tE19Flash_kernel_traitsILi256ELi128ELi64ELi8ES3_EELb1ELb1ELb0ELb1ELb0ELb0ELb0ELb1EEEvNS_16Flash_fwd_paramsE:
	.zero		1360


//--------------------- .nv.constant0._ZN5flash16flash_fwd_kernelI23Flash_fwd_kernel_traitsILi256ELi128ELi64ELi8ELb0ELb0EN7cutlass6half_tE19Flash_kernel_traitsILi256ELi128ELi64ELi8ES3_EELb0ELb1ELb0ELb1ELb0ELb0ELb1ELb0EEEvNS_16Flash_fwd_paramsE --------------------------
	.section	.nv.constant0._ZN5flash16flash_fwd_kernelI23Flash_fwd_kernel_traitsILi256ELi128ELi64ELi8ELb0ELb0EN7cutlass6half_tE19Flash_kernel_traitsILi256ELi128ELi64ELi8ES3_EELb0ELb1ELb0ELb1ELb0ELb0ELb1ELb0EEEvNS_16Flash_fwd_paramsE,"a",@progbits
	.sectionflags	@""
	.align	4
.nv.constant0._ZN5flash16flash_fwd_kernelI23Flash_fwd_kernel_traitsILi256ELi128ELi64ELi8ELb0ELb0EN7cutlass6half_tE19Flash_kernel_traitsILi256ELi128ELi64ELi8ES3_EELb0ELb1ELb0ELb1ELb0ELb0ELb1ELb0EEEvNS_16Flash_fwd_paramsE:
	.zero		1360


//--------------------- SYMBOLS --------------------------

	.type		.nv.reservedSmem.offset0,@object
	.size		.nv.reservedSmem.offset0,0x4
	.type		.nv.reservedSmem.cap,@object
	.size		.nv.reservedSmem.cap,0x4
